	.target	sm_90a

	.elftype	@"ET_EXEC"


//--------------------- .note.nv.tkinfo           --------------------------
	.section	.note.nv.tkinfo,"",@"SHT_NOTE"
	.sectionflags	@"SHF_NOTE_NV_TKINFO"
	.tkinfo
        /*0018*/ 	.word	0x00000002
        /*0030*/ 	.string	""
        /*0030*/ 	.string	"ptxas"
        /*0030*/ 	.string	"Cuda compilation tools, release 13.0, V13.0.88"
        /*0030*/ 	.string	"Build cuda_13.0.r13.0/compiler.36424714_0"
        /*0030*/ 	.string	"-arch sm_90a -m 64 "



//--------------------- .note.nv.cuinfo           --------------------------
	.section	.note.nv.cuinfo,"",@"SHT_NOTE"
	.sectionflags	@"SHF_NOTE_NV_CUINFO"
        /*0018*/ 	.short	0x0002
        /*001a*/ 	.short	0x005a
        /*001c*/ 	.short	0x0082
	.zero		2


//--------------------- .nv.info                  --------------------------
	.section	.nv.info,"",@"SHT_CUDA_INFO"
	.align	4


	//----- nvinfo : EIATTR_REGCOUNT
	.align		4
        /*0000*/ 	.byte	0x04, 0x2f
        /*0002*/ 	.short	(.L_27 - .L_26)
	.align		4
.L_26:
        /*0004*/ 	.word	index@(_ZN7cutlass13device_kernelIN5flash11enable_sm90INS1_16FlashAttnFwdSm90INS1_25CollectiveMainloopFwdSm90ILi2EN4cute5tupleIJNS5_1CILi1EEES8_S8_EEENS6_IJNS7_ILi128EEENS7_ILi160EEENS7_ILi192EEEEEELi128ENS_12float_e4m3_tEfNS_4arch4Sm90ELb1ELb0ELb1ELb1ELb0ELb1ELb0ELb1ELb1ELb1ELb1ELb0EEENS1_21CollectiveEpilogueFwdINS6_IJSA_SA_SB_EEES9_NS_10bfloat16_tESG_Li256ELb1ELb1ELb1ELb1EEENS1_36VarlenDynamicPersistentTileSchedulerILi128ELi160ELi256ELi128ELb1ELb1ELb1ELb1ELb1ELb1EEEEEEEEEvNT_6ParamsE)
        /*0008*/ 	.word	0x000000a8


	//----- nvinfo : EIATTR_FRAME_SIZE
	.align		4
.L_27:
        /*000c*/ 	.byte	0x04, 0x11
        /*000e*/ 	.short	(.L_29 - .L_28)
	.align		4
.L_28:
        /*0010*/ 	.word	index@(_ZN7cutlass13device_kernelIN5flash11enable_sm90INS1_16FlashAttnFwdSm90INS1_25CollectiveMainloopFwdSm90ILi2EN4cute5tupleIJNS5_1CILi1EEES8_S8_EEENS6_IJNS7_ILi128EEENS7_ILi160EEENS7_ILi192EEEEEELi128ENS_12float_e4m3_tEfNS_4arch4Sm90ELb1ELb0ELb1ELb1ELb0ELb1ELb0ELb1ELb1ELb1ELb1ELb0EEENS1_21CollectiveEpilogueFwdINS6_IJSA_SA_SB_EEES9_NS_10bfloat16_tESG_Li256ELb1ELb1ELb1ELb1EEENS1_36VarlenDynamicPersistentTileSchedulerILi128ELi160ELi256ELi128ELb1ELb1ELb1ELb1ELb1ELb1EEEEEEEEEvNT_6ParamsE)
        /*0014*/ 	.word	0x00000078


	//----- nvinfo : EIATTR_REGCOUNT
	.align		4
.L_29:
        /*0018*/ 	.byte	0x04, 0x2f
        /*001a*/ 	.short	(.L_31 - .L_30)
	.align		4
.L_30:
        /*001c*/ 	.word	index@(_ZN7cutlass13device_kernelIN5flash11enable_sm90INS1_16FlashAttnFwdSm90INS1_25CollectiveMainloopFwdSm90ILi2EN4cute5tupleIJNS5_1CILi1EEES8_S8_EEENS6_IJNS7_ILi128EEENS7_ILi160EEENS7_ILi192EEEEEELi128ENS_12float_e4m3_tEfNS_4arch4Sm90ELb1ELb0ELb1ELb1ELb0ELb0ELb0ELb1ELb1ELb1ELb1ELb0EEENS1_21CollectiveEpilogueFwdINS6_IJSA_SA_SB_EEES9_NS_10bfloat16_tESG_Li256ELb1ELb1ELb1ELb1EEENS1_36VarlenDynamicPersistentTileSchedulerILi128ELi160ELi256ELi128ELb1ELb1ELb1ELb1ELb1ELb1EEEEEEEEEvNT_6ParamsE)
        /*0020*/ 	.word	0x000000a8


	//----- nvinfo : EIATTR_FRAME_SIZE
	.align		4
.L_31:
        /*0024*/ 	.byte	0x04, 0x11
        /*0026*/ 	.short	(.L_33 - .L_32)
	.align		4
.L_32:
        /*0028*/ 	.word	index@(_ZN7cutlass13device_kernelIN5flash11enable_sm90INS1_16FlashAttnFwdSm90INS1_25CollectiveMainloopFwdSm90ILi2EN4cute5tupleIJNS5_1CILi1EEES8_S8_EEENS6_IJNS7_ILi128EEENS7_ILi160EEENS7_ILi192EEEEEELi128ENS_12float_e4m3_tEfNS_4arch4Sm90ELb1ELb0ELb1ELb1ELb0ELb0ELb0ELb1ELb1ELb1ELb1ELb0EEENS1_21CollectiveEpilogueFwdINS6_IJSA_SA_SB_EEES9_NS_10bfloat16_tESG_Li256ELb1ELb1ELb1ELb1EEENS1_36VarlenDynamicPersistentTileSchedulerILi128ELi160ELi256ELi128ELb1ELb1ELb1ELb1ELb1ELb1EEEEEEEEEvNT_6ParamsE)
        /*002c*/ 	.word	0x00000038


	//----- nvinfo : EIATTR_REGCOUNT
	.align		4
.L_33:
        /*0030*/ 	.byte	0x04, 0x2f
        /*0032*/ 	.short	(.L_35 - .L_34)
	.align		4
.L_34:
        /*0034*/ 	.word	index@(_ZN7cutlass13device_kernelIN5flash11enable_sm90INS1_16FlashAttnFwdSm90INS1_25CollectiveMainloopFwdSm90ILi2EN4cute5tupleIJNS5_1CILi1EEES8_S8_EEENS6_IJNS7_ILi128EEENS7_ILi160EEENS7_ILi192EEEEEELi128ENS_12float_e4m3_tEfNS_4arch4Sm90ELb1ELb0ELb1ELb0ELb0ELb0ELb0ELb1ELb1ELb1ELb1ELb0EEENS1_21CollectiveEpilogueFwdINS6_IJSA_SA_SB_EEES9_NS_10bfloat16_tESG_Li256ELb0ELb1ELb1ELb1EEENS1_19SingleTileSchedulerILb0ELb1ELb1ELi128EEEEEEEEEvNT_6ParamsE)
        /*0038*/ 	.word	0x000000a8


	//----- nvinfo : EIATTR_FRAME_SIZE
	.align		4
.L_35:
        /*003c*/ 	.byte	0x04, 0x11
        /*003e*/ 	.short	(.L_37 - .L_36)
	.align		4
.L_36:
        /*0040*/ 	.word	index@(_ZN7cutlass13device_kernelIN5flash11enable_sm90INS1_16FlashAttnFwdSm90INS1_25CollectiveMainloopFwdSm90ILi2EN4cute5tupleIJNS5_1CILi1EEES8_S8_EEENS6_IJNS7_ILi128EEENS7_ILi160EEENS7_ILi192EEEEEELi128ENS_12float_e4m3_tEfNS_4arch4Sm90ELb1ELb0ELb1ELb0ELb0ELb0ELb0ELb1ELb1ELb1ELb1ELb0EEENS1_21CollectiveEpilogueFwdINS6_IJSA_SA_SB_EEES9_NS_10bfloat16_tESG_Li256ELb0ELb1ELb1ELb1EEENS1_19SingleTileSchedulerILb0ELb1ELb1ELi128EEEEEEEEEvNT_6ParamsE)
        /*0044*/ 	.word	0x00000028


	//----- nvinfo : EIATTR_REGCOUNT
	.align		4
.L_37:
        /*0048*/ 	.byte	0x04, 0x2f
        /*004a*/ 	.short	(.L_39 - .L_38)
	.align		4
.L_38:
        /*004c*/ 	.word	index@(_ZN7cutlass13device_kernelIN5flash11enable_sm90INS1_16FlashAttnFwdSm90INS1_25CollectiveMainloopFwdSm90ILi2EN4cute5tupleIJNS5_1CILi1EEES8_S8_EEENS6_IJNS7_ILi128EEESA_NS7_ILi192EEEEEELi128ENS_12float_e4m3_tEfNS_4arch4Sm90ELb0ELb1ELb1ELb1ELb0ELb1ELb0ELb1ELb1ELb1ELb1ELb0EEENS1_21CollectiveEpilogueFwdINS6_IJSA_SA_SA_EEES9_NS_10bfloat16_tESF_Li256ELb1ELb1ELb1ELb1EEENS1_36VarlenDynamicPersistentTileSchedulerILi128ELi128ELi256ELi128ELb1ELb1ELb1ELb1ELb0ELb1EEEEEEEEEvNT_6ParamsE)
        /*0050*/ 	.word	0x000000a8


	//----- nvinfo : EIATTR_FRAME_SIZE
	.align		4
.L_39:
        /*0054*/ 	.byte	0x04, 0x11
        /*0056*/ 	.short	(.L_41 - .L_40)
	.align		4
.L_40:
        /*0058*/ 	.word	index@(_ZN7cutlass13device_kernelIN5flash11enable_sm90INS1_16FlashAttnFwdSm90INS1_25CollectiveMainloopFwdSm90ILi2EN4cute5tupleIJNS5_1CILi1EEES8_S8_EEENS6_IJNS7_ILi128EEESA_NS7_ILi192EEEEEELi128ENS_12float_e4m3_tEfNS_4arch4Sm90ELb0ELb1ELb1ELb1ELb0ELb1ELb0ELb1ELb1ELb1ELb1ELb0EEENS1_21CollectiveEpilogueFwdINS6_IJSA_SA_SA_EEES9_NS_10bfloat16_tESF_Li256ELb1ELb1ELb1ELb1EEENS1_36VarlenDynamicPersistentTileSchedulerILi128ELi128ELi256ELi128ELb1ELb1ELb1ELb1ELb0ELb1EEEEEEEEEvNT_6ParamsE)
        /*005c*/ 	.word	0x00000060


	//----- nvinfo : EIATTR_REGCOUNT
	.align		4
.L_41:
        /*0060*/ 	.byte	0x04, 0x2f
        /*0062*/ 	.short	(.L_43 - .L_42)
	.align		4
.L_42:
        /*0064*/ 	.word	index@(_ZN7cutlass13device_kernelIN5flash11enable_sm90INS1_16FlashAttnFwdSm90INS1_25CollectiveMainloopFwdSm90ILi2EN4cute5tupleIJNS5_1CILi1EEES8_S8_EEENS6_IJNS7_ILi128EEESA_NS7_ILi192EEEEEELi128ENS_12float_e4m3_tEfNS_4arch4Sm90ELb0ELb1ELb1ELb1ELb0ELb0ELb0ELb1ELb1ELb1ELb1ELb0EEENS1_21CollectiveEpilogueFwdINS6_IJSA_SA_SA_EEES9_NS_10bfloat16_tESF_Li256ELb1ELb1ELb1ELb1EEENS1_36VarlenDynamicPersistentTileSchedulerILi128ELi128ELi256ELi128ELb1ELb1ELb1ELb1ELb0ELb1EEEEEEEEEvNT_6ParamsE)
        /*0068*/ 	.word	0x000000a8


	//----- nvinfo : EIATTR_FRAME_SIZE
	.align		4
.L_43:
        /*006c*/ 	.byte	0x04, 0x11
        /*006e*/ 	.short	(.L_45 - .L_44)
	.align		4
.L_44:
        /*0070*/ 	.word	index@(_ZN7cutlass13device_kernelIN5flash11enable_sm90INS1_16FlashAttnFwdSm90INS1_25CollectiveMainloopFwdSm90ILi2EN4cute5tupleIJNS5_1CILi1EEES8_S8_EEENS6_IJNS7_ILi128EEESA_NS7_ILi192EEEEEELi128ENS_12float_e4m3_tEfNS_4arch4Sm90ELb0ELb1ELb1ELb1ELb0ELb0ELb0ELb1ELb1ELb1ELb1ELb0EEENS1_21CollectiveEpilogueFwdINS6_IJSA_SA_SA_EEES9_NS_10bfloat16_tESF_Li256ELb1ELb1ELb1ELb1EEENS1_36VarlenDynamicPersistentTileSchedulerILi128ELi128ELi256ELi128ELb1ELb1ELb1ELb1ELb0ELb1EEEEEEEEEvNT_6ParamsE)
        /*0074*/ 	.word	0x00000040


	//----- nvinfo : EIATTR_REGCOUNT
	.align		4
.L_45:
        /*0078*/ 	.byte	0x04, 0x2f
        /*007a*/ 	.short	(.L_47 - .L_46)
	.align		4
.L_46:
        /*007c*/ 	.word	index@(_ZN7cutlass13device_kernelIN5flash11enable_sm90INS1_16FlashAttnFwdSm90INS1_25CollectiveMainloopFwdSm90ILi2EN4cute5tupleIJNS5_1CILi1EEES8_S8_EEENS6_IJNS7_ILi128EEESA_NS7_ILi192EEEEEELi128ENS_12float_e4m3_tEfNS_4arch4Sm90ELb0ELb1ELb1ELb0ELb0ELb0ELb0ELb1ELb1ELb1ELb1ELb0EEENS1_21CollectiveEpilogueFwdINS6_IJSA_SA_SA_EEES9_NS_10bfloat16_tESF_Li256ELb0ELb1ELb1ELb1EEENS1_19SingleTileSchedulerILb0ELb1ELb1ELi128EEEEEEEEEvNT_6ParamsE)
        /*0080*/ 	.word	0x000000a8


	//----- nvinfo : EIATTR_FRAME_SIZE
	.align		4
.L_47:
        /*0084*/ 	.byte	0x04, 0x11
        /*0086*/ 	.short	(.L_49 - .L_48)
	.align		4
.L_48:
        /*0088*/ 	.word	index@(_ZN7cutlass13device_kernelIN5flash11enable_sm90INS1_16FlashAttnFwdSm90INS1_25CollectiveMainloopFwdSm90ILi2EN4cute5tupleIJNS5_1CILi1EEES8_S8_EEENS6_IJNS7_ILi128EEESA_NS7_ILi192EEEEEELi128ENS_12float_e4m3_tEfNS_4arch4Sm90ELb0ELb1ELb1ELb0ELb0ELb0ELb0ELb1ELb1ELb1ELb1ELb0EEENS1_21CollectiveEpilogueFwdINS6_IJSA_SA_SA_EEES9_NS_10bfloat16_tESF_Li256ELb0ELb1ELb1ELb1EEENS1_19SingleTileSchedulerILb0ELb1ELb1ELi128EEEEEEEEEvNT_6ParamsE)
        /*008c*/ 	.word	0x00000030


	//----- nvinfo : EIATTR_REGCOUNT
	.align		4
.L_49:
        /*0090*/ 	.byte	0x04, 0x2f
        /*0092*/ 	.short	(.L_51 - .L_50)
	.align		4
.L_50:
        /*0094*/ 	.word	index@(_ZN7cutlass13device_kernelIN5flash11enable_sm90INS1_16FlashAttnFwdSm90INS1_25CollectiveMainloopFwdSm90ILi2EN4cute5tupleIJNS5_1CILi1EEES8_S8_EEENS6_IJNS7_ILi128EEENS7_ILi160EEENS7_ILi192EEEEEELi128ENS_12float_e4m3_tEfNS_4arch4Sm90ELb0ELb0ELb1ELb1ELb0ELb1ELb0ELb1ELb1ELb1ELb1ELb0EEENS1_21CollectiveEpilogueFwdINS6_IJSA_SA_SB_EEES9_NS_10bfloat16_tESG_Li256ELb1ELb1ELb1ELb1EEENS1_36VarlenDynamicPersistentTileSchedulerILi128ELi160ELi256ELi128ELb1ELb1ELb1ELb0ELb1ELb1EEEEEEEEEvNT_6ParamsE)
        /*0098*/ 	.word	0x000000a8


	//----- nvinfo : EIATTR_FRAME_SIZE
	.align		4
.L_51:
        /*009c*/ 	.byte	0x04, 0x11
        /*009e*/ 	.short	(.L_53 - .L_52)
	.align		4
.L_52:
        /*00a0*/ 	.word	index@(_ZN7cutlass13device_kernelIN5flash11enable_sm90INS1_16FlashAttnFwdSm90INS1_25CollectiveMainloopFwdSm90ILi2EN4cute5tupleIJNS5_1CILi1EEES8_S8_EEENS6_IJNS7_ILi128EEENS7_ILi160EEENS7_ILi192EEEEEELi128ENS_12float_e4m3_tEfNS_4arch4Sm90ELb0ELb0ELb1ELb1ELb0ELb1ELb0ELb1ELb1ELb1ELb1ELb0EEENS1_21CollectiveEpilogueFwdINS6_IJSA_SA_SB_EEES9_NS_10bfloat16_tESG_Li256ELb1ELb1ELb1ELb1EEENS1_36VarlenDynamicPersistentTileSchedulerILi128ELi160ELi256ELi128ELb1ELb1ELb1ELb0ELb1ELb1EEEEEEEEEvNT_6ParamsE)
        /*00a4*/ 	.word	0x00000070


	//----- nvinfo : EIATTR_REGCOUNT
	.align		4
.L_53:
        /*00a8*/ 	.byte	0x04, 0x2f
        /*00aa*/ 	.short	(.L_55 - .L_54)
	.align		4
.L_54:
        /*00ac*/ 	.word	index@(_ZN7cutlass13device_kernelIN5flash11enable_sm90INS1_16FlashAttnFwdSm90INS1_25CollectiveMainloopFwdSm90ILi2EN4cute5tupleIJNS5_1CILi1EEES8_S8_EEENS6_IJNS7_ILi128EEENS7_ILi160EEENS7_ILi192EEEEEELi128ENS_12float_e4m3_tEfNS_4arch4Sm90ELb0ELb0ELb1ELb1ELb0ELb0ELb0ELb1ELb1ELb1ELb1ELb0EEENS1_21CollectiveEpilogueFwdINS6_IJSA_SA_SB_EEES9_NS_10bfloat16_tESG_Li256ELb1ELb1ELb1ELb1EEENS1_36VarlenDynamicPersistentTileSchedulerILi128ELi160ELi256ELi128ELb1ELb1ELb1ELb0ELb1ELb1EEEEEEEEEvNT_6ParamsE)
        /*00b0*/ 	.word	0x000000a8


	//----- nvinfo : EIATTR_FRAME_SIZE
	.align		4
.L_55:
        /*00b4*/ 	.byte	0x04, 0x11
        /*00b6*/ 	.short	(.L_57 - .L_56)
	.align		4
.L_56:
        /*00b8*/ 	.word	index@(_ZN7cutlass13device_kernelIN5flash11enable_sm90INS1_16FlashAttnFwdSm90INS1_25CollectiveMainloopFwdSm90ILi2EN4cute5tupleIJNS5_1CILi1EEES8_S8_EEENS6_IJNS7_ILi128EEENS7_ILi160EEENS7_ILi192EEEEEELi128ENS_12float_e4m3_tEfNS_4arch4Sm90ELb0ELb0ELb1ELb1ELb0ELb0ELb0ELb1ELb1ELb1ELb1ELb0EEENS1_21CollectiveEpilogueFwdINS6_IJSA_SA_SB_EEES9_NS_10bfloat16_tESG_Li256ELb1ELb1ELb1ELb1EEENS1_36VarlenDynamicPersistentTileSchedulerILi128ELi160ELi256ELi128ELb1ELb1ELb1ELb0ELb1ELb1EEEEEEEEEvNT_6ParamsE)
        /*00bc*/ 	.word	0x00000038


	//----- nvinfo : EIATTR_REGCOUNT
	.align		4
.L_57:
        /*00c0*/ 	.byte	0x04, 0x2f
        /*00c2*/ 	.short	(.L_59 - .L_58)
	.align		4
.L_58:
        /*00c4*/ 	.word	index@(_ZN7cutlass13device_kernelIN5flash11enable_sm90INS1_16FlashAttnFwdSm90INS1_25CollectiveMainloopFwdSm90ILi2EN4cute5tupleIJNS5_1CILi1EEES8_S8_EEENS6_IJNS7_ILi128EEENS7_ILi160EEENS7_ILi192EEEEEELi128ENS_12float_e4m3_tEfNS_4arch4Sm90ELb0ELb0ELb1ELb0ELb0ELb0ELb0ELb1ELb1ELb1ELb1ELb0EEENS1_21CollectiveEpilogueFwdINS6_IJSA_SA_SB_EEES9_NS_10bfloat16_tESG_Li256ELb0ELb1ELb1ELb1EEENS1_19SingleTileSchedulerILb0ELb1ELb1ELi128EEEEEEEEEvNT_6ParamsE)
        /*00c8*/ 	.word	0x000000a8


	//----- nvinfo : EIATTR_FRAME_SIZE
	.align		4
.L_59:
        /*00cc*/ 	.byte	0x04, 0x11
        /*00ce*/ 	.short	(.L_61 - .L_60)
	.align		4
.L_60:
        /*00d0*/ 	.word	index@(_ZN7cutlass13device_kernelIN5flash11enable_sm90INS1_16FlashAttnFwdSm90INS1_25CollectiveMainloopFwdSm90ILi2EN4cute5tupleIJNS5_1CILi1EEES8_S8_EEENS6_IJNS7_ILi128EEENS7_ILi160EEENS7_ILi192EEEEEELi128ENS_12float_e4m3_tEfNS_4arch4Sm90ELb0ELb0ELb1ELb0ELb0ELb0ELb0ELb1ELb1ELb1ELb1ELb0EEENS1_21CollectiveEpilogueFwdINS6_IJSA_SA_SB_EEES9_NS_10bfloat16_tESG_Li256ELb0ELb1ELb1ELb1EEENS1_19SingleTileSchedulerILb0ELb1ELb1ELi128EEEEEEEEEvNT_6ParamsE)
        /*00d4*/ 	.word	0x00000028


	//----- nvinfo : EIATTR_MIN_STACK_SIZE
	.align		4
.L_61:
        /*00d8*/ 	.byte	0x04, 0x12
        /*00da*/ 	.short	(.L_63 - .L_62)
	.align		4
.L_62:
        /*00dc*/ 	.word	index@(_ZN7cutlass13device_kernelIN5flash11enable_sm90INS1_16FlashAttnFwdSm90INS1_25CollectiveMainloopFwdSm90ILi2EN4cute5tupleIJNS5_1CILi1EEES8_S8_EEENS6_IJNS7_ILi128EEENS7_ILi160EEENS7_ILi192EEEEEELi128ENS_12float_e4m3_tEfNS_4arch4Sm90ELb0ELb0ELb1ELb0ELb0ELb0ELb0ELb1ELb1ELb1ELb1ELb0EEENS1_21CollectiveEpilogueFwdINS6_IJSA_SA_SB_EEES9_NS_10bfloat16_tESG_Li256ELb0ELb1ELb1ELb1EEENS1_19SingleTileSchedulerILb0ELb1ELb1ELi128EEEEEEEEEvNT_6ParamsE)
        /*00e0*/ 	.word	0x00000028


	//----- nvinfo : EIATTR_MIN_STACK_SIZE
	.align		4
.L_63:
        /*00e4*/ 	.byte	0x04, 0x12
        /*00e6*/ 	.short	(.L_65 - .L_64)
	.align		4
.L_64:
        /*00e8*/ 	.word	index@(_ZN7cutlass13device_kernelIN5flash11enable_sm90INS1_16FlashAttnFwdSm90INS1_25CollectiveMainloopFwdSm90ILi2EN4cute5tupleIJNS5_1CILi1EEES8_S8_EEENS6_IJNS7_ILi128EEENS7_ILi160EEENS7_ILi192EEEEEELi128ENS_12float_e4m3_tEfNS_4arch4Sm90ELb0ELb0ELb1ELb1ELb0ELb0ELb0ELb1ELb1ELb1ELb1ELb0EEENS1_21CollectiveEpilogueFwdINS6_IJSA_SA_SB_EEES9_NS_10bfloat16_tESG_Li256ELb1ELb1ELb1ELb1EEENS1_36VarlenDynamicPersistentTileSchedulerILi128ELi160ELi256ELi128ELb1ELb1ELb1ELb0ELb1ELb1EEEEEEEEEvNT_6ParamsE)
        /*00ec*/ 	.word	0x00000038


	//----- nvinfo : EIATTR_MIN_STACK_SIZE
	.align		4
.L_65:
        /*00f0*/ 	.byte	0x04, 0x12
        /*00f2*/ 	.short	(.L_67 - .L_66)
	.align		4
.L_66:
        /*00f4*/ 	.word	index@(_ZN7cutlass13device_kernelIN5flash11enable_sm90INS1_16FlashAttnFwdSm90INS1_25CollectiveMainloopFwdSm90ILi2EN4cute5tupleIJNS5_1CILi1EEES8_S8_EEENS6_IJNS7_ILi128EEENS7_ILi160EEENS7_ILi192EEEEEELi128ENS_12float_e4m3_tEfNS_4arch4Sm90ELb0ELb0ELb1ELb1ELb0ELb1ELb0ELb1ELb1ELb1ELb1ELb0EEENS1_21CollectiveEpilogueFwdINS6_IJSA_SA_SB_EEES9_NS_10bfloat16_tESG_Li256ELb1ELb1ELb1ELb1EEENS1_36VarlenDynamicPersistentTileSchedulerILi128ELi160ELi256ELi128ELb1ELb1ELb1ELb0ELb1ELb1EEEEEEEEEvNT_6ParamsE)
        /*00f8*/ 	.word	0x00000070


	//----- nvinfo : EIATTR_MIN_STACK_SIZE
	.align		4
.L_67:
        /*00fc*/ 	.byte	0x04, 0x12
        /*00fe*/ 	.short	(.L_69 - .L_68)
	.align		4
.L_68:
        /*0100*/ 	.word	index@(_ZN7cutlass13device_kernelIN5flash11enable_sm90INS1_16FlashAttnFwdSm90INS1_25CollectiveMainloopFwdSm90ILi2EN4cute5tupleIJNS5_1CILi1EEES8_S8_EEENS6_IJNS7_ILi128EEESA_NS7_ILi192EEEEEELi128ENS_12float_e4m3_tEfNS_4arch4Sm90ELb0ELb1ELb1ELb0ELb0ELb0ELb0ELb1ELb1ELb1ELb1ELb0EEENS1_21CollectiveEpilogueFwdINS6_IJSA_SA_SA_EEES9_NS_10bfloat16_tESF_Li256ELb0ELb1ELb1ELb1EEENS1_19SingleTileSchedulerILb0ELb1ELb1ELi128EEEEEEEEEvNT_6ParamsE)
        /*0104*/ 	.word	0x00000030


	//----- nvinfo : EIATTR_MIN_STACK_SIZE
	.align		4
.L_69:
        /*0108*/ 	.byte	0x04, 0x12
        /*010a*/ 	.short	(.L_71 - .L_70)
	.align		4
.L_70:
        /*010c*/ 	.word	index@(_ZN7cutlass13device_kernelIN5flash11enable_sm90INS1_16FlashAttnFwdSm90INS1_25CollectiveMainloopFwdSm90ILi2EN4cute5tupleIJNS5_1CILi1EEES8_S8_EEENS6_IJNS7_ILi128EEESA_NS7_ILi192EEEEEELi128ENS_12float_e4m3_tEfNS_4arch4Sm90ELb0ELb1ELb1ELb1ELb0ELb0ELb0ELb1ELb1ELb1ELb1ELb0EEENS1_21CollectiveEpilogueFwdINS6_IJSA_SA_SA_EEES9_NS_10bfloat16_tESF_Li256ELb1ELb1ELb1ELb1EEENS1_36VarlenDynamicPersistentTileSchedulerILi128ELi128ELi256ELi128ELb1ELb1ELb1ELb1ELb0ELb1EEEEEEEEEvNT_6ParamsE)
        /*0110*/ 	.word	0x00000040


	//----- nvinfo : EIATTR_MIN_STACK_SIZE
	.align		4
.L_71:
        /*0114*/ 	.byte	0x04, 0x12
        /*0116*/ 	.short	(.L_73 - .L_72)
	.align		4
.L_72:
        /*0118*/ 	.word	index@(_ZN7cutlass13device_kernelIN5flash11enable_sm90INS1_16FlashAttnFwdSm90INS1_25CollectiveMainloopFwdSm90ILi2EN4cute5tupleIJNS5_1CILi1EEES8_S8_EEENS6_IJNS7_ILi128EEESA_NS7_ILi192EEEEEELi128ENS_12float_e4m3_tEfNS_4arch4Sm90ELb0ELb1ELb1ELb1ELb0ELb1ELb0ELb1ELb1ELb1ELb1ELb0EEENS1_21CollectiveEpilogueFwdINS6_IJSA_SA_SA_EEES9_NS_10bfloat16_tESF_Li256ELb1ELb1ELb1ELb1EEENS1_36VarlenDynamicPersistentTileSchedulerILi128ELi128ELi256ELi128ELb1ELb1ELb1ELb1ELb0ELb1EEEEEEEEEvNT_6ParamsE)
        /*011c*/ 	.word	0x00000060


	//----- nvinfo : EIATTR_MIN_STACK_SIZE
	.align		4
.L_73:
        /*0120*/ 	.byte	0x04, 0x12
        /*0122*/ 	.short	(.L_75 - .L_74)
	.align		4
.L_74:
        /*0124*/ 	.word	index@(_ZN7cutlass13device_kernelIN5flash11enable_sm90INS1_16FlashAttnFwdSm90INS1_25CollectiveMainloopFwdSm90ILi2EN4cute5tupleIJNS5_1CILi1EEES8_S8_EEENS6_IJNS7_ILi128EEENS7_ILi160EEENS7_ILi192EEEEEELi128ENS_12float_e4m3_tEfNS_4arch4Sm90ELb1ELb0ELb1ELb0ELb0ELb0ELb0ELb1ELb1ELb1ELb1ELb0EEENS1_21CollectiveEpilogueFwdINS6_IJSA_SA_SB_EEES9_NS_10bfloat16_tESG_Li256ELb0ELb1ELb1ELb1EEENS1_19SingleTileSchedulerILb0ELb1ELb1ELi128EEEEEEEEEvNT_6ParamsE)
        /*0128*/ 	.word	0x00000028


	//----- nvinfo : EIATTR_MIN_STACK_SIZE
	.align		4
.L_75:
        /*012c*/ 	.byte	0x04, 0x12
        /*012e*/ 	.short	(.L_77 - .L_76)
	.align		4
.L_76:
        /*0130*/ 	.word	index@(_ZN7cutlass13device_kernelIN5flash11enable_sm90INS1_16FlashAttnFwdSm90INS1_25CollectiveMainloopFwdSm90ILi2EN4cute5tupleIJNS5_1CILi1EEES8_S8_EEENS6_IJNS7_ILi128EEENS7_ILi160EEENS7_ILi192EEEEEELi128ENS_12float_e4m3_tEfNS_4arch4Sm90ELb1ELb0ELb1ELb1ELb0ELb0ELb0ELb1ELb1ELb1ELb1ELb0EEENS1_21CollectiveEpilogueFwdINS6_IJSA_SA_SB_EEES9_NS_10bfloat16_tESG_Li256ELb1ELb1ELb1ELb1EEENS1_36VarlenDynamicPersistentTileSchedulerILi128ELi160ELi256ELi128ELb1ELb1ELb1ELb1ELb1ELb1EEEEEEEEEvNT_6ParamsE)
        /*0134*/ 	.word	0x00000038


	//----- nvinfo : EIATTR_MIN_STACK_SIZE
	.align		4
.L_77:
        /*0138*/ 	.byte	0x04, 0x12
        /*013a*/ 	.short	(.L_79 - .L_78)
	.align		4
.L_78:
        /*013c*/ 	.word	index@(_ZN7cutlass13device_kernelIN5flash11enable_sm90INS1_16FlashAttnFwdSm90INS1_25CollectiveMainloopFwdSm90ILi2EN4cute5tupleIJNS5_1CILi1EEES8_S8_EEENS6_IJNS7_ILi128EEENS7_ILi160EEENS7_ILi192EEEEEELi128ENS_12float_e4m3_tEfNS_4arch4Sm90ELb1ELb0ELb1ELb1ELb0ELb1ELb0ELb1ELb1ELb1ELb1ELb0EEENS1_21CollectiveEpilogueFwdINS6_IJSA_SA_SB_EEES9_NS_10bfloat16_tESG_Li256ELb1ELb1ELb1ELb1EEENS1_36VarlenDynamicPersistentTileSchedulerILi128ELi160ELi256ELi128ELb1ELb1ELb1ELb1ELb1ELb1EEEEEEEEEvNT_6ParamsE)
        /*0140*/ 	.word	0x00000078
.L_79:


//--------------------- .nv.compat                --------------------------
	.section	.nv.compat,"",@"SHT_CUDA_COMPAT_INFO"
	.align	4
        /*0000*/ 	.byte	0x02, 0x09, 0x01, 0x00, 0x02, 0x02, 0x04, 0x00, 0x02, 0x05, 0x05, 0x00, 0x03, 0x07, 0x01, 0x01
        /*0010*/ 	.byte	0x02, 0x03, 0x01, 0x00, 0x02, 0x06, 0x01, 0x00, 0x04, 0x0b, 0x08, 0x00, 0x00, 0x00, 0x00, 0x00
        /*0020*/ 	.byte	0x00, 0x00, 0x00, 0x00


//--------------------- .nv.info._ZN7cutlass13device_kernelIN5flash11enable_sm90INS1_16FlashAttnFwdSm90INS1_25CollectiveMainloopFwdSm90ILi2EN4cute5tupleIJNS5_1CILi1EEES8_S8_EEENS6_IJNS7_ILi128EEENS7_ILi160EEENS7_ILi192EEEEEELi128ENS_12float_e4m3_tEfNS_4arch4Sm90ELb0ELb0ELb1ELb0ELb0ELb0ELb0ELb1ELb1ELb1ELb1ELb0EEENS1_21CollectiveEpilogueFwdINS6_IJSA_SA_SB_EEES9_NS_10bfloat16_tESG_Li256ELb0ELb1ELb1ELb1EEENS1_19SingleTileSchedulerILb0ELb1ELb1ELi128EEEEEEEEEvNT_6ParamsE --------------------------
	.section	.nv.info._ZN7cutlass13device_kernelIN5flash11enable_sm90INS1_16FlashAttnFwdSm90INS1_25CollectiveMainloopFwdSm90ILi2EN4cute5tupleIJNS5_1CILi1EEES8_S8_EEENS6_IJNS7_ILi128EEENS7_ILi160EEENS7_ILi192EEEEEELi128ENS_12float_e4m3_tEfNS_4arch4Sm90ELb0ELb0ELb1ELb0ELb0ELb0ELb0ELb1ELb1ELb1ELb1ELb0EEENS1_21CollectiveEpilogueFwdINS6_IJSA_SA_SB_EEES9_NS_10bfloat16_tESG_Li256ELb0ELb1ELb1ELb1EEENS1_19SingleTileSchedulerILb0ELb1ELb1ELi128EEEEEEEEEvNT_6ParamsE,"",@"SHT_CUDA_INFO"
	.sectionflags	@""
	.align	4


	//----- nvinfo : EIATTR_CUDA_API_VERSION
	.align		4
        /*0000*/ 	.byte	0x04, 0x37
        /*0002*/ 	.short	(.L_81 - .L_80)
.L_80:
        /*0004*/ 	.word	0x00000082


	//----- nvinfo : EIATTR_KPARAM_INFO
	.align		4
.L_81:
        /*0008*/ 	.byte	0x04, 0x17
        /*000a*/ 	.short	(.L_83 - .L_82)
.L_82:
        /*000c*/ 	.word	0x00000000
        /*0010*/ 	.short	0x0000
        /*0012*/ 	.short	0x0070
        /*0014*/ 	.byte	0x00, 0xf0, 0x01, 0x28


	//----- nvinfo : EIATTR_SPARSE_MMA_MASK
	.align		4
.L_83:
        /*0018*/ 	.byte	0x03, 0x50
        /*001a*/ 	.short	0x0000


	//----- nvinfo : EIATTR_MAXREG_COUNT
	.align		4
        /*001c*/ 	.byte	0x03, 0x1b
        /*001e*/ 	.short	0x00a8


	//----- nvinfo : EIATTR_NUM_BARRIERS
	.align		4
        /*0020*/ 	.byte	0x02, 0x4c
        /*0022*/ 	.byte	0x10
	.zero		1


	//----- nvinfo : EIATTR_EXTERNS
	.align		4
        /*0024*/ 	.byte	0x04, 0x0f
        /*0026*/ 	.short	(.L_85 - .L_84)


	//   ....[0]....
	.align		4
.L_84:
        /*0028*/ 	.word	index@(__assertfail)


	//----- nvinfo : EIATTR_ANNOTATIONS
	.align		4
.L_85:
        /*002c*/ 	.byte	0x04, 0x55
        /*002e*/ 	.short	(.L_87 - .L_86)


	//   ....[0]....
.L_86:
        /*0030*/ 	.word	0x00000001
        /*0034*/ 	.byte	0x40, 0x09, 0x00, 0x00, 0x01, 0x00, 0x00, 0x00, 0xb0, 0x12, 0x00, 0x00, 0x01, 0x00, 0x00, 0x00
        /* <DEDUP_REMOVED lines=13> */
        /*0114*/ 	.byte	0xc0, 0xec, 0x00, 0x00


	//----- nvinfo : EIATTR_MERCURY_ISA_VERSION
	.align		4
.L_87:
        /*0118*/ 	.byte	0x03, 0x5f
        /*011a*/ 	.short	0x0101


	//----- nvinfo : EIATTR_INT_WARP_WIDE_INSTR_OFFSETS
	.align		4
        /*011c*/ 	.byte	0x04, 0x31
        /*011e*/ 	.short	(.L_89 - .L_88)


	//   ....[0]....
.L_88:
        /*0120*/ 	.word	0x00000120


	//   ....[1]....
        /*0124*/ 	.word	0x000001c0


	//   ....[2]....
        /*0128*/ 	.word	0x00000230


	//----- nvinfo : EIATTR_COOP_GROUP_MASK_REGIDS
	.align		4
.L_89:
        /*012c*/ 	.byte	0x04, 0x29
        /*012e*/ 	.short	(.L_91 - .L_90)


	//   ....[0]....
.L_90:
        /*0130*/ 	.word	0xffffffff


	//   ....[1]....
        /*0134*/ 	.word	0xffffffff


	//   ....[2]....
        /*0138*/ 	.word	0xffffffff


	//   ....[3]....
        /*013c*/ 	.word	0xffffffff


	//   ....[4]....
        /*0140*/ 	.word	0xffffffff


	//   ....[5]....
        /*0144*/ 	.word	0xffffffff


	//   ....[6]....
        /*0148*/ 	.word	0xffffffff


	//   ....[7]....
        /*014c*/ 	.word	0xffffffff


	//   ....[8]....
        /*0150*/ 	.word	0xffffffff


	//   ....[9]....
        /*0154*/ 	.word	0xffffffff


	//   ....[10]....
        /*0158*/ 	.word	0xffffffff


	//   ....[11]....
        /*015c*/ 	.word	0xffffffff


	//   ....[12]....
        /*0160*/ 	.word	0xffffffff


	//   ....[13]....
        /*0164*/ 	.word	0xffffffff


	//   ....[14]....
        /*0168*/ 	.word	0xffffffff


	//   ....[15]....
        /*016c*/ 	.word	0xffffffff


	//   ....[16]....
        /*0170*/ 	.word	0xffffffff


	//   ....[17]....
        /*0174*/ 	.word	0xffffffff


	//   ....[18]....
        /*0178*/ 	.word	0xffffffff


	//   ....[19]....
        /*017c*/ 	.word	0xffffffff


	//   ....[20]....
        /*0180*/ 	.word	0xffffffff


	//   ....[21]....
        /*0184*/ 	.word	0xffffffff


	//   ....[22]....
        /*0188*/ 	.word	0xffffffff


	//   ....[23]....
        /*018c*/ 	.word	0xffffffff


	//   ....[24]....
        /*0190*/ 	.word	0xffffffff


	//   ....[25]....
        /*0194*/ 	.word	0xffffffff


	//   ....[26]....
        /*0198*/ 	.word	0xffffffff


	//   ....[27]....
        /*019c*/ 	.word	0xffffffff


	//   ....[28]....
        /*01a0*/ 	.word	0xffffffff


	//   ....[29]....
        /*01a4*/ 	.word	0xffffffff


	//   ....[30]....
        /*01a8*/ 	.word	0xffffffff


	//   ....[31]....
        /*01ac*/ 	.word	0xffffffff


	//   ....[32]....
        /*01b0*/ 	.word	0xffffffff


	//   ....[33]....
        /*01b4*/ 	.word	0xffffffff


	//   ....[34]....
        /*01b8*/ 	.word	0xffffffff


	//   ....[35]....
        /*01bc*/ 	.word	0xffffffff


	//   ....[36]....
        /*01c0*/ 	.word	0xffffffff


	//   ....[37]....
        /*01c4*/ 	.word	0xffffffff


	//   ....[38]....
        /*01c8*/ 	.word	0xffffffff


	//   ....[39]....
        /*01cc*/ 	.word	0xffffffff


	//   ....[40]....
        /*01d0*/ 	.word	0xffffffff


	//   ....[41]....
        /*01d4*/ 	.word	0xffffffff


	//   ....[42]....
        /*01d8*/ 	.word	0xffffffff


	//   ....[43]....
        /*01dc*/ 	.word	0xffffffff


	//   ....[44]....
        /*01e0*/ 	.word	0xffffffff


	//   ....[45]....
        /*01e4*/ 	.word	0xffffffff


	//   ....[46]....
        /*01e8*/ 	.word	0xffffffff


	//   ....[47]....
        /*01ec*/ 	.word	0xffffffff


	//   ....[48]....
        /*01f0*/ 	.word	0xffffffff


	//   ....[49]....
        /*01f4*/ 	.word	0xffffffff


	//   ....[50]....
        /*01f8*/ 	.word	0xffffffff


	//   ....[51]....
        /*01fc*/ 	.word	0xffffffff


	//   ....[52]....
        /*0200*/ 	.word	0xffffffff


	//   ....[53]....
        /*0204*/ 	.word	0xffffffff


	//   ....[54]....
        /*0208*/ 	.word	0xffffffff


	//   ....[55]....
        /*020c*/ 	.word	0xffffffff


	//   ....[56]....
        /*0210*/ 	.word	0xffffffff


	//   ....[57]....
        /*0214*/ 	.word	0xffffffff


	//   ....[58]....
        /*0218*/ 	.word	0xffffffff


	//   ....[59]....
        /*021c*/ 	.word	0xffffffff


	//   ....[60]....
        /*0220*/ 	.word	0xffffffff


	//   ....[61]....
        /*0224*/ 	.word	0xffffffff


	//   ....[62]....
        /*0228*/ 	.word	0xffffffff


	//   ....[63]....
        /*022c*/ 	.word	0xffffffff


	//   ....[64]....
        /*0230*/ 	.word	0xffffffff


	//   ....[65]....
        /*0234*/ 	.word	0xffffffff


	//   ....[66]....
        /*0238*/ 	.word	0xffffffff


	//   ....[67]....
        /*023c*/ 	.word	0xffffffff


	//   ....[68]....
        /*0240*/ 	.word	0xffffffff


	//   ....[69]....
        /*0244*/ 	.word	0xffffffff


	//   ....[70]....
        /*0248*/ 	.word	0xffffffff


	//   ....[71]....
        /*024c*/ 	.word	0xffffffff


	//   ....[72]....
        /*0250*/ 	.word	0xffffffff


	//   ....[73]....
        /*0254*/ 	.word	0xffffffff


	//   ....[74]....
        /*0258*/ 	.word	0xffffffff


	//   ....[75]....
        /*025c*/ 	.word	0xffffffff


	//   ....[76]....
        /*0260*/ 	.word	0xffffffff


	//   ....[77]....
        /*0264*/ 	.word	0xffffffff


	//   ....[78]....
        /*0268*/ 	.word	0xffffffff


	//   ....[79]....
        /*026c*/ 	.word	0xffffffff


	//   ....[80]....
        /*0270*/ 	.word	0xffffffff


	//   ....[81]....
        /*0274*/ 	.word	0xffffffff


	//   ....[82]....
        /*0278*/ 	.word	0xffffffff


	//   ....[83]....
        /*027c*/ 	.word	0xffffffff


	//   ....[84]....
        /*0280*/ 	.word	0xffffffff


	//   ....[85]....
        /*0284*/ 	.word	0xffffffff


	//   ....[86]....
        /*0288*/ 	.word	0xffffffff


	//   ....[87]....
        /*028c*/ 	.word	0xffffffff


	//   ....[88]....
        /*0290*/ 	.word	0xffffffff


	//   ....[89]....
        /*0294*/ 	.word	0xffffffff


	//   ....[90]....
        /*0298*/ 	.word	0xffffffff


	//   ....[91]....
        /*029c*/ 	.word	0xffffffff


	//   ....[92]....
        /*02a0*/ 	.word	0xffffffff


	//   ....[93]....
        /*02a4*/ 	.word	0xffffffff


	//   ....[94]....
        /*02a8*/ 	.word	0xffffffff


	//   ....[95]....
        /*02ac*/ 	.word	0xffffffff


	//   ....[96]....
        /*02b0*/ 	.word	0xffffffff


	//   ....[97]....
        /*02b4*/ 	.word	0xffffffff


	//   ....[98]....
        /*02b8*/ 	.word	0xffffffff


	//   ....[99]....
        /*02bc*/ 	.word	0xffffffff


	//   ....[100]....
        /*02c0*/ 	.word	0xffffffff


	//   ....[101]....
        /*02c4*/ 	.word	0xffffffff


	//   ....[102]....
        /*02c8*/ 	.word	0xffffffff


	//   ....[103]....
        /*02cc*/ 	.word	0x0500000f


	//   ....[104]....
        /*02d0*/ 	.word	0x0500000f


	//   ....[105]....
        /*02d4*/ 	.word	0x0500000f


	//   ....[106]....
        /*02d8*/ 	.word	0x0500000f


	//   ....[107]....
        /*02dc*/ 	.word	0x0500000f


	//   ....[108]....
        /*02e0*/ 	.word	0x0500000f


	//   ....[109]....
        /*02e4*/ 	.word	0x0500000f


	//   ....[110]....
        /*02e8*/ 	.word	0x0500000f


	//   ....[111]....
        /*02ec*/ 	.word	0x0500000f


	//----- nvinfo : EIATTR_COOP_GROUP_INSTR_OFFSETS
	.align		4
.L_91:
        /*02f0*/ 	.byte	0x04, 0x28
        /*02f2*/ 	.short	(.L_93 - .L_92)


	//   ....[0]....
.L_92:
        /*02f4*/ 	.word	0x00000060


	//   ....[1]....
        /*02f8*/ 	.word	0x00000130


	//   ....[2]....
        /*02fc*/ 	.word	0x000001e0


	//   ....[3]....
        /*0300*/ 	.word	0x000003a0


	//   ....[4]....
        /*0304*/ 	.word	0x00000500


	//   ....[5]....
        /*0308*/ 	.word	0x00000620


	//   ....[6]....
        /*030c*/ 	.word	0x00000780


	//   ....[7]....
        /*0310*/ 	.word	0x000010d0


	//   ....[8]....
        /*0314*/ 	.word	0x000037f0


	//   ....[9]....
        /*0318*/ 	.word	0x00003890


	//   ....[10]....
        /*031c*/ 	.word	0x00003bf0


	//   ....[11]....
        /*0320*/ 	.word	0x00003d10


	//   ....[12]....
        /*0324*/ 	.word	0x00007190


	//   ....[13]....
        /*0328*/ 	.word	0x000071c0


	//   ....[14]....
        /*032c*/ 	.word	0x000071f0


	//   ....[15]....
        /*0330*/ 	.word	0x00007200


	//   ....[16]....
        /*0334*/ 	.word	0x00008d00


	//   ....[17]....
        /*0338*/ 	.word	0x00008d10


	//   ....[18]....
        /*033c*/ 	.word	0x00008d90


	//   ....[19]....
        /*0340*/ 	.word	0x00008da0


	//   ....[20]....
        /*0344*/ 	.word	0x00009bd0


	//   ....[21]....
        /*0348*/ 	.word	0x00009be0


	//   ....[22]....
        /*034c*/ 	.word	0x00009bf0


	//   ....[23]....
        /*0350*/ 	.word	0x00009c10


	//   ....[24]....
        /*0354*/ 	.word	0x00009c20


	//   ....[25]....
        /*0358*/ 	.word	0x00009c30


	//   ....[26]....
        /*035c*/ 	.word	0x00009c40


	//   ....[27]....
        /*0360*/ 	.word	0x00009c50


	//   ....[28]....
        /*0364*/ 	.word	0x00009c60


	//   ....[29]....
        /*0368*/ 	.word	0x00009c70


	//   ....[30]....
        /*036c*/ 	.word	0x00009c80


	//   ....[31]....
        /*0370*/ 	.word	0x00009c90


	//   ....[32]....
        /*0374*/ 	.word	0x00009cb0


	//   ....[33]....
        /*0378*/ 	.word	0x00009cd0


	//   ....[34]....
        /*037c*/ 	.word	0x00009ce0


	//   ....[35]....
        /*0380*/ 	.word	0x00009cf0


	//   ....[36]....
        /*0384*/ 	.word	0x00009d00


	//   ....[37]....
        /*0388*/ 	.word	0x00009d10


	//   ....[38]....
        /*038c*/ 	.word	0x00009d20


	//   ....[39]....
        /*0390*/ 	.word	0x00009d30


	//   ....[40]....
        /*0394*/ 	.word	0x00009d40


	//   ....[41]....
        /*0398*/ 	.word	0x00009d50


	//   ....[42]....
        /*039c*/ 	.word	0x00009d60


	//   ....[43]....
        /*03a0*/ 	.word	0x00009d70


	//   ....[44]....
        /*03a4*/ 	.word	0x00009d80


	//   ....[45]....
        /*03a8*/ 	.word	0x00009d90


	//   ....[46]....
        /*03ac*/ 	.word	0x00009da0


	//   ....[47]....
        /*03b0*/ 	.word	0x00009db0


	//   ....[48]....
        /*03b4*/ 	.word	0x00009dc0


	//   ....[49]....
        /*03b8*/ 	.word	0x00009dd0


	//   ....[50]....
        /*03bc*/ 	.word	0x00009de0


	//   ....[51]....
        /*03c0*/ 	.word	0x00009df0


	//   ....[52]....
        /*03c4*/ 	.word	0x00009e10


	//   ....[53]....
        /*03c8*/ 	.word	0x00009e20


	//   ....[54]....
        /*03cc*/ 	.word	0x00009e30


	//   ....[55]....
        /*03d0*/ 	.word	0x00009e40


	//   ....[56]....
        /*03d4*/ 	.word	0x00009e50


	//   ....[57]....
        /*03d8*/ 	.word	0x00009e60


	//   ....[58]....
        /*03dc*/ 	.word	0x00009e90


	//   ....[59]....
        /*03e0*/ 	.word	0x00009ea0


	//   ....[60]....
        /*03e4*/ 	.word	0x00009eb0


	//   ....[61]....
        /*03e8*/ 	.word	0x00009ed0


	//   ....[62]....
        /*03ec*/ 	.word	0x00009f10


	//   ....[63]....
        /*03f0*/ 	.word	0x00009f20


	//   ....[64]....
        /*03f4*/ 	.word	0x00009f30


	//   ....[65]....
        /*03f8*/ 	.word	0x00009f40


	//   ....[66]....
        /*03fc*/ 	.word	0x00009f50


	//   ....[67]....
        /*0400*/ 	.word	0x00009f60


	//   ....[68]....
        /*0404*/ 	.word	0x00009f70


	//   ....[69]....
        /*0408*/ 	.word	0x00009f80


	//   ....[70]....
        /*040c*/ 	.word	0x00009fb0


	//   ....[71]....
        /*0410*/ 	.word	0x00009fe0


	//   ....[72]....
        /*0414*/ 	.word	0x0000a020


	//   ....[73]....
        /*0418*/ 	.word	0x0000a050


	//   ....[74]....
        /*041c*/ 	.word	0x0000a080


	//   ....[75]....
        /*0420*/ 	.word	0x0000a0b0


	//   ....[76]....
        /*0424*/ 	.word	0x0000a0d0


	//   ....[77]....
        /*0428*/ 	.word	0x0000a0e0


	//   ....[78]....
        /*042c*/ 	.word	0x0000a0f0


	//   ....[79]....
        /*0430*/ 	.word	0x0000a120


	//   ....[80]....
        /*0434*/ 	.word	0x0000a140


	//   ....[81]....
        /*0438*/ 	.word	0x0000a150


	//   ....[82]....
        /*043c*/ 	.word	0x0000a160


	//   ....[83]....
        /*0440*/ 	.word	0x0000a170


	//   ....[84]....
        /*0444*/ 	.word	0x0000a590


	//   ....[85]....
        /*0448*/ 	.word	0x0000a5e0


	//   ....[86]....
        /*044c*/ 	.word	0x0000a620


	//   ....[87]....
        /*0450*/ 	.word	0x0000a660


	//   ....[88]....
        /*0454*/ 	.word	0x0000a6b0


	//   ....[89]....
        /*0458*/ 	.word	0x0000a6e0


	//   ....[90]....
        /*045c*/ 	.word	0x0000ada0


	//   ....[91]....
        /*0460*/ 	.word	0x0000add0


	//   ....[92]....
        /*0464*/ 	.word	0x0000b900


	//   ....[93]....
        /*0468*/ 	.word	0x0000c600


	//   ....[94]....
        /*046c*/ 	.word	0x0000d120


	//   ....[95]....
        /*0470*/ 	.word	0x0000d150


	//   ....[96]....
        /*0474*/ 	.word	0x0000d180


	//   ....[97]....
        /*0478*/ 	.word	0x0000d250


	//   ....[98]....
        /*047c*/ 	.word	0x0000d280


	//   ....[99]....
        /*0480*/ 	.word	0x0000d310


	//   ....[100]....
        /*0484*/ 	.word	0x0000d340


	//   ....[101]....
        /*0488*/ 	.word	0x0000d350


	//   ....[102]....
        /*048c*/ 	.word	0x0000ec70


	//   ....[103]....
        /*0490*/ 	.word	0x0000f160


	//   ....[104]....
        /*0494*/ 	.word	0x0000f330


	//   ....[105]....
        /*0498*/ 	.word	0x0000f390


	//   ....[106]....
        /*049c*/ 	.word	0x0000f490


	//   ....[107]....
        /*04a0*/ 	.word	0x0000f560


	//   ....[108]....
        /*04a4*/ 	.word	0x0000f5d0


	//   ....[109]....
        /*04a8*/ 	.word	0x0000f6d0


	//   ....[110]....
        /*04ac*/ 	.word	0x0000f740


	//   ....[111]....
        /*04b0*/ 	.word	0x0000f830


	//----- nvinfo : EIATTR_REG_RECONFIG
	.align		4
.L_93:
        /*04b4*/ 	.byte	0x01, 0x54
	.zero		2


	//----- nvinfo : EIATTR_SYSCALL_OFFSETS
	.align		4
        /*04b8*/ 	.byte	0x04, 0x46
        /*04ba*/ 	.short	(.L_95 - .L_94)


	//   ....[0]....
.L_94:
        /*04bc*/ 	.word	0x00001290


	//   ....[1]....
        /*04c0*/ 	.word	0x0000bf70


	//   ....[2]....
        /*04c4*/ 	.word	0x0000c0b0


	//   ....[3]....
        /*04c8*/ 	.word	0x0000c1f0


	//   ....[4]....
        /*04cc*/ 	.word	0x0000c310


	//   ....[5]....
        /*04d0*/ 	.word	0x0000cd40


	//----- nvinfo : EIATTR_MBARRIER_INSTR_OFFSETS
	.align		4
.L_95:
        /*04d4*/ 	.byte	0x04, 0x39
        /*04d6*/ 	.short	(.L_97 - .L_96)


	//   ....[0]....
.L_96:
        /*04d8*/ 	.word	0x00000250
        /*04dc*/ 	.word	0x000000ff
        /*04e0*/ 	.word	0x00029800
        /*04e4*/ 	.short	0x0100
        /*04e6*/ 	.byte	0x08
	.zero		1


	//   ....[1]....
        /*04e8*/ 	.word	0x00000260
        /*04ec*/ 	.word	0x000000ff
        /*04f0*/ 	.word	0x00029820
        /*04f4*/ 	.short	0x0100
        /*04f6*/ 	.byte	0x08
	.zero		1


	//   ....[2]....
        /*04f8*/ 	.word	0x00000350
        /*04fc*/ 	.word	0x000000ff
        /*0500*/ 	.word	0x00029830
        /*0504*/ 	.short	0x0100
        /*0506*/ 	.byte	0x08
	.zero		1


	//   ....[3]....
        /*0508*/ 	.word	0x00000360
        /*050c*/ 	.word	0x000000ff
        /*0510*/ 	.word	0x00029840
        /*0514*/ 	.short	0x0100
        /*0516*/ 	.byte	0x08
	.zero		1


	//   ....[4]....
        /*0518*/ 	.word	0x00000370
        /*051c*/ 	.word	0x000000ff
        /*0520*/ 	.word	0x00029838
        /*0524*/ 	.short	0x0100
        /*0526*/ 	.byte	0x08
	.zero		1


	//   ....[5]....
        /*0528*/ 	.word	0x00000380
        /*052c*/ 	.word	0x000000ff
        /*0530*/ 	.word	0x00029848
        /*0534*/ 	.short	0x0100
        /*0536*/ 	.byte	0x08
	.zero		1


	//   ....[6]....
        /*0538*/ 	.word	0x000004b0
        /*053c*/ 	.word	0x000000ff
        /*0540*/ 	.word	0x00029850
        /*0544*/ 	.short	0x0100
        /*0546*/ 	.byte	0x08
	.zero		1


	//   ....[7]....
        /*0548*/ 	.word	0x000004c0
        /*054c*/ 	.word	0x000000ff
        /*0550*/ 	.word	0x00029860
        /*0554*/ 	.short	0x0100
        /*0556*/ 	.byte	0x08
	.zero		1


	//   ....[8]....
        /*0558*/ 	.word	0x000004d0
        /*055c*/ 	.word	0x000000ff
        /*0560*/ 	.word	0x00029858
        /*0564*/ 	.short	0x0100
        /*0566*/ 	.byte	0x08
	.zero		1


	//   ....[9]....
        /*0568*/ 	.word	0x000004e0
        /*056c*/ 	.word	0x000000ff
        /*0570*/ 	.word	0x00029868
        /*0574*/ 	.short	0x0100
        /*0576*/ 	.byte	0x08
	.zero		1


	//   ....[10]....
        /*0578*/ 	.word	0x000005d0
        /*057c*/ 	.word	0x000000ff
        /*0580*/ 	.word	0x00029870
        /*0584*/ 	.short	0x0100
        /*0586*/ 	.byte	0x06
	.zero		1


	//   ....[11]....
        /*0588*/ 	.word	0x000005e0
        /*058c*/ 	.word	0x000000ff
        /*0590*/ 	.word	0x00029880
        /*0594*/ 	.short	0x0100
        /*0596*/ 	.byte	0x06
	.zero		1


	//   ....[12]....
        /*0598*/ 	.word	0x000005f0
        /*059c*/ 	.word	0x000000ff
        /*05a0*/ 	.word	0x00029878
        /*05a4*/ 	.short	0x0100
        /*05a6*/ 	.byte	0x06
	.zero		1


	//   ....[13]....
        /*05a8*/ 	.word	0x00000600
        /*05ac*/ 	.word	0x000000ff
        /*05b0*/ 	.word	0x00029888
        /*05b4*/ 	.short	0x0100
        /*05b6*/ 	.byte	0x06
	.zero		1


	//   ....[14]....
        /*05b8*/ 	.word	0x00000730
        /*05bc*/ 	.word	0x000000ff
        /*05c0*/ 	.word	0x00029890
        /*05c4*/ 	.short	0x0100
        /*05c6*/ 	.byte	0x08
	.zero		1


	//   ....[15]....
        /*05c8*/ 	.word	0x00000740
        /*05cc*/ 	.word	0x000000ff
        /*05d0*/ 	.word	0x000298a0
        /*05d4*/ 	.short	0x0100
        /*05d6*/ 	.byte	0x08
	.zero		1


	//   ....[16]....
        /*05d8*/ 	.word	0x00000750
        /*05dc*/ 	.word	0x000000ff
        /*05e0*/ 	.word	0x00029898
        /*05e4*/ 	.short	0x0100
        /*05e6*/ 	.byte	0x08
	.zero		1


	//   ....[17]....
        /*05e8*/ 	.word	0x00000760
        /*05ec*/ 	.word	0x000000ff
        /*05f0*/ 	.word	0x000298a8
        /*05f4*/ 	.short	0x0100
        /*05f6*/ 	.byte	0x08
	.zero		1


	//   ....[18]....
        /*05f8*/ 	.word	0x00000890
        /*05fc*/ 	.word	0x000000ff
        /*0600*/ 	.word	0x000298b0
        /*0604*/ 	.short	0x0100
        /*0606*/ 	.byte	0x08
	.zero		1


	//   ....[19]....
        /*0608*/ 	.word	0x000008a0
        /*060c*/ 	.word	0x000000ff
        /*0610*/ 	.word	0x000298c0
        /*0614*/ 	.short	0x0100
        /*0616*/ 	.byte	0x08
	.zero		1


	//   ....[20]....
        /*0618*/ 	.word	0x000008b0
        /*061c*/ 	.word	0x000000ff
        /*0620*/ 	.word	0x000298b8
        /*0624*/ 	.short	0x0100
        /*0626*/ 	.byte	0x08
	.zero		1


	//   ....[21]....
        /*0628*/ 	.word	0x000008c0
        /*062c*/ 	.word	0x000000ff
        /*0630*/ 	.word	0x000298c8
        /*0634*/ 	.short	0x0100
        /*0636*/ 	.byte	0x08
	.zero		1


	//   ....[22]....
        /*0638*/ 	.word	0x00001510
        /*063c*/ 	.word	0x000000ff
        /*0640*/ 	.word	0x00029800
        /*0644*/ 	.short	0x010a
        /*0646*/ 	.byte	0x28
	.zero		1


	//   ....[23]....
        /*0648*/ 	.word	0x00001590
        /*064c*/ 	.word	0x000000ff
        /*0650*/ 	.word	0x00029830
        /*0654*/ 	.short	0x010a
        /*0656*/ 	.byte	0x28
	.zero		1


	//   ....[24]....
        /*0658*/ 	.word	0x00001610
        /*065c*/ 	.word	0x000000ff
        /*0660*/ 	.word	0x00029830
        /*0664*/ 	.short	0x010a
        /*0666*/ 	.byte	0x28
	.zero		1


	//   ....[25]....
        /*0668*/ 	.word	0x000042c0
        /*066c*/ 	.word	0x0000000f
        /*0670*/ 	.word	0x00000000
        /*0674*/ 	.short	0x0101
        /*0676*/ 	.byte	0x3f
	.zero		1


	//   ....[26]....
        /*0678*/ 	.word	0x00005370
        /*067c*/ 	.word	0x000000ff
        /*0680*/ 	.word	0x00029830
        /*0684*/ 	.short	0x010a
        /*0686*/ 	.byte	0x04
	.zero		1


	//   ....[27]....
        /*0688*/ 	.word	0x000053b0
        /*068c*/ 	.word	0x000000ff
        /*0690*/ 	.word	0x00029830
        /*0694*/ 	.short	0x010a
        /*0696*/ 	.byte	0x04
	.zero		1


	//   ....[28]....
        /*0698*/ 	.word	0x00006060
        /*069c*/ 	.word	0x000000ff
        /*06a0*/ 	.word	0x00029850
        /*06a4*/ 	.short	0x010a
        /*06a6*/ 	.byte	0x04
	.zero		1


	//   ....[29]....
        /*06a8*/ 	.word	0x000060a0
        /*06ac*/ 	.word	0x000000ff
        /*06b0*/ 	.word	0x00029850
        /*06b4*/ 	.short	0x010a
        /*06b6*/ 	.byte	0x04
	.zero		1


	//   ....[30]....
        /*06b8*/ 	.word	0x00008160
        /*06bc*/ 	.word	0x00000003
        /*06c0*/ 	.word	0x00000000
        /*06c4*/ 	.short	0x0101
        /*06c6*/ 	.byte	0x3f
	.zero		1


	//   ....[31]....
        /*06c8*/ 	.word	0x00008370
        /*06cc*/ 	.word	0x000000ff
        /*06d0*/ 	.word	0x00000000
        /*06d4*/ 	.short	0x0101
        /*06d6*/ 	.byte	0x04
	.zero		1


	//   ....[32]....
        /*06d8*/ 	.word	0x00008a10
        /*06dc*/ 	.word	0x000000ff
        /*06e0*/ 	.word	0x00029850
        /*06e4*/ 	.short	0x010a
        /*06e6*/ 	.byte	0x05
	.zero		1


	//   ....[33]....
        /*06e8*/ 	.word	0x00008a50
        /*06ec*/ 	.word	0x000000ff
        /*06f0*/ 	.word	0x00029850
        /*06f4*/ 	.short	0x010a
        /*06f6*/ 	.byte	0x05
	.zero		1


	//   ....[34]....
        /*06f8*/ 	.word	0x00009060
        /*06fc*/ 	.word	0x000000ff
        /*0700*/ 	.word	0x00000000
        /*0704*/ 	.short	0x0101
        /*0706*/ 	.byte	0x04
	.zero		1


	//   ....[35]....
        /*0708*/ 	.word	0x0000a6d0
        /*070c*/ 	.word	0x000000ff
        /*0710*/ 	.word	0x00000000
        /*0714*/ 	.short	0x0101
        /*0716*/ 	.byte	0x04
	.zero		1


	//   ....[36]....
        /*0718*/ 	.word	0x0000c830
        /*071c*/ 	.word	0x000000ff
        /*0720*/ 	.word	0x00029880
        /*0724*/ 	.short	0x010a
        /*0726*/ 	.byte	0x28
	.zero		1


	//   ....[37]....
        /*0728*/ 	.word	0x0000c980
        /*072c*/ 	.word	0x000000ff
        /*0730*/ 	.word	0x00029840
        /*0734*/ 	.short	0x010a
        /*0736*/ 	.byte	0x28
	.zero		1


	//   ....[38]....
        /*0738*/ 	.word	0x0000d4b0
        /*073c*/ 	.word	0x000000ff
        /*0740*/ 	.word	0x00029800
        /*0744*/ 	.short	0x0107
        /*0746*/ 	.byte	0x28
	.zero		1


	//   ....[39]....
        /*0748*/ 	.word	0x0000d520
        /*074c*/ 	.word	0x000000ff
        /*0750*/ 	.word	0x00029800
        /*0754*/ 	.short	0x0101
        /*0756*/ 	.byte	0x28
	.zero		1


	//   ....[40]....
        /*0758*/ 	.word	0x0000d540
        /*075c*/ 	.word	0x000000ff
        /*0760*/ 	.word	0x00029820
        /*0764*/ 	.short	0x010a
        /*0766*/ 	.byte	0x28
	.zero		1


	//   ....[41]....
        /*0768*/ 	.word	0x0000d820
        /*076c*/ 	.word	0x00000006
        /*0770*/ 	.word	0x00029880
        /*0774*/ 	.short	0x010a
        /*0776*/ 	.byte	0x3f
	.zero		1


	//   ....[42]....
        /*0778*/ 	.word	0x0000da50
        /*077c*/ 	.word	0x00000006
        /*0780*/ 	.word	0x00029840
        /*0784*/ 	.short	0x010a
        /*0786*/ 	.byte	0x3f
	.zero		1


	//   ....[43]....
        /*0788*/ 	.word	0x0000dea0
        /*078c*/ 	.word	0x00000012
        /*0790*/ 	.word	0x00029870
        /*0794*/ 	.short	0x010a
        /*0796*/ 	.byte	0x3f
	.zero		1


	//   ....[44]....
        /*0798*/ 	.word	0x0000df00
        /*079c*/ 	.word	0x00000012
        /*07a0*/ 	.word	0x00029860
        /*07a4*/ 	.short	0x010a
        /*07a6*/ 	.byte	0x3f
	.zero		1


	//   ....[45]....
        /*07a8*/ 	.word	0x0000e400
        /*07ac*/ 	.word	0x00000012
        /*07b0*/ 	.word	0x00029850
        /*07b4*/ 	.short	0x0101
        /*07b6*/ 	.byte	0x3f
	.zero		1


	//   ....[46]....
        /*07b8*/ 	.word	0x0000e470
        /*07bc*/ 	.word	0x00000000
        /*07c0*/ 	.word	0x00000000
        /*07c4*/ 	.short	0x0101
        /*07c6*/ 	.byte	0x3f
	.zero		1


	//   ....[47]....
        /*07c8*/ 	.word	0x0000e590
        /*07cc*/ 	.word	0x00000003
        /*07d0*/ 	.word	0x00029870
        /*07d4*/ 	.short	0x010a
        /*07d6*/ 	.byte	0x3f
	.zero		1


	//   ....[48]....
        /*07d8*/ 	.word	0x0000e620
        /*07dc*/ 	.word	0x00000003
        /*07e0*/ 	.word	0x00029860
        /*07e4*/ 	.short	0x010a
        /*07e6*/ 	.byte	0x3f
	.zero		1


	//   ....[49]....
        /*07e8*/ 	.word	0x0000eb10
        /*07ec*/ 	.word	0x00000003
        /*07f0*/ 	.word	0x00029850
        /*07f4*/ 	.short	0x0101
        /*07f6*/ 	.byte	0x3f
	.zero		1


	//   ....[50]....
        /*07f8*/ 	.word	0x0000eb80
        /*07fc*/ 	.word	0x00000000
        /*0800*/ 	.word	0x00000000
        /*0804*/ 	.short	0x0101
        /*0806*/ 	.byte	0x3f
	.zero		1


	//   ....[51]....
        /*0808*/ 	.word	0x0000ec20
        /*080c*/ 	.word	0x00000009
        /*0810*/ 	.word	0x00029820
        /*0814*/ 	.short	0x010a
        /*0816*/ 	.byte	0x3f
	.zero		1


	//   ....[52]....
        /*0818*/ 	.word	0x0000ed60
        /*081c*/ 	.word	0x00000005
        /*0820*/ 	.word	0x00000000
        /*0824*/ 	.short	0x010a
        /*0826*/ 	.byte	0x3f
	.zero		1


	//   ....[53]....
        /*0828*/ 	.word	0x0000edd0
        /*082c*/ 	.word	0x00000007
        /*0830*/ 	.word	0x00000000
        /*0834*/ 	.short	0x010a
        /*0836*/ 	.byte	0x3f
	.zero		1


	//   ....[54]....
        /*0838*/ 	.word	0x0000ee20
        /*083c*/ 	.word	0x00000005
        /*0840*/ 	.word	0x00029860
        /*0844*/ 	.short	0x010a
        /*0846*/ 	.byte	0x3f
	.zero		1


	//   ....[55]....
        /*0848*/ 	.word	0x0000ee70
        /*084c*/ 	.word	0x00000003
        /*0850*/ 	.word	0x00029860
        /*0854*/ 	.short	0x010a
        /*0856*/ 	.byte	0x3f
	.zero		1


	//   ....[56]....
        /*0858*/ 	.word	0x0000eeb0
        /*085c*/ 	.word	0x00000005
        /*0860*/ 	.word	0x00029880
        /*0864*/ 	.short	0x010a
        /*0866*/ 	.byte	0x3f
	.zero		1


	//   ....[57]....
        /*0868*/ 	.word	0x0000eed0
        /*086c*/ 	.word	0x00000003
        /*0870*/ 	.word	0x00029880
        /*0874*/ 	.short	0x010a
        /*0876*/ 	.byte	0x3f
	.zero		1


	//   ....[58]....
        /*0878*/ 	.word	0x0000ef40
        /*087c*/ 	.word	0x00000004
        /*0880*/ 	.word	0x00029800
        /*0884*/ 	.short	0x010a
        /*0886*/ 	.byte	0x3f
	.zero		1


	//   ....[59]....
        /*0888*/ 	.word	0x0000efa0
        /*088c*/ 	.word	0x00000004
        /*0890*/ 	.word	0x00029830
        /*0894*/ 	.short	0x010a
        /*0896*/ 	.byte	0x3f
	.zero		1


	//   ....[60]....
        /*0898*/ 	.word	0x0000f000
        /*089c*/ 	.word	0x0000000d
        /*08a0*/ 	.word	0x00029830
        /*08a4*/ 	.short	0x010a
        /*08a6*/ 	.byte	0x3f
	.zero		1


	//   ....[61]....
        /*08a8*/ 	.word	0x0000f060
        /*08ac*/ 	.word	0x0000000c
        /*08b0*/ 	.word	0x00029850
        /*08b4*/ 	.short	0x010a
        /*08b6*/ 	.byte	0x3f
	.zero		1


	//   ....[62]....
        /*08b8*/ 	.word	0x0000f0c0
        /*08bc*/ 	.word	0x00000005
        /*08c0*/ 	.word	0x00029850
        /*08c4*/ 	.short	0x010a
        /*08c6*/ 	.byte	0x3f
	.zero		1


	//   ....[63]....
        /*08c8*/ 	.word	0x0000f220
        /*08cc*/ 	.word	0x00000003
        /*08d0*/ 	.word	0x00029880
        /*08d4*/ 	.short	0x010a
        /*08d6*/ 	.byte	0x3f
	.zero		1


	//   ....[64]....
        /*08d8*/ 	.word	0x0000f280
        /*08dc*/ 	.word	0x00000003
        /*08e0*/ 	.word	0x00029840
        /*08e4*/ 	.short	0x010a
        /*08e6*/ 	.byte	0x3f
	.zero		1


	//   ....[65]....
        /*08e8*/ 	.word	0x0000f870
        /*08ec*/ 	.word	0x00000003
        /*08f0*/ 	.word	0x00029820
        /*08f4*/ 	.short	0x010a
        /*08f6*/ 	.byte	0x3f
	.zero		1


	//   ....[66]....
        /*08f8*/ 	.word	0x0000f8c0
        /*08fc*/ 	.word	0x00000006
        /*0900*/ 	.word	0x00029880
        /*0904*/ 	.short	0x010a
        /*0906*/ 	.byte	0x3f
	.zero		1


	//   ....[67]....
        /*0908*/ 	.word	0x0000f910
        /*090c*/ 	.word	0x00000006
        /*0910*/ 	.word	0x00029840
        /*0914*/ 	.short	0x010a
        /*0916*/ 	.byte	0x3f
	.zero		1


	//   ....[68]....
        /*0918*/ 	.word	0x0000f960
        /*091c*/ 	.word	0x00000012
        /*0920*/ 	.word	0x00029870
        /*0924*/ 	.short	0x010a
        /*0926*/ 	.byte	0x3f
	.zero		1


	//   ....[69]....
        /*0928*/ 	.word	0x0000f9b0
        /*092c*/ 	.word	0x00000012
        /*0930*/ 	.word	0x00029860
        /*0934*/ 	.short	0x010a
        /*0936*/ 	.byte	0x3f
	.zero		1


	//   ....[70]....
        /*0938*/ 	.word	0x0000fa00
        /*093c*/ 	.word	0x00000003
        /*0940*/ 	.word	0x00029870
        /*0944*/ 	.short	0x010a
        /*0946*/ 	.byte	0x3f
	.zero		1


	//   ....[71]....
        /*0948*/ 	.word	0x0000fa50
        /*094c*/ 	.word	0x00000003
        /*0950*/ 	.word	0x00029860
        /*0954*/ 	.short	0x010a
        /*0956*/ 	.byte	0x3f
	.zero		1


	//   ....[72]....
        /*0958*/ 	.word	0x0000faa0
        /*095c*/ 	.word	0x00000009
        /*0960*/ 	.word	0x00029820
        /*0964*/ 	.short	0x010a
        /*0966*/ 	.byte	0x3f
	.zero		1


	//   ....[73]....
        /*0968*/ 	.word	0x0000faf0
        /*096c*/ 	.word	0x00000005
        /*0970*/ 	.word	0x00000000
        /*0974*/ 	.short	0x010a
        /*0976*/ 	.byte	0x3f
	.zero		1


	//   ....[74]....
        /*0978*/ 	.word	0x0000fb40
        /*097c*/ 	.word	0x00000007
        /*0980*/ 	.word	0x00000000
        /*0984*/ 	.short	0x010a
        /*0986*/ 	.byte	0x3f
	.zero		1


	//   ....[75]....
        /*0988*/ 	.word	0x0000fb90
        /*098c*/ 	.word	0x00000005
        /*0990*/ 	.word	0x00029860
        /*0994*/ 	.short	0x010a
        /*0996*/ 	.byte	0x3f
	.zero		1


	//   ....[76]....
        /*0998*/ 	.word	0x0000fbe0
        /*099c*/ 	.word	0x00000003
        /*09a0*/ 	.word	0x00029860
        /*09a4*/ 	.short	0x010a
        /*09a6*/ 	.byte	0x3f
	.zero		1


	//   ....[77]....
        /*09a8*/ 	.word	0x0000fc30
        /*09ac*/ 	.word	0x00000005
        /*09b0*/ 	.word	0x00029880
        /*09b4*/ 	.short	0x010a
        /*09b6*/ 	.byte	0x3f
	.zero		1


	//----- nvinfo : EIATTR_NUM_MBARRIERS
	.align		4
.L_97:
        /*09b8*/ 	.byte	0x03, 0x38
        /*09ba*/ 	.short	0x0016


	//----- nvinfo : EIATTR_EXIT_INSTR_OFFSETS
	.align		4
        /*09bc*/ 	.byte	0x04, 0x1c
        /*09be*/ 	.short	(.L_99 - .L_98)


	//   ....[0]....
.L_98:
        /*09c0*/ 	.word	0x0000ef20


	//----- nvinfo : EIATTR_MAX_THREADS
	.align		4
.L_99:
        /*09c4*/ 	.byte	0x04, 0x05
        /*09c6*/ 	.short	(.L_101 - .L_100)
.L_100:
        /*09c8*/ 	.word	0x00000180
        /*09cc*/ 	.word	0x00000001
        /*09d0*/ 	.word	0x00000001


	//----- nvinfo : EIATTR_CRS_STACK_SIZE
	.align		4
.L_101:
        /*09d4*/ 	.byte	0x04, 0x1e
        /*09d6*/ 	.short	(.L_103 - .L_102)
.L_102:
        /*09d8*/ 	.word	0x00000000


	//----- nvinfo : EIATTR_CBANK_PARAM_SIZE
	.align		4
.L_103:
        /*09dc*/ 	.byte	0x03, 0x19
        /*09de*/ 	.short	0x0a70


	//----- nvinfo : EIATTR_PARAM_CBANK
	.align		4
        /*09e0*/ 	.byte	0x04, 0x0a
        /*09e2*/ 	.short	(.L_105 - .L_104)
	.align		4
.L_104:
        /*09e4*/ 	.word	index@(.nv.constant0._ZN7cutlass13device_kernelIN5flash11enable_sm90INS1_16FlashAttnFwdSm90INS1_25CollectiveMainloopFwdSm90ILi2EN4cute5tupleIJNS5_1CILi1EEES8_S8_EEENS6_IJNS7_ILi128EEENS7_ILi160EEENS7_ILi192EEEEEELi128ENS_12float_e4m3_tEfNS_4arch4Sm90ELb0ELb0ELb1ELb0ELb0ELb0ELb0ELb1ELb1ELb1ELb1ELb0EEENS1_21CollectiveEpilogueFwdINS6_IJSA_SA_SB_EEES9_NS_10bfloat16_tESG_Li256ELb0ELb1ELb1ELb1EEENS1_19SingleTileSchedulerILb0ELb1ELb1ELi128EEEEEEEEEvNT_6ParamsE)
        /*09e8*/ 	.short	0x0210
        /*09ea*/ 	.short	0x0a70


	//----- nvinfo : EIATTR_SW_WAR
	.align		4
.L_105:
        /*09ec*/ 	.byte	0x04, 0x36
        /*09ee*/ 	.short	(.L_107 - .L_106)
.L_106:
        /*09f0*/ 	.word	0x00000008
.L_107:


//--------------------- .nv.info._ZN7cutlass13device_kernelIN5flash11enable_sm90INS1_16FlashAttnFwdSm90INS1_25CollectiveMainloopFwdSm90ILi2EN4cute5tupleIJNS5_1CILi1EEES8_S8_EEENS6_IJNS7_ILi128EEENS7_ILi160EEENS7_ILi192EEEEEELi128ENS_12float_e4m3_tEfNS_4arch4Sm90ELb0ELb0ELb1ELb1ELb0ELb0ELb0ELb1ELb1ELb1ELb1ELb0EEENS1_21CollectiveEpilogueFwdINS6_IJSA_SA_SB_EEES9_NS_10bfloat16_tESG_Li256ELb1ELb1ELb1ELb1EEENS1_36VarlenDynamicPersistentTileSchedulerILi128ELi160ELi256ELi128ELb1ELb1ELb1ELb0ELb1ELb1EEEEEEEEEvNT_6ParamsE --------------------------
	.section	.nv.info._ZN7cutlass13device_kernelIN5flash11enable_sm90INS1_16FlashAttnFwdSm90INS1_25CollectiveMainloopFwdSm90ILi2EN4cute5tupleIJNS5_1CILi1EEES8_S8_EEENS6_IJNS7_ILi128EEENS7_ILi160EEENS7_ILi192EEEEEELi128ENS_12float_e4m3_tEfNS_4arch4Sm90ELb0ELb0ELb1ELb1ELb0ELb0ELb0ELb1ELb1ELb1ELb1ELb0EEENS1_21CollectiveEpilogueFwdINS6_IJSA_SA_SB_EEES9_NS_10bfloat16_tESG_Li256ELb1ELb1ELb1ELb1EEENS1_36VarlenDynamicPersistentTileSchedulerILi128ELi160ELi256ELi128ELb1ELb1ELb1ELb0ELb1ELb1EEEEEEEEEvNT_6ParamsE,"",@"SHT_CUDA_INFO"
	.sectionflags	@""
	.align	4


	//----- nvinfo : EIATTR_CUDA_API_VERSION
	.align		4
        /*0000*/ 	.byte	0x04, 0x37
        /*0002*/ 	.short	(.L_109 - .L_108)
.L_108:
        /*0004*/ 	.word	0x00000082


	//----- nvinfo : EIATTR_KPARAM_INFO
	.align		4
.L_109:
        /*0008*/ 	.byte	0x04, 0x17
        /*000a*/ 	.short	(.L_111 - .L_110)
.L_110:
        /*000c*/ 	.word	0x00000000
        /*0010*/ 	.short	0x0000
        /*0012*/ 	.short	0x0070
        /*0014*/ 	.byte	0x00, 0xf0, 0x01, 0x2a


	//----- nvinfo : EIATTR_SPARSE_MMA_MASK
	.align		4
.L_111:
        /*0018*/ 	.byte	0x03, 0x50
        /*001a*/ 	.short	0x0000


	//----- nvinfo : EIATTR_MAXREG_COUNT
	.align		4
        /*001c*/ 	.byte	0x03, 0x1b
        /*001e*/ 	.short	0x00a8


	//----- nvinfo : EIATTR_NUM_BARRIERS
	.align		4
        /*0020*/ 	.byte	0x02, 0x4c
        /*0022*/ 	.byte	0x10
	.zero		1


	//----- nvinfo : EIATTR_EXTERNS
	.align		4
        /*0024*/ 	.byte	0x04, 0x0f
        /*0026*/ 	.short	(.L_113 - .L_112)


	//   ....[0]....
	.align		4
.L_112:
        /*0028*/ 	.word	index@(__assertfail)


	//----- nvinfo : EIATTR_ANNOTATIONS
	.align		4
.L_113:
        /*002c*/ 	.byte	0x04, 0x55
        /*002e*/ 	.short	(.L_115 - .L_114)


	//   ....[0]....
.L_114:
        /* <DEDUP_REMOVED lines=40> */


	//----- nvinfo : EIATTR_MERCURY_ISA_VERSION
	.align		4
.L_115:
        /*0298*/ 	.byte	0x03, 0x5f
        /*029a*/ 	.short	0x0101


	//----- nvinfo : EIATTR_UNUSED_LOAD_BYTE_OFFSET
	.align		4
        /*029c*/ 	.byte	0x04, 0x44
        /*029e*/ 	.short	(.L_117 - .L_116)


	//   ....[0]....
.L_116:
        /*02a0*/ 	.word	0x00000a40
        /*02a4*/ 	.word	0x0000fff0


	//   ....[1]....
        /*02a8*/ 	.word	0x00009df0
        /*02ac*/ 	.word	0x0000fff0


	//----- nvinfo : EIATTR_INT_WARP_WIDE_INSTR_OFFSETS
	.align		4
.L_117:
        /*02b0*/ 	.byte	0x04, 0x31
        /*02b2*/ 	.short	(.L_119 - .L_118)


	//   ....[0]....
.L_118:
        /*02b4*/ 	.word	0x00000130


	//   ....[1]....
        /*02b8*/ 	.word	0x00000170


	//   ....[2]....
        /*02bc*/ 	.word	0x000001e0


	//   ....[3]....
        /*02c0*/ 	.word	0x0000f160


	//   ....[4]....
        /*02c4*/ 	.word	0x0000f1f0


	//   ....[5]....
        /*02c8*/ 	.word	0x00011aa0


	//   ....[6]....
        /*02cc*/ 	.word	0x00011b30


	//----- nvinfo : EIATTR_COOP_GROUP_MASK_REGIDS
	.align		4
.L_119:
        /*02d0*/ 	.byte	0x04, 0x29
        /*02d2*/ 	.short	(.L_121 - .L_120)


	//   ....[0]....
.L_120:
        /*02d4*/ 	.word	0xffffffff


	//   ....[1]....
        /*02d8*/ 	.word	0xffffffff


	//   ....[2]....
        /*02dc*/ 	.word	0xffffffff


	//   ....[3]....
        /*02e0*/ 	.word	0xffffffff


	//   ....[4]....
        /*02e4*/ 	.word	0xffffffff


	//   ....[5]....
        /*02e8*/ 	.word	0xffffffff


	//   ....[6]....
        /*02ec*/ 	.word	0xffffffff


	//   ....[7]....
        /*02f0*/ 	.word	0xffffffff


	//   ....[8]....
        /*02f4*/ 	.word	0xffffffff


	//   ....[9]....
        /*02f8*/ 	.word	0xffffffff


	//   ....[10]....
        /*02fc*/ 	.word	0xffffffff


	//   ....[11]....
        /*0300*/ 	.word	0xffffffff


	//   ....[12]....
        /*0304*/ 	.word	0xffffffff


	//   ....[13]....
        /*0308*/ 	.word	0xffffffff


	//   ....[14]....
        /*030c*/ 	.word	0xffffffff


	//   ....[15]....
        /*0310*/ 	.word	0xffffffff


	//   ....[16]....
        /*0314*/ 	.word	0xffffffff


	//   ....[17]....
        /*0318*/ 	.word	0xffffffff


	//   ....[18]....
        /*031c*/ 	.word	0xffffffff


	//   ....[19]....
        /*0320*/ 	.word	0xffffffff


	//   ....[20]....
        /*0324*/ 	.word	0xffffffff


	//   ....[21]....
        /*0328*/ 	.word	0xffffffff


	//   ....[22]....
        /*032c*/ 	.word	0xffffffff


	//   ....[23]....
        /*0330*/ 	.word	0xffffffff


	//   ....[24]....
        /*0334*/ 	.word	0xffffffff


	//   ....[25]....
        /*0338*/ 	.word	0xffffffff


	//   ....[26]....
        /*033c*/ 	.word	0xffffffff


	//   ....[27]....
        /*0340*/ 	.word	0xffffffff


	//   ....[28]....
        /*0344*/ 	.word	0xffffffff


	//   ....[29]....
        /*0348*/ 	.word	0xffffffff


	//   ....[30]....
        /*034c*/ 	.word	0xffffffff


	//   ....[31]....
        /*0350*/ 	.word	0xffffffff


	//   ....[32]....
        /*0354*/ 	.word	0xffffffff


	//   ....[33]....
        /*0358*/ 	.word	0xffffffff


	//   ....[34]....
        /*035c*/ 	.word	0xffffffff


	//   ....[35]....
        /*0360*/ 	.word	0xffffffff


	//   ....[36]....
        /*0364*/ 	.word	0xffffffff


	//   ....[37]....
        /*0368*/ 	.word	0xffffffff


	//   ....[38]....
        /*036c*/ 	.word	0xffffffff


	//   ....[39]....
        /*0370*/ 	.word	0xffffffff


	//   ....[40]....
        /*0374*/ 	.word	0xffffffff


	//   ....[41]....
        /*0378*/ 	.word	0xffffffff


	//   ....[42]....
        /*037c*/ 	.word	0xffffffff


	//   ....[43]....
        /*0380*/ 	.word	0xffffffff


	//   ....[44]....
        /*0384*/ 	.word	0xffffffff


	//   ....[45]....
        /*0388*/ 	.word	0xffffffff


	//   ....[46]....
        /*038c*/ 	.word	0xffffffff


	//   ....[47]....
        /*0390*/ 	.word	0xffffffff


	//   ....[48]....
        /*0394*/ 	.word	0xffffffff


	//   ....[49]....
        /*0398*/ 	.word	0xffffffff


	//   ....[50]....
        /*039c*/ 	.word	0xffffffff


	//   ....[51]....
        /*03a0*/ 	.word	0xffffffff


	//   ....[52]....
        /*03a4*/ 	.word	0xffffffff


	//   ....[53]....
        /*03a8*/ 	.word	0xffffffff


	//   ....[54]....
        /*03ac*/ 	.word	0xffffffff


	//   ....[55]....
        /*03b0*/ 	.word	0xffffffff


	//   ....[56]....
        /*03b4*/ 	.word	0xffffffff


	//   ....[57]....
        /*03b8*/ 	.word	0xffffffff


	//   ....[58]....
        /*03bc*/ 	.word	0xffffffff


	//   ....[59]....
        /*03c0*/ 	.word	0xffffffff


	//   ....[60]....
        /*03c4*/ 	.word	0xffffffff


	//   ....[61]....
        /*03c8*/ 	.word	0xffffffff


	//   ....[62]....
        /*03cc*/ 	.word	0xffffffff


	//   ....[63]....
        /*03d0*/ 	.word	0xffffffff


	//   ....[64]....
        /*03d4*/ 	.word	0xffffffff


	//   ....[65]....
        /*03d8*/ 	.word	0xffffffff


	//   ....[66]....
        /*03dc*/ 	.word	0xffffffff


	//   ....[67]....
        /*03e0*/ 	.word	0xffffffff


	//   ....[68]....
        /*03e4*/ 	.word	0xffffffff


	//   ....[69]....
        /*03e8*/ 	.word	0xffffffff


	//   ....[70]....
        /*03ec*/ 	.word	0xffffffff


	//   ....[71]....
        /*03f0*/ 	.word	0xffffffff


	//   ....[72]....
        /*03f4*/ 	.word	0xffffffff


	//   ....[73]....
        /*03f8*/ 	.word	0xffffffff


	//   ....[74]....
        /*03fc*/ 	.word	0xffffffff


	//   ....[75]....
        /*0400*/ 	.word	0xffffffff


	//   ....[76]....
        /*0404*/ 	.word	0xffffffff


	//   ....[77]....
        /*0408*/ 	.word	0xffffffff


	//   ....[78]....
        /*040c*/ 	.word	0xffffffff


	//   ....[79]....
        /*0410*/ 	.word	0xffffffff


	//   ....[80]....
        /*0414*/ 	.word	0xffffffff


	//   ....[81]....
        /*0418*/ 	.word	0xffffffff


	//   ....[82]....
        /*041c*/ 	.word	0xffffffff


	//   ....[83]....
        /*0420*/ 	.word	0xffffffff


	//   ....[84]....
        /*0424*/ 	.word	0xffffffff


	//   ....[85]....
        /*0428*/ 	.word	0xffffffff


	//   ....[86]....
        /*042c*/ 	.word	0xffffffff


	//   ....[87]....
        /*0430*/ 	.word	0xffffffff


	//   ....[88]....
        /*0434*/ 	.word	0xffffffff


	//   ....[89]....
        /*0438*/ 	.word	0xffffffff


	//   ....[90]....
        /*043c*/ 	.word	0xffffffff


	//   ....[91]....
        /*0440*/ 	.word	0xffffffff


	//   ....[92]....
        /*0444*/ 	.word	0xffffffff


	//   ....[93]....
        /*0448*/ 	.word	0xffffffff


	//   ....[94]....
        /*044c*/ 	.word	0xffffffff


	//   ....[95]....
        /*0450*/ 	.word	0xffffffff


	//   ....[96]....
        /*0454*/ 	.word	0xffffffff


	//   ....[97]....
        /*0458*/ 	.word	0xffffffff


	//   ....[98]....
        /*045c*/ 	.word	0xffffffff


	//   ....[99]....
        /*0460*/ 	.word	0xffffffff


	//   ....[100]....
        /*0464*/ 	.word	0xffffffff


	//   ....[101]....
        /*0468*/ 	.word	0xffffffff


	//   ....[102]....
        /*046c*/ 	.word	0xffffffff


	//   ....[103]....
        /*0470*/ 	.word	0xffffffff


	//   ....[104]....
        /*0474*/ 	.word	0xffffffff


	//   ....[105]....
        /*0478*/ 	.word	0xffffffff


	//   ....[106]....
        /*047c*/ 	.word	0xffffffff


	//   ....[107]....
        /*0480*/ 	.word	0xffffffff


	//   ....[108]....
        /*0484*/ 	.word	0xffffffff


	//   ....[109]....
        /*0488*/ 	.word	0xffffffff


	//   ....[110]....
        /*048c*/ 	.word	0xffffffff


	//   ....[111]....
        /*0490*/ 	.word	0xffffffff


	//   ....[112]....
        /*0494*/ 	.word	0xffffffff


	//   ....[113]....
        /*0498*/ 	.word	0xffffffff


	//   ....[114]....
        /*049c*/ 	.word	0xffffffff


	//   ....[115]....
        /*04a0*/ 	.word	0xffffffff


	//   ....[116]....
        /*04a4*/ 	.word	0xffffffff


	//   ....[117]....
        /*04a8*/ 	.word	0xffffffff


	//   ....[118]....
        /*04ac*/ 	.word	0xffffffff


	//   ....[119]....
        /*04b0*/ 	.word	0xffffffff


	//   ....[120]....
        /*04b4*/ 	.word	0xffffffff


	//   ....[121]....
        /*04b8*/ 	.word	0xffffffff


	//   ....[122]....
        /*04bc*/ 	.word	0xffffffff


	//   ....[123]....
        /*04c0*/ 	.word	0xffffffff


	//   ....[124]....
        /*04c4*/ 	.word	0xffffffff


	//   ....[125]....
        /*04c8*/ 	.word	0xffffffff


	//   ....[126]....
        /*04cc*/ 	.word	0xffffffff


	//   ....[127]....
        /*04d0*/ 	.word	0xffffffff


	//   ....[128]....
        /*04d4*/ 	.word	0xffffffff


	//   ....[129]....
        /*04d8*/ 	.word	0xffffffff


	//   ....[130]....
        /*04dc*/ 	.word	0xffffffff


	//   ....[131]....
        /*04e0*/ 	.word	0xffffffff


	//   ....[132]....
        /*04e4*/ 	.word	0xffffffff


	//   ....[133]....
        /*04e8*/ 	.word	0xffffffff


	//   ....[134]....
        /*04ec*/ 	.word	0xffffffff


	//   ....[135]....
        /*04f0*/ 	.word	0xffffffff


	//   ....[136]....
        /*04f4*/ 	.word	0xffffffff


	//   ....[137]....
        /*04f8*/ 	.word	0xffffffff


	//   ....[138]....
        /*04fc*/ 	.word	0xffffffff


	//   ....[139]....
        /*0500*/ 	.word	0xffffffff


	//   ....[140]....
        /*0504*/ 	.word	0xffffffff


	//   ....[141]....
        /*0508*/ 	.word	0xffffffff


	//   ....[142]....
        /*050c*/ 	.word	0xffffffff


	//   ....[143]....
        /*0510*/ 	.word	0xffffffff


	//   ....[144]....
        /*0514*/ 	.word	0xffffffff


	//   ....[145]....
        /*0518*/ 	.word	0xffffffff


	//   ....[146]....
        /*051c*/ 	.word	0xffffffff


	//   ....[147]....
        /*0520*/ 	.word	0xffffffff


	//   ....[148]....
        /*0524*/ 	.word	0xffffffff


	//   ....[149]....
        /*0528*/ 	.word	0xffffffff


	//   ....[150]....
        /*052c*/ 	.word	0xffffffff


	//   ....[151]....
        /*0530*/ 	.word	0xffffffff


	//   ....[152]....
        /*0534*/ 	.word	0xffffffff


	//   ....[153]....
        /*0538*/ 	.word	0x0500000f


	//   ....[154]....
        /*053c*/ 	.word	0x0500000f


	//   ....[155]....
        /*0540*/ 	.word	0x0500000f


	//   ....[156]....
        /*0544*/ 	.word	0x0500000f


	//   ....[157]....
        /*0548*/ 	.word	0x0500000f


	//   ....[158]....
        /*054c*/ 	.word	0x0500000f


	//   ....[159]....
        /*0550*/ 	.word	0x0500000f


	//   ....[160]....
        /*0554*/ 	.word	0x0500000f


	//   ....[161]....
        /*0558*/ 	.word	0x0500000f


	//   ....[162]....
        /*055c*/ 	.word	0x0500000f


	//----- nvinfo : EIATTR_COOP_GROUP_INSTR_OFFSETS
	.align		4
.L_121:
        /*0560*/ 	.byte	0x04, 0x28
        /*0562*/ 	.short	(.L_123 - .L_122)


	//   ....[0]....
.L_122:
        /*0564*/ 	.word	0x00000070


	//   ....[1]....
        /*0568*/ 	.word	0x00000140


	//   ....[2]....
        /*056c*/ 	.word	0x00000190


	//   ....[3]....
        /*0570*/ 	.word	0x000003c0


	//   ....[4]....
        /*0574*/ 	.word	0x00000520


	//   ....[5]....
        /*0578*/ 	.word	0x00000640


	//   ....[6]....
        /*057c*/ 	.word	0x000007a0


	//   ....[7]....
        /*0580*/ 	.word	0x00001910


	//   ....[8]....
        /*0584*/ 	.word	0x00003ed0


	//   ....[9]....
        /*0588*/ 	.word	0x00003f10


	//   ....[10]....
        /*058c*/ 	.word	0x00004650


	//   ....[11]....
        /*0590*/ 	.word	0x000046b0


	//   ....[12]....
        /*0594*/ 	.word	0x00007840


	//   ....[13]....
        /*0598*/ 	.word	0x00007880


	//   ....[14]....
        /*059c*/ 	.word	0x000078a0


	//   ....[15]....
        /*05a0*/ 	.word	0x000078d0


	//   ....[16]....
        /*05a4*/ 	.word	0x00009630


	//   ....[17]....
        /*05a8*/ 	.word	0x00009640


	//   ....[18]....
        /*05ac*/ 	.word	0x000096c0


	//   ....[19]....
        /*05b0*/ 	.word	0x000096d0


	//   ....[20]....
        /*05b4*/ 	.word	0x0000a660


	//   ....[21]....
        /*05b8*/ 	.word	0x0000a670


	//   ....[22]....
        /*05bc*/ 	.word	0x0000a680


	//   ....[23]....
        /*05c0*/ 	.word	0x0000a690


	//   ....[24]....
        /*05c4*/ 	.word	0x0000a6a0


	//   ....[25]....
        /*05c8*/ 	.word	0x0000a6b0


	//   ....[26]....
        /*05cc*/ 	.word	0x0000a6c0


	//   ....[27]....
        /*05d0*/ 	.word	0x0000a6d0


	//   ....[28]....
        /*05d4*/ 	.word	0x0000a6e0


	//   ....[29]....
        /*05d8*/ 	.word	0x0000a6f0


	//   ....[30]....
        /*05dc*/ 	.word	0x0000a700


	//   ....[31]....
        /*05e0*/ 	.word	0x0000a730


	//   ....[32]....
        /*05e4*/ 	.word	0x0000a760


	//   ....[33]....
        /*05e8*/ 	.word	0x0000a770


	//   ....[34]....
        /*05ec*/ 	.word	0x0000a780


	//   ....[35]....
        /*05f0*/ 	.word	0x0000a790


	//   ....[36]....
        /*05f4*/ 	.word	0x0000a7a0


	//   ....[37]....
        /*05f8*/ 	.word	0x0000a7b0


	//   ....[38]....
        /*05fc*/ 	.word	0x0000a7c0


	//   ....[39]....
        /*0600*/ 	.word	0x0000a7e0


	//   ....[40]....
        /*0604*/ 	.word	0x0000a810


	//   ....[41]....
        /*0608*/ 	.word	0x0000a820


	//   ....[42]....
        /*060c*/ 	.word	0x0000a840


	//   ....[43]....
        /*0610*/ 	.word	0x0000a860


	//   ....[44]....
        /*0614*/ 	.word	0x0000a870


	//   ....[45]....
        /*0618*/ 	.word	0x0000a880


	//   ....[46]....
        /*061c*/ 	.word	0x0000a890


	//   ....[47]....
        /*0620*/ 	.word	0x0000a8b0


	//   ....[48]....
        /*0624*/ 	.word	0x0000a8c0


	//   ....[49]....
        /*0628*/ 	.word	0x0000a8e0


	//   ....[50]....
        /*062c*/ 	.word	0x0000a910


	//   ....[51]....
        /*0630*/ 	.word	0x0000a920


	//   ....[52]....
        /*0634*/ 	.word	0x0000a930


	//   ....[53]....
        /*0638*/ 	.word	0x0000a940


	//   ....[54]....
        /*063c*/ 	.word	0x0000a950


	//   ....[55]....
        /*0640*/ 	.word	0x0000a960


	//   ....[56]....
        /*0644*/ 	.word	0x0000a970


	//   ....[57]....
        /*0648*/ 	.word	0x0000a980


	//   ....[58]....
        /*064c*/ 	.word	0x0000a990


	//   ....[59]....
        /*0650*/ 	.word	0x0000a9b0


	//   ....[60]....
        /*0654*/ 	.word	0x0000a9d0


	//   ....[61]....
        /*0658*/ 	.word	0x0000aa00


	//   ....[62]....
        /*065c*/ 	.word	0x0000aa10


	//   ....[63]....
        /*0660*/ 	.word	0x0000aa30


	//   ....[64]....
        /*0664*/ 	.word	0x0000aa40


	//   ....[65]....
        /*0668*/ 	.word	0x0000aa60


	//   ....[66]....
        /*066c*/ 	.word	0x0000aa80


	//   ....[67]....
        /*0670*/ 	.word	0x0000aaa0


	//   ....[68]....
        /*0674*/ 	.word	0x0000aab0


	//   ....[69]....
        /*0678*/ 	.word	0x0000aae0


	//   ....[70]....
        /*067c*/ 	.word	0x0000ab10


	//   ....[71]....
        /*0680*/ 	.word	0x0000ab30


	//   ....[72]....
        /*0684*/ 	.word	0x0000ab40


	//   ....[73]....
        /*0688*/ 	.word	0x0000ab50


	//   ....[74]....
        /*068c*/ 	.word	0x0000ab60


	//   ....[75]....
        /*0690*/ 	.word	0x0000ab70


	//   ....[76]....
        /*0694*/ 	.word	0x0000ab80


	//   ....[77]....
        /*0698*/ 	.word	0x0000aba0


	//   ....[78]....
        /*069c*/ 	.word	0x0000abd0


	//   ....[79]....
        /*06a0*/ 	.word	0x0000ac00


	//   ....[80]....
        /*06a4*/ 	.word	0x0000ac30


	//   ....[81]....
        /*06a8*/ 	.word	0x0000ac60


	//   ....[82]....
        /*06ac*/ 	.word	0x0000ac90


	//   ....[83]....
        /*06b0*/ 	.word	0x0000acc0


	//   ....[84]....
        /*06b4*/ 	.word	0x0000b5b0


	//   ....[85]....
        /*06b8*/ 	.word	0x0000b5f0


	//   ....[86]....
        /*06bc*/ 	.word	0x0000b610


	//   ....[87]....
        /*06c0*/ 	.word	0x0000b630


	//   ....[88]....
        /*06c4*/ 	.word	0x0000bd20


	//   ....[89]....
        /*06c8*/ 	.word	0x0000bd40


	//   ....[90]....
        /*06cc*/ 	.word	0x0000be10


	//   ....[91]....
        /*06d0*/ 	.word	0x0000be30


	//   ....[92]....
        /*06d4*/ 	.word	0x0000bef0


	//   ....[93]....
        /*06d8*/ 	.word	0x0000bf10


	//   ....[94]....
        /*06dc*/ 	.word	0x0000bfe0


	//   ....[95]....
        /*06e0*/ 	.word	0x0000c000


	//   ....[96]....
        /*06e4*/ 	.word	0x0000c3d0


	//   ....[97]....
        /*06e8*/ 	.word	0x0000c3e0


	//   ....[98]....
        /*06ec*/ 	.word	0x0000c820


	//   ....[99]....
        /*06f0*/ 	.word	0x0000c830


	//   ....[100]....
        /*06f4*/ 	.word	0x0000d530


	//   ....[101]....
        /*06f8*/ 	.word	0x0000d560


	//   ....[102]....
        /*06fc*/ 	.word	0x0000d630


	//   ....[103]....
        /*0700*/ 	.word	0x0000d650


	//   ....[104]....
        /*0704*/ 	.word	0x0000d710


	//   ....[105]....
        /*0708*/ 	.word	0x0000d730


	//   ....[106]....
        /*070c*/ 	.word	0x0000d800


	//   ....[107]....
        /*0710*/ 	.word	0x0000d820


	//   ....[108]....
        /*0714*/ 	.word	0x0000d970


	//   ....[109]....
        /*0718*/ 	.word	0x0000dbb0


	//   ....[110]....
        /*071c*/ 	.word	0x0000dbe0


	//   ....[111]....
        /*0720*/ 	.word	0x0000dc20


	//   ....[112]....
        /*0724*/ 	.word	0x0000dc50


	//   ....[113]....
        /*0728*/ 	.word	0x0000dc80


	//   ....[114]....
        /*072c*/ 	.word	0x0000dcc0


	//   ....[115]....
        /*0730*/ 	.word	0x0000de50


	//   ....[116]....
        /*0734*/ 	.word	0x0000de80


	//   ....[117]....
        /*0738*/ 	.word	0x0000deb0


	//   ....[118]....
        /*073c*/ 	.word	0x0000dee0


	//   ....[119]....
        /*0740*/ 	.word	0x0000df10


	//   ....[120]....
        /*0744*/ 	.word	0x0000df50


	//   ....[121]....
        /*0748*/ 	.word	0x0000dfe0


	//   ....[122]....
        /*074c*/ 	.word	0x0000e030


	//   ....[123]....
        /*0750*/ 	.word	0x0000e040


	//   ....[124]....
        /*0754*/ 	.word	0x0000e0d0


	//   ....[125]....
        /*0758*/ 	.word	0x0000f910


	//   ....[126]....
        /*075c*/ 	.word	0x00010600


	//   ....[127]....
        /*0760*/ 	.word	0x00010620


	//   ....[128]....
        /*0764*/ 	.word	0x00010660


	//   ....[129]....
        /*0768*/ 	.word	0x000106d0


	//   ....[130]....
        /*076c*/ 	.word	0x00010760


	//   ....[131]....
        /*0770*/ 	.word	0x00010770


	//   ....[132]....
        /*0774*/ 	.word	0x00010780


	//   ....[133]....
        /*0778*/ 	.word	0x00010790


	//   ....[134]....
        /*077c*/ 	.word	0x00012480


	//   ....[135]....
        /*0780*/ 	.word	0x000124b0


	//   ....[136]....
        /*0784*/ 	.word	0x000124e0


	//   ....[137]....
        /*0788*/ 	.word	0x00012510


	//   ....[138]....
        /*078c*/ 	.word	0x00012540


	//   ....[139]....
        /*0790*/ 	.word	0x00012570


	//   ....[140]....
        /*0794*/ 	.word	0x000125a0


	//   ....[141]....
        /*0798*/ 	.word	0x000125e0


	//   ....[142]....
        /*079c*/ 	.word	0x00012740


	//   ....[143]....
        /*07a0*/ 	.word	0x00012770


	//   ....[144]....
        /*07a4*/ 	.word	0x000127a0


	//   ....[145]....
        /*07a8*/ 	.word	0x000127d0


	//   ....[146]....
        /*07ac*/ 	.word	0x00012800


	//   ....[147]....
        /*07b0*/ 	.word	0x00012840


	//   ....[148]....
        /*07b4*/ 	.word	0x000128c0


	//   ....[149]....
        /*07b8*/ 	.word	0x00012900


	//   ....[150]....
        /*07bc*/ 	.word	0x00012910


	//   ....[151]....
        /*07c0*/ 	.word	0x00012950


	//   ....[152]....
        /*07c4*/ 	.word	0x00012fd0


	//   ....[153]....
        /*07c8*/ 	.word	0x000134d0


	//   ....[154]....
        /*07cc*/ 	.word	0x000136b0


	//   ....[155]....
        /*07d0*/ 	.word	0x00013710


	//   ....[156]....
        /*07d4*/ 	.word	0x00013790


	//   ....[157]....
        /*07d8*/ 	.word	0x00013840


	//   ....[158]....
        /*07dc*/ 	.word	0x00013900


	//   ....[159]....
        /*07e0*/ 	.word	0x00013a00


	//   ....[160]....
        /*07e4*/ 	.word	0x00013a60


	//   ....[161]....
        /*07e8*/ 	.word	0x00013b40


	//   ....[162]....
        /*07ec*/ 	.word	0x00013e90


	//----- nvinfo : EIATTR_REG_RECONFIG
	.align		4
.L_123:
        /*07f0*/ 	.byte	0x01, 0x54
	.zero		2


	//----- nvinfo : EIATTR_SYSCALL_OFFSETS
	.align		4
        /*07f4*/ 	.byte	0x04, 0x46
        /*07f6*/ 	.short	(.L_125 - .L_124)


	//   ....[0]....
.L_124:
        /*07f8*/ 	.word	0x00001af0


	//   ....[1]....
        /*07fc*/ 	.word	0x0000f360


	//   ....[2]....
        /*0800*/ 	.word	0x0000f4f0


	//   ....[3]....
        /*0804*/ 	.word	0x0000f640


	//   ....[4]....
        /*0808*/ 	.word	0x0000f780


	//   ....[5]....
        /*080c*/ 	.word	0x000101d0


	//----- nvinfo : EIATTR_MBARRIER_INSTR_OFFSETS
	.align		4
.L_125:
        /*0810*/ 	.byte	0x04, 0x39
        /*0812*/ 	.short	(.L_127 - .L_126)


	//   ....[0]....
.L_126:
        /*0814*/ 	.word	0x00000270
        /*0818*/ 	.word	0x000000ff
        /*081c*/ 	.word	0x00029800
        /*0820*/ 	.short	0x0100
        /*0822*/ 	.byte	0x08
	.zero		1


	//   ....[1]....
        /*0824*/ 	.word	0x00000280
        /*0828*/ 	.word	0x000000ff
        /*082c*/ 	.word	0x00029820
        /*0830*/ 	.short	0x0100
        /*0832*/ 	.byte	0x08
	.zero		1


	//   ....[2]....
        /*0834*/ 	.word	0x00000370
        /*0838*/ 	.word	0x000000ff
        /*083c*/ 	.word	0x00029830
        /*0840*/ 	.short	0x0100
        /*0842*/ 	.byte	0x08
	.zero		1


	//   ....[3]....
        /*0844*/ 	.word	0x00000380
        /*0848*/ 	.word	0x000000ff
        /*084c*/ 	.word	0x00029840
        /*0850*/ 	.short	0x0100
        /*0852*/ 	.byte	0x08
	.zero		1


	//   ....[4]....
        /*0854*/ 	.word	0x00000390
        /*0858*/ 	.word	0x000000ff
        /*085c*/ 	.word	0x00029838
        /*0860*/ 	.short	0x0100
        /*0862*/ 	.byte	0x08
	.zero		1


	//   ....[5]....
        /*0864*/ 	.word	0x000003a0
        /*0868*/ 	.word	0x000000ff
        /*086c*/ 	.word	0x00029848
        /*0870*/ 	.short	0x0100
        /*0872*/ 	.byte	0x08
	.zero		1


	//   ....[6]....
        /*0874*/ 	.word	0x000004d0
        /*0878*/ 	.word	0x000000ff
        /*087c*/ 	.word	0x00029850
        /*0880*/ 	.short	0x0100
        /*0882*/ 	.byte	0x08
	.zero		1


	//   ....[7]....
        /*0884*/ 	.word	0x000004e0
        /*0888*/ 	.word	0x000000ff
        /*088c*/ 	.word	0x00029860
        /*0890*/ 	.short	0x0100
        /*0892*/ 	.byte	0x08
	.zero		1


	//   ....[8]....
        /*0894*/ 	.word	0x000004f0
        /*0898*/ 	.word	0x000000ff
        /*089c*/ 	.word	0x00029858
        /*08a0*/ 	.short	0x0100
        /*08a2*/ 	.byte	0x08
	.zero		1


	//   ....[9]....
        /*08a4*/ 	.word	0x00000500
        /*08a8*/ 	.word	0x000000ff
        /*08ac*/ 	.word	0x00029868
        /*08b0*/ 	.short	0x0100
        /*08b2*/ 	.byte	0x08
	.zero		1


	//   ....[10]....
        /*08b4*/ 	.word	0x000005f0
        /*08b8*/ 	.word	0x000000ff
        /*08bc*/ 	.word	0x00029870
        /*08c0*/ 	.short	0x0100
        /*08c2*/ 	.byte	0x06
	.zero		1


	//   ....[11]....
        /*08c4*/ 	.word	0x00000600
        /*08c8*/ 	.word	0x000000ff
        /*08cc*/ 	.word	0x00029880
        /*08d0*/ 	.short	0x0100
        /*08d2*/ 	.byte	0x06
	.zero		1


	//   ....[12]....
        /*08d4*/ 	.word	0x00000610
        /*08d8*/ 	.word	0x000000ff
        /*08dc*/ 	.word	0x00029878
        /*08e0*/ 	.short	0x0100
        /*08e2*/ 	.byte	0x06
	.zero		1


	//   ....[13]....
        /*08e4*/ 	.word	0x00000620
        /*08e8*/ 	.word	0x000000ff
        /*08ec*/ 	.word	0x00029888
        /*08f0*/ 	.short	0x0100
        /*08f2*/ 	.byte	0x06
	.zero		1


	//   ....[14]....
        /*08f4*/ 	.word	0x00000750
        /*08f8*/ 	.word	0x000000ff
        /*08fc*/ 	.word	0x00029890
        /*0900*/ 	.short	0x0100
        /*0902*/ 	.byte	0x08
	.zero		1


	//   ....[15]....
        /*0904*/ 	.word	0x00000760
        /*0908*/ 	.word	0x000000ff
        /*090c*/ 	.word	0x000298a0
        /*0910*/ 	.short	0x0100
        /*0912*/ 	.byte	0x08
	.zero		1


	//   ....[16]....
        /*0914*/ 	.word	0x00000770
        /*0918*/ 	.word	0x000000ff
        /*091c*/ 	.word	0x00029898
        /*0920*/ 	.short	0x0100
        /*0922*/ 	.byte	0x08
	.zero		1


	//   ....[17]....
        /*0924*/ 	.word	0x00000780
        /*0928*/ 	.word	0x000000ff
        /*092c*/ 	.word	0x000298a8
        /*0930*/ 	.short	0x0100
        /*0932*/ 	.byte	0x08
	.zero		1


	//   ....[18]....
        /*0934*/ 	.word	0x000008b0
        /*0938*/ 	.word	0x000000ff
        /*093c*/ 	.word	0x000298b0
        /*0940*/ 	.short	0x0100
        /*0942*/ 	.byte	0x08
	.zero		1


	//   ....[19]....
        /*0944*/ 	.word	0x000008c0
        /*0948*/ 	.word	0x000000ff
        /*094c*/ 	.word	0x000298c0
        /*0950*/ 	.short	0x0100
        /*0952*/ 	.byte	0x08
	.zero		1


	//   ....[20]....
        /*0954*/ 	.word	0x000008d0
        /*0958*/ 	.word	0x000000ff
        /*095c*/ 	.word	0x000298b8
        /*0960*/ 	.short	0x0100
        /*0962*/ 	.byte	0x08
	.zero		1


	//   ....[21]....
        /*0964*/ 	.word	0x000008e0
        /*0968*/ 	.word	0x000000ff
        /*096c*/ 	.word	0x000298c8
        /*0970*/ 	.short	0x0100
        /*0972*/ 	.byte	0x08
	.zero		1


	//   ....[22]....
        /*0974*/ 	.word	0x00001d80
        /*0978*/ 	.word	0x00000004
        /*097c*/ 	.word	0x00029800
        /*0980*/ 	.short	0x010a
        /*0982*/ 	.byte	0x3f
	.zero		1


	//   ....[23]....
        /*0984*/ 	.word	0x00001e40
        /*0988*/ 	.word	0x00000006
        /*098c*/ 	.word	0x00029830
        /*0990*/ 	.short	0x010a
        /*0992*/ 	.byte	0x3f
	.zero		1


	//   ....[24]....
        /*0994*/ 	.word	0x00001eb0
        /*0998*/ 	.word	0x00000006
        /*099c*/ 	.word	0x00029830
        /*09a0*/ 	.short	0x010a
        /*09a2*/ 	.byte	0x3f
	.zero		1


	//   ....[25]....
        /*09a4*/ 	.word	0x00004ad0
        /*09a8*/ 	.word	0x0000001a
        /*09ac*/ 	.word	0x00000000
        /*09b0*/ 	.short	0x0101
        /*09b2*/ 	.byte	0x3f
	.zero		1


	//   ....[26]....
        /*09b4*/ 	.word	0x00005be0
        /*09b8*/ 	.word	0x000000ff
        /*09bc*/ 	.word	0x00029830
        /*09c0*/ 	.short	0x010a
        /*09c2*/ 	.byte	0x06
	.zero		1


	//   ....[27]....
        /*09c4*/ 	.word	0x00005c20
        /*09c8*/ 	.word	0x000000ff
        /*09cc*/ 	.word	0x00029830
        /*09d0*/ 	.short	0x010a
        /*09d2*/ 	.byte	0x06
	.zero		1


	//   ....[28]....
        /*09d4*/ 	.word	0x00006890
        /*09d8*/ 	.word	0x000000ff
        /*09dc*/ 	.word	0x00029850
        /*09e0*/ 	.short	0x010a
        /*09e2*/ 	.byte	0x06
	.zero		1


	//   ....[29]....
        /*09e4*/ 	.word	0x000068d0
        /*09e8*/ 	.word	0x000000ff
        /*09ec*/ 	.word	0x00029850
        /*09f0*/ 	.short	0x010a
        /*09f2*/ 	.byte	0x06
	.zero		1


	//   ....[30]....
        /*09f4*/ 	.word	0x00008a80
        /*09f8*/ 	.word	0x00000007
        /*09fc*/ 	.word	0x00000000
        /*0a00*/ 	.short	0x0101
        /*0a02*/ 	.byte	0x3f
	.zero		1


	//   ....[31]....
        /*0a04*/ 	.word	0x00008c80
        /*0a08*/ 	.word	0x0000000a
        /*0a0c*/ 	.word	0x00000000
        /*0a10*/ 	.short	0x0101
        /*0a12*/ 	.byte	0x3f
	.zero		1


	//   ....[32]....
        /*0a14*/ 	.word	0x000092e0
        /*0a18*/ 	.word	0x00000015
        /*0a1c*/ 	.word	0x00029850
        /*0a20*/ 	.short	0x010a
        /*0a22*/ 	.byte	0x3f
	.zero		1


	//   ....[33]....
        /*0a24*/ 	.word	0x00009370
        /*0a28*/ 	.word	0x00000015
        /*0a2c*/ 	.word	0x00029850
        /*0a30*/ 	.short	0x010a
        /*0a32*/ 	.byte	0x3f
	.zero		1


	//   ....[34]....
        /*0a34*/ 	.word	0x00009970
        /*0a38*/ 	.word	0x00000004
        /*0a3c*/ 	.word	0x00000000
        /*0a40*/ 	.short	0x0101
        /*0a42*/ 	.byte	0x3f
	.zero		1


	//   ....[35]....
        /*0a44*/ 	.word	0x0000bd10
        /*0a48*/ 	.word	0x00000020
        /*0a4c*/ 	.word	0x00000000
        /*0a50*/ 	.short	0x0101
        /*0a52*/ 	.byte	0x3f
	.zero		1


	//   ....[36]....
        /*0a54*/ 	.word	0x0000c1c0
        /*0a58*/ 	.word	0x00000020
        /*0a5c*/ 	.word	0x00000000
        /*0a60*/ 	.short	0x0101
        /*0a62*/ 	.byte	0x3f
	.zero		1


	//   ....[37]....
        /*0a64*/ 	.word	0x0000fb80
        /*0a68*/ 	.word	0x00000002
        /*0a6c*/ 	.word	0x00029880
        /*0a70*/ 	.short	0x010a
        /*0a72*/ 	.byte	0x3f
	.zero		1


	//   ....[38]....
        /*0a74*/ 	.word	0x0000fd10
        /*0a78*/ 	.word	0x00000002
        /*0a7c*/ 	.word	0x00029840
        /*0a80*/ 	.short	0x010a
        /*0a82*/ 	.byte	0x3f
	.zero		1


	//   ....[39]....
        /*0a84*/ 	.word	0x000108d0
        /*0a88*/ 	.word	0x00000011
        /*0a8c*/ 	.word	0x00029800
        /*0a90*/ 	.short	0x0107
        /*0a92*/ 	.byte	0x3f
	.zero		1


	//   ....[40]....
        /*0a94*/ 	.word	0x000109d0
        /*0a98*/ 	.word	0x00000011
        /*0a9c*/ 	.word	0x00029800
        /*0aa0*/ 	.short	0x0101
        /*0aa2*/ 	.byte	0x3f
	.zero		1


	//   ....[41]....
        /*0aa4*/ 	.word	0x000109f0
        /*0aa8*/ 	.word	0x00000011
        /*0aac*/ 	.word	0x00029820
        /*0ab0*/ 	.short	0x010a
        /*0ab2*/ 	.byte	0x3f
	.zero		1


	//   ....[42]....
        /*0ab4*/ 	.word	0x00010d10
        /*0ab8*/ 	.word	0x00000005
        /*0abc*/ 	.word	0x00029880
        /*0ac0*/ 	.short	0x010a
        /*0ac2*/ 	.byte	0x3f
	.zero		1


	//   ....[43]....
        /*0ac4*/ 	.word	0x00010f40
        /*0ac8*/ 	.word	0x00000005
        /*0acc*/ 	.word	0x00029840
        /*0ad0*/ 	.short	0x010a
        /*0ad2*/ 	.byte	0x3f
	.zero		1


	//   ....[44]....
        /*0ad4*/ 	.word	0x00011400
        /*0ad8*/ 	.word	0x00000013
        /*0adc*/ 	.word	0x00029870
        /*0ae0*/ 	.short	0x010a
        /*0ae2*/ 	.byte	0x3f
	.zero		1


	//   ....[45]....
        /*0ae4*/ 	.word	0x00011470
        /*0ae8*/ 	.word	0x00000013
        /*0aec*/ 	.word	0x00029860
        /*0af0*/ 	.short	0x010a
        /*0af2*/ 	.byte	0x3f
	.zero		1


	//   ....[46]....
        /*0af4*/ 	.word	0x00011970
        /*0af8*/ 	.word	0x00000013
        /*0afc*/ 	.word	0x00029850
        /*0b00*/ 	.short	0x0101
        /*0b02*/ 	.byte	0x3f
	.zero		1


	//   ....[47]....
        /*0b04*/ 	.word	0x000119e0
        /*0b08*/ 	.word	0x00000013
        /*0b0c*/ 	.word	0x00000000
        /*0b10*/ 	.short	0x0101
        /*0b12*/ 	.byte	0x3f
	.zero		1


	//   ....[48]....
        /*0b14*/ 	.word	0x00011c20
        /*0b18*/ 	.word	0x00000010
        /*0b1c*/ 	.word	0x00029870
        /*0b20*/ 	.short	0x010a
        /*0b22*/ 	.byte	0x3f
	.zero		1


	//   ....[49]....
        /*0b24*/ 	.word	0x00011c90
        /*0b28*/ 	.word	0x00000010
        /*0b2c*/ 	.word	0x00029860
        /*0b30*/ 	.short	0x010a
        /*0b32*/ 	.byte	0x3f
	.zero		1


	//   ....[50]....
        /*0b34*/ 	.word	0x000121a0
        /*0b38*/ 	.word	0x00000010
        /*0b3c*/ 	.word	0x00029850
        /*0b40*/ 	.short	0x0101
        /*0b42*/ 	.byte	0x3f
	.zero		1


	//   ....[51]....
        /*0b44*/ 	.word	0x000121f0
        /*0b48*/ 	.word	0x00000010
        /*0b4c*/ 	.word	0x00000000
        /*0b50*/ 	.short	0x0101
        /*0b52*/ 	.byte	0x3f
	.zero		1


	//   ....[52]....
        /*0b54*/ 	.word	0x00012f50
        /*0b58*/ 	.word	0x00000003
        /*0b5c*/ 	.word	0x00029820
        /*0b60*/ 	.short	0x010a
        /*0b62*/ 	.byte	0x3f
	.zero		1


	//   ....[53]....
        /*0b64*/ 	.word	0x00013120
        /*0b68*/ 	.word	0x00000007
        /*0b6c*/ 	.word	0x00000000
        /*0b70*/ 	.short	0x010a
        /*0b72*/ 	.byte	0x3f
	.zero		1


	//   ....[54]....
        /*0b74*/ 	.word	0x00013170
        /*0b78*/ 	.word	0x00000005
        /*0b7c*/ 	.word	0x00000000
        /*0b80*/ 	.short	0x010a
        /*0b82*/ 	.byte	0x3f
	.zero		1


	//   ....[55]....
        /*0b84*/ 	.word	0x000131c0
        /*0b88*/ 	.word	0x00000005
        /*0b8c*/ 	.word	0x00029860
        /*0b90*/ 	.short	0x010a
        /*0b92*/ 	.byte	0x3f
	.zero		1


	//   ....[56]....
        /*0b94*/ 	.word	0x00013210
        /*0b98*/ 	.word	0x00000003
        /*0b9c*/ 	.word	0x00029860
        /*0ba0*/ 	.short	0x010a
        /*0ba2*/ 	.byte	0x3f
	.zero		1


	//   ....[57]....
        /*0ba4*/ 	.word	0x00013250
        /*0ba8*/ 	.word	0x00000005
        /*0bac*/ 	.word	0x00029880
        /*0bb0*/ 	.short	0x010a
        /*0bb2*/ 	.byte	0x3f
	.zero		1


	//   ....[58]....
        /*0bb4*/ 	.word	0x00013270
        /*0bb8*/ 	.word	0x00000003
        /*0bbc*/ 	.word	0x00029880
        /*0bc0*/ 	.short	0x010a
        /*0bc2*/ 	.byte	0x3f
	.zero		1


	//   ....[59]....
        /*0bc4*/ 	.word	0x000132d0
        /*0bc8*/ 	.word	0x00000004
        /*0bcc*/ 	.word	0x00029800
        /*0bd0*/ 	.short	0x010a
        /*0bd2*/ 	.byte	0x3f
	.zero		1


	//   ....[60]....
        /*0bd4*/ 	.word	0x00013320
        /*0bd8*/ 	.word	0x00000006
        /*0bdc*/ 	.word	0x00029830
        /*0be0*/ 	.short	0x010a
        /*0be2*/ 	.byte	0x3f
	.zero		1


	//   ....[61]....
        /*0be4*/ 	.word	0x00013380
        /*0be8*/ 	.word	0x00000005
        /*0bec*/ 	.word	0x00029830
        /*0bf0*/ 	.short	0x010a
        /*0bf2*/ 	.byte	0x3f
	.zero		1


	//   ....[62]....
        /*0bf4*/ 	.word	0x000133e0
        /*0bf8*/ 	.word	0x00000005
        /*0bfc*/ 	.word	0x00029850
        /*0c00*/ 	.short	0x010a
        /*0c02*/ 	.byte	0x3f
	.zero		1


	//   ....[63]....
        /*0c04*/ 	.word	0x00013430
        /*0c08*/ 	.word	0x00000015
        /*0c0c*/ 	.word	0x00029850
        /*0c10*/ 	.short	0x010a
        /*0c12*/ 	.byte	0x3f
	.zero		1


	//   ....[64]....
        /*0c14*/ 	.word	0x00013580
        /*0c18*/ 	.word	0x00000002
        /*0c1c*/ 	.word	0x00029880
        /*0c20*/ 	.short	0x010a
        /*0c22*/ 	.byte	0x3f
	.zero		1


	//   ....[65]....
        /*0c24*/ 	.word	0x000135d0
        /*0c28*/ 	.word	0x00000002
        /*0c2c*/ 	.word	0x00029840
        /*0c30*/ 	.short	0x010a
        /*0c32*/ 	.byte	0x3f
	.zero		1


	//   ....[66]....
        /*0c34*/ 	.word	0x00013b80
        /*0c38*/ 	.word	0x00000011
        /*0c3c*/ 	.word	0x00029820
        /*0c40*/ 	.short	0x010a
        /*0c42*/ 	.byte	0x3f
	.zero		1


	//   ....[67]....
        /*0c44*/ 	.word	0x00013bd0
        /*0c48*/ 	.word	0x00000005
        /*0c4c*/ 	.word	0x00029880
        /*0c50*/ 	.short	0x010a
        /*0c52*/ 	.byte	0x3f
	.zero		1


	//   ....[68]....
        /*0c54*/ 	.word	0x00013c20
        /*0c58*/ 	.word	0x00000005
        /*0c5c*/ 	.word	0x00029840
        /*0c60*/ 	.short	0x010a
        /*0c62*/ 	.byte	0x3f
	.zero		1


	//   ....[69]....
        /*0c64*/ 	.word	0x00013c70
        /*0c68*/ 	.word	0x00000013
        /*0c6c*/ 	.word	0x00029870
        /*0c70*/ 	.short	0x010a
        /*0c72*/ 	.byte	0x3f
	.zero		1


	//   ....[70]....
        /*0c74*/ 	.word	0x00013cc0
        /*0c78*/ 	.word	0x00000013
        /*0c7c*/ 	.word	0x00029860
        /*0c80*/ 	.short	0x010a
        /*0c82*/ 	.byte	0x3f
	.zero		1


	//   ....[71]....
        /*0c84*/ 	.word	0x00013d10
        /*0c88*/ 	.word	0x00000010
        /*0c8c*/ 	.word	0x00029870
        /*0c90*/ 	.short	0x010a
        /*0c92*/ 	.byte	0x3f
	.zero		1


	//   ....[72]....
        /*0c94*/ 	.word	0x00013d60
        /*0c98*/ 	.word	0x00000010
        /*0c9c*/ 	.word	0x00029860
        /*0ca0*/ 	.short	0x010a
        /*0ca2*/ 	.byte	0x3f
	.zero		1


	//   ....[73]....
        /*0ca4*/ 	.word	0x00013db0
        /*0ca8*/ 	.word	0x00000003
        /*0cac*/ 	.word	0x00029820
        /*0cb0*/ 	.short	0x010a
        /*0cb2*/ 	.byte	0x3f
	.zero		1


	//   ....[74]....
        /*0cb4*/ 	.word	0x00013f50
        /*0cb8*/ 	.word	0x00000007
        /*0cbc*/ 	.word	0x00000000
        /*0cc0*/ 	.short	0x010a
        /*0cc2*/ 	.byte	0x3f
	.zero		1


	//   ....[75]....
        /*0cc4*/ 	.word	0x00013fa0
        /*0cc8*/ 	.word	0x00000005
        /*0ccc*/ 	.word	0x00000000
        /*0cd0*/ 	.short	0x010a
        /*0cd2*/ 	.byte	0x3f
	.zero		1


	//   ....[76]....
        /*0cd4*/ 	.word	0x00013ff0
        /*0cd8*/ 	.word	0x00000005
        /*0cdc*/ 	.word	0x00029860
        /*0ce0*/ 	.short	0x010a
        /*0ce2*/ 	.byte	0x3f
	.zero		1


	//   ....[77]....
        /*0ce4*/ 	.word	0x00014040
        /*0ce8*/ 	.word	0x00000003
        /*0cec*/ 	.word	0x00029860
        /*0cf0*/ 	.short	0x010a
        /*0cf2*/ 	.byte	0x3f
	.zero		1


	//   ....[78]....
        /*0cf4*/ 	.word	0x00014090
        /*0cf8*/ 	.word	0x00000005
        /*0cfc*/ 	.word	0x00029880
        /*0d00*/ 	.short	0x010a
        /*0d02*/ 	.byte	0x3f
	.zero		1


	//----- nvinfo : EIATTR_NUM_MBARRIERS
	.align		4
.L_127:
        /*0d04*/ 	.byte	0x03, 0x38
        /*0d06*/ 	.short	0x0016


	//----- nvinfo : EIATTR_EXIT_INSTR_OFFSETS
	.align		4
        /*0d08*/ 	.byte	0x04, 0x1c
        /*0d0a*/ 	.short	(.L_129 - .L_128)


	//   ....[0]....
.L_128:
        /*0d0c*/ 	.word	0x00000a80


	//   ....[1]....
        /*0d10*/ 	.word	0x0000d910


	//   ....[2]....
        /*0d14*/ 	.word	0x000132c0


	//----- nvinfo : EIATTR_MAX_THREADS
	.align		4
.L_129:
        /*0d18*/ 	.byte	0x04, 0x05
        /*0d1a*/ 	.short	(.L_131 - .L_130)
.L_130:
        /*0d1c*/ 	.word	0x00000180
        /*0d20*/ 	.word	0x00000001
        /*0d24*/ 	.word	0x00000001


	//----- nvinfo : EIATTR_CRS_STACK_SIZE
	.align		4
.L_131:
        /*0d28*/ 	.byte	0x04, 0x1e
        /*0d2a*/ 	.short	(.L_133 - .L_132)
.L_132:
        /*0d2c*/ 	.word	0x00000000


	//----- nvinfo : EIATTR_CBANK_PARAM_SIZE
	.align		4
.L_133:
        /*0d30*/ 	.byte	0x03, 0x19
        /*0d32*/ 	.short	0x0af0


	//----- nvinfo : EIATTR_PARAM_CBANK
	.align		4
        /*0d34*/ 	.byte	0x04, 0x0a
        /*0d36*/ 	.short	(.L_135 - .L_134)
	.align		4
.L_134:
        /*0d38*/ 	.word	index@(.nv.constant0._ZN7cutlass13device_kernelIN5flash11enable_sm90INS1_16FlashAttnFwdSm90INS1_25CollectiveMainloopFwdSm90ILi2EN4cute5tupleIJNS5_1CILi1EEES8_S8_EEENS6_IJNS7_ILi128EEENS7_ILi160EEENS7_ILi192EEEEEELi128ENS_12float_e4m3_tEfNS_4arch4Sm90ELb0ELb0ELb1ELb1ELb0ELb0ELb0ELb1ELb1ELb1ELb1ELb0EEENS1_21CollectiveEpilogueFwdINS6_IJSA_SA_SB_EEES9_NS_10bfloat16_tESG_Li256ELb1ELb1ELb1ELb1EEENS1_36VarlenDynamicPersistentTileSchedulerILi128ELi160ELi256ELi128ELb1ELb1ELb1ELb0ELb1ELb1EEEEEEEEEvNT_6ParamsE)
        /*0d3c*/ 	.short	0x0210
        /*0d3e*/ 	.short	0x0af0


	//----- nvinfo : EIATTR_SW_WAR
	.align		4
.L_135:
        /*0d40*/ 	.byte	0x04, 0x36
        /*0d42*/ 	.short	(.L_137 - .L_136)
.L_136:
        /*0d44*/ 	.word	0x00000008
.L_137:


//--------------------- .nv.info._ZN7cutlass13device_kernelIN5flash11enable_sm90INS1_16FlashAttnFwdSm90INS1_25CollectiveMainloopFwdSm90ILi2EN4cute5tupleIJNS5_1CILi1EEES8_S8_EEENS6_IJNS7_ILi128EEENS7_ILi160EEENS7_ILi192EEEEEELi128ENS_12float_e4m3_tEfNS_4arch4Sm90ELb0ELb0ELb1ELb1ELb0ELb1ELb0ELb1ELb1ELb1ELb1ELb0EEENS1_21CollectiveEpilogueFwdINS6_IJSA_SA_SB_EEES9_NS_10bfloat16_tESG_Li256ELb1ELb1ELb1ELb1EEENS1_36VarlenDynamicPersistentTileSchedulerILi128ELi160ELi256ELi128ELb1ELb1ELb1ELb0ELb1ELb1EEEEEEEEEvNT_6ParamsE --------------------------
	.section	.nv.info._ZN7cutlass13device_kernelIN5flash11enable_sm90INS1_16FlashAttnFwdSm90INS1_25CollectiveMainloopFwdSm90ILi2EN4cute5tupleIJNS5_1CILi1EEES8_S8_EEENS6_IJNS7_ILi128EEENS7_ILi160EEENS7_ILi192EEEEEELi128ENS_12float_e4m3_tEfNS_4arch4Sm90ELb0ELb0ELb1ELb1ELb0ELb1ELb0ELb1ELb1ELb1ELb1ELb0EEENS1_21CollectiveEpilogueFwdINS6_IJSA_SA_SB_EEES9_NS_10bfloat16_tESG_Li256ELb1ELb1ELb1ELb1EEENS1_36VarlenDynamicPersistentTileSchedulerILi128ELi160ELi256ELi128ELb1ELb1ELb1ELb0ELb1ELb1EEEEEEEEEvNT_6ParamsE,"",@"SHT_CUDA_INFO"
	.sectionflags	@""
	.align	4


	//----- nvinfo : EIATTR_CUDA_API_VERSION
	.align		4
        /*0000*/ 	.byte	0x04, 0x37
        /*0002*/ 	.short	(.L_139 - .L_138)
.L_138:
        /*0004*/ 	.word	0x00000082


	//----- nvinfo : EIATTR_KPARAM_INFO
	.align		4
.L_139:
        /*0008*/ 	.byte	0x04, 0x17
        /*000a*/ 	.short	(.L_141 - .L_140)
.L_140:
        /*000c*/ 	.word	0x00000000
        /*0010*/ 	.short	0x0000
        /*0012*/ 	.short	0x0070
        /*0014*/ 	.byte	0x00, 0xf0, 0x01, 0x2a


	//----- nvinfo : EIATTR_SPARSE_MMA_MASK
	.align		4
.L_141:
        /*0018*/ 	.byte	0x03, 0x50
        /*001a*/ 	.short	0x0000


	//----- nvinfo : EIATTR_MAXREG_COUNT
	.align		4
        /*001c*/ 	.byte	0x03, 0x1b
        /*001e*/ 	.short	0x00a8


	//----- nvinfo : EIATTR_NUM_BARRIERS
	.align		4
        /*0020*/ 	.byte	0x02, 0x4c
        /*0022*/ 	.byte	0x10
	.zero		1


	//----- nvinfo : EIATTR_EXTERNS
	.align		4
        /*0024*/ 	.byte	0x04, 0x0f
        /*0026*/ 	.short	(.L_143 - .L_142)


	//   ....[0]....
	.align		4
.L_142:
        /*0028*/ 	.word	index@(__assertfail)


	//----- nvinfo : EIATTR_ANNOTATIONS
	.align		4
.L_143:
        /*002c*/ 	.byte	0x04, 0x55
        /*002e*/ 	.short	(.L_145 - .L_144)


	//   ....[0]....
.L_144:
        /* <DEDUP_REMOVED lines=81> */
        /*0534*/ 	.byte	0x60, 0xed, 0x02, 0x00, 0x01, 0x00, 0x00, 0x00, 0x00, 0xee, 0x02, 0x00


	//----- nvinfo : EIATTR_MERCURY_ISA_VERSION
	.align		4
.L_145:
        /*0540*/ 	.byte	0x03, 0x5f
        /*0542*/ 	.short	0x0101


	//----- nvinfo : EIATTR_UNUSED_LOAD_BYTE_OFFSET
	.align		4
        /*0544*/ 	.byte	0x04, 0x44
        /*0546*/ 	.short	(.L_147 - .L_146)


	//   ....[0]....
.L_146:
        /*0548*/ 	.word	0x00000ae0
        /*054c*/ 	.word	0x0000fff0


	//   ....[1]....
        /*0550*/ 	.word	0x0001ff50
        /*0554*/ 	.word	0x0000fff0


	//----- nvinfo : EIATTR_INT_WARP_WIDE_INSTR_OFFSETS
	.align		4
.L_147:
        /*0558*/ 	.byte	0x04, 0x31
        /*055a*/ 	.short	(.L_149 - .L_148)


	//   ....[0]....
.L_148:
        /*055c*/ 	.word	0x00000190


	//   ....[1]....
        /*0560*/ 	.word	0x000001d0


	//   ....[2]....
        /*0564*/ 	.word	0x00000240


	//   ....[3]....
        /*0568*/ 	.word	0x00026d50


	//   ....[4]....
        /*056c*/ 	.word	0x00026db0


	//   ....[5]....
        /*0570*/ 	.word	0x00029750


	//   ....[6]....
        /*0574*/ 	.word	0x000297b0


	//----- nvinfo : EIATTR_COOP_GROUP_MASK_REGIDS
	.align		4
.L_149:
        /*0578*/ 	.byte	0x04, 0x29
        /*057a*/ 	.short	(.L_151 - .L_150)


	//   ....[0]....
.L_150:
        /*057c*/ 	.word	0xffffffff


	//   ....[1]....
        /*0580*/ 	.word	0xffffffff


	//   ....[2]....
        /*0584*/ 	.word	0xffffffff


	//   ....[3]....
        /*0588*/ 	.word	0xffffffff


	//   ....[4]....
        /*058c*/ 	.word	0xffffffff


	//   ....[5]....
        /*0590*/ 	.word	0xffffffff


	//   ....[6]....
        /*0594*/ 	.word	0xffffffff


	//   ....[7]....
        /*0598*/ 	.word	0xffffffff


	//   ....[8]....
        /*059c*/ 	.word	0xffffffff


	//   ....[9]....
        /*05a0*/ 	.word	0xffffffff


	//   ....[10]....
        /*05a4*/ 	.word	0xffffffff


	//   ....[11]....
        /*05a8*/ 	.word	0xffffffff


	//   ....[12]....
        /*05ac*/ 	.word	0xffffffff


	//   ....[13]....
        /*05b0*/ 	.word	0xffffffff


	//   ....[14]....
        /*05b4*/ 	.word	0xffffffff


	//   ....[15]....
        /*05b8*/ 	.word	0xffffffff


	//   ....[16]....
        /*05bc*/ 	.word	0xffffffff


	//   ....[17]....
        /*05c0*/ 	.word	0xffffffff


	//   ....[18]....
        /*05c4*/ 	.word	0xffffffff


	//   ....[19]....
        /*05c8*/ 	.word	0xffffffff


	//   ....[20]....
        /*05cc*/ 	.word	0xffffffff


	//   ....[21]....
        /*05d0*/ 	.word	0xffffffff


	//   ....[22]....
        /*05d4*/ 	.word	0xffffffff


	//   ....[23]....
        /*05d8*/ 	.word	0xffffffff


	//   ....[24]....
        /*05dc*/ 	.word	0xffffffff


	//   ....[25]....
        /*05e0*/ 	.word	0xffffffff


	//   ....[26]....
        /*05e4*/ 	.word	0xffffffff


	//   ....[27]....
        /*05e8*/ 	.word	0xffffffff


	//   ....[28]....
        /*05ec*/ 	.word	0xffffffff


	//   ....[29]....
        /*05f0*/ 	.word	0xffffffff


	//   ....[30]....
        /*05f4*/ 	.word	0xffffffff


	//   ....[31]....
        /*05f8*/ 	.word	0xffffffff


	//   ....[32]....
        /*05fc*/ 	.word	0xffffffff


	//   ....[33]....
        /*0600*/ 	.word	0xffffffff


	//   ....[34]....
        /*0604*/ 	.word	0xffffffff


	//   ....[35]....
        /*0608*/ 	.word	0xffffffff


	//   ....[36]....
        /*060c*/ 	.word	0xffffffff


	//   ....[37]....
        /*0610*/ 	.word	0xffffffff


	//   ....[38]....
        /*0614*/ 	.word	0xffffffff


	//   ....[39]....
        /*0618*/ 	.word	0xffffffff


	//   ....[40]....
        /*061c*/ 	.word	0xffffffff


	//   ....[41]....
        /*0620*/ 	.word	0xffffffff


	//   ....[42]....
        /*0624*/ 	.word	0xffffffff


	//   ....[43]....
        /*0628*/ 	.word	0xffffffff


	//   ....[44]....
        /*062c*/ 	.word	0xffffffff


	//   ....[45]....
        /*0630*/ 	.word	0xffffffff


	//   ....[46]....
        /*0634*/ 	.word	0xffffffff


	//   ....[47]....
        /*0638*/ 	.word	0xffffffff


	//   ....[48]....
        /*063c*/ 	.word	0xffffffff


	//   ....[49]....
        /*0640*/ 	.word	0xffffffff


	//   ....[50]....
        /*0644*/ 	.word	0xffffffff


	//   ....[51]....
        /*0648*/ 	.word	0xffffffff


	//   ....[52]....
        /*064c*/ 	.word	0xffffffff


	//   ....[53]....
        /*0650*/ 	.word	0xffffffff


	//   ....[54]....
        /*0654*/ 	.word	0xffffffff


	//   ....[55]....
        /*0658*/ 	.word	0xffffffff


	//   ....[56]....
        /*065c*/ 	.word	0xffffffff


	//   ....[57]....
        /*0660*/ 	.word	0xffffffff


	//   ....[58]....
        /*0664*/ 	.word	0xffffffff


	//   ....[59]....
        /*0668*/ 	.word	0xffffffff


	//   ....[60]....
        /*066c*/ 	.word	0xffffffff


	//   ....[61]....
        /*0670*/ 	.word	0xffffffff


	//   ....[62]....
        /*0674*/ 	.word	0xffffffff


	//   ....[63]....
        /*0678*/ 	.word	0xffffffff


	//   ....[64]....
        /*067c*/ 	.word	0xffffffff


	//   ....[65]....
        /*0680*/ 	.word	0xffffffff


	//   ....[66]....
        /*0684*/ 	.word	0xffffffff


	//   ....[67]....
        /*0688*/ 	.word	0xffffffff


	//   ....[68]....
        /*068c*/ 	.word	0xffffffff


	//   ....[69]....
        /*0690*/ 	.word	0xffffffff


	//   ....[70]....
        /*0694*/ 	.word	0xffffffff


	//   ....[71]....
        /*0698*/ 	.word	0xffffffff


	//   ....[72]....
        /*069c*/ 	.word	0xffffffff


	//   ....[73]....
        /*06a0*/ 	.word	0xffffffff


	//   ....[74]....
        /*06a4*/ 	.word	0xffffffff


	//   ....[75]....
        /*06a8*/ 	.word	0xffffffff


	//   ....[76]....
        /*06ac*/ 	.word	0xffffffff


	//   ....[77]....
        /*06b0*/ 	.word	0xffffffff


	//   ....[78]....
        /*06b4*/ 	.word	0xffffffff


	//   ....[79]....
        /*06b8*/ 	.word	0xffffffff


	//   ....[80]....
        /*06bc*/ 	.word	0xffffffff


	//   ....[81]....
        /*06c0*/ 	.word	0xffffffff


	//   ....[82]....
        /*06c4*/ 	.word	0xffffffff


	//   ....[83]....
        /*06c8*/ 	.word	0xffffffff


	//   ....[84]....
        /*06cc*/ 	.word	0xffffffff


	//   ....[85]....
        /*06d0*/ 	.word	0xffffffff


	//   ....[86]....
        /*06d4*/ 	.word	0xffffffff


	//   ....[87]....
        /*06d8*/ 	.word	0xffffffff


	//   ....[88]....
        /*06dc*/ 	.word	0xffffffff


	//   ....[89]....
        /*06e0*/ 	.word	0xffffffff


	//   ....[90]....
        /*06e4*/ 	.word	0xffffffff


	//   ....[91]....
        /*06e8*/ 	.word	0xffffffff


	//   ....[92]....
        /*06ec*/ 	.word	0xffffffff


	//   ....[93]....
        /*06f0*/ 	.word	0xffffffff


	//   ....[94]....
        /*06f4*/ 	.word	0xffffffff


	//   ....[95]....
        /*06f8*/ 	.word	0xffffffff


	//   ....[96]....
        /*06fc*/ 	.word	0xffffffff


	//   ....[97]....
        /*0700*/ 	.word	0xffffffff


	//   ....[98]....
        /*0704*/ 	.word	0xffffffff


	//   ....[99]....
        /*0708*/ 	.word	0xffffffff


	//   ....[100]....
        /*070c*/ 	.word	0xffffffff


	//   ....[101]....
        /*0710*/ 	.word	0xffffffff


	//   ....[102]....
        /*0714*/ 	.word	0xffffffff


	//   ....[103]....
        /*0718*/ 	.word	0xffffffff


	//   ....[104]....
        /*071c*/ 	.word	0xffffffff


	//   ....[105]....
        /*0720*/ 	.word	0xffffffff


	//   ....[106]....
        /*0724*/ 	.word	0xffffffff


	//   ....[107]....
        /*0728*/ 	.word	0xffffffff


	//   ....[108]....
        /*072c*/ 	.word	0xffffffff


	//   ....[109]....
        /*0730*/ 	.word	0xffffffff


	//   ....[110]....
        /*0734*/ 	.word	0xffffffff


	//   ....[111]....
        /*0738*/ 	.word	0xffffffff


	//   ....[112]....
        /*073c*/ 	.word	0xffffffff


	//   ....[113]....
        /*0740*/ 	.word	0xffffffff


	//   ....[114]....
        /*0744*/ 	.word	0xffffffff


	//   ....[115]....
        /*0748*/ 	.word	0xffffffff


	//   ....[116]....
        /*074c*/ 	.word	0xffffffff


	//   ....[117]....
        /*0750*/ 	.word	0xffffffff


	//   ....[118]....
        /*0754*/ 	.word	0xffffffff


	//   ....[119]....
        /*0758*/ 	.word	0xffffffff


	//   ....[120]....
        /*075c*/ 	.word	0xffffffff


	//   ....[121]....
        /*0760*/ 	.word	0xffffffff


	//   ....[122]....
        /*0764*/ 	.word	0xffffffff


	//   ....[123]....
        /*0768*/ 	.word	0xffffffff


	//   ....[124]....
        /*076c*/ 	.word	0xffffffff


	//   ....[125]....
        /*0770*/ 	.word	0xffffffff


	//   ....[126]....
        /*0774*/ 	.word	0xffffffff


	//   ....[127]....
        /*0778*/ 	.word	0xffffffff


	//   ....[128]....
        /*077c*/ 	.word	0xffffffff


	//   ....[129]....
        /*0780*/ 	.word	0xffffffff


	//   ....[130]....
        /*0784*/ 	.word	0xffffffff


	//   ....[131]....
        /*0788*/ 	.word	0xffffffff


	//   ....[132]....
        /*078c*/ 	.word	0xffffffff


	//   ....[133]....
        /*0790*/ 	.word	0xffffffff


	//   ....[134]....
        /*0794*/ 	.word	0xffffffff


	//   ....[135]....
        /*0798*/ 	.word	0xffffffff


	//   ....[136]....
        /*079c*/ 	.word	0xffffffff


	//   ....[137]....
        /*07a0*/ 	.word	0xffffffff


	//   ....[138]....
        /*07a4*/ 	.word	0xffffffff


	//   ....[139]....
        /*07a8*/ 	.word	0xffffffff


	//   ....[140]....
        /*07ac*/ 	.word	0xffffffff


	//   ....[141]....
        /*07b0*/ 	.word	0xffffffff


	//   ....[142]....
        /*07b4*/ 	.word	0xffffffff


	//   ....[143]....
        /*07b8*/ 	.word	0xffffffff


	//   ....[144]....
        /*07bc*/ 	.word	0xffffffff


	//   ....[145]....
        /*07c0*/ 	.word	0xffffffff


	//   ....[146]....
        /*07c4*/ 	.word	0xffffffff


	//   ....[147]....
        /*07c8*/ 	.word	0xffffffff


	//   ....[148]....
        /*07cc*/ 	.word	0xffffffff


	//   ....[149]....
        /*07d0*/ 	.word	0xffffffff


	//   ....[150]....
        /*07d4*/ 	.word	0xffffffff


	//   ....[151]....
        /*07d8*/ 	.word	0xffffffff


	//   ....[152]....
        /*07dc*/ 	.word	0xffffffff


	//   ....[153]....
        /*07e0*/ 	.word	0xffffffff


	//   ....[154]....
        /*07e4*/ 	.word	0xffffffff


	//   ....[155]....
        /*07e8*/ 	.word	0xffffffff


	//   ....[156]....
        /*07ec*/ 	.word	0xffffffff


	//   ....[157]....
        /*07f0*/ 	.word	0xffffffff


	//   ....[158]....
        /*07f4*/ 	.word	0xffffffff


	//   ....[159]....
        /*07f8*/ 	.word	0xffffffff


	//   ....[160]....
        /*07fc*/ 	.word	0xffffffff


	//   ....[161]....
        /*0800*/ 	.word	0xffffffff


	//   ....[162]....
        /*0804*/ 	.word	0x0500000f


	//   ....[163]....
        /*0808*/ 	.word	0x0500000f


	//   ....[164]....
        /*080c*/ 	.word	0x0500000f


	//   ....[165]....
        /*0810*/ 	.word	0x0500000f


	//   ....[166]....
        /*0814*/ 	.word	0x0500000f


	//   ....[167]....
        /*0818*/ 	.word	0x0500000f


	//   ....[168]....
        /*081c*/ 	.word	0x0500000f


	//   ....[169]....
        /*0820*/ 	.word	0x0500000f


	//   ....[170]....
        /*0824*/ 	.word	0x0500000f


	//   ....[171]....
        /*0828*/ 	.word	0x0500000f


	//   ....[172]....
        /*082c*/ 	.word	0x0500000f


	//   ....[173]....
        /*0830*/ 	.word	0x0500000f


	//   ....[174]....
        /*0834*/ 	.word	0x0500000f


	//   ....[175]....
        /*0838*/ 	.word	0x0500000f


	//   ....[176]....
        /*083c*/ 	.word	0x0500000f


	//   ....[177]....
        /*0840*/ 	.word	0x0500000f


	//   ....[178]....
        /*0844*/ 	.word	0x0500000f


	//   ....[179]....
        /*0848*/ 	.word	0x0500000f


	//   ....[180]....
        /*084c*/ 	.word	0x0500000f


	//   ....[181]....
        /*0850*/ 	.word	0x0500000f


	//   ....[182]....
        /*0854*/ 	.word	0x0500000f


	//   ....[183]....
        /*0858*/ 	.word	0x0500000f


	//   ....[184]....
        /*085c*/ 	.word	0x0500000f


	//   ....[185]....
        /*0860*/ 	.word	0x0500000f


	//   ....[186]....
        /*0864*/ 	.word	0x0500000f


	//   ....[187]....
        /*0868*/ 	.word	0x0500000f


	//   ....[188]....
        /*086c*/ 	.word	0x0500000f


	//   ....[189]....
        /*0870*/ 	.word	0x0500000f


	//   ....[190]....
        /*0874*/ 	.word	0x0500000f


	//   ....[191]....
        /*0878*/ 	.word	0x0500000f


	//   ....[192]....
        /*087c*/ 	.word	0x0500000f


	//   ....[193]....
        /*0880*/ 	.word	0x0500000f


	//   ....[194]....
        /*0884*/ 	.word	0x0500000f


	//   ....[195]....
        /*0888*/ 	.word	0x0500000f


	//   ....[196]....
        /*088c*/ 	.word	0x0500000f


	//   ....[197]....
        /*0890*/ 	.word	0x0500000f


	//   ....[198]....
        /*0894*/ 	.word	0x0500000f


	//   ....[199]....
        /*0898*/ 	.word	0x0500000f


	//   ....[200]....
        /*089c*/ 	.word	0x0500000f


	//   ....[201]....
        /*08a0*/ 	.word	0x0500000f


	//   ....[202]....
        /*08a4*/ 	.word	0x0500000f


	//   ....[203]....
        /*08a8*/ 	.word	0x0500000f


	//   ....[204]....
        /*08ac*/ 	.word	0x0500000f


	//   ....[205]....
        /*08b0*/ 	.word	0x0500000f


	//   ....[206]....
        /*08b4*/ 	.word	0x0500000f


	//   ....[207]....
        /*08b8*/ 	.word	0x0500000f


	//   ....[208]....
        /*08bc*/ 	.word	0x0500000f


	//   ....[209]....
        /*08c0*/ 	.word	0x0500000f


	//   ....[210]....
        /*08c4*/ 	.word	0x0500000f


	//   ....[211]....
        /*08c8*/ 	.word	0x0500000f


	//   ....[212]....
        /*08cc*/ 	.word	0x0500000f


	//   ....[213]....
        /*08d0*/ 	.word	0x0500000f


	//   ....[214]....
        /*08d4*/ 	.word	0x0500000f


	//   ....[215]....
        /*08d8*/ 	.word	0x0500000f


	//   ....[216]....
        /*08dc*/ 	.word	0x0500000f


	//   ....[217]....
        /*08e0*/ 	.word	0x0500000f


	//   ....[218]....
        /*08e4*/ 	.word	0x0500000f


	//   ....[219]....
        /*08e8*/ 	.word	0x0500000f


	//   ....[220]....
        /*08ec*/ 	.word	0x0500000f


	//   ....[221]....
        /*08f0*/ 	.word	0x0500000f


	//   ....[222]....
        /*08f4*/ 	.word	0x0500000f


	//   ....[223]....
        /*08f8*/ 	.word	0x0500000f


	//   ....[224]....
        /*08fc*/ 	.word	0x0500000f


	//   ....[225]....
        /*0900*/ 	.word	0x0500000f


	//   ....[226]....
        /*0904*/ 	.word	0x0500000f


	//   ....[227]....
        /*0908*/ 	.word	0x0500000f


	//   ....[228]....
        /*090c*/ 	.word	0x0500000f


	//   ....[229]....
        /*0910*/ 	.word	0x0500000f


	//   ....[230]....
        /*0914*/ 	.word	0x0500000f


	//   ....[231]....
        /*0918*/ 	.word	0x0500000f


	//   ....[232]....
        /*091c*/ 	.word	0x0500000f


	//   ....[233]....
        /*0920*/ 	.word	0x0500000f


	//   ....[234]....
        /*0924*/ 	.word	0x0500000f


	//   ....[235]....
        /*0928*/ 	.word	0x0500000f


	//   ....[236]....
        /*092c*/ 	.word	0x0500000f


	//   ....[237]....
        /*0930*/ 	.word	0x0500000f


	//   ....[238]....
        /*0934*/ 	.word	0x0500000f


	//   ....[239]....
        /*0938*/ 	.word	0x0500000f


	//   ....[240]....
        /*093c*/ 	.word	0x0500000f


	//   ....[241]....
        /*0940*/ 	.word	0x0500000f


	//   ....[242]....
        /*0944*/ 	.word	0x0500000f


	//   ....[243]....
        /*0948*/ 	.word	0x0500000f


	//   ....[244]....
        /*094c*/ 	.word	0x0500000f


	//   ....[245]....
        /*0950*/ 	.word	0x0500000f


	//   ....[246]....
        /*0954*/ 	.word	0x0500000f


	//   ....[247]....
        /*0958*/ 	.word	0x0500000f


	//   ....[248]....
        /*095c*/ 	.word	0x0500000f


	//   ....[249]....
        /*0960*/ 	.word	0x0500000f


	//   ....[250]....
        /*0964*/ 	.word	0x0500000f


	//   ....[251]....
        /*0968*/ 	.word	0x0500000f


	//   ....[252]....
        /*096c*/ 	.word	0x0500000f


	//   ....[253]....
        /*0970*/ 	.word	0x0500000f


	//   ....[254]....
        /*0974*/ 	.word	0x0500000f


	//   ....[255]....
        /*0978*/ 	.word	0x0500000f


	//   ....[0]....
        /*097c*/ 	.word	0x0500000f


	//   ....[1]....
        /*0980*/ 	.word	0x0500000f


	//   ....[2]....
        /*0984*/ 	.word	0x0500000f


	//   ....[3]....
        /*0988*/ 	.word	0x0500000f


	//   ....[4]....
        /*098c*/ 	.word	0x0500000f


	//   ....[5]....
        /*0990*/ 	.word	0x0500000f


	//   ....[6]....
        /*0994*/ 	.word	0x0500000f


	//   ....[7]....
        /*0998*/ 	.word	0x0500000f


	//   ....[8]....
        /*099c*/ 	.word	0x0500000f


	//   ....[9]....
        /*09a0*/ 	.word	0x0500000f


	//   ....[10]....
        /*09a4*/ 	.word	0x0500000f


	//   ....[11]....
        /*09a8*/ 	.word	0x0500000f


	//   ....[12]....
        /*09ac*/ 	.word	0x0500000f


	//   ....[13]....
        /*09b0*/ 	.word	0x0500000f


	//   ....[14]....
        /*09b4*/ 	.word	0x0500000f


	//   ....[15]....
        /*09b8*/ 	.word	0x0500000f


	//   ....[16]....
        /*09bc*/ 	.word	0x0500000f


	//   ....[17]....
        /*09c0*/ 	.word	0x0500000f


	//   ....[18]....
        /*09c4*/ 	.word	0x0500000f


	//   ....[19]....
        /*09c8*/ 	.word	0x0500000f


	//   ....[20]....
        /*09cc*/ 	.word	0x0500000f


	//   ....[21]....
        /*09d0*/ 	.word	0x0500000f


	//   ....[22]....
        /*09d4*/ 	.word	0x0500000f


	//   ....[23]....
        /*09d8*/ 	.word	0x0500000f


	//   ....[24]....
        /*09dc*/ 	.word	0x0500000f


	//   ....[25]....
        /*09e0*/ 	.word	0x0500000f


	//   ....[26]....
        /*09e4*/ 	.word	0x0500000f


	//   ....[27]....
        /*09e8*/ 	.word	0x0500000f


	//----- nvinfo : EIATTR_COOP_GROUP_INSTR_OFFSETS
	.align		4
.L_151:
        /*09ec*/ 	.byte	0x04, 0x28
        /*09ee*/ 	.short	(.L_153 - .L_152)


	//   ....[0]....
.L_152:
        /*09f0*/ 	.word	0x00000070


	//   ....[1]....
        /*09f4*/ 	.word	0x000001a0


	//   ....[2]....
        /*09f8*/ 	.word	0x000001f0


	//   ....[3]....
        /*09fc*/ 	.word	0x00000420


	//   ....[4]....
        /*0a00*/ 	.word	0x00000580


	//   ....[5]....
        /*0a04*/ 	.word	0x000006a0


	//   ....[6]....
        /*0a08*/ 	.word	0x00000800


	//   ....[7]....
        /*0a0c*/ 	.word	0x000105a0


	//   ....[8]....
        /*0a10*/ 	.word	0x00010cf0


	//   ....[9]....
        /*0a14*/ 	.word	0x00010d00


	//   ....[10]....
        /*0a18*/ 	.word	0x00010d10


	//   ....[11]....
        /*0a1c*/ 	.word	0x00010d20


	//   ....[12]....
        /*0a20*/ 	.word	0x000141a0


	//   ....[13]....
        /*0a24*/ 	.word	0x000141b0


	//   ....[14]....
        /*0a28*/ 	.word	0x000141c0


	//   ....[15]....
        /*0a2c*/ 	.word	0x000141d0


	//   ....[16]....
        /*0a30*/ 	.word	0x00019d70


	//   ....[17]....
        /*0a34*/ 	.word	0x00019e10


	//   ....[18]....
        /*0a38*/ 	.word	0x0001a110


	//   ....[19]....
        /*0a3c*/ 	.word	0x0001a260


	//   ....[20]....
        /*0a40*/ 	.word	0x0001db90


	//   ....[21]....
        /*0a44*/ 	.word	0x0001dbb0


	//   ....[22]....
        /*0a48*/ 	.word	0x0001dbe0


	//   ....[23]....
        /*0a4c*/ 	.word	0x0001dc20


	//   ....[24]....
        /*0a50*/ 	.word	0x0001f780


	//   ....[25]....
        /*0a54*/ 	.word	0x0001f7e0


	//   ....[26]....
        /*0a58*/ 	.word	0x0001f800


	//   ....[27]....
        /*0a5c*/ 	.word	0x0001f820


	//   ....[28]....
        /*0a60*/ 	.word	0x000203d0


	//   ....[29]....
        /*0a64*/ 	.word	0x00020460


	//   ....[30]....
        /*0a68*/ 	.word	0x00020490


	//   ....[31]....
        /*0a6c*/ 	.word	0x000204c0


	//   ....[32]....
        /*0a70*/ 	.word	0x000204f0


	//   ....[33]....
        /*0a74*/ 	.word	0x00020520


	//   ....[34]....
        /*0a78*/ 	.word	0x00020550


	//   ....[35]....
        /*0a7c*/ 	.word	0x00020580


	//   ....[36]....
        /*0a80*/ 	.word	0x000205b0


	//   ....[37]....
        /*0a84*/ 	.word	0x000205e0


	//   ....[38]....
        /*0a88*/ 	.word	0x00020610


	//   ....[39]....
        /*0a8c*/ 	.word	0x00020640


	//   ....[40]....
        /*0a90*/ 	.word	0x00020670


	//   ....[41]....
        /*0a94*/ 	.word	0x000206a0


	//   ....[42]....
        /*0a98*/ 	.word	0x000206d0


	//   ....[43]....
        /*0a9c*/ 	.word	0x00020700


	//   ....[44]....
        /*0aa0*/ 	.word	0x00020730


	//   ....[45]....
        /*0aa4*/ 	.word	0x00020760


	//   ....[46]....
        /*0aa8*/ 	.word	0x00020790


	//   ....[47]....
        /*0aac*/ 	.word	0x000207c0


	//   ....[48]....
        /*0ab0*/ 	.word	0x000207f0


	//   ....[49]....
        /*0ab4*/ 	.word	0x00020820


	//   ....[50]....
        /*0ab8*/ 	.word	0x00020850


	//   ....[51]....
        /*0abc*/ 	.word	0x00020880


	//   ....[52]....
        /*0ac0*/ 	.word	0x000208b0


	//   ....[53]....
        /*0ac4*/ 	.word	0x000208e0


	//   ....[54]....
        /*0ac8*/ 	.word	0x00020910


	//   ....[55]....
        /*0acc*/ 	.word	0x00020940


	//   ....[56]....
        /*0ad0*/ 	.word	0x00020970


	//   ....[57]....
        /*0ad4*/ 	.word	0x000209a0


	//   ....[58]....
        /*0ad8*/ 	.word	0x000209d0


	//   ....[59]....
        /*0adc*/ 	.word	0x00020a00


	//   ....[60]....
        /*0ae0*/ 	.word	0x00020a30


	//   ....[61]....
        /*0ae4*/ 	.word	0x00020a60


	//   ....[62]....
        /*0ae8*/ 	.word	0x00020a90


	//   ....[63]....
        /*0aec*/ 	.word	0x00020ac0


	//   ....[64]....
        /*0af0*/ 	.word	0x00020ad0


	//   ....[65]....
        /*0af4*/ 	.word	0x00020ae0


	//   ....[66]....
        /*0af8*/ 	.word	0x00020af0


	//   ....[67]....
        /*0afc*/ 	.word	0x00020b00


	//   ....[68]....
        /*0b00*/ 	.word	0x00020b10


	//   ....[69]....
        /*0b04*/ 	.word	0x00020b20


	//   ....[70]....
        /*0b08*/ 	.word	0x00020b30


	//   ....[71]....
        /*0b0c*/ 	.word	0x00020b40


	//   ....[72]....
        /*0b10*/ 	.word	0x00020b50


	//   ....[73]....
        /*0b14*/ 	.word	0x00020b70


	//   ....[74]....
        /*0b18*/ 	.word	0x00020b90


	//   ....[75]....
        /*0b1c*/ 	.word	0x00020ba0


	//   ....[76]....
        /*0b20*/ 	.word	0x00020bb0


	//   ....[77]....
        /*0b24*/ 	.word	0x00020be0


	//   ....[78]....
        /*0b28*/ 	.word	0x00020c10


	//   ....[79]....
        /*0b2c*/ 	.word	0x00020c40


	//   ....[80]....
        /*0b30*/ 	.word	0x00020c60


	//   ....[81]....
        /*0b34*/ 	.word	0x00020c90


	//   ....[82]....
        /*0b38*/ 	.word	0x00020cc0


	//   ....[83]....
        /*0b3c*/ 	.word	0x00020cf0


	//   ....[84]....
        /*0b40*/ 	.word	0x00020d20


	//   ....[85]....
        /*0b44*/ 	.word	0x00020d50


	//   ....[86]....
        /*0b48*/ 	.word	0x00020d80


	//   ....[87]....
        /*0b4c*/ 	.word	0x00020dc0


	//   ....[88]....
        /*0b50*/ 	.word	0x00020df0


	//   ....[89]....
        /*0b54*/ 	.word	0x00020e20


	//   ....[90]....
        /*0b58*/ 	.word	0x00020e50


	//   ....[91]....
        /*0b5c*/ 	.word	0x00020e80


	//   ....[92]....
        /*0b60*/ 	.word	0x000216c0


	//   ....[93]....
        /*0b64*/ 	.word	0x000216e0


	//   ....[94]....
        /*0b68*/ 	.word	0x00021700


	//   ....[95]....
        /*0b6c*/ 	.word	0x00021720


	//   ....[96]....
        /*0b70*/ 	.word	0x00021dc0


	//   ....[97]....
        /*0b74*/ 	.word	0x00021dd0


	//   ....[98]....
        /*0b78*/ 	.word	0x00021f00


	//   ....[99]....
        /*0b7c*/ 	.word	0x00021f10


	//   ....[100]....
        /*0b80*/ 	.word	0x00022040


	//   ....[101]....
        /*0b84*/ 	.word	0x00022050


	//   ....[102]....
        /*0b88*/ 	.word	0x00022180


	//   ....[103]....
        /*0b8c*/ 	.word	0x00022190


	//   ....[104]....
        /*0b90*/ 	.word	0x00022580


	//   ....[105]....
        /*0b94*/ 	.word	0x00022590


	//   ....[106]....
        /*0b98*/ 	.word	0x00022d00


	//   ....[107]....
        /*0b9c*/ 	.word	0x00022d10


	//   ....[108]....
        /*0ba0*/ 	.word	0x00023b30


	//   ....[109]....
        /*0ba4*/ 	.word	0x00023b40


	//   ....[110]....
        /*0ba8*/ 	.word	0x00023c80


	//   ....[111]....
        /*0bac*/ 	.word	0x00023c90


	//   ....[112]....
        /*0bb0*/ 	.word	0x00023dc0


	//   ....[113]....
        /*0bb4*/ 	.word	0x00023dd0


	//   ....[114]....
        /*0bb8*/ 	.word	0x00023f00


	//   ....[115]....
        /*0bbc*/ 	.word	0x00023f10


	//   ....[116]....
        /*0bc0*/ 	.word	0x000240a0


	//   ....[117]....
        /*0bc4*/ 	.word	0x000242e0


	//   ....[118]....
        /*0bc8*/ 	.word	0x00024310


	//   ....[119]....
        /*0bcc*/ 	.word	0x00024340


	//   ....[120]....
        /*0bd0*/ 	.word	0x00024370


	//   ....[121]....
        /*0bd4*/ 	.word	0x000243a0


	//   ....[122]....
        /*0bd8*/ 	.word	0x000243d0


	//   ....[123]....
        /*0bdc*/ 	.word	0x00024570


	//   ....[124]....
        /*0be0*/ 	.word	0x000245a0


	//   ....[125]....
        /*0be4*/ 	.word	0x000245d0


	//   ....[126]....
        /*0be8*/ 	.word	0x00024600


	//   ....[127]....
        /*0bec*/ 	.word	0x00024630


	//   ....[128]....
        /*0bf0*/ 	.word	0x00024660


	//   ....[129]....
        /*0bf4*/ 	.word	0x000246e0


	//   ....[130]....
        /*0bf8*/ 	.word	0x00024720


	//   ....[131]....
        /*0bfc*/ 	.word	0x00024730


	//   ....[132]....
        /*0c00*/ 	.word	0x000247e0


	//   ....[133]....
        /*0c04*/ 	.word	0x000259b0


	//   ....[134]....
        /*0c08*/ 	.word	0x000274f0


	//   ....[135]....
        /*0c0c*/ 	.word	0x00028220


	//   ....[136]....
        /*0c10*/ 	.word	0x00028260


	//   ....[137]....
        /*0c14*/ 	.word	0x000282b0


	//   ....[138]....
        /*0c18*/ 	.word	0x00028330


	//   ....[139]....
        /*0c1c*/ 	.word	0x000283c0


	//   ....[140]....
        /*0c20*/ 	.word	0x000283d0


	//   ....[141]....
        /*0c24*/ 	.word	0x00028420


	//   ....[142]....
        /*0c28*/ 	.word	0x00028460


	//   ....[143]....
        /*0c2c*/ 	.word	0x0002a160


	//   ....[144]....
        /*0c30*/ 	.word	0x0002a190


	//   ....[145]....
        /*0c34*/ 	.word	0x0002a1f0


	//   ....[146]....
        /*0c38*/ 	.word	0x0002a220


	//   ....[147]....
        /*0c3c*/ 	.word	0x0002a250


	//   ....[148]....
        /*0c40*/ 	.word	0x0002a280


	//   ....[149]....
        /*0c44*/ 	.word	0x0002a2b0


	//   ....[150]....
        /*0c48*/ 	.word	0x0002a2e0


	//   ....[151]....
        /*0c4c*/ 	.word	0x0002a4b0


	//   ....[152]....
        /*0c50*/ 	.word	0x0002a4e0


	//   ....[153]....
        /*0c54*/ 	.word	0x0002a510


	//   ....[154]....
        /*0c58*/ 	.word	0x0002a540


	//   ....[155]....
        /*0c5c*/ 	.word	0x0002a570


	//   ....[156]....
        /*0c60*/ 	.word	0x0002a5a0


	//   ....[157]....
        /*0c64*/ 	.word	0x0002a660


	//   ....[158]....
        /*0c68*/ 	.word	0x0002a680


	//   ....[159]....
        /*0c6c*/ 	.word	0x0002a690


	//   ....[160]....
        /*0c70*/ 	.word	0x0002a6f0


	//   ....[161]....
        /*0c74*/ 	.word	0x0002ae10


	//   ....[162]....
        /*0c78*/ 	.word	0x0002b2f0


	//   ....[163]....
        /*0c7c*/ 	.word	0x0002b3a0


	//   ....[164]....
        /*0c80*/ 	.word	0x0002b430


	//   ....[165]....
        /*0c84*/ 	.word	0x0002b480


	//   ....[166]....
        /*0c88*/ 	.word	0x0002b4d0


	//   ....[167]....
        /*0c8c*/ 	.word	0x0002b5b0


	//   ....[168]....
        /*0c90*/ 	.word	0x0002b640


	//   ....[169]....
        /*0c94*/ 	.word	0x0002b690


	//   ....[170]....
        /*0c98*/ 	.word	0x0002b6e0


	//   ....[171]....
        /*0c9c*/ 	.word	0x0002b940


	//   ....[172]....
        /*0ca0*/ 	.word	0x0002ba50


	//   ....[173]....
        /*0ca4*/ 	.word	0x0002bb70


	//   ....[174]....
        /*0ca8*/ 	.word	0x0002bc90


	//   ....[175]....
        /*0cac*/ 	.word	0x0002bdb0


	//   ....[176]....
        /*0cb0*/ 	.word	0x0002beb0


	//   ....[177]....
        /*0cb4*/ 	.word	0x0002bf10


	//   ....[178]....
        /*0cb8*/ 	.word	0x0002bf60


	//   ....[179]....
        /*0cbc*/ 	.word	0x0002bfe0


	//   ....[180]....
        /*0cc0*/ 	.word	0x0002c030


	//   ....[181]....
        /*0cc4*/ 	.word	0x0002c0b0


	//   ....[182]....
        /*0cc8*/ 	.word	0x0002c100


	//   ....[183]....
        /*0ccc*/ 	.word	0x0002c180


	//   ....[184]....
        /*0cd0*/ 	.word	0x0002c1f0


	//   ....[185]....
        /*0cd4*/ 	.word	0x0002c250


	//   ....[186]....
        /*0cd8*/ 	.word	0x0002c2a0


	//   ....[187]....
        /*0cdc*/ 	.word	0x0002c320


	//   ....[188]....
        /*0ce0*/ 	.word	0x0002c390


	//   ....[189]....
        /*0ce4*/ 	.word	0x0002c3f0


	//   ....[190]....
        /*0ce8*/ 	.word	0x0002c440


	//   ....[191]....
        /*0cec*/ 	.word	0x0002c4c0


	//   ....[192]....
        /*0cf0*/ 	.word	0x0002c510


	//   ....[193]....
        /*0cf4*/ 	.word	0x0002c570


	//   ....[194]....
        /*0cf8*/ 	.word	0x0002c5c0


	//   ....[195]....
        /*0cfc*/ 	.word	0x0002c620


	//   ....[196]....
        /*0d00*/ 	.word	0x0002c690


	//   ....[197]....
        /*0d04*/ 	.word	0x0002c6f0


	//   ....[198]....
        /*0d08*/ 	.word	0x0002c740


	//   ....[199]....
        /*0d0c*/ 	.word	0x0002c7a0


	//   ....[200]....
        /*0d10*/ 	.word	0x0002c7f0


	//   ....[201]....
        /*0d14*/ 	.word	0x0002c850


	//   ....[202]....
        /*0d18*/ 	.word	0x0002c8c0


	//   ....[203]....
        /*0d1c*/ 	.word	0x0002c940


	//   ....[204]....
        /*0d20*/ 	.word	0x0002c9b0


	//   ....[205]....
        /*0d24*/ 	.word	0x0002ca30


	//   ....[206]....
        /*0d28*/ 	.word	0x0002caa0


	//   ....[207]....
        /*0d2c*/ 	.word	0x0002cb20


	//   ....[208]....
        /*0d30*/ 	.word	0x0002cb80


	//   ....[209]....
        /*0d34*/ 	.word	0x0002cc00


	//   ....[210]....
        /*0d38*/ 	.word	0x0002cc50


	//   ....[211]....
        /*0d3c*/ 	.word	0x0002ccd0


	//   ....[212]....
        /*0d40*/ 	.word	0x0002cd30


	//   ....[213]....
        /*0d44*/ 	.word	0x0002cd90


	//   ....[214]....
        /*0d48*/ 	.word	0x0002cdf0


	//   ....[215]....
        /*0d4c*/ 	.word	0x0002ce60


	//   ....[216]....
        /*0d50*/ 	.word	0x0002cef0


	//   ....[217]....
        /*0d54*/ 	.word	0x0002cf50


	//   ....[218]....
        /*0d58*/ 	.word	0x0002cfa0


	//   ....[219]....
        /*0d5c*/ 	.word	0x0002d020


	//   ....[220]....
        /*0d60*/ 	.word	0x0002d090


	//   ....[221]....
        /*0d64*/ 	.word	0x0002d0f0


	//   ....[222]....
        /*0d68*/ 	.word	0x0002d140


	//   ....[223]....
        /*0d6c*/ 	.word	0x0002d1c0


	//   ....[224]....
        /*0d70*/ 	.word	0x0002d230


	//   ....[225]....
        /*0d74*/ 	.word	0x0002d290


	//   ....[226]....
        /*0d78*/ 	.word	0x0002d2e0


	//   ....[227]....
        /*0d7c*/ 	.word	0x0002d360


	//   ....[228]....
        /*0d80*/ 	.word	0x0002d3d0


	//   ....[229]....
        /*0d84*/ 	.word	0x0002d440


	//   ....[230]....
        /*0d88*/ 	.word	0x0002d490


	//   ....[231]....
        /*0d8c*/ 	.word	0x0002d510


	//   ....[232]....
        /*0d90*/ 	.word	0x0002d580


	//   ....[233]....
        /*0d94*/ 	.word	0x0002d5e0


	//   ....[234]....
        /*0d98*/ 	.word	0x0002d630


	//   ....[235]....
        /*0d9c*/ 	.word	0x0002d6b0


	//   ....[236]....
        /*0da0*/ 	.word	0x0002d700


	//   ....[237]....
        /*0da4*/ 	.word	0x0002d790


	//   ....[238]....
        /*0da8*/ 	.word	0x0002d820


	//   ....[239]....
        /*0dac*/ 	.word	0x0002d8b0


	//   ....[240]....
        /*0db0*/ 	.word	0x0002d940


	//   ....[241]....
        /*0db4*/ 	.word	0x0002d9d0


	//   ....[242]....
        /*0db8*/ 	.word	0x0002da60


	//   ....[243]....
        /*0dbc*/ 	.word	0x0002dae0


	//   ....[244]....
        /*0dc0*/ 	.word	0x0002db30


	//   ....[245]....
        /*0dc4*/ 	.word	0x0002dbc0


	//   ....[246]....
        /*0dc8*/ 	.word	0x0002dc50


	//   ....[247]....
        /*0dcc*/ 	.word	0x0002dcd0


	//   ....[248]....
        /*0dd0*/ 	.word	0x0002dd20


	//   ....[249]....
        /*0dd4*/ 	.word	0x0002ddb0


	//   ....[250]....
        /*0dd8*/ 	.word	0x0002de40


	//   ....[251]....
        /*0ddc*/ 	.word	0x0002ded0


	//   ....[252]....
        /*0de0*/ 	.word	0x0002df60


	//   ....[253]....
        /*0de4*/ 	.word	0x0002dff0


	//   ....[254]....
        /*0de8*/ 	.word	0x0002e080


	//   ....[255]....
        /*0dec*/ 	.word	0x0002e140


	//   ....[0]....
        /*0df0*/ 	.word	0x0002e420


	//   ....[1]....
        /*0df4*/ 	.word	0x0002e640


	//   ....[2]....
        /*0df8*/ 	.word	0x0002e690


	//   ....[3]....
        /*0dfc*/ 	.word	0x0002e6f0


	//   ....[4]....
        /*0e00*/ 	.word	0x0002e800


	//   ....[5]....
        /*0e04*/ 	.word	0x0002e860


	//   ....[6]....
        /*0e08*/ 	.word	0x0002e970


	//   ....[7]....
        /*0e0c*/ 	.word	0x0002e9d0


	//   ....[8]....
        /*0e10*/ 	.word	0x0002eab0


	//   ....[9]....
        /*0e14*/ 	.word	0x0002edd0


	//   ....[10]....
        /*0e18*/ 	.word	0x0002ee70


	//   ....[11]....
        /*0e1c*/ 	.word	0x0002f010


	//   ....[12]....
        /*0e20*/ 	.word	0x0002f090


	//   ....[13]....
        /*0e24*/ 	.word	0x0002f110


	//   ....[14]....
        /*0e28*/ 	.word	0x0002f190


	//   ....[15]....
        /*0e2c*/ 	.word	0x0002f210


	//   ....[16]....
        /*0e30*/ 	.word	0x0002f2a0


	//   ....[17]....
        /*0e34*/ 	.word	0x0002f340


	//   ....[18]....
        /*0e38*/ 	.word	0x0002f3f0


	//   ....[19]....
        /*0e3c*/ 	.word	0x0002f470


	//   ....[20]....
        /*0e40*/ 	.word	0x0002f4f0


	//   ....[21]....
        /*0e44*/ 	.word	0x0002f570


	//   ....[22]....
        /*0e48*/ 	.word	0x0002f600


	//   ....[23]....
        /*0e4c*/ 	.word	0x0002f680


	//   ....[24]....
        /*0e50*/ 	.word	0x0002f720


	//   ....[25]....
        /*0e54*/ 	.word	0x0002f770


	//   ....[26]....
        /*0e58*/ 	.word	0x0002f800


	//   ....[27]....
        /*0e5c*/ 	.word	0x0002f930


	//----- nvinfo : EIATTR_REG_RECONFIG
	.align		4
.L_153:
        /*0e60*/ 	.byte	0x01, 0x54
	.zero		2


	//----- nvinfo : EIATTR_SYSCALL_OFFSETS
	.align		4
        /*0e64*/ 	.byte	0x04, 0x46
        /*0e66*/ 	.short	(.L_155 - .L_154)


	//   ....[0]....
.L_154:
        /*0e68*/ 	.word	0x000020a0


	//   ....[1]....
        /*0e6c*/ 	.word	0x000021f0


	//   ....[2]....
        /*0e70*/ 	.word	0x00010730


	//   ....[3]....
        /*0e74*/ 	.word	0x00010c70


	//   ....[4]....
        /*0e78*/ 	.word	0x00026f50


	//   ....[5]....
        /*0e7c*/ 	.word	0x000270e0


	//   ....[6]....
        /*0e80*/ 	.word	0x00027230


	//   ....[7]....
        /*0e84*/ 	.word	0x00027370


	//   ....[8]....
        /*0e88*/ 	.word	0x00027e10


	//----- nvinfo : EIATTR_MBARRIER_INSTR_OFFSETS
	.align		4
.L_155:
        /*0e8c*/ 	.byte	0x04, 0x39
        /*0e8e*/ 	.short	(.L_157 - .L_156)


	//   ....[0]....
.L_156:
        /*0e90*/ 	.word	0x000002d0
        /*0e94*/ 	.word	0x000000ff
        /*0e98*/ 	.word	0x00029800
        /*0e9c*/ 	.short	0x0100
        /*0e9e*/ 	.byte	0x08
	.zero		1


	//   ....[1]....
        /*0ea0*/ 	.word	0x000002e0
        /*0ea4*/ 	.word	0x000000ff
        /*0ea8*/ 	.word	0x00029820
        /*0eac*/ 	.short	0x0100
        /*0eae*/ 	.byte	0x08
	.zero		1


	//   ....[2]....
        /*0eb0*/ 	.word	0x000003d0
        /*0eb4*/ 	.word	0x000000ff
        /*0eb8*/ 	.word	0x00029830
        /*0ebc*/ 	.short	0x0100
        /*0ebe*/ 	.byte	0x08
	.zero		1


	//   ....[3]....
        /*0ec0*/ 	.word	0x000003e0
        /*0ec4*/ 	.word	0x000000ff
        /*0ec8*/ 	.word	0x00029840
        /*0ecc*/ 	.short	0x0100
        /*0ece*/ 	.byte	0x08
	.zero		1


	//   ....[4]....
        /*0ed0*/ 	.word	0x000003f0
        /*0ed4*/ 	.word	0x000000ff
        /*0ed8*/ 	.word	0x00029838
        /*0edc*/ 	.short	0x0100
        /*0ede*/ 	.byte	0x08
	.zero		1


	//   ....[5]....
        /*0ee0*/ 	.word	0x00000400
        /*0ee4*/ 	.word	0x000000ff
        /*0ee8*/ 	.word	0x00029848
        /*0eec*/ 	.short	0x0100
        /*0eee*/ 	.byte	0x08
	.zero		1


	//   ....[6]....
        /*0ef0*/ 	.word	0x00000530
        /*0ef4*/ 	.word	0x000000ff
        /*0ef8*/ 	.word	0x00029850
        /*0efc*/ 	.short	0x0100
        /*0efe*/ 	.byte	0x08
	.zero		1


	//   ....[7]....
        /*0f00*/ 	.word	0x00000540
        /*0f04*/ 	.word	0x000000ff
        /*0f08*/ 	.word	0x00029860
        /*0f0c*/ 	.short	0x0100
        /*0f0e*/ 	.byte	0x08
	.zero		1


	//   ....[8]....
        /*0f10*/ 	.word	0x00000550
        /*0f14*/ 	.word	0x000000ff
        /*0f18*/ 	.word	0x00029858
        /*0f1c*/ 	.short	0x0100
        /*0f1e*/ 	.byte	0x08
	.zero		1


	//   ....[9]....
        /*0f20*/ 	.word	0x00000560
        /*0f24*/ 	.word	0x000000ff
        /*0f28*/ 	.word	0x00029868
        /*0f2c*/ 	.short	0x0100
        /*0f2e*/ 	.byte	0x08
	.zero		1


	//   ....[10]....
        /*0f30*/ 	.word	0x00000650
        /*0f34*/ 	.word	0x000000ff
        /*0f38*/ 	.word	0x00029870
        /*0f3c*/ 	.short	0x0100
        /*0f3e*/ 	.byte	0x06
	.zero		1


	//   ....[11]....
        /*0f40*/ 	.word	0x00000660
        /*0f44*/ 	.word	0x000000ff
        /*0f48*/ 	.word	0x00029880
        /*0f4c*/ 	.short	0x0100
        /*0f4e*/ 	.byte	0x06
	.zero		1


	//   ....[12]....
        /*0f50*/ 	.word	0x00000670
        /*0f54*/ 	.word	0x000000ff
        /*0f58*/ 	.word	0x00029878
        /*0f5c*/ 	.short	0x0100
        /*0f5e*/ 	.byte	0x06
	.zero		1


	//   ....[13]....
        /*0f60*/ 	.word	0x00000680
        /*0f64*/ 	.word	0x000000ff
        /*0f68*/ 	.word	0x00029888
        /*0f6c*/ 	.short	0x0100
        /*0f6e*/ 	.byte	0x06
	.zero		1


	//   ....[14]....
        /*0f70*/ 	.word	0x000007b0
        /*0f74*/ 	.word	0x000000ff
        /*0f78*/ 	.word	0x00029890
        /*0f7c*/ 	.short	0x0100
        /*0f7e*/ 	.byte	0x08
	.zero		1


	//   ....[15]....
        /*0f80*/ 	.word	0x000007c0
        /*0f84*/ 	.word	0x000000ff
        /*0f88*/ 	.word	0x000298a0
        /*0f8c*/ 	.short	0x0100
        /*0f8e*/ 	.byte	0x08
	.zero		1


	//   ....[16]....
        /*0f90*/ 	.word	0x000007d0
        /*0f94*/ 	.word	0x000000ff
        /*0f98*/ 	.word	0x00029898
        /*0f9c*/ 	.short	0x0100
        /*0f9e*/ 	.byte	0x08
	.zero		1


	//   ....[17]....
        /*0fa0*/ 	.word	0x000007e0
        /*0fa4*/ 	.word	0x000000ff
        /*0fa8*/ 	.word	0x000298a8
        /*0fac*/ 	.short	0x0100
        /*0fae*/ 	.byte	0x08
	.zero		1


	//   ....[18]....
        /*0fb0*/ 	.word	0x00000910
        /*0fb4*/ 	.word	0x000000ff
        /*0fb8*/ 	.word	0x000298b0
        /*0fbc*/ 	.short	0x0100
        /*0fbe*/ 	.byte	0x08
	.zero		1


	//   ....[19]....
        /*0fc0*/ 	.word	0x00000920
        /*0fc4*/ 	.word	0x000000ff
        /*0fc8*/ 	.word	0x000298c0
        /*0fcc*/ 	.short	0x0100
        /*0fce*/ 	.byte	0x08
	.zero		1


	//   ....[20]....
        /*0fd0*/ 	.word	0x00000930
        /*0fd4*/ 	.word	0x000000ff
        /*0fd8*/ 	.word	0x000298b8
        /*0fdc*/ 	.short	0x0100
        /*0fde*/ 	.byte	0x08
	.zero		1


	//   ....[21]....
        /*0fe0*/ 	.word	0x00000940
        /*0fe4*/ 	.word	0x000000ff
        /*0fe8*/ 	.word	0x000298c8
        /*0fec*/ 	.short	0x0100
        /*0fee*/ 	.byte	0x08
	.zero		1


	//   ....[22]....
        /*0ff0*/ 	.word	0x00003940
        /*0ff4*/ 	.word	0x00000061
        /*0ff8*/ 	.word	0x00029890
        /*0ffc*/ 	.short	0x010a
        /*0ffe*/ 	.byte	0x3f
	.zero		1


	//   ....[23]....
        /*1000*/ 	.word	0x000096f0
        /*1004*/ 	.word	0x00000061
        /*1008*/ 	.word	0x00029890
        /*100c*/ 	.short	0x010a
        /*100e*/ 	.byte	0x3f
	.zero		1


	//   ....[24]....
        /*1010*/ 	.word	0x0000f630
        /*1014*/ 	.word	0x00000061
        /*1018*/ 	.word	0x00029890
        /*101c*/ 	.short	0x010a
        /*101e*/ 	.byte	0x3f
	.zero		1


	//   ....[25]....
        /*1020*/ 	.word	0x0000fa00
        /*1024*/ 	.word	0x00000028
        /*1028*/ 	.word	0x00000000
        /*102c*/ 	.short	0x0101
        /*102e*/ 	.byte	0x3f
	.zero		1


	//   ....[26]....
        /*1030*/ 	.word	0x0000fa40
        /*1034*/ 	.word	0x00000061
        /*1038*/ 	.word	0x000298b0
        /*103c*/ 	.short	0x010a
        /*103e*/ 	.byte	0x3f
	.zero		1


	//   ....[27]....
        /*1040*/ 	.word	0x0000fee0
        /*1044*/ 	.word	0x00000061
        /*1048*/ 	.word	0x00000000
        /*104c*/ 	.short	0x0101
        /*104e*/ 	.byte	0x3f
	.zero		1


	//   ....[28]....
        /*1050*/ 	.word	0x000109d0
        /*1054*/ 	.word	0x00000010
        /*1058*/ 	.word	0x00029800
        /*105c*/ 	.short	0x010a
        /*105e*/ 	.byte	0x3f
	.zero		1


	//   ....[29]....
        /*1060*/ 	.word	0x00010a20
        /*1064*/ 	.word	0x00000010
        /*1068*/ 	.word	0x00029800
        /*106c*/ 	.short	0x010a
        /*106e*/ 	.byte	0x3f
	.zero		1


	//   ....[30]....
        /*1070*/ 	.word	0x000112b0
        /*1074*/ 	.word	0x00000010
        /*1078*/ 	.word	0x00029800
        /*107c*/ 	.short	0x010a
        /*107e*/ 	.byte	0x3f
	.zero		1


	//   ....[31]....
        /*1080*/ 	.word	0x00014630
        /*1084*/ 	.word	0x00000010
        /*1088*/ 	.word	0x00029800
        /*108c*/ 	.short	0x010a
        /*108e*/ 	.byte	0x3f
	.zero		1


	//   ....[32]....
        /*1090*/ 	.word	0x00017760
        /*1094*/ 	.word	0x00000003
        /*1098*/ 	.word	0x00029830
        /*109c*/ 	.short	0x010a
        /*109e*/ 	.byte	0x3f
	.zero		1


	//   ....[33]....
        /*10a0*/ 	.word	0x000177e0
        /*10a4*/ 	.word	0x00000003
        /*10a8*/ 	.word	0x00029830
        /*10ac*/ 	.short	0x010a
        /*10ae*/ 	.byte	0x3f
	.zero		1


	//   ....[34]....
        /*10b0*/ 	.word	0x0001a4c0
        /*10b4*/ 	.word	0x00000037
        /*10b8*/ 	.word	0x00000000
        /*10bc*/ 	.short	0x0101
        /*10be*/ 	.byte	0x3f
	.zero		1


	//   ....[35]....
        /*10c0*/ 	.word	0x0001b880
        /*10c4*/ 	.word	0x0000000b
        /*10c8*/ 	.word	0x00029830
        /*10cc*/ 	.short	0x010a
        /*10ce*/ 	.byte	0x3f
	.zero		1


	//   ....[36]....
        /*10d0*/ 	.word	0x0001b8d0
        /*10d4*/ 	.word	0x0000000b
        /*10d8*/ 	.word	0x00029830
        /*10dc*/ 	.short	0x010a
        /*10de*/ 	.byte	0x3f
	.zero		1


	//   ....[37]....
        /*10e0*/ 	.word	0x0001c9d0
        /*10e4*/ 	.word	0x0000000b
        /*10e8*/ 	.word	0x00029850
        /*10ec*/ 	.short	0x010a
        /*10ee*/ 	.byte	0x3f
	.zero		1


	//   ....[38]....
        /*10f0*/ 	.word	0x0001ca10
        /*10f4*/ 	.word	0x0000000b
        /*10f8*/ 	.word	0x00029850
        /*10fc*/ 	.short	0x010a
        /*10fe*/ 	.byte	0x3f
	.zero		1


	//   ....[39]....
        /*1100*/ 	.word	0x0001e380
        /*1104*/ 	.word	0x000000a4
        /*1108*/ 	.word	0x00000000
        /*110c*/ 	.short	0x0101
        /*110e*/ 	.byte	0x3f
	.zero		1


	//   ....[40]....
        /*1110*/ 	.word	0x0001ed80
        /*1114*/ 	.word	0x00000009
        /*1118*/ 	.word	0x00000000
        /*111c*/ 	.short	0x0101
        /*111e*/ 	.byte	0x3f
	.zero		1


	//   ....[41]....
        /*1120*/ 	.word	0x0001f440
        /*1124*/ 	.word	0x0000000d
        /*1128*/ 	.word	0x00029850
        /*112c*/ 	.short	0x010a
        /*112e*/ 	.byte	0x3f
	.zero		1


	//   ....[42]....
        /*1130*/ 	.word	0x0001f4c0
        /*1134*/ 	.word	0x0000000d
        /*1138*/ 	.word	0x00029850
        /*113c*/ 	.short	0x010a
        /*113e*/ 	.byte	0x3f
	.zero		1


	//   ....[43]....
        /*1140*/ 	.word	0x0001fac0
        /*1144*/ 	.word	0x00000002
        /*1148*/ 	.word	0x00000000
        /*114c*/ 	.short	0x0101
        /*114e*/ 	.byte	0x3f
	.zero		1


	//   ....[44]....
        /*1150*/ 	.word	0x00021cd0
        /*1154*/ 	.word	0x00000000
        /*1158*/ 	.word	0x00000000
        /*115c*/ 	.short	0x0101
        /*115e*/ 	.byte	0x3f
	.zero		1


	//   ....[45]....
        /*1160*/ 	.word	0x00022480
        /*1164*/ 	.word	0x00000008
        /*1168*/ 	.word	0x00000000
        /*116c*/ 	.short	0x0101
        /*116e*/ 	.byte	0x3f
	.zero		1


	//   ....[46]....
        /*1170*/ 	.word	0x00025a90
        /*1174*/ 	.word	0x00000012
        /*1178*/ 	.word	0x00029820
        /*117c*/ 	.short	0x010a
        /*117e*/ 	.byte	0x3f
	.zero		1


	//   ....[47]....
        /*1180*/ 	.word	0x00025b60
        /*1184*/ 	.word	0x00000007
        /*1188*/ 	.word	0x000298a0
        /*118c*/ 	.short	0x010a
        /*118e*/ 	.byte	0x3f
	.zero		1


	//   ....[48]....
        /*1190*/ 	.word	0x00025f80
        /*1194*/ 	.word	0x00000007
        /*1198*/ 	.word	0x000298c0
        /*119c*/ 	.short	0x010a
        /*119e*/ 	.byte	0x3f
	.zero		1


	//   ....[49]....
        /*11a0*/ 	.word	0x00026350
        /*11a4*/ 	.word	0x00000008
        /*11a8*/ 	.word	0x000298a0
        /*11ac*/ 	.short	0x010a
        /*11ae*/ 	.byte	0x3f
	.zero		1


	//   ....[50]....
        /*11b0*/ 	.word	0x00026760
        /*11b4*/ 	.word	0x00000008
        /*11b8*/ 	.word	0x000298c0
        /*11bc*/ 	.short	0x010a
        /*11be*/ 	.byte	0x3f
	.zero		1


	//   ....[51]....
        /*11c0*/ 	.word	0x00027770
        /*11c4*/ 	.word	0x00000002
        /*11c8*/ 	.word	0x00029880
        /*11cc*/ 	.short	0x010a
        /*11ce*/ 	.byte	0x3f
	.zero		1


	//   ....[52]....
        /*11d0*/ 	.word	0x00027910
        /*11d4*/ 	.word	0x00000002
        /*11d8*/ 	.word	0x00029840
        /*11dc*/ 	.short	0x010a
        /*11de*/ 	.byte	0x3f
	.zero		1


	//   ....[53]....
        /*11e0*/ 	.word	0x00028540
        /*11e4*/ 	.word	0x00000012
        /*11e8*/ 	.word	0x00029800
        /*11ec*/ 	.short	0x0107
        /*11ee*/ 	.byte	0x3f
	.zero		1


	//   ....[54]....
        /*11f0*/ 	.word	0x00028640
        /*11f4*/ 	.word	0x00000012
        /*11f8*/ 	.word	0x00029800
        /*11fc*/ 	.short	0x0101
        /*11fe*/ 	.byte	0x3f
	.zero		1


	//   ....[55]....
        /*1200*/ 	.word	0x00028660
        /*1204*/ 	.word	0x00000012
        /*1208*/ 	.word	0x00029820
        /*120c*/ 	.short	0x010a
        /*120e*/ 	.byte	0x3f
	.zero		1


	//   ....[56]....
        /*1210*/ 	.word	0x00028990
        /*1214*/ 	.word	0x00000005
        /*1218*/ 	.word	0x00029880
        /*121c*/ 	.short	0x010a
        /*121e*/ 	.byte	0x3f
	.zero		1


	//   ....[57]....
        /*1220*/ 	.word	0x00028bc0
        /*1224*/ 	.word	0x00000005
        /*1228*/ 	.word	0x00029840
        /*122c*/ 	.short	0x010a
        /*122e*/ 	.byte	0x3f
	.zero		1


	//   ....[58]....
        /*1230*/ 	.word	0x00029080
        /*1234*/ 	.word	0x00000014
        /*1238*/ 	.word	0x00029870
        /*123c*/ 	.short	0x010a
        /*123e*/ 	.byte	0x3f
	.zero		1


	//   ....[59]....
        /*1240*/ 	.word	0x000290f0
        /*1244*/ 	.word	0x00000014
        /*1248*/ 	.word	0x00029860
        /*124c*/ 	.short	0x010a
        /*124e*/ 	.byte	0x3f
	.zero		1


	//   ....[60]....
        /*1250*/ 	.word	0x00029620
        /*1254*/ 	.word	0x00000014
        /*1258*/ 	.word	0x00029850
        /*125c*/ 	.short	0x0101
        /*125e*/ 	.byte	0x3f
	.zero		1


	//   ....[61]....
        /*1260*/ 	.word	0x000296a0
        /*1264*/ 	.word	0x00000014
        /*1268*/ 	.word	0x00000000
        /*126c*/ 	.short	0x0101
        /*126e*/ 	.byte	0x3f
	.zero		1


	//   ....[62]....
        /*1270*/ 	.word	0x000298d0
        /*1274*/ 	.word	0x00000010
        /*1278*/ 	.word	0x00029870
        /*127c*/ 	.short	0x010a
        /*127e*/ 	.byte	0x3f
	.zero		1


	//   ....[63]....
        /*1280*/ 	.word	0x00029940
        /*1284*/ 	.word	0x00000010
        /*1288*/ 	.word	0x00029860
        /*128c*/ 	.short	0x010a
        /*128e*/ 	.byte	0x3f
	.zero		1


	//   ....[64]....
        /*1290*/ 	.word	0x00029e80
        /*1294*/ 	.word	0x00000010
        /*1298*/ 	.word	0x00029850
        /*129c*/ 	.short	0x0101
        /*129e*/ 	.byte	0x3f
	.zero		1


	//   ....[65]....
        /*12a0*/ 	.word	0x00029ed0
        /*12a4*/ 	.word	0x00000010
        /*12a8*/ 	.word	0x00000000
        /*12ac*/ 	.short	0x0101
        /*12ae*/ 	.byte	0x3f
	.zero		1


	//   ....[66]....
        /*12b0*/ 	.word	0x0002ad90
        /*12b4*/ 	.word	0x00000000
        /*12b8*/ 	.word	0x00029820
        /*12bc*/ 	.short	0x010a
        /*12be*/ 	.byte	0x3f
	.zero		1


	//   ....[67]....
        /*12c0*/ 	.word	0x0002af70
        /*12c4*/ 	.word	0x00000006
        /*12c8*/ 	.word	0x00000000
        /*12cc*/ 	.short	0x010a
        /*12ce*/ 	.byte	0x3f
	.zero		1


	//   ....[68]....
        /*12d0*/ 	.word	0x0002afa0
        /*12d4*/ 	.word	0x00000007
        /*12d8*/ 	.word	0x00000000
        /*12dc*/ 	.short	0x010a
        /*12de*/ 	.byte	0x3f
	.zero		1


	//   ....[69]....
        /*12e0*/ 	.word	0x0002aff0
        /*12e4*/ 	.word	0x00000004
        /*12e8*/ 	.word	0x00029860
        /*12ec*/ 	.short	0x010a
        /*12ee*/ 	.byte	0x3f
	.zero		1


	//   ....[70]....
        /*12f0*/ 	.word	0x0002b040
        /*12f4*/ 	.word	0x00000003
        /*12f8*/ 	.word	0x00029860
        /*12fc*/ 	.short	0x010a
        /*12fe*/ 	.byte	0x3f
	.zero		1


	//   ....[71]....
        /*1300*/ 	.word	0x0002b080
        /*1304*/ 	.word	0x00000004
        /*1308*/ 	.word	0x00029880
        /*130c*/ 	.short	0x010a
        /*130e*/ 	.byte	0x3f
	.zero		1


	//   ....[72]....
        /*1310*/ 	.word	0x0002b0a0
        /*1314*/ 	.word	0x00000003
        /*1318*/ 	.word	0x00029880
        /*131c*/ 	.short	0x010a
        /*131e*/ 	.byte	0x3f
	.zero		1


	//   ....[73]....
        /*1320*/ 	.word	0x0002b100
        /*1324*/ 	.word	0x00000061
        /*1328*/ 	.word	0x00029890
        /*132c*/ 	.short	0x010a
        /*132e*/ 	.byte	0x3f
	.zero		1


	//   ....[74]....
        /*1330*/ 	.word	0x0002b150
        /*1334*/ 	.word	0x00000061
        /*1338*/ 	.word	0x00029890
        /*133c*/ 	.short	0x010a
        /*133e*/ 	.byte	0x3f
	.zero		1


	//   ....[75]....
        /*1340*/ 	.word	0x0002b1a0
        /*1344*/ 	.word	0x00000061
        /*1348*/ 	.word	0x00029890
        /*134c*/ 	.short	0x010a
        /*134e*/ 	.byte	0x3f
	.zero		1


	//   ....[76]....
        /*1350*/ 	.word	0x0002b1f0
        /*1354*/ 	.word	0x00000061
        /*1358*/ 	.word	0x000298b0
        /*135c*/ 	.short	0x010a
        /*135e*/ 	.byte	0x3f
	.zero		1


	//   ....[77]....
        /*1360*/ 	.word	0x0002b500
        /*1364*/ 	.word	0x00000010
        /*1368*/ 	.word	0x00029800
        /*136c*/ 	.short	0x010a
        /*136e*/ 	.byte	0x3f
	.zero		1


	//   ....[78]....
        /*1370*/ 	.word	0x0002b720
        /*1374*/ 	.word	0x00000010
        /*1378*/ 	.word	0x00029800
        /*137c*/ 	.short	0x010a
        /*137e*/ 	.byte	0x3f
	.zero		1


	//   ....[79]....
        /*1380*/ 	.word	0x0002b770
        /*1384*/ 	.word	0x00000003
        /*1388*/ 	.word	0x00029830
        /*138c*/ 	.short	0x010a
        /*138e*/ 	.byte	0x3f
	.zero		1


	//   ....[80]....
        /*1390*/ 	.word	0x0002b7c0
        /*1394*/ 	.word	0x0000000b
        /*1398*/ 	.word	0x00029830
        /*139c*/ 	.short	0x010a
        /*139e*/ 	.byte	0x3f
	.zero		1


	//   ....[81]....
        /*13a0*/ 	.word	0x0002b810
        /*13a4*/ 	.word	0x0000000b
        /*13a8*/ 	.word	0x00029850
        /*13ac*/ 	.short	0x010a
        /*13ae*/ 	.byte	0x3f
	.zero		1


	//   ....[82]....
        /*13b0*/ 	.word	0x0002b860
        /*13b4*/ 	.word	0x0000000d
        /*13b8*/ 	.word	0x00029850
        /*13bc*/ 	.short	0x010a
        /*13be*/ 	.byte	0x3f
	.zero		1


	//   ....[83]....
        /*13c0*/ 	.word	0x0002e200
        /*13c4*/ 	.word	0x00000012
        /*13c8*/ 	.word	0x00029820
        /*13cc*/ 	.short	0x010a
        /*13ce*/ 	.byte	0x3f
	.zero		1


	//   ....[84]....
        /*13d0*/ 	.word	0x0002e250
        /*13d4*/ 	.word	0x00000007
        /*13d8*/ 	.word	0x000298a0
        /*13dc*/ 	.short	0x010a
        /*13de*/ 	.byte	0x3f
	.zero		1


	//   ....[85]....
        /*13e0*/ 	.word	0x0002e2a0
        /*13e4*/ 	.word	0x00000007
        /*13e8*/ 	.word	0x000298c0
        /*13ec*/ 	.short	0x010a
        /*13ee*/ 	.byte	0x3f
	.zero		1


	//   ....[86]....
        /*13f0*/ 	.word	0x0002e2f0
        /*13f4*/ 	.word	0x00000008
        /*13f8*/ 	.word	0x000298a0
        /*13fc*/ 	.short	0x010a
        /*13fe*/ 	.byte	0x3f
	.zero		1


	//   ....[87]....
        /*1400*/ 	.word	0x0002e340
        /*1404*/ 	.word	0x00000008
        /*1408*/ 	.word	0x000298c0
        /*140c*/ 	.short	0x010a
        /*140e*/ 	.byte	0x3f
	.zero		1


	//   ....[88]....
        /*1410*/ 	.word	0x0002e4e0
        /*1414*/ 	.word	0x00000002
        /*1418*/ 	.word	0x00029880
        /*141c*/ 	.short	0x010a
        /*141e*/ 	.byte	0x3f
	.zero		1


	//   ....[89]....
        /*1420*/ 	.word	0x0002e530
        /*1424*/ 	.word	0x00000002
        /*1428*/ 	.word	0x00029840
        /*142c*/ 	.short	0x010a
        /*142e*/ 	.byte	0x3f
	.zero		1


	//   ....[90]....
        /*1430*/ 	.word	0x0002eb30
        /*1434*/ 	.word	0x00000012
        /*1438*/ 	.word	0x00029820
        /*143c*/ 	.short	0x010a
        /*143e*/ 	.byte	0x3f
	.zero		1


	//   ....[91]....
        /*1440*/ 	.word	0x0002eb80
        /*1444*/ 	.word	0x00000005
        /*1448*/ 	.word	0x00029880
        /*144c*/ 	.short	0x010a
        /*144e*/ 	.byte	0x3f
	.zero		1


	//   ....[92]....
        /*1450*/ 	.word	0x0002ebd0
        /*1454*/ 	.word	0x00000005
        /*1458*/ 	.word	0x00029840
        /*145c*/ 	.short	0x010a
        /*145e*/ 	.byte	0x3f
	.zero		1


	//   ....[93]....
        /*1460*/ 	.word	0x0002ec20
        /*1464*/ 	.word	0x00000014
        /*1468*/ 	.word	0x00029870
        /*146c*/ 	.short	0x010a
        /*146e*/ 	.byte	0x3f
	.zero		1


	//   ....[94]....
        /*1470*/ 	.word	0x0002ec70
        /*1474*/ 	.word	0x00000014
        /*1478*/ 	.word	0x00029860
        /*147c*/ 	.short	0x010a
        /*147e*/ 	.byte	0x3f
	.zero		1


	//   ....[95]....
        /*1480*/ 	.word	0x0002ecc0
        /*1484*/ 	.word	0x00000010
        /*1488*/ 	.word	0x00029870
        /*148c*/ 	.short	0x010a
        /*148e*/ 	.byte	0x3f
	.zero		1


	//   ....[96]....
        /*1490*/ 	.word	0x0002ed10
        /*1494*/ 	.word	0x00000010
        /*1498*/ 	.word	0x00029860
        /*149c*/ 	.short	0x010a
        /*149e*/ 	.byte	0x3f
	.zero		1


	//   ....[97]....
        /*14a0*/ 	.word	0x0002f850
        /*14a4*/ 	.word	0x00000000
        /*14a8*/ 	.word	0x00029820
        /*14ac*/ 	.short	0x010a
        /*14ae*/ 	.byte	0x3f
	.zero		1


	//   ....[98]....
        /*14b0*/ 	.word	0x0002f9f0
        /*14b4*/ 	.word	0x00000006
        /*14b8*/ 	.word	0x00000000
        /*14bc*/ 	.short	0x010a
        /*14be*/ 	.byte	0x3f
	.zero		1


	//   ....[99]....
        /*14c0*/ 	.word	0x0002fa40
        /*14c4*/ 	.word	0x00000007
        /*14c8*/ 	.word	0x00000000
        /*14cc*/ 	.short	0x010a
        /*14ce*/ 	.byte	0x3f
	.zero		1


	//   ....[100]....
        /*14d0*/ 	.word	0x0002fa90
        /*14d4*/ 	.word	0x00000004
        /*14d8*/ 	.word	0x00029860
        /*14dc*/ 	.short	0x010a
        /*14de*/ 	.byte	0x3f
	.zero		1


	//   ....[101]....
        /*14e0*/ 	.word	0x0002fae0
        /*14e4*/ 	.word	0x00000003
        /*14e8*/ 	.word	0x00029860
        /*14ec*/ 	.short	0x010a
        /*14ee*/ 	.byte	0x3f
	.zero		1


	//   ....[102]....
        /*14f0*/ 	.word	0x0002fb30
        /*14f4*/ 	.word	0x00000004
        /*14f8*/ 	.word	0x00029880
        /*14fc*/ 	.short	0x010a
        /*14fe*/ 	.byte	0x3f
	.zero		1


	//----- nvinfo : EIATTR_NUM_MBARRIERS
	.align		4
.L_157:
        /*1500*/ 	.byte	0x03, 0x38
        /*1502*/ 	.short	0x0016


	//----- nvinfo : EIATTR_EXIT_INSTR_OFFSETS
	.align		4
        /*1504*/ 	.byte	0x04, 0x1c
        /*1506*/ 	.short	(.L_159 - .L_158)


	//   ....[0]....
.L_158:
        /*1508*/ 	.word	0x0002b0f0


	//----- nvinfo : EIATTR_MAX_THREADS
	.align		4
.L_159:
        /*150c*/ 	.byte	0x04, 0x05
        /*150e*/ 	.short	(.L_161 - .L_160)
.L_160:
        /*1510*/ 	.word	0x00000180
        /*1514*/ 	.word	0x00000001
        /*1518*/ 	.word	0x00000001


	//----- nvinfo : EIATTR_CRS_STACK_SIZE
	.align		4
.L_161:
        /*151c*/ 	.byte	0x04, 0x1e
        /*151e*/ 	.short	(.L_163 - .L_162)
.L_162:
        /*1520*/ 	.word	0x00000000


	//----- nvinfo : EIATTR_CBANK_PARAM_SIZE
	.align		4
.L_163:
        /*1524*/ 	.byte	0x03, 0x19
        /*1526*/ 	.short	0x0af0


	//----- nvinfo : EIATTR_PARAM_CBANK
	.align		4
        /*1528*/ 	.byte	0x04, 0x0a
        /*152a*/ 	.short	(.L_165 - .L_164)
	.align		4
.L_164:
        /*152c*/ 	.word	index@(.nv.constant0._ZN7cutlass13device_kernelIN5flash11enable_sm90INS1_16FlashAttnFwdSm90INS1_25CollectiveMainloopFwdSm90ILi2EN4cute5tupleIJNS5_1CILi1EEES8_S8_EEENS6_IJNS7_ILi128EEENS7_ILi160EEENS7_ILi192EEEEEELi128ENS_12float_e4m3_tEfNS_4arch4Sm90ELb0ELb0ELb1ELb1ELb0ELb1ELb0ELb1ELb1ELb1ELb1ELb0EEENS1_21CollectiveEpilogueFwdINS6_IJSA_SA_SB_EEES9_NS_10bfloat16_tESG_Li256ELb1ELb1ELb1ELb1EEENS1_36VarlenDynamicPersistentTileSchedulerILi128ELi160ELi256ELi128ELb1ELb1ELb1ELb0ELb1ELb1EEEEEEEEEvNT_6ParamsE)
        /*1530*/ 	.short	0x0210
        /*1532*/ 	.short	0x0af0


	//----- nvinfo : EIATTR_SW_WAR
	.align		4
.L_165:
        /*1534*/ 	.byte	0x04, 0x36
        /*1536*/ 	.short	(.L_167 - .L_166)
.L_166:
        /*1538*/ 	.word	0x00000008
.L_167:


//--------------------- .nv.info._ZN7cutlass13device_kernelIN5flash11enable_sm90INS1_16FlashAttnFwdSm90INS1_25CollectiveMainloopFwdSm90ILi2EN4cute5tupleIJNS5_1CILi1EEES8_S8_EEENS6_IJNS7_ILi128EEESA_NS7_ILi192EEEEEELi128ENS_12float_e4m3_tEfNS_4arch4Sm90ELb0ELb1ELb1ELb0ELb0ELb0ELb0ELb1ELb1ELb1ELb1ELb0EEENS1_21CollectiveEpilogueFwdINS6_IJSA_SA_SA_EEES9_NS_10bfloat16_tESF_Li256ELb0ELb1ELb1ELb1EEENS1_19SingleTileSchedulerILb0ELb1ELb1ELi128EEEEEEEEEvNT_6ParamsE --------------------------
	.section	.nv.info._ZN7cutlass13device_kernelIN5flash11enable_sm90INS1_16FlashAttnFwdSm90INS1_25CollectiveMainloopFwdSm90ILi2EN4cute5tupleIJNS5_1CILi1EEES8_S8_EEENS6_IJNS7_ILi128EEESA_NS7_ILi192EEEEEELi128ENS_12float_e4m3_tEfNS_4arch4Sm90ELb0ELb1ELb1ELb0ELb0ELb0ELb0ELb1ELb1ELb1ELb1ELb0EEENS1_21CollectiveEpilogueFwdINS6_IJSA_SA_SA_EEES9_NS_10bfloat16_tESF_Li256ELb0ELb1ELb1ELb1EEENS1_19SingleTileSchedulerILb0ELb1ELb1ELi128EEEEEEEEEvNT_6ParamsE,"",@"SHT_CUDA_INFO"
	.sectionflags	@""
	.align	4


	//----- nvinfo : EIATTR_CUDA_API_VERSION
	.align		4
        /*0000*/ 	.byte	0x04, 0x37
        /*0002*/ 	.short	(.L_169 - .L_168)
.L_168:
        /*0004*/ 	.word	0x00000082


	//----- nvinfo : EIATTR_KPARAM_INFO
	.align		4
.L_169:
        /*0008*/ 	.byte	0x04, 0x17
        /*000a*/ 	.short	(.L_171 - .L_170)
.L_170:
        /*000c*/ 	.word	0x00000000
        /*0010*/ 	.short	0x0000
        /*0012*/ 	.short	0x0070
        /*0014*/ 	.byte	0x00, 0xf0, 0x01, 0x28


	//----- nvinfo : EIATTR_SPARSE_MMA_MASK
	.align		4
.L_171:
        /*0018*/ 	.byte	0x03, 0x50
        /*001a*/ 	.short	0x0000


	//----- nvinfo : EIATTR_MAXREG_COUNT
	.align		4
        /*001c*/ 	.byte	0x03, 0x1b
        /*001e*/ 	.short	0x00a8


	//----- nvinfo : EIATTR_NUM_BARRIERS
	.align		4
        /*0020*/ 	.byte	0x02, 0x4c
        /*0022*/ 	.byte	0x10
	.zero		1


	//----- nvinfo : EIATTR_EXTERNS
	.align		4
        /*0024*/ 	.byte	0x04, 0x0f
        /*0026*/ 	.short	(.L_173 - .L_172)


	//   ....[0]....
	.align		4
.L_172:
        /*0028*/ 	.word	index@(__assertfail)


	//----- nvinfo : EIATTR_ANNOTATIONS
	.align		4
.L_173:
        /*002c*/ 	.byte	0x04, 0x55
        /*002e*/ 	.short	(.L_175 - .L_174)


	//   ....[0]....
.L_174:
        /* <DEDUP_REMOVED lines=18> */


	//----- nvinfo : EIATTR_MERCURY_ISA_VERSION
	.align		4
.L_175:
        /*0140*/ 	.byte	0x03, 0x5f
        /*0142*/ 	.short	0x0101


	//----- nvinfo : EIATTR_INT_WARP_WIDE_INSTR_OFFSETS
	.align		4
        /*0144*/ 	.byte	0x04, 0x31
        /*0146*/ 	.short	(.L_177 - .L_176)


	//   ....[0]....
.L_176:
        /*0148*/ 	.word	0x00000120


	//   ....[1]....
        /*014c*/ 	.word	0x000001c0


	//   ....[2]....
        /*0150*/ 	.word	0x00000230


	//----- nvinfo : EIATTR_COOP_GROUP_MASK_REGIDS
	.align		4
.L_177:
        /*0154*/ 	.byte	0x04, 0x29
        /*0156*/ 	.short	(.L_179 - .L_178)


	//   ....[0]....
.L_178:
        /*0158*/ 	.word	0xffffffff


	//   ....[1]....
        /*015c*/ 	.word	0xffffffff


	//   ....[2]....
        /*0160*/ 	.word	0xffffffff


	//   ....[3]....
        /*0164*/ 	.word	0xffffffff


	//   ....[4]....
        /*0168*/ 	.word	0xffffffff


	//   ....[5]....
        /*016c*/ 	.word	0xffffffff


	//   ....[6]....
        /*0170*/ 	.word	0xffffffff


	//   ....[7]....
        /*0174*/ 	.word	0xffffffff


	//   ....[8]....
        /*0178*/ 	.word	0xffffffff


	//   ....[9]....
        /*017c*/ 	.word	0xffffffff


	//   ....[10]....
        /*0180*/ 	.word	0xffffffff


	//   ....[11]....
        /*0184*/ 	.word	0xffffffff


	//   ....[12]....
        /*0188*/ 	.word	0xffffffff


	//   ....[13]....
        /*018c*/ 	.word	0xffffffff


	//   ....[14]....
        /*0190*/ 	.word	0xffffffff


	//   ....[15]....
        /*0194*/ 	.word	0xffffffff


	//   ....[16]....
        /*0198*/ 	.word	0xffffffff


	//   ....[17]....
        /*019c*/ 	.word	0xffffffff


	//   ....[18]....
        /*01a0*/ 	.word	0xffffffff


	//   ....[19]....
        /*01a4*/ 	.word	0xffffffff


	//   ....[20]....
        /*01a8*/ 	.word	0xffffffff


	//   ....[21]....
        /*01ac*/ 	.word	0xffffffff


	//   ....[22]....
        /*01b0*/ 	.word	0xffffffff


	//   ....[23]....
        /*01b4*/ 	.word	0xffffffff


	//   ....[24]....
        /*01b8*/ 	.word	0xffffffff


	//   ....[25]....
        /*01bc*/ 	.word	0xffffffff


	//   ....[26]....
        /*01c0*/ 	.word	0xffffffff


	//   ....[27]....
        /*01c4*/ 	.word	0xffffffff


	//   ....[28]....
        /*01c8*/ 	.word	0xffffffff


	//   ....[29]....
        /*01cc*/ 	.word	0xffffffff


	//   ....[30]....
        /*01d0*/ 	.word	0xffffffff


	//   ....[31]....
        /*01d4*/ 	.word	0xffffffff


	//   ....[32]....
        /*01d8*/ 	.word	0xffffffff


	//   ....[33]....
        /*01dc*/ 	.word	0xffffffff


	//   ....[34]....
        /*01e0*/ 	.word	0xffffffff


	//   ....[35]....
        /*01e4*/ 	.word	0xffffffff


	//   ....[36]....
        /*01e8*/ 	.word	0xffffffff


	//   ....[37]....
        /*01ec*/ 	.word	0xffffffff


	//   ....[38]....
        /*01f0*/ 	.word	0xffffffff


	//   ....[39]....
        /*01f4*/ 	.word	0xffffffff


	//   ....[40]....
        /*01f8*/ 	.word	0xffffffff


	//   ....[41]....
        /*01fc*/ 	.word	0xffffffff


	//   ....[42]....
        /*0200*/ 	.word	0xffffffff


	//   ....[43]....
        /*0204*/ 	.word	0xffffffff


	//   ....[44]....
        /*0208*/ 	.word	0xffffffff


	//   ....[45]....
        /*020c*/ 	.word	0xffffffff


	//   ....[46]....
        /*0210*/ 	.word	0xffffffff


	//   ....[47]....
        /*0214*/ 	.word	0xffffffff


	//   ....[48]....
        /*0218*/ 	.word	0xffffffff


	//   ....[49]....
        /*021c*/ 	.word	0xffffffff


	//   ....[50]....
        /*0220*/ 	.word	0xffffffff


	//   ....[51]....
        /*0224*/ 	.word	0xffffffff


	//   ....[52]....
        /*0228*/ 	.word	0xffffffff


	//   ....[53]....
        /*022c*/ 	.word	0xffffffff


	//   ....[54]....
        /*0230*/ 	.word	0xffffffff


	//   ....[55]....
        /*0234*/ 	.word	0xffffffff


	//   ....[56]....
        /*0238*/ 	.word	0xffffffff


	//   ....[57]....
        /*023c*/ 	.word	0xffffffff


	//   ....[58]....
        /*0240*/ 	.word	0xffffffff


	//   ....[59]....
        /*0244*/ 	.word	0xffffffff


	//   ....[60]....
        /*0248*/ 	.word	0xffffffff


	//   ....[61]....
        /*024c*/ 	.word	0xffffffff


	//   ....[62]....
        /*0250*/ 	.word	0xffffffff


	//   ....[63]....
        /*0254*/ 	.word	0xffffffff


	//   ....[64]....
        /*0258*/ 	.word	0xffffffff


	//   ....[65]....
        /*025c*/ 	.word	0xffffffff


	//   ....[66]....
        /*0260*/ 	.word	0xffffffff


	//   ....[67]....
        /*0264*/ 	.word	0xffffffff


	//   ....[68]....
        /*0268*/ 	.word	0xffffffff


	//   ....[69]....
        /*026c*/ 	.word	0xffffffff


	//   ....[70]....
        /*0270*/ 	.word	0xffffffff


	//   ....[71]....
        /*0274*/ 	.word	0xffffffff


	//   ....[72]....
        /*0278*/ 	.word	0xffffffff


	//   ....[73]....
        /*027c*/ 	.word	0xffffffff


	//   ....[74]....
        /*0280*/ 	.word	0xffffffff


	//   ....[75]....
        /*0284*/ 	.word	0xffffffff


	//   ....[76]....
        /*0288*/ 	.word	0xffffffff


	//   ....[77]....
        /*028c*/ 	.word	0xffffffff


	//   ....[78]....
        /*0290*/ 	.word	0xffffffff


	//   ....[79]....
        /*0294*/ 	.word	0xffffffff


	//   ....[80]....
        /*0298*/ 	.word	0xffffffff


	//   ....[81]....
        /*029c*/ 	.word	0xffffffff


	//   ....[82]....
        /*02a0*/ 	.word	0xffffffff


	//   ....[83]....
        /*02a4*/ 	.word	0xffffffff


	//   ....[84]....
        /*02a8*/ 	.word	0xffffffff


	//   ....[85]....
        /*02ac*/ 	.word	0xffffffff


	//   ....[86]....
        /*02b0*/ 	.word	0xffffffff


	//   ....[87]....
        /*02b4*/ 	.word	0xffffffff


	//   ....[88]....
        /*02b8*/ 	.word	0xffffffff


	//   ....[89]....
        /*02bc*/ 	.word	0xffffffff


	//   ....[90]....
        /*02c0*/ 	.word	0xffffffff


	//   ....[91]....
        /*02c4*/ 	.word	0xffffffff


	//   ....[92]....
        /*02c8*/ 	.word	0xffffffff


	//   ....[93]....
        /*02cc*/ 	.word	0xffffffff


	//   ....[94]....
        /*02d0*/ 	.word	0xffffffff


	//   ....[95]....
        /*02d4*/ 	.word	0xffffffff


	//   ....[96]....
        /*02d8*/ 	.word	0xffffffff


	//   ....[97]....
        /*02dc*/ 	.word	0xffffffff


	//   ....[98]....
        /*02e0*/ 	.word	0xffffffff


	//   ....[99]....
        /*02e4*/ 	.word	0xffffffff


	//   ....[100]....
        /*02e8*/ 	.word	0xffffffff


	//   ....[101]....
        /*02ec*/ 	.word	0xffffffff


	//   ....[102]....
        /*02f0*/ 	.word	0xffffffff


	//   ....[103]....
        /*02f4*/ 	.word	0xffffffff


	//   ....[104]....
        /*02f8*/ 	.word	0xffffffff


	//   ....[105]....
        /*02fc*/ 	.word	0xffffffff


	//   ....[106]....
        /*0300*/ 	.word	0xffffffff


	//   ....[107]....
        /*0304*/ 	.word	0xffffffff


	//   ....[108]....
        /*0308*/ 	.word	0xffffffff


	//   ....[109]....
        /*030c*/ 	.word	0xffffffff


	//   ....[110]....
        /*0310*/ 	.word	0xffffffff


	//   ....[111]....
        /*0314*/ 	.word	0xffffffff


	//   ....[112]....
        /*0318*/ 	.word	0xffffffff


	//   ....[113]....
        /*031c*/ 	.word	0xffffffff


	//   ....[114]....
        /*0320*/ 	.word	0xffffffff


	//   ....[115]....
        /*0324*/ 	.word	0xffffffff


	//   ....[116]....
        /*0328*/ 	.word	0xffffffff


	//   ....[117]....
        /*032c*/ 	.word	0x0500000f


	//   ....[118]....
        /*0330*/ 	.word	0x0500000f


	//   ....[119]....
        /*0334*/ 	.word	0x0500000f


	//   ....[120]....
        /*0338*/ 	.word	0x0500000f


	//   ....[121]....
        /*033c*/ 	.word	0x0500000f


	//   ....[122]....
        /*0340*/ 	.word	0x0500000f


	//   ....[123]....
        /*0344*/ 	.word	0x0500000f


	//   ....[124]....
        /*0348*/ 	.word	0x0500000f


	//   ....[125]....
        /*034c*/ 	.word	0x0500000f


	//----- nvinfo : EIATTR_COOP_GROUP_INSTR_OFFSETS
	.align		4
.L_179:
        /*0350*/ 	.byte	0x04, 0x28
        /*0352*/ 	.short	(.L_181 - .L_180)


	//   ....[0]....
.L_180:
        /*0354*/ 	.word	0x00000060


	//   ....[1]....
        /*0358*/ 	.word	0x00000130


	//   ....[2]....
        /*035c*/ 	.word	0x000001e0


	//   ....[3]....
        /*0360*/ 	.word	0x000003a0


	//   ....[4]....
        /*0364*/ 	.word	0x00000500


	//   ....[5]....
        /*0368*/ 	.word	0x00000620


	//   ....[6]....
        /*036c*/ 	.word	0x00000780


	//   ....[7]....
        /*0370*/ 	.word	0x000014b0


	//   ....[8]....
        /*0374*/ 	.word	0x000021c0


	//   ....[9]....
        /*0378*/ 	.word	0x000033c0


	//   ....[10]....
        /*037c*/ 	.word	0x00003ac0


	//   ....[11]....
        /*0380*/ 	.word	0x00003b70


	//   ....[12]....
        /*0384*/ 	.word	0x000044c0


	//   ....[13]....
        /*0388*/ 	.word	0x00004530


	//   ....[14]....
        /*038c*/ 	.word	0x000061f0


	//   ....[15]....
        /*0390*/ 	.word	0x00006880


	//   ....[16]....
        /*0394*/ 	.word	0x000072c0


	//   ....[17]....
        /*0398*/ 	.word	0x00007370


	//   ....[18]....
        /*039c*/ 	.word	0x00007c30


	//   ....[19]....
        /*03a0*/ 	.word	0x00007cc0


	//   ....[20]....
        /*03a4*/ 	.word	0x0000a120


	//   ....[21]....
        /*03a8*/ 	.word	0x0000a150


	//   ....[22]....
        /*03ac*/ 	.word	0x0000a170


	//   ....[23]....
        /*03b0*/ 	.word	0x0000a190


	//   ....[24]....
        /*03b4*/ 	.word	0x0000c3a0


	//   ....[25]....
        /*03b8*/ 	.word	0x0000cb90


	//   ....[26]....
        /*03bc*/ 	.word	0x0000d280


	//   ....[27]....
        /*03c0*/ 	.word	0x0000d380


	//   ....[28]....
        /*03c4*/ 	.word	0x0000dc00


	//   ....[29]....
        /*03c8*/ 	.word	0x0000dc70


	//   ....[30]....
        /*03cc*/ 	.word	0x0000ef80


	//   ....[31]....
        /*03d0*/ 	.word	0x0000ef90


	//   ....[32]....
        /*03d4*/ 	.word	0x0000f010


	//   ....[33]....
        /*03d8*/ 	.word	0x0000f020


	//   ....[34]....
        /*03dc*/ 	.word	0x0000feb0


	//   ....[35]....
        /*03e0*/ 	.word	0x0000fec0


	//   ....[36]....
        /*03e4*/ 	.word	0x0000fed0


	//   ....[37]....
        /*03e8*/ 	.word	0x0000fef0


	//   ....[38]....
        /*03ec*/ 	.word	0x0000ff00


	//   ....[39]....
        /*03f0*/ 	.word	0x0000ff10


	//   ....[40]....
        /*03f4*/ 	.word	0x0000ff20


	//   ....[41]....
        /*03f8*/ 	.word	0x0000ff30


	//   ....[42]....
        /*03fc*/ 	.word	0x0000ff40


	//   ....[43]....
        /*0400*/ 	.word	0x0000ff50


	//   ....[44]....
        /*0404*/ 	.word	0x0000ff60


	//   ....[45]....
        /*0408*/ 	.word	0x0000ff70


	//   ....[46]....
        /*040c*/ 	.word	0x0000ff80


	//   ....[47]....
        /*0410*/ 	.word	0x0000ff90


	//   ....[48]....
        /*0414*/ 	.word	0x0000ffa0


	//   ....[49]....
        /*0418*/ 	.word	0x0000ffb0


	//   ....[50]....
        /*041c*/ 	.word	0x0000ffc0


	//   ....[51]....
        /*0420*/ 	.word	0x0000ffd0


	//   ....[52]....
        /*0424*/ 	.word	0x0000ffe0


	//   ....[53]....
        /*0428*/ 	.word	0x0000fff0


	//   ....[54]....
        /*042c*/ 	.word	0x00010000


	//   ....[55]....
        /*0430*/ 	.word	0x00010010


	//   ....[56]....
        /*0434*/ 	.word	0x00010020


	//   ....[57]....
        /*0438*/ 	.word	0x00010030


	//   ....[58]....
        /*043c*/ 	.word	0x00010040


	//   ....[59]....
        /*0440*/ 	.word	0x00010060


	//   ....[60]....
        /*0444*/ 	.word	0x00010070


	//   ....[61]....
        /*0448*/ 	.word	0x00010080


	//   ....[62]....
        /*044c*/ 	.word	0x00010090


	//   ....[63]....
        /*0450*/ 	.word	0x000100a0


	//   ....[64]....
        /*0454*/ 	.word	0x000100b0


	//   ....[65]....
        /*0458*/ 	.word	0x000100d0


	//   ....[66]....
        /*045c*/ 	.word	0x000100e0


	//   ....[67]....
        /*0460*/ 	.word	0x000100f0


	//   ....[68]....
        /*0464*/ 	.word	0x00010100


	//   ....[69]....
        /*0468*/ 	.word	0x00010120


	//   ....[70]....
        /*046c*/ 	.word	0x00010150


	//   ....[71]....
        /*0470*/ 	.word	0x00010170


	//   ....[72]....
        /*0474*/ 	.word	0x00010180


	//   ....[73]....
        /*0478*/ 	.word	0x00010190


	//   ....[74]....
        /*047c*/ 	.word	0x000101a0


	//   ....[75]....
        /*0480*/ 	.word	0x000101b0


	//   ....[76]....
        /*0484*/ 	.word	0x000101c0


	//   ....[77]....
        /*0488*/ 	.word	0x000101d0


	//   ....[78]....
        /*048c*/ 	.word	0x000101e0


	//   ....[79]....
        /*0490*/ 	.word	0x000101f0


	//   ....[80]....
        /*0494*/ 	.word	0x00010200


	//   ....[81]....
        /*0498*/ 	.word	0x00010220


	//   ....[82]....
        /*049c*/ 	.word	0x00010250


	//   ....[83]....
        /*04a0*/ 	.word	0x00010280


	//   ....[84]....
        /*04a4*/ 	.word	0x000102b0


	//   ....[85]....
        /*04a8*/ 	.word	0x000102e0


	//   ....[86]....
        /*04ac*/ 	.word	0x00010310


	//   ....[87]....
        /*04b0*/ 	.word	0x00010350


	//   ....[88]....
        /*04b4*/ 	.word	0x00010390


	//   ....[89]....
        /*04b8*/ 	.word	0x000103b0


	//   ....[90]....
        /*04bc*/ 	.word	0x000103c0


	//   ....[91]....
        /*04c0*/ 	.word	0x000103d0


	//   ....[92]....
        /*04c4*/ 	.word	0x000103e0


	//   ....[93]....
        /*04c8*/ 	.word	0x000103f0


	//   ....[94]....
        /*04cc*/ 	.word	0x00010400


	//   ....[95]....
        /*04d0*/ 	.word	0x00010410


	//   ....[96]....
        /*04d4*/ 	.word	0x00010420


	//   ....[97]....
        /*04d8*/ 	.word	0x00010430


	//   ....[98]....
        /*04dc*/ 	.word	0x00010800


	//   ....[99]....
        /*04e0*/ 	.word	0x00010850


	//   ....[100]....
        /*04e4*/ 	.word	0x00010890


	//   ....[101]....
        /*04e8*/ 	.word	0x000108d0


	//   ....[102]....
        /*04ec*/ 	.word	0x00010910


	//   ....[103]....
        /*04f0*/ 	.word	0x00010950


	//   ....[104]....
        /*04f4*/ 	.word	0x00011020


	//   ....[105]....
        /*04f8*/ 	.word	0x00011050


	//   ....[106]....
        /*04fc*/ 	.word	0x00011b70


	//   ....[107]....
        /*0500*/ 	.word	0x00012cc0


	//   ....[108]....
        /*0504*/ 	.word	0x000137e0


	//   ....[109]....
        /*0508*/ 	.word	0x00013810


	//   ....[110]....
        /*050c*/ 	.word	0x00013840


	//   ....[111]....
        /*0510*/ 	.word	0x00013910


	//   ....[112]....
        /*0514*/ 	.word	0x00013930


	//   ....[113]....
        /*0518*/ 	.word	0x000139d0


	//   ....[114]....
        /*051c*/ 	.word	0x000139f0


	//   ....[115]....
        /*0520*/ 	.word	0x00013a00


	//   ....[116]....
        /*0524*/ 	.word	0x000152b0


	//   ....[117]....
        /*0528*/ 	.word	0x00015920


	//   ....[118]....
        /*052c*/ 	.word	0x00015af0


	//   ....[119]....
        /*0530*/ 	.word	0x00015b40


	//   ....[120]....
        /*0534*/ 	.word	0x00015bf0


	//   ....[121]....
        /*0538*/ 	.word	0x00015d10


	//   ....[122]....
        /*053c*/ 	.word	0x00015d80


	//   ....[123]....
        /*0540*/ 	.word	0x00015e90


	//   ....[124]....
        /*0544*/ 	.word	0x00015f00


	//   ....[125]....
        /*0548*/ 	.word	0x00016000


	//----- nvinfo : EIATTR_REG_RECONFIG
	.align		4
.L_181:
        /*054c*/ 	.byte	0x01, 0x54
	.zero		2


	//----- nvinfo : EIATTR_SYSCALL_OFFSETS
	.align		4
        /*0550*/ 	.byte	0x04, 0x46
        /*0552*/ 	.short	(.L_183 - .L_182)


	//   ....[0]....
.L_182:
        /*0554*/ 	.word	0x00001670


	//   ....[1]....
        /*0558*/ 	.word	0x00012650


	//   ....[2]....
        /*055c*/ 	.word	0x00012790


	//   ....[3]....
        /*0560*/ 	.word	0x000128d0


	//   ....[4]....
        /*0564*/ 	.word	0x000129f0


	//   ....[5]....
        /*0568*/ 	.word	0x00013400


	//----- nvinfo : EIATTR_MBARRIER_INSTR_OFFSETS
	.align		4
.L_183:
        /*056c*/ 	.byte	0x04, 0x39
        /*056e*/ 	.short	(.L_185 - .L_184)


	//   ....[0]....
.L_184:
        /*0570*/ 	.word	0x00000250
        /*0574*/ 	.word	0x000000ff
        /*0578*/ 	.word	0x00022800
        /*057c*/ 	.short	0x0100
        /*057e*/ 	.byte	0x08
	.zero		1


	//   ....[1]....
        /*0580*/ 	.word	0x00000260
        /*0584*/ 	.word	0x000000ff
        /*0588*/ 	.word	0x00022820
        /*058c*/ 	.short	0x0100
        /*058e*/ 	.byte	0x08
	.zero		1


	//   ....[2]....
        /*0590*/ 	.word	0x00000350
        /*0594*/ 	.word	0x000000ff
        /*0598*/ 	.word	0x00022830
        /*059c*/ 	.short	0x0100
        /*059e*/ 	.byte	0x08
	.zero		1


	//   ....[3]....
        /*05a0*/ 	.word	0x00000360
        /*05a4*/ 	.word	0x000000ff
        /*05a8*/ 	.word	0x00022840
        /*05ac*/ 	.short	0x0100
        /*05ae*/ 	.byte	0x08
	.zero		1


	//   ....[4]....
        /*05b0*/ 	.word	0x00000370
        /*05b4*/ 	.word	0x000000ff
        /*05b8*/ 	.word	0x00022838
        /*05bc*/ 	.short	0x0100
        /*05be*/ 	.byte	0x08
	.zero		1


	//   ....[5]....
        /*05c0*/ 	.word	0x00000380
        /*05c4*/ 	.word	0x000000ff
        /*05c8*/ 	.word	0x00022848
        /*05cc*/ 	.short	0x0100
        /*05ce*/ 	.byte	0x08
	.zero		1


	//   ....[6]....
        /*05d0*/ 	.word	0x000004b0
        /*05d4*/ 	.word	0x000000ff
        /*05d8*/ 	.word	0x00022850
        /*05dc*/ 	.short	0x0100
        /*05de*/ 	.byte	0x08
	.zero		1


	//   ....[7]....
        /*05e0*/ 	.word	0x000004c0
        /*05e4*/ 	.word	0x000000ff
        /*05e8*/ 	.word	0x00022860
        /*05ec*/ 	.short	0x0100
        /*05ee*/ 	.byte	0x08
	.zero		1


	//   ....[8]....
        /*05f0*/ 	.word	0x000004d0
        /*05f4*/ 	.word	0x000000ff
        /*05f8*/ 	.word	0x00022858
        /*05fc*/ 	.short	0x0100
        /*05fe*/ 	.byte	0x08
	.zero		1


	//   ....[9]....
        /*0600*/ 	.word	0x000004e0
        /*0604*/ 	.word	0x000000ff
        /*0608*/ 	.word	0x00022868
        /*060c*/ 	.short	0x0100
        /*060e*/ 	.byte	0x08
	.zero		1


	//   ....[10]....
        /*0610*/ 	.word	0x000005d0
        /*0614*/ 	.word	0x000000ff
        /*0618*/ 	.word	0x00022870
        /*061c*/ 	.short	0x0100
        /*061e*/ 	.byte	0x06
	.zero		1


	//   ....[11]....
        /*0620*/ 	.word	0x000005e0
        /*0624*/ 	.word	0x000000ff
        /*0628*/ 	.word	0x00022880
        /*062c*/ 	.short	0x0100
        /*062e*/ 	.byte	0x06
	.zero		1


	//   ....[12]....
        /*0630*/ 	.word	0x000005f0
        /*0634*/ 	.word	0x000000ff
        /*0638*/ 	.word	0x00022878
        /*063c*/ 	.short	0x0100
        /*063e*/ 	.byte	0x06
	.zero		1


	//   ....[13]....
        /*0640*/ 	.word	0x00000600
        /*0644*/ 	.word	0x000000ff
        /*0648*/ 	.word	0x00022888
        /*064c*/ 	.short	0x0100
        /*064e*/ 	.byte	0x06
	.zero		1


	//   ....[14]....
        /*0650*/ 	.word	0x00000730
        /*0654*/ 	.word	0x000000ff
        /*0658*/ 	.word	0x00022890
        /*065c*/ 	.short	0x0100
        /*065e*/ 	.byte	0x08
	.zero		1


	//   ....[15]....
        /*0660*/ 	.word	0x00000740
        /*0664*/ 	.word	0x000000ff
        /*0668*/ 	.word	0x000228a0
        /*066c*/ 	.short	0x0100
        /*066e*/ 	.byte	0x08
	.zero		1


	//   ....[16]....
        /*0670*/ 	.word	0x00000750
        /*0674*/ 	.word	0x000000ff
        /*0678*/ 	.word	0x00022898
        /*067c*/ 	.short	0x0100
        /*067e*/ 	.byte	0x08
	.zero		1


	//   ....[17]....
        /*0680*/ 	.word	0x00000760
        /*0684*/ 	.word	0x000000ff
        /*0688*/ 	.word	0x000228a8
        /*068c*/ 	.short	0x0100
        /*068e*/ 	.byte	0x08
	.zero		1


	//   ....[18]....
        /*0690*/ 	.word	0x00000890
        /*0694*/ 	.word	0x000000ff
        /*0698*/ 	.word	0x000228b0
        /*069c*/ 	.short	0x0100
        /*069e*/ 	.byte	0x08
	.zero		1


	//   ....[19]....
        /*06a0*/ 	.word	0x000008a0
        /*06a4*/ 	.word	0x000000ff
        /*06a8*/ 	.word	0x000228c0
        /*06ac*/ 	.short	0x0100
        /*06ae*/ 	.byte	0x08
	.zero		1


	//   ....[20]....
        /*06b0*/ 	.word	0x000008b0
        /*06b4*/ 	.word	0x000000ff
        /*06b8*/ 	.word	0x000228b8
        /*06bc*/ 	.short	0x0100
        /*06be*/ 	.byte	0x08
	.zero		1


	//   ....[21]....
        /*06c0*/ 	.word	0x000008c0
        /*06c4*/ 	.word	0x000000ff
        /*06c8*/ 	.word	0x000228c8
        /*06cc*/ 	.short	0x0100
        /*06ce*/ 	.byte	0x08
	.zero		1


	//   ....[22]....
        /*06d0*/ 	.word	0x000018f0
        /*06d4*/ 	.word	0x000000ff
        /*06d8*/ 	.word	0x00022800
        /*06dc*/ 	.short	0x010a
        /*06de*/ 	.byte	0x24
	.zero		1


	//   ....[23]....
        /*06e0*/ 	.word	0x00001970
        /*06e4*/ 	.word	0x000000ff
        /*06e8*/ 	.word	0x00022830
        /*06ec*/ 	.short	0x010a
        /*06ee*/ 	.byte	0x24
	.zero		1


	//   ....[24]....
        /*06f0*/ 	.word	0x00001a00
        /*06f4*/ 	.word	0x000000ff
        /*06f8*/ 	.word	0x00022830
        /*06fc*/ 	.short	0x010a
        /*06fe*/ 	.byte	0x24
	.zero		1


	//   ....[25]....
        /*0700*/ 	.word	0x00002260
        /*0704*/ 	.word	0x0000000d
        /*0708*/ 	.word	0x00000000
        /*070c*/ 	.short	0x0101
        /*070e*/ 	.byte	0x3f
	.zero		1


	//   ....[26]....
        /*0710*/ 	.word	0x00005740
        /*0714*/ 	.word	0x000000ff
        /*0718*/ 	.word	0x00022830
        /*071c*/ 	.short	0x010a
        /*071e*/ 	.byte	0x0a
	.zero		1


	//   ....[27]....
        /*0720*/ 	.word	0x00005780
        /*0724*/ 	.word	0x000000ff
        /*0728*/ 	.word	0x00022830
        /*072c*/ 	.short	0x010a
        /*072e*/ 	.byte	0x0a
	.zero		1


	//   ....[28]....
        /*0730*/ 	.word	0x00005a10
        /*0734*/ 	.word	0x000000ff
        /*0738*/ 	.word	0x00022850
        /*073c*/ 	.short	0x010a
        /*073e*/ 	.byte	0x0a
	.zero		1


	//   ....[29]....
        /*0740*/ 	.word	0x00005a50
        /*0744*/ 	.word	0x000000ff
        /*0748*/ 	.word	0x00022850
        /*074c*/ 	.short	0x010a
        /*074e*/ 	.byte	0x0a
	.zero		1


	//   ....[30]....
        /*0750*/ 	.word	0x000064f0
        /*0754*/ 	.word	0x00000037
        /*0758*/ 	.word	0x00000000
        /*075c*/ 	.short	0x0101
        /*075e*/ 	.byte	0x3f
	.zero		1


	//   ....[31]....
        /*0760*/ 	.word	0x00008750
        /*0764*/ 	.word	0x000000ff
        /*0768*/ 	.word	0x00000000
        /*076c*/ 	.short	0x0101
        /*076e*/ 	.byte	0x05
	.zero		1


	//   ....[32]....
        /*0770*/ 	.word	0x00009060
        /*0774*/ 	.word	0x000000ff
        /*0778*/ 	.word	0x00022830
        /*077c*/ 	.short	0x010a
        /*077e*/ 	.byte	0x05
	.zero		1


	//   ....[33]....
        /*0780*/ 	.word	0x000090a0
        /*0784*/ 	.word	0x000000ff
        /*0788*/ 	.word	0x00022830
        /*078c*/ 	.short	0x010a
        /*078e*/ 	.byte	0x05
	.zero		1


	//   ....[34]....
        /*0790*/ 	.word	0x00009360
        /*0794*/ 	.word	0x000000ff
        /*0798*/ 	.word	0x00022850
        /*079c*/ 	.short	0x010a
        /*079e*/ 	.byte	0x0a
	.zero		1


	//   ....[35]....
        /*07a0*/ 	.word	0x000093a0
        /*07a4*/ 	.word	0x000000ff
        /*07a8*/ 	.word	0x00022850
        /*07ac*/ 	.short	0x010a
        /*07ae*/ 	.byte	0x0a
	.zero		1


	//   ....[36]....
        /*07b0*/ 	.word	0x0000ad30
        /*07b4*/ 	.word	0x00000004
        /*07b8*/ 	.word	0x00000000
        /*07bc*/ 	.short	0x0101
        /*07be*/ 	.byte	0x3f
	.zero		1


	//   ....[37]....
        /*07c0*/ 	.word	0x0000b000
        /*07c4*/ 	.word	0x000000ff
        /*07c8*/ 	.word	0x00000000
        /*07cc*/ 	.short	0x0101
        /*07ce*/ 	.byte	0x04
	.zero		1


	//   ....[38]....
        /*07d0*/ 	.word	0x0000b720
        /*07d4*/ 	.word	0x000000ff
        /*07d8*/ 	.word	0x00022830
        /*07dc*/ 	.short	0x010a
        /*07de*/ 	.byte	0x0a
	.zero		1


	//   ....[39]....
        /*07e0*/ 	.word	0x0000b760
        /*07e4*/ 	.word	0x000000ff
        /*07e8*/ 	.word	0x00022830
        /*07ec*/ 	.short	0x010a
        /*07ee*/ 	.byte	0x0a
	.zero		1


	//   ....[40]....
        /*07f0*/ 	.word	0x0000b9e0
        /*07f4*/ 	.word	0x000000ff
        /*07f8*/ 	.word	0x00022850
        /*07fc*/ 	.short	0x010a
        /*07fe*/ 	.byte	0x0a
	.zero		1


	//   ....[41]....
        /*0800*/ 	.word	0x0000ba20
        /*0804*/ 	.word	0x000000ff
        /*0808*/ 	.word	0x00022850
        /*080c*/ 	.short	0x010a
        /*080e*/ 	.byte	0x0a
	.zero		1


	//   ....[42]....
        /*0810*/ 	.word	0x0000c4b0
        /*0814*/ 	.word	0x00000037
        /*0818*/ 	.word	0x00000000
        /*081c*/ 	.short	0x0101
        /*081e*/ 	.byte	0x3f
	.zero		1


	//   ....[43]....
        /*0820*/ 	.word	0x0000e710
        /*0824*/ 	.word	0x000000ff
        /*0828*/ 	.word	0x00000000
        /*082c*/ 	.short	0x0101
        /*082e*/ 	.byte	0x05
	.zero		1


	//   ....[44]....
        /*0830*/ 	.word	0x0000ecf0
        /*0834*/ 	.word	0x000000ff
        /*0838*/ 	.word	0x00022850
        /*083c*/ 	.short	0x010a
        /*083e*/ 	.byte	0x05
	.zero		1


	//   ....[45]....
        /*0840*/ 	.word	0x0000ed30
        /*0844*/ 	.word	0x000000ff
        /*0848*/ 	.word	0x00022850
        /*084c*/ 	.short	0x010a
        /*084e*/ 	.byte	0x05
	.zero		1


	//   ....[46]....
        /*0850*/ 	.word	0x0000f2e0
        /*0854*/ 	.word	0x000000ff
        /*0858*/ 	.word	0x00000000
        /*085c*/ 	.short	0x0101
        /*085e*/ 	.byte	0x04
	.zero		1


	//   ....[47]....
        /*0860*/ 	.word	0x00010930
        /*0864*/ 	.word	0x000000ff
        /*0868*/ 	.word	0x00000000
        /*086c*/ 	.short	0x0101
        /*086e*/ 	.byte	0x04
	.zero		1


	//   ....[48]....
        /*0870*/ 	.word	0x00012ef0
        /*0874*/ 	.word	0x000000ff
        /*0878*/ 	.word	0x00022880
        /*087c*/ 	.short	0x010a
        /*087e*/ 	.byte	0x26
	.zero		1


	//   ....[49]....
        /*0880*/ 	.word	0x00013040
        /*0884*/ 	.word	0x000000ff
        /*0888*/ 	.word	0x00022840
        /*088c*/ 	.short	0x010a
        /*088e*/ 	.byte	0x26
	.zero		1


	//   ....[50]....
        /*0890*/ 	.word	0x00013b70
        /*0894*/ 	.word	0x000000ff
        /*0898*/ 	.word	0x00022800
        /*089c*/ 	.short	0x0107
        /*089e*/ 	.byte	0x26
	.zero		1


	//   ....[51]....
        /*08a0*/ 	.word	0x00013be0
        /*08a4*/ 	.word	0x000000ff
        /*08a8*/ 	.word	0x00022800
        /*08ac*/ 	.short	0x0101
        /*08ae*/ 	.byte	0x26
	.zero		1


	//   ....[52]....
        /*08b0*/ 	.word	0x00013c00
        /*08b4*/ 	.word	0x000000ff
        /*08b8*/ 	.word	0x00022820
        /*08bc*/ 	.short	0x010a
        /*08be*/ 	.byte	0x26
	.zero		1


	//   ....[53]....
        /*08c0*/ 	.word	0x00013ef0
        /*08c4*/ 	.word	0x00000004
        /*08c8*/ 	.word	0x00022880
        /*08cc*/ 	.short	0x010a
        /*08ce*/ 	.byte	0x3f
	.zero		1


	//   ....[54]....
        /*08d0*/ 	.word	0x00014120
        /*08d4*/ 	.word	0x00000004
        /*08d8*/ 	.word	0x00022840
        /*08dc*/ 	.short	0x010a
        /*08de*/ 	.byte	0x3f
	.zero		1


	//   ....[55]....
        /*08e0*/ 	.word	0x00014570
        /*08e4*/ 	.word	0x00000013
        /*08e8*/ 	.word	0x00022870
        /*08ec*/ 	.short	0x010a
        /*08ee*/ 	.byte	0x3f
	.zero		1


	//   ....[56]....
        /*08f0*/ 	.word	0x000145e0
        /*08f4*/ 	.word	0x00000013
        /*08f8*/ 	.word	0x00022860
        /*08fc*/ 	.short	0x010a
        /*08fe*/ 	.byte	0x3f
	.zero		1


	//   ....[57]....
        /*0900*/ 	.word	0x00014ad0
        /*0904*/ 	.word	0x00000013
        /*0908*/ 	.word	0x00022850
        /*090c*/ 	.short	0x0101
        /*090e*/ 	.byte	0x3f
	.zero		1


	//   ....[58]....
        /*0910*/ 	.word	0x00014b40
        /*0914*/ 	.word	0x00000013
        /*0918*/ 	.word	0x00000000
        /*091c*/ 	.short	0x0101
        /*091e*/ 	.byte	0x3f
	.zero		1


	//   ....[59]....
        /*0920*/ 	.word	0x00014c60
        /*0924*/ 	.word	0x00000010
        /*0928*/ 	.word	0x00022870
        /*092c*/ 	.short	0x010a
        /*092e*/ 	.byte	0x3f
	.zero		1


	//   ....[60]....
        /*0930*/ 	.word	0x00014cd0
        /*0934*/ 	.word	0x00000010
        /*0938*/ 	.word	0x00022860
        /*093c*/ 	.short	0x010a
        /*093e*/ 	.byte	0x3f
	.zero		1


	//   ....[61]....
        /*0940*/ 	.word	0x00015150
        /*0944*/ 	.word	0x00000010
        /*0948*/ 	.word	0x00022850
        /*094c*/ 	.short	0x0101
        /*094e*/ 	.byte	0x3f
	.zero		1


	//   ....[62]....
        /*0950*/ 	.word	0x000151c0
        /*0954*/ 	.word	0x00000000
        /*0958*/ 	.word	0x00000000
        /*095c*/ 	.short	0x0101
        /*095e*/ 	.byte	0x3f
	.zero		1


	//   ....[63]....
        /*0960*/ 	.word	0x00015260
        /*0964*/ 	.word	0x00000009
        /*0968*/ 	.word	0x00022820
        /*096c*/ 	.short	0x010a
        /*096e*/ 	.byte	0x3f
	.zero		1


	//   ....[64]....
        /*0970*/ 	.word	0x000153a0
        /*0974*/ 	.word	0x00000005
        /*0978*/ 	.word	0x00000000
        /*097c*/ 	.short	0x010a
        /*097e*/ 	.byte	0x3f
	.zero		1


	//   ....[65]....
        /*0980*/ 	.word	0x00015410
        /*0984*/ 	.word	0x00000007
        /*0988*/ 	.word	0x00000000
        /*098c*/ 	.short	0x010a
        /*098e*/ 	.byte	0x3f
	.zero		1


	//   ....[66]....
        /*0990*/ 	.word	0x00015460
        /*0994*/ 	.word	0x00000005
        /*0998*/ 	.word	0x00022860
        /*099c*/ 	.short	0x010a
        /*099e*/ 	.byte	0x3f
	.zero		1


	//   ....[67]....
        /*09a0*/ 	.word	0x000154b0
        /*09a4*/ 	.word	0x00000003
        /*09a8*/ 	.word	0x00022860
        /*09ac*/ 	.short	0x010a
        /*09ae*/ 	.byte	0x3f
	.zero		1


	//   ....[68]....
        /*09b0*/ 	.word	0x000154f0
        /*09b4*/ 	.word	0x00000005
        /*09b8*/ 	.word	0x00022880
        /*09bc*/ 	.short	0x010a
        /*09be*/ 	.byte	0x3f
	.zero		1


	//   ....[69]....
        /*09c0*/ 	.word	0x00015510
        /*09c4*/ 	.word	0x00000003
        /*09c8*/ 	.word	0x00022880
        /*09cc*/ 	.short	0x010a
        /*09ce*/ 	.byte	0x3f
	.zero		1


	//   ....[70]....
        /*09d0*/ 	.word	0x00015580
        /*09d4*/ 	.word	0x00000002
        /*09d8*/ 	.word	0x00022800
        /*09dc*/ 	.short	0x010a
        /*09de*/ 	.byte	0x3f
	.zero		1


	//   ....[71]....
        /*09e0*/ 	.word	0x000155e0
        /*09e4*/ 	.word	0x00000002
        /*09e8*/ 	.word	0x00022830
        /*09ec*/ 	.short	0x010a
        /*09ee*/ 	.byte	0x3f
	.zero		1


	//   ....[72]....
        /*09f0*/ 	.word	0x00015640
        /*09f4*/ 	.word	0x00000014
        /*09f8*/ 	.word	0x00022830
        /*09fc*/ 	.short	0x010a
        /*09fe*/ 	.byte	0x3f
	.zero		1


	//   ....[73]....
        /*0a00*/ 	.word	0x000156a0
        /*0a04*/ 	.word	0x0000000e
        /*0a08*/ 	.word	0x00022850
        /*0a0c*/ 	.short	0x010a
        /*0a0e*/ 	.byte	0x3f
	.zero		1


	//   ....[74]....
        /*0a10*/ 	.word	0x00015700
        /*0a14*/ 	.word	0x0000000b
        /*0a18*/ 	.word	0x00022830
        /*0a1c*/ 	.short	0x010a
        /*0a1e*/ 	.byte	0x3f
	.zero		1


	//   ....[75]....
        /*0a20*/ 	.word	0x00015760
        /*0a24*/ 	.word	0x0000000b
        /*0a28*/ 	.word	0x00022850
        /*0a2c*/ 	.short	0x010a
        /*0a2e*/ 	.byte	0x3f
	.zero		1


	//   ....[76]....
        /*0a30*/ 	.word	0x000157c0
        /*0a34*/ 	.word	0x0000000b
        /*0a38*/ 	.word	0x00022830
        /*0a3c*/ 	.short	0x010a
        /*0a3e*/ 	.byte	0x3f
	.zero		1


	//   ....[77]....
        /*0a40*/ 	.word	0x00015820
        /*0a44*/ 	.word	0x0000000b
        /*0a48*/ 	.word	0x00022850
        /*0a4c*/ 	.short	0x010a
        /*0a4e*/ 	.byte	0x3f
	.zero		1


	//   ....[78]....
        /*0a50*/ 	.word	0x00015880
        /*0a54*/ 	.word	0x00000003
        /*0a58*/ 	.word	0x00022850
        /*0a5c*/ 	.short	0x010a
        /*0a5e*/ 	.byte	0x3f
	.zero		1


	//   ....[79]....
        /*0a60*/ 	.word	0x000159e0
        /*0a64*/ 	.word	0x00000003
        /*0a68*/ 	.word	0x00022880
        /*0a6c*/ 	.short	0x010a
        /*0a6e*/ 	.byte	0x3f
	.zero		1


	//   ....[80]....
        /*0a70*/ 	.word	0x00015a40
        /*0a74*/ 	.word	0x00000003
        /*0a78*/ 	.word	0x00022840
        /*0a7c*/ 	.short	0x010a
        /*0a7e*/ 	.byte	0x3f
	.zero		1


	//   ....[81]....
        /*0a80*/ 	.word	0x00016040
        /*0a84*/ 	.word	0x00000003
        /*0a88*/ 	.word	0x00022820
        /*0a8c*/ 	.short	0x010a
        /*0a8e*/ 	.byte	0x3f
	.zero		1


	//   ....[82]....
        /*0a90*/ 	.word	0x00016090
        /*0a94*/ 	.word	0x00000004
        /*0a98*/ 	.word	0x00022880
        /*0a9c*/ 	.short	0x010a
        /*0a9e*/ 	.byte	0x3f
	.zero		1


	//   ....[83]....
        /*0aa0*/ 	.word	0x000160e0
        /*0aa4*/ 	.word	0x00000004
        /*0aa8*/ 	.word	0x00022840
        /*0aac*/ 	.short	0x010a
        /*0aae*/ 	.byte	0x3f
	.zero		1


	//   ....[84]....
        /*0ab0*/ 	.word	0x00016130
        /*0ab4*/ 	.word	0x00000013
        /*0ab8*/ 	.word	0x00022870
        /*0abc*/ 	.short	0x010a
        /*0abe*/ 	.byte	0x3f
	.zero		1


	//   ....[85]....
        /*0ac0*/ 	.word	0x00016180
        /*0ac4*/ 	.word	0x00000013
        /*0ac8*/ 	.word	0x00022860
        /*0acc*/ 	.short	0x010a
        /*0ace*/ 	.byte	0x3f
	.zero		1


	//   ....[86]....
        /*0ad0*/ 	.word	0x000161d0
        /*0ad4*/ 	.word	0x00000010
        /*0ad8*/ 	.word	0x00022870
        /*0adc*/ 	.short	0x010a
        /*0ade*/ 	.byte	0x3f
	.zero		1


	//   ....[87]....
        /*0ae0*/ 	.word	0x00016220
        /*0ae4*/ 	.word	0x00000010
        /*0ae8*/ 	.word	0x00022860
        /*0aec*/ 	.short	0x010a
        /*0aee*/ 	.byte	0x3f
	.zero		1


	//   ....[88]....
        /*0af0*/ 	.word	0x00016270
        /*0af4*/ 	.word	0x00000009
        /*0af8*/ 	.word	0x00022820
        /*0afc*/ 	.short	0x010a
        /*0afe*/ 	.byte	0x3f
	.zero		1


	//   ....[89]....
        /*0b00*/ 	.word	0x000162c0
        /*0b04*/ 	.word	0x00000005
        /*0b08*/ 	.word	0x00000000
        /*0b0c*/ 	.short	0x010a
        /*0b0e*/ 	.byte	0x3f
	.zero		1


	//   ....[90]....
        /*0b10*/ 	.word	0x00016310
        /*0b14*/ 	.word	0x00000007
        /*0b18*/ 	.word	0x00000000
        /*0b1c*/ 	.short	0x010a
        /*0b1e*/ 	.byte	0x3f
	.zero		1


	//   ....[91]....
        /*0b20*/ 	.word	0x00016360
        /*0b24*/ 	.word	0x00000005
        /*0b28*/ 	.word	0x00022860
        /*0b2c*/ 	.short	0x010a
        /*0b2e*/ 	.byte	0x3f
	.zero		1


	//   ....[92]....
        /*0b30*/ 	.word	0x000163b0
        /*0b34*/ 	.word	0x00000003
        /*0b38*/ 	.word	0x00022860
        /*0b3c*/ 	.short	0x010a
        /*0b3e*/ 	.byte	0x3f
	.zero		1


	//   ....[93]....
        /*0b40*/ 	.word	0x00016400
        /*0b44*/ 	.word	0x00000005
        /*0b48*/ 	.word	0x00022880
        /*0b4c*/ 	.short	0x010a
        /*0b4e*/ 	.byte	0x3f
	.zero		1


	//----- nvinfo : EIATTR_NUM_MBARRIERS
	.align		4
.L_185:
        /*0b50*/ 	.byte	0x03, 0x38
        /*0b52*/ 	.short	0x0016


	//----- nvinfo : EIATTR_EXIT_INSTR_OFFSETS
	.align		4
        /*0b54*/ 	.byte	0x04, 0x1c
        /*0b56*/ 	.short	(.L_187 - .L_186)


	//   ....[0]....
.L_186:
        /*0b58*/ 	.word	0x00015560


	//----- nvinfo : EIATTR_MAX_THREADS
	.align		4
.L_187:
        /*0b5c*/ 	.byte	0x04, 0x05
        /*0b5e*/ 	.short	(.L_189 - .L_188)
.L_188:
        /*0b60*/ 	.word	0x00000180
        /*0b64*/ 	.word	0x00000001
        /*0b68*/ 	.word	0x00000001


	//----- nvinfo : EIATTR_CRS_STACK_SIZE
	.align		4
.L_189:
        /*0b6c*/ 	.byte	0x04, 0x1e
        /*0b6e*/ 	.short	(.L_191 - .L_190)
.L_190:
        /*0b70*/ 	.word	0x00000000


	//----- nvinfo : EIATTR_CBANK_PARAM_SIZE
	.align		4
.L_191:
        /*0b74*/ 	.byte	0x03, 0x19
        /*0b76*/ 	.short	0x0a70


	//----- nvinfo : EIATTR_PARAM_CBANK
	.align		4
        /*0b78*/ 	.byte	0x04, 0x0a
        /*0b7a*/ 	.short	(.L_193 - .L_192)
	.align		4
.L_192:
        /*0b7c*/ 	.word	index@(.nv.constant0._ZN7cutlass13device_kernelIN5flash11enable_sm90INS1_16FlashAttnFwdSm90INS1_25CollectiveMainloopFwdSm90ILi2EN4cute5tupleIJNS5_1CILi1EEES8_S8_EEENS6_IJNS7_ILi128EEESA_NS7_ILi192EEEEEELi128ENS_12float_e4m3_tEfNS_4arch4Sm90ELb0ELb1ELb1ELb0ELb0ELb0ELb0ELb1ELb1ELb1ELb1ELb0EEENS1_21CollectiveEpilogueFwdINS6_IJSA_SA_SA_EEES9_NS_10bfloat16_tESF_Li256ELb0ELb1ELb1ELb1EEENS1_19SingleTileSchedulerILb0ELb1ELb1ELi128EEEEEEEEEvNT_6ParamsE)
        /*0b80*/ 	.short	0x0210
        /*0b82*/ 	.short	0x0a70


	//----- nvinfo : EIATTR_SW_WAR
	.align		4
.L_193:
        /*0b84*/ 	.byte	0x04, 0x36
        /*0b86*/ 	.short	(.L_195 - .L_194)
.L_194:
        /*0b88*/ 	.word	0x00000008
.L_195:


//--------------------- .nv.info._ZN7cutlass13device_kernelIN5flash11enable_sm90INS1_16FlashAttnFwdSm90INS1_25CollectiveMainloopFwdSm90ILi2EN4cute5tupleIJNS5_1CILi1EEES8_S8_EEENS6_IJNS7_ILi128EEESA_NS7_ILi192EEEEEELi128ENS_12float_e4m3_tEfNS_4arch4Sm90ELb0ELb1ELb1ELb1ELb0ELb0ELb0ELb1ELb1ELb1ELb1ELb0EEENS1_21CollectiveEpilogueFwdINS6_IJSA_SA_SA_EEES9_NS_10bfloat16_tESF_Li256ELb1ELb1ELb1ELb1EEENS1_36VarlenDynamicPersistentTileSchedulerILi128ELi128ELi256ELi128ELb1ELb1ELb1ELb1ELb0ELb1EEEEEEEEEvNT_6ParamsE --------------------------
	.section	.nv.info._ZN7cutlass13device_kernelIN5flash11enable_sm90INS1_16FlashAttnFwdSm90INS1_25CollectiveMainloopFwdSm90ILi2EN4cute5tupleIJNS5_1CILi1EEES8_S8_EEENS6_IJNS7_ILi128EEESA_NS7_ILi192EEEEEELi128ENS_12float_e4m3_tEfNS_4arch4Sm90ELb0ELb1ELb1ELb1ELb0ELb0ELb0ELb1ELb1ELb1ELb1ELb0EEENS1_21CollectiveEpilogueFwdINS6_IJSA_SA_SA_EEES9_NS_10bfloat16_tESF_Li256ELb1ELb1ELb1ELb1EEENS1_36VarlenDynamicPersistentTileSchedulerILi128ELi128ELi256ELi128ELb1ELb1ELb1ELb1ELb0ELb1EEEEEEEEEvNT_6ParamsE,"",@"SHT_CUDA_INFO"
	.sectionflags	@""
	.align	4


	//----- nvinfo : EIATTR_CUDA_API_VERSION
	.align		4
        /*0000*/ 	.byte	0x04, 0x37
        /*0002*/ 	.short	(.L_197 - .L_196)
.L_196:
        /*0004*/ 	.word	0x00000082


	//----- nvinfo : EIATTR_KPARAM_INFO
	.align		4
.L_197:
        /*0008*/ 	.byte	0x04, 0x17
        /*000a*/ 	.short	(.L_199 - .L_198)
.L_198:
        /*000c*/ 	.word	0x00000000
        /*0010*/ 	.short	0x0000
        /*0012*/ 	.short	0x0070
        /*0014*/ 	.byte	0x00, 0xf0, 0x01, 0x2a


	//----- nvinfo : EIATTR_SPARSE_MMA_MASK
	.align		4
.L_199:
        /*0018*/ 	.byte	0x03, 0x50
        /*001a*/ 	.short	0x0000


	//----- nvinfo : EIATTR_MAXREG_COUNT
	.align		4
        /*001c*/ 	.byte	0x03, 0x1b
        /*001e*/ 	.short	0x00a8


	//----- nvinfo : EIATTR_NUM_BARRIERS
	.align		4
        /*0020*/ 	.byte	0x02, 0x4c
        /*0022*/ 	.byte	0x10
	.zero		1


	//----- nvinfo : EIATTR_EXTERNS
	.align		4
        /*0024*/ 	.byte	0x04, 0x0f
        /*0026*/ 	.short	(.L_201 - .L_200)


	//   ....[0]....
	.align		4
.L_200:
        /*0028*/ 	.word	index@(__assertfail)


	//----- nvinfo : EIATTR_ANNOTATIONS
	.align		4
.L_201:
        /*002c*/ 	.byte	0x04, 0x55
        /*002e*/ 	.short	(.L_203 - .L_202)


	//   ....[0]....
.L_202:
        /* <DEDUP_REMOVED lines=44> */


	//----- nvinfo : EIATTR_MERCURY_ISA_VERSION
	.align		4
.L_203:
        /*02e0*/ 	.byte	0x03, 0x5f
        /*02e2*/ 	.short	0x0101


	//----- nvinfo : EIATTR_UNUSED_LOAD_BYTE_OFFSET
	.align		4
        /*02e4*/ 	.byte	0x04, 0x44
        /*02e6*/ 	.short	(.L_205 - .L_204)


	//   ....[0]....
.L_204:
        /*02e8*/ 	.word	0x00000a40
        /*02ec*/ 	.word	0x0000fff0


	//   ....[1]....
        /*02f0*/ 	.word	0x00010250
        /*02f4*/ 	.word	0x0000fff0


	//----- nvinfo : EIATTR_INT_WARP_WIDE_INSTR_OFFSETS
	.align		4
.L_205:
        /*02f8*/ 	.byte	0x04, 0x31
        /*02fa*/ 	.short	(.L_207 - .L_206)


	//   ....[0]....
.L_206:
        /*02fc*/ 	.word	0x00000130


	//   ....[1]....
        /*0300*/ 	.word	0x00000170


	//   ....[2]....
        /*0304*/ 	.word	0x000001e0


	//   ....[3]....
        /*0308*/ 	.word	0x00015d70


	//   ....[4]....
        /*030c*/ 	.word	0x00015e00


	//   ....[5]....
        /*0310*/ 	.word	0x00018720


	//   ....[6]....
        /*0314*/ 	.word	0x000187b0


	//----- nvinfo : EIATTR_COOP_GROUP_MASK_REGIDS
	.align		4
.L_207:
        /*0318*/ 	.byte	0x04, 0x29
        /*031a*/ 	.short	(.L_209 - .L_208)


	//   ....[0]....
.L_208:
        /*031c*/ 	.word	0xffffffff


	//   ....[1]....
        /*0320*/ 	.word	0xffffffff


	//   ....[2]....
        /*0324*/ 	.word	0xffffffff


	//   ....[3]....
        /*0328*/ 	.word	0xffffffff


	//   ....[4]....
        /*032c*/ 	.word	0xffffffff


	//   ....[5]....
        /*0330*/ 	.word	0xffffffff


	//   ....[6]....
        /*0334*/ 	.word	0xffffffff


	//   ....[7]....
        /*0338*/ 	.word	0xffffffff


	//   ....[8]....
        /*033c*/ 	.word	0xffffffff


	//   ....[9]....
        /*0340*/ 	.word	0xffffffff


	//   ....[10]....
        /*0344*/ 	.word	0xffffffff


	//   ....[11]....
        /*0348*/ 	.word	0xffffffff


	//   ....[12]....
        /*034c*/ 	.word	0xffffffff


	//   ....[13]....
        /*0350*/ 	.word	0xffffffff


	//   ....[14]....
        /*0354*/ 	.word	0xffffffff


	//   ....[15]....
        /*0358*/ 	.word	0xffffffff


	//   ....[16]....
        /*035c*/ 	.word	0xffffffff


	//   ....[17]....
        /*0360*/ 	.word	0xffffffff


	//   ....[18]....
        /*0364*/ 	.word	0xffffffff


	//   ....[19]....
        /*0368*/ 	.word	0xffffffff


	//   ....[20]....
        /*036c*/ 	.word	0xffffffff


	//   ....[21]....
        /*0370*/ 	.word	0xffffffff


	//   ....[22]....
        /*0374*/ 	.word	0xffffffff


	//   ....[23]....
        /*0378*/ 	.word	0xffffffff


	//   ....[24]....
        /*037c*/ 	.word	0xffffffff


	//   ....[25]....
        /*0380*/ 	.word	0xffffffff


	//   ....[26]....
        /*0384*/ 	.word	0xffffffff


	//   ....[27]....
        /*0388*/ 	.word	0xffffffff


	//   ....[28]....
        /*038c*/ 	.word	0xffffffff


	//   ....[29]....
        /*0390*/ 	.word	0xffffffff


	//   ....[30]....
        /*0394*/ 	.word	0xffffffff


	//   ....[31]....
        /*0398*/ 	.word	0xffffffff


	//   ....[32]....
        /*039c*/ 	.word	0xffffffff


	//   ....[33]....
        /*03a0*/ 	.word	0xffffffff


	//   ....[34]....
        /*03a4*/ 	.word	0xffffffff


	//   ....[35]....
        /*03a8*/ 	.word	0xffffffff


	//   ....[36]....
        /*03ac*/ 	.word	0xffffffff


	//   ....[37]....
        /*03b0*/ 	.word	0xffffffff


	//   ....[38]....
        /*03b4*/ 	.word	0xffffffff


	//   ....[39]....
        /*03b8*/ 	.word	0xffffffff


	//   ....[40]....
        /*03bc*/ 	.word	0xffffffff


	//   ....[41]....
        /*03c0*/ 	.word	0xffffffff


	//   ....[42]....
        /*03c4*/ 	.word	0xffffffff


	//   ....[43]....
        /*03c8*/ 	.word	0xffffffff


	//   ....[44]....
        /*03cc*/ 	.word	0xffffffff


	//   ....[45]....
        /*03d0*/ 	.word	0xffffffff


	//   ....[46]....
        /*03d4*/ 	.word	0xffffffff


	//   ....[47]....
        /*03d8*/ 	.word	0xffffffff


	//   ....[48]....
        /*03dc*/ 	.word	0xffffffff


	//   ....[49]....
        /*03e0*/ 	.word	0xffffffff


	//   ....[50]....
        /*03e4*/ 	.word	0xffffffff


	//   ....[51]....
        /*03e8*/ 	.word	0xffffffff


	//   ....[52]....
        /*03ec*/ 	.word	0xffffffff


	//   ....[53]....
        /*03f0*/ 	.word	0xffffffff


	//   ....[54]....
        /*03f4*/ 	.word	0xffffffff


	//   ....[55]....
        /*03f8*/ 	.word	0xffffffff


	//   ....[56]....
        /*03fc*/ 	.word	0xffffffff


	//   ....[57]....
        /*0400*/ 	.word	0xffffffff


	//   ....[58]....
        /*0404*/ 	.word	0xffffffff


	//   ....[59]....
        /*0408*/ 	.word	0xffffffff


	//   ....[60]....
        /*040c*/ 	.word	0xffffffff


	//   ....[61]....
        /*0410*/ 	.word	0xffffffff


	//   ....[62]....
        /*0414*/ 	.word	0xffffffff


	//   ....[63]....
        /*0418*/ 	.word	0xffffffff


	//   ....[64]....
        /*041c*/ 	.word	0xffffffff


	//   ....[65]....
        /*0420*/ 	.word	0xffffffff


	//   ....[66]....
        /*0424*/ 	.word	0xffffffff


	//   ....[67]....
        /*0428*/ 	.word	0xffffffff


	//   ....[68]....
        /*042c*/ 	.word	0xffffffff


	//   ....[69]....
        /*0430*/ 	.word	0xffffffff


	//   ....[70]....
        /*0434*/ 	.word	0xffffffff


	//   ....[71]....
        /*0438*/ 	.word	0xffffffff


	//   ....[72]....
        /*043c*/ 	.word	0xffffffff


	//   ....[73]....
        /*0440*/ 	.word	0xffffffff


	//   ....[74]....
        /*0444*/ 	.word	0xffffffff


	//   ....[75]....
        /*0448*/ 	.word	0xffffffff


	//   ....[76]....
        /*044c*/ 	.word	0xffffffff


	//   ....[77]....
        /*0450*/ 	.word	0xffffffff


	//   ....[78]....
        /*0454*/ 	.word	0xffffffff


	//   ....[79]....
        /*0458*/ 	.word	0xffffffff


	//   ....[80]....
        /*045c*/ 	.word	0xffffffff


	//   ....[81]....
        /*0460*/ 	.word	0xffffffff


	//   ....[82]....
        /*0464*/ 	.word	0xffffffff


	//   ....[83]....
        /*0468*/ 	.word	0xffffffff


	//   ....[84]....
        /*046c*/ 	.word	0xffffffff


	//   ....[85]....
        /*0470*/ 	.word	0xffffffff


	//   ....[86]....
        /*0474*/ 	.word	0xffffffff


	//   ....[87]....
        /*0478*/ 	.word	0xffffffff


	//   ....[88]....
        /*047c*/ 	.word	0xffffffff


	//   ....[89]....
        /*0480*/ 	.word	0xffffffff


	//   ....[90]....
        /*0484*/ 	.word	0xffffffff


	//   ....[91]....
        /*0488*/ 	.word	0xffffffff


	//   ....[92]....
        /*048c*/ 	.word	0xffffffff


	//   ....[93]....
        /*0490*/ 	.word	0xffffffff


	//   ....[94]....
        /*0494*/ 	.word	0xffffffff


	//   ....[95]....
        /*0498*/ 	.word	0xffffffff


	//   ....[96]....
        /*049c*/ 	.word	0xffffffff


	//   ....[97]....
        /*04a0*/ 	.word	0xffffffff


	//   ....[98]....
        /*04a4*/ 	.word	0xffffffff


	//   ....[99]....
        /*04a8*/ 	.word	0xffffffff


	//   ....[100]....
        /*04ac*/ 	.word	0xffffffff


	//   ....[101]....
        /*04b0*/ 	.word	0xffffffff


	//   ....[102]....
        /*04b4*/ 	.word	0xffffffff


	//   ....[103]....
        /*04b8*/ 	.word	0xffffffff


	//   ....[104]....
        /*04bc*/ 	.word	0xffffffff


	//   ....[105]....
        /*04c0*/ 	.word	0xffffffff


	//   ....[106]....
        /*04c4*/ 	.word	0xffffffff


	//   ....[107]....
        /*04c8*/ 	.word	0xffffffff


	//   ....[108]....
        /*04cc*/ 	.word	0xffffffff


	//   ....[109]....
        /*04d0*/ 	.word	0xffffffff


	//   ....[110]....
        /*04d4*/ 	.word	0xffffffff


	//   ....[111]....
        /*04d8*/ 	.word	0xffffffff


	//   ....[112]....
        /*04dc*/ 	.word	0xffffffff


	//   ....[113]....
        /*04e0*/ 	.word	0xffffffff


	//   ....[114]....
        /*04e4*/ 	.word	0xffffffff


	//   ....[115]....
        /*04e8*/ 	.word	0xffffffff


	//   ....[116]....
        /*04ec*/ 	.word	0xffffffff


	//   ....[117]....
        /*04f0*/ 	.word	0xffffffff


	//   ....[118]....
        /*04f4*/ 	.word	0xffffffff


	//   ....[119]....
        /*04f8*/ 	.word	0xffffffff


	//   ....[120]....
        /*04fc*/ 	.word	0xffffffff


	//   ....[121]....
        /*0500*/ 	.word	0xffffffff


	//   ....[122]....
        /*0504*/ 	.word	0xffffffff


	//   ....[123]....
        /*0508*/ 	.word	0xffffffff


	//   ....[124]....
        /*050c*/ 	.word	0xffffffff


	//   ....[125]....
        /*0510*/ 	.word	0xffffffff


	//   ....[126]....
        /*0514*/ 	.word	0xffffffff


	//   ....[127]....
        /*0518*/ 	.word	0xffffffff


	//   ....[128]....
        /*051c*/ 	.word	0xffffffff


	//   ....[129]....
        /*0520*/ 	.word	0xffffffff


	//   ....[130]....
        /*0524*/ 	.word	0xffffffff


	//   ....[131]....
        /*0528*/ 	.word	0xffffffff


	//   ....[132]....
        /*052c*/ 	.word	0xffffffff


	//   ....[133]....
        /*0530*/ 	.word	0xffffffff


	//   ....[134]....
        /*0534*/ 	.word	0xffffffff


	//   ....[135]....
        /*0538*/ 	.word	0xffffffff


	//   ....[136]....
        /*053c*/ 	.word	0xffffffff


	//   ....[137]....
        /*0540*/ 	.word	0xffffffff


	//   ....[138]....
        /*0544*/ 	.word	0xffffffff


	//   ....[139]....
        /*0548*/ 	.word	0xffffffff


	//   ....[140]....
        /*054c*/ 	.word	0xffffffff


	//   ....[141]....
        /*0550*/ 	.word	0xffffffff


	//   ....[142]....
        /*0554*/ 	.word	0xffffffff


	//   ....[143]....
        /*0558*/ 	.word	0xffffffff


	//   ....[144]....
        /*055c*/ 	.word	0xffffffff


	//   ....[145]....
        /*0560*/ 	.word	0xffffffff


	//   ....[146]....
        /*0564*/ 	.word	0xffffffff


	//   ....[147]....
        /*0568*/ 	.word	0xffffffff


	//   ....[148]....
        /*056c*/ 	.word	0xffffffff


	//   ....[149]....
        /*0570*/ 	.word	0xffffffff


	//   ....[150]....
        /*0574*/ 	.word	0xffffffff


	//   ....[151]....
        /*0578*/ 	.word	0xffffffff


	//   ....[152]....
        /*057c*/ 	.word	0xffffffff


	//   ....[153]....
        /*0580*/ 	.word	0xffffffff


	//   ....[154]....
        /*0584*/ 	.word	0xffffffff


	//   ....[155]....
        /*0588*/ 	.word	0xffffffff


	//   ....[156]....
        /*058c*/ 	.word	0xffffffff


	//   ....[157]....
        /*0590*/ 	.word	0xffffffff


	//   ....[158]....
        /*0594*/ 	.word	0xffffffff


	//   ....[159]....
        /*0598*/ 	.word	0xffffffff


	//   ....[160]....
        /*059c*/ 	.word	0xffffffff


	//   ....[161]....
        /*05a0*/ 	.word	0xffffffff


	//   ....[162]....
        /*05a4*/ 	.word	0xffffffff


	//   ....[163]....
        /*05a8*/ 	.word	0xffffffff


	//   ....[164]....
        /*05ac*/ 	.word	0xffffffff


	//   ....[165]....
        /*05b0*/ 	.word	0xffffffff


	//   ....[166]....
        /*05b4*/ 	.word	0xffffffff


	//   ....[167]....
        /*05b8*/ 	.word	0x0500000f


	//   ....[168]....
        /*05bc*/ 	.word	0x0500000f


	//   ....[169]....
        /*05c0*/ 	.word	0x0500000f


	//   ....[170]....
        /*05c4*/ 	.word	0x0500000f


	//   ....[171]....
        /*05c8*/ 	.word	0x0500000f


	//   ....[172]....
        /*05cc*/ 	.word	0x0500000f


	//   ....[173]....
        /*05d0*/ 	.word	0x0500000f


	//   ....[174]....
        /*05d4*/ 	.word	0x0500000f


	//   ....[175]....
        /*05d8*/ 	.word	0x0500000f


	//   ....[176]....
        /*05dc*/ 	.word	0x0500000f


	//----- nvinfo : EIATTR_COOP_GROUP_INSTR_OFFSETS
	.align		4
.L_209:
        /*05e0*/ 	.byte	0x04, 0x28
        /*05e2*/ 	.short	(.L_211 - .L_210)


	//   ....[0]....
.L_210:
        /*05e4*/ 	.word	0x00000070


	//   ....[1]....
        /*05e8*/ 	.word	0x00000140


	//   ....[2]....
        /*05ec*/ 	.word	0x00000190


	//   ....[3]....
        /*05f0*/ 	.word	0x000003c0


	//   ....[4]....
        /*05f4*/ 	.word	0x00000520


	//   ....[5]....
        /*05f8*/ 	.word	0x00000640


	//   ....[6]....
        /*05fc*/ 	.word	0x000007a0


	//   ....[7]....
        /*0600*/ 	.word	0x00001f00


	//   ....[8]....
        /*0604*/ 	.word	0x000029c0


	//   ....[9]....
        /*0608*/ 	.word	0x000035c0


	//   ....[10]....
        /*060c*/ 	.word	0x00004530


	//   ....[11]....
        /*0610*/ 	.word	0x00004870


	//   ....[12]....
        /*0614*/ 	.word	0x00004e90


	//   ....[13]....
        /*0618*/ 	.word	0x00004ef0


	//   ....[14]....
        /*061c*/ 	.word	0x00006d60


	//   ....[15]....
        /*0620*/ 	.word	0x00007080


	//   ....[16]....
        /*0624*/ 	.word	0x00007c70


	//   ....[17]....
        /*0628*/ 	.word	0x00007cc0


	//   ....[18]....
        /*062c*/ 	.word	0x000085d0


	//   ....[19]....
        /*0630*/ 	.word	0x00008660


	//   ....[20]....
        /*0634*/ 	.word	0x0000aae0


	//   ....[21]....
        /*0638*/ 	.word	0x0000abb0


	//   ....[22]....
        /*063c*/ 	.word	0x0000abd0


	//   ....[23]....
        /*0640*/ 	.word	0x0000ac30


	//   ....[24]....
        /*0644*/ 	.word	0x0000ce70


	//   ....[25]....
        /*0648*/ 	.word	0x0000d180


	//   ....[26]....
        /*064c*/ 	.word	0x0000dd00


	//   ....[27]....
        /*0650*/ 	.word	0x0000dd40


	//   ....[28]....
        /*0654*/ 	.word	0x0000e700


	//   ....[29]....
        /*0658*/ 	.word	0x0000e770


	//   ....[30]....
        /*065c*/ 	.word	0x0000fa90


	//   ....[31]....
        /*0660*/ 	.word	0x0000faa0


	//   ....[32]....
        /*0664*/ 	.word	0x0000fb20


	//   ....[33]....
        /*0668*/ 	.word	0x0000fb30


	//   ....[34]....
        /*066c*/ 	.word	0x00010ab0


	//   ....[35]....
        /*0670*/ 	.word	0x00010ac0


	//   ....[36]....
        /*0674*/ 	.word	0x00010ad0


	//   ....[37]....
        /*0678*/ 	.word	0x00010ae0


	//   ....[38]....
        /*067c*/ 	.word	0x00010af0


	//   ....[39]....
        /*0680*/ 	.word	0x00010b00


	//   ....[40]....
        /*0684*/ 	.word	0x00010b10


	//   ....[41]....
        /*0688*/ 	.word	0x00010b20


	//   ....[42]....
        /*068c*/ 	.word	0x00010b30


	//   ....[43]....
        /*0690*/ 	.word	0x00010b40


	//   ....[44]....
        /*0694*/ 	.word	0x00010b50


	//   ....[45]....
        /*0698*/ 	.word	0x00010b80


	//   ....[46]....
        /*069c*/ 	.word	0x00010bb0


	//   ....[47]....
        /*06a0*/ 	.word	0x00010bc0


	//   ....[48]....
        /*06a4*/ 	.word	0x00010bd0


	//   ....[49]....
        /*06a8*/ 	.word	0x00010be0


	//   ....[50]....
        /*06ac*/ 	.word	0x00010bf0


	//   ....[51]....
        /*06b0*/ 	.word	0x00010c10


	//   ....[52]....
        /*06b4*/ 	.word	0x00010c40


	//   ....[53]....
        /*06b8*/ 	.word	0x00010c50


	//   ....[54]....
        /*06bc*/ 	.word	0x00010c60


	//   ....[55]....
        /*06c0*/ 	.word	0x00010c70


	//   ....[56]....
        /*06c4*/ 	.word	0x00010c80


	//   ....[57]....
        /*06c8*/ 	.word	0x00010c90


	//   ....[58]....
        /*06cc*/ 	.word	0x00010ca0


	//   ....[59]....
        /*06d0*/ 	.word	0x00010cb0


	//   ....[60]....
        /*06d4*/ 	.word	0x00010cc0


	//   ....[61]....
        /*06d8*/ 	.word	0x00010cd0


	//   ....[62]....
        /*06dc*/ 	.word	0x00010cf0


	//   ....[63]....
        /*06e0*/ 	.word	0x00010d20


	//   ....[64]....
        /*06e4*/ 	.word	0x00010d30


	//   ....[65]....
        /*06e8*/ 	.word	0x00010d40


	//   ....[66]....
        /*06ec*/ 	.word	0x00010d50


	//   ....[67]....
        /*06f0*/ 	.word	0x00010d60


	//   ....[68]....
        /*06f4*/ 	.word	0x00010d70


	//   ....[69]....
        /*06f8*/ 	.word	0x00010d90


	//   ....[70]....
        /*06fc*/ 	.word	0x00010da0


	//   ....[71]....
        /*0700*/ 	.word	0x00010db0


	//   ....[72]....
        /*0704*/ 	.word	0x00010dc0


	//   ....[73]....
        /*0708*/ 	.word	0x00010de0


	//   ....[74]....
        /*070c*/ 	.word	0x00010e10


	//   ....[75]....
        /*0710*/ 	.word	0x00010e40


	//   ....[76]....
        /*0714*/ 	.word	0x00010e60


	//   ....[77]....
        /*0718*/ 	.word	0x00010e80


	//   ....[78]....
        /*071c*/ 	.word	0x00010ea0


	//   ....[79]....
        /*0720*/ 	.word	0x00010ed0


	//   ....[80]....
        /*0724*/ 	.word	0x00010f00


	//   ....[81]....
        /*0728*/ 	.word	0x00010f30


	//   ....[82]....
        /*072c*/ 	.word	0x00010f60


	//   ....[83]....
        /*0730*/ 	.word	0x00010f90


	//   ....[84]....
        /*0734*/ 	.word	0x00010fc0


	//   ....[85]....
        /*0738*/ 	.word	0x00010ff0


	//   ....[86]....
        /*073c*/ 	.word	0x00011020


	//   ....[87]....
        /*0740*/ 	.word	0x00011050


	//   ....[88]....
        /*0744*/ 	.word	0x00011080


	//   ....[89]....
        /*0748*/ 	.word	0x000110b0


	//   ....[90]....
        /*074c*/ 	.word	0x000110c0


	//   ....[91]....
        /*0750*/ 	.word	0x000110d0


	//   ....[92]....
        /*0754*/ 	.word	0x000110f0


	//   ....[93]....
        /*0758*/ 	.word	0x00011120


	//   ....[94]....
        /*075c*/ 	.word	0x00011150


	//   ....[95]....
        /*0760*/ 	.word	0x00011180


	//   ....[96]....
        /*0764*/ 	.word	0x000111b0


	//   ....[97]....
        /*0768*/ 	.word	0x000111e0


	//   ....[98]....
        /*076c*/ 	.word	0x000119f0


	//   ....[99]....
        /*0770*/ 	.word	0x00011a30


	//   ....[100]....
        /*0774*/ 	.word	0x00011a50


	//   ....[101]....
        /*0778*/ 	.word	0x00011a80


	//   ....[102]....
        /*077c*/ 	.word	0x00012140


	//   ....[103]....
        /*0780*/ 	.word	0x00012160


	//   ....[104]....
        /*0784*/ 	.word	0x00012230


	//   ....[105]....
        /*0788*/ 	.word	0x00012250


	//   ....[106]....
        /*078c*/ 	.word	0x00012310


	//   ....[107]....
        /*0790*/ 	.word	0x00012330


	//   ....[108]....
        /*0794*/ 	.word	0x00012400


	//   ....[109]....
        /*0798*/ 	.word	0x00012420


	//   ....[110]....
        /*079c*/ 	.word	0x000127c0


	//   ....[111]....
        /*07a0*/ 	.word	0x000127f0


	//   ....[112]....
        /*07a4*/ 	.word	0x00012c40


	//   ....[113]....
        /*07a8*/ 	.word	0x00012c50


	//   ....[114]....
        /*07ac*/ 	.word	0x00013960


	//   ....[115]....
        /*07b0*/ 	.word	0x00013980


	//   ....[116]....
        /*07b4*/ 	.word	0x00013a40


	//   ....[117]....
        /*07b8*/ 	.word	0x00013a60


	//   ....[118]....
        /*07bc*/ 	.word	0x00013b20


	//   ....[119]....
        /*07c0*/ 	.word	0x00013b40


	//   ....[120]....
        /*07c4*/ 	.word	0x00013c10


	//   ....[121]....
        /*07c8*/ 	.word	0x00013c30


	//   ....[122]....
        /*07cc*/ 	.word	0x00013d90


	//   ....[123]....
        /*07d0*/ 	.word	0x00013fd0


	//   ....[124]....
        /*07d4*/ 	.word	0x00014010


	//   ....[125]....
        /*07d8*/ 	.word	0x00014050


	//   ....[126]....
        /*07dc*/ 	.word	0x00014080


	//   ....[127]....
        /*07e0*/ 	.word	0x000140b0


	//   ....[128]....
        /*07e4*/ 	.word	0x000140e0


	//   ....[129]....
        /*07e8*/ 	.word	0x00014270


	//   ....[130]....
        /*07ec*/ 	.word	0x000142a0


	//   ....[131]....
        /*07f0*/ 	.word	0x000142e0


	//   ....[132]....
        /*07f4*/ 	.word	0x00014310


	//   ....[133]....
        /*07f8*/ 	.word	0x00014340


	//   ....[134]....
        /*07fc*/ 	.word	0x00014370


	//   ....[135]....
        /*0800*/ 	.word	0x00014410


	//   ....[136]....
        /*0804*/ 	.word	0x00014460


	//   ....[137]....
        /*0808*/ 	.word	0x00014470


	//   ....[138]....
        /*080c*/ 	.word	0x000144b0


	//   ....[139]....
        /*0810*/ 	.word	0x00016520


	//   ....[140]....
        /*0814*/ 	.word	0x00017210


	//   ....[141]....
        /*0818*/ 	.word	0x00017230


	//   ....[142]....
        /*081c*/ 	.word	0x000172f0


	//   ....[143]....
        /*0820*/ 	.word	0x00017310


	//   ....[144]....
        /*0824*/ 	.word	0x000173b0


	//   ....[145]....
        /*0828*/ 	.word	0x000173d0


	//   ....[146]....
        /*082c*/ 	.word	0x000173e0


	//   ....[147]....
        /*0830*/ 	.word	0x00017470


	//   ....[148]....
        /*0834*/ 	.word	0x000190e0


	//   ....[149]....
        /*0838*/ 	.word	0x00019110


	//   ....[150]....
        /*083c*/ 	.word	0x00019140


	//   ....[151]....
        /*0840*/ 	.word	0x00019170


	//   ....[152]....
        /*0844*/ 	.word	0x000191a0


	//   ....[153]....
        /*0848*/ 	.word	0x000191d0


	//   ....[154]....
        /*084c*/ 	.word	0x00019200


	//   ....[155]....
        /*0850*/ 	.word	0x00019230


	//   ....[156]....
        /*0854*/ 	.word	0x000193a0


	//   ....[157]....
        /*0858*/ 	.word	0x000193d0


	//   ....[158]....
        /*085c*/ 	.word	0x00019400


	//   ....[159]....
        /*0860*/ 	.word	0x00019430


	//   ....[160]....
        /*0864*/ 	.word	0x00019460


	//   ....[161]....
        /*0868*/ 	.word	0x00019490


	//   ....[162]....
        /*086c*/ 	.word	0x00019510


	//   ....[163]....
        /*0870*/ 	.word	0x00019550


	//   ....[164]....
        /*0874*/ 	.word	0x00019560


	//   ....[165]....
        /*0878*/ 	.word	0x000195a0


	//   ....[166]....
        /*087c*/ 	.word	0x0001a080


	//   ....[167]....
        /*0880*/ 	.word	0x0001a720


	//   ....[168]....
        /*0884*/ 	.word	0x0001a910


	//   ....[169]....
        /*0888*/ 	.word	0x0001a960


	//   ....[170]....
        /*088c*/ 	.word	0x0001a9c0


	//   ....[171]....
        /*0890*/ 	.word	0x0001aad0


	//   ....[172]....
        /*0894*/ 	.word	0x0001ab30


	//   ....[173]....
        /*0898*/ 	.word	0x0001ac50


	//   ....[174]....
        /*089c*/ 	.word	0x0001acb0


	//   ....[175]....
        /*08a0*/ 	.word	0x0001adb0


	//   ....[176]....
        /*08a4*/ 	.word	0x0001b100


	//----- nvinfo : EIATTR_REG_RECONFIG
	.align		4
.L_211:
        /*08a8*/ 	.byte	0x01, 0x54
	.zero		2


	//----- nvinfo : EIATTR_SYSCALL_OFFSETS
	.align		4
        /*08ac*/ 	.byte	0x04, 0x46
        /*08ae*/ 	.short	(.L_213 - .L_212)


	//   ....[0]....
.L_212:
        /*08b0*/ 	.word	0x000020e0


	//   ....[1]....
        /*08b4*/ 	.word	0x00015f70


	//   ....[2]....
        /*08b8*/ 	.word	0x00016100


	//   ....[3]....
        /*08bc*/ 	.word	0x00016250


	//   ....[4]....
        /*08c0*/ 	.word	0x00016390


	//   ....[5]....
        /*08c4*/ 	.word	0x00016da0


	//----- nvinfo : EIATTR_MBARRIER_INSTR_OFFSETS
	.align		4
.L_213:
        /*08c8*/ 	.byte	0x04, 0x39
        /*08ca*/ 	.short	(.L_215 - .L_214)


	//   ....[0]....
.L_214:
        /*08cc*/ 	.word	0x00000270
        /*08d0*/ 	.word	0x000000ff
        /*08d4*/ 	.word	0x00022800
        /*08d8*/ 	.short	0x0100
        /*08da*/ 	.byte	0x08
	.zero		1


	//   ....[1]....
        /*08dc*/ 	.word	0x00000280
        /*08e0*/ 	.word	0x000000ff
        /*08e4*/ 	.word	0x00022820
        /*08e8*/ 	.short	0x0100
        /*08ea*/ 	.byte	0x08
	.zero		1


	//   ....[2]....
        /*08ec*/ 	.word	0x00000370
        /*08f0*/ 	.word	0x000000ff
        /*08f4*/ 	.word	0x00022830
        /*08f8*/ 	.short	0x0100
        /*08fa*/ 	.byte	0x08
	.zero		1


	//   ....[3]....
        /*08fc*/ 	.word	0x00000380
        /*0900*/ 	.word	0x000000ff
        /*0904*/ 	.word	0x00022840
        /*0908*/ 	.short	0x0100
        /*090a*/ 	.byte	0x08
	.zero		1


	//   ....[4]....
        /*090c*/ 	.word	0x00000390
        /*0910*/ 	.word	0x000000ff
        /*0914*/ 	.word	0x00022838
        /*0918*/ 	.short	0x0100
        /*091a*/ 	.byte	0x08
	.zero		1


	//   ....[5]....
        /*091c*/ 	.word	0x000003a0
        /*0920*/ 	.word	0x000000ff
        /*0924*/ 	.word	0x00022848
        /*0928*/ 	.short	0x0100
        /*092a*/ 	.byte	0x08
	.zero		1


	//   ....[6]....
        /*092c*/ 	.word	0x000004d0
        /*0930*/ 	.word	0x000000ff
        /*0934*/ 	.word	0x00022850
        /*0938*/ 	.short	0x0100
        /*093a*/ 	.byte	0x08
	.zero		1


	//   ....[7]....
        /*093c*/ 	.word	0x000004e0
        /*0940*/ 	.word	0x000000ff
        /*0944*/ 	.word	0x00022860
        /*0948*/ 	.short	0x0100
        /*094a*/ 	.byte	0x08
	.zero		1


	//   ....[8]....
        /*094c*/ 	.word	0x000004f0
        /*0950*/ 	.word	0x000000ff
        /*0954*/ 	.word	0x00022858
        /*0958*/ 	.short	0x0100
        /*095a*/ 	.byte	0x08
	.zero		1


	//   ....[9]....
        /*095c*/ 	.word	0x00000500
        /*0960*/ 	.word	0x000000ff
        /*0964*/ 	.word	0x00022868
        /*0968*/ 	.short	0x0100
        /*096a*/ 	.byte	0x08
	.zero		1


	//   ....[10]....
        /*096c*/ 	.word	0x000005f0
        /*0970*/ 	.word	0x000000ff
        /*0974*/ 	.word	0x00022870
        /*0978*/ 	.short	0x0100
        /*097a*/ 	.byte	0x06
	.zero		1


	//   ....[11]....
        /*097c*/ 	.word	0x00000600
        /*0980*/ 	.word	0x000000ff
        /*0984*/ 	.word	0x00022880
        /*0988*/ 	.short	0x0100
        /*098a*/ 	.byte	0x06
	.zero		1


	//   ....[12]....
        /*098c*/ 	.word	0x00000610
        /*0990*/ 	.word	0x000000ff
        /*0994*/ 	.word	0x00022878
        /*0998*/ 	.short	0x0100
        /*099a*/ 	.byte	0x06
	.zero		1


	//   ....[13]....
        /*099c*/ 	.word	0x00000620
        /*09a0*/ 	.word	0x000000ff
        /*09a4*/ 	.word	0x00022888
        /*09a8*/ 	.short	0x0100
        /*09aa*/ 	.byte	0x06
	.zero		1


	//   ....[14]....
        /*09ac*/ 	.word	0x00000750
        /*09b0*/ 	.word	0x000000ff
        /*09b4*/ 	.word	0x00022890
        /*09b8*/ 	.short	0x0100
        /*09ba*/ 	.byte	0x08
	.zero		1


	//   ....[15]....
        /*09bc*/ 	.word	0x00000760
        /*09c0*/ 	.word	0x000000ff
        /*09c4*/ 	.word	0x000228a0
        /*09c8*/ 	.short	0x0100
        /*09ca*/ 	.byte	0x08
	.zero		1


	//   ....[16]....
        /*09cc*/ 	.word	0x00000770
        /*09d0*/ 	.word	0x000000ff
        /*09d4*/ 	.word	0x00022898
        /*09d8*/ 	.short	0x0100
        /*09da*/ 	.byte	0x08
	.zero		1


	//   ....[17]....
        /*09dc*/ 	.word	0x00000780
        /*09e0*/ 	.word	0x000000ff
        /*09e4*/ 	.word	0x000228a8
        /*09e8*/ 	.short	0x0100
        /*09ea*/ 	.byte	0x08
	.zero		1


	//   ....[18]....
        /*09ec*/ 	.word	0x000008b0
        /*09f0*/ 	.word	0x000000ff
        /*09f4*/ 	.word	0x000228b0
        /*09f8*/ 	.short	0x0100
        /*09fa*/ 	.byte	0x08
	.zero		1


	//   ....[19]....
        /*09fc*/ 	.word	0x000008c0
        /*0a00*/ 	.word	0x000000ff
        /*0a04*/ 	.word	0x000228c0
        /*0a08*/ 	.short	0x0100
        /*0a0a*/ 	.byte	0x08
	.zero		1


	//   ....[20]....
        /*0a0c*/ 	.word	0x000008d0
        /*0a10*/ 	.word	0x000000ff
        /*0a14*/ 	.word	0x000228b8
        /*0a18*/ 	.short	0x0100
        /*0a1a*/ 	.byte	0x08
	.zero		1


	//   ....[21]....
        /*0a1c*/ 	.word	0x000008e0
        /*0a20*/ 	.word	0x000000ff
        /*0a24*/ 	.word	0x000228c8
        /*0a28*/ 	.short	0x0100
        /*0a2a*/ 	.byte	0x08
	.zero		1


	//   ....[22]....
        /*0a2c*/ 	.word	0x000023d0
        /*0a30*/ 	.word	0x000000ff
        /*0a34*/ 	.word	0x00022800
        /*0a38*/ 	.short	0x010a
        /*0a3a*/ 	.byte	0x24
	.zero		1


	//   ....[23]....
        /*0a3c*/ 	.word	0x00002470
        /*0a40*/ 	.word	0x00000014
        /*0a44*/ 	.word	0x00022830
        /*0a48*/ 	.short	0x010a
        /*0a4a*/ 	.byte	0x3f
	.zero		1


	//   ....[24]....
        /*0a4c*/ 	.word	0x000024d0
        /*0a50*/ 	.word	0x00000014
        /*0a54*/ 	.word	0x00022830
        /*0a58*/ 	.short	0x010a
        /*0a5a*/ 	.byte	0x3f
	.zero		1


	//   ....[25]....
        /*0a5c*/ 	.word	0x00002b60
        /*0a60*/ 	.word	0x00000014
        /*0a64*/ 	.word	0x00000000
        /*0a68*/ 	.short	0x0101
        /*0a6a*/ 	.byte	0x3f
	.zero		1


	//   ....[26]....
        /*0a6c*/ 	.word	0x00006080
        /*0a70*/ 	.word	0x000000ff
        /*0a74*/ 	.word	0x00022830
        /*0a78*/ 	.short	0x010a
        /*0a7a*/ 	.byte	0x06
	.zero		1


	//   ....[27]....
        /*0a7c*/ 	.word	0x000060c0
        /*0a80*/ 	.word	0x000000ff
        /*0a84*/ 	.word	0x00022830
        /*0a88*/ 	.short	0x010a
        /*0a8a*/ 	.byte	0x06
	.zero		1


	//   ....[28]....
        /*0a8c*/ 	.word	0x00006360
        /*0a90*/ 	.word	0x000000ff
        /*0a94*/ 	.word	0x00022850
        /*0a98*/ 	.short	0x010a
        /*0a9a*/ 	.byte	0x06
	.zero		1


	//   ....[29]....
        /*0a9c*/ 	.word	0x000063a0
        /*0aa0*/ 	.word	0x000000ff
        /*0aa4*/ 	.word	0x00022850
        /*0aa8*/ 	.short	0x010a
        /*0aaa*/ 	.byte	0x06
	.zero		1


	//   ....[30]....
        /*0aac*/ 	.word	0x00006e80
        /*0ab0*/ 	.word	0x00000009
        /*0ab4*/ 	.word	0x00000000
        /*0ab8*/ 	.short	0x0101
        /*0aba*/ 	.byte	0x3f
	.zero		1


	//   ....[31]....
        /*0abc*/ 	.word	0x00009110
        /*0ac0*/ 	.word	0x000000ff
        /*0ac4*/ 	.word	0x00000000
        /*0ac8*/ 	.short	0x0101
        /*0aca*/ 	.byte	0x06
	.zero		1


	//   ....[32]....
        /*0acc*/ 	.word	0x00009a80
        /*0ad0*/ 	.word	0x000000ff
        /*0ad4*/ 	.word	0x00022830
        /*0ad8*/ 	.short	0x010a
        /*0ada*/ 	.byte	0x06
	.zero		1


	//   ....[33]....
        /*0adc*/ 	.word	0x00009ac0
        /*0ae0*/ 	.word	0x000000ff
        /*0ae4*/ 	.word	0x00022830
        /*0ae8*/ 	.short	0x010a
        /*0aea*/ 	.byte	0x06
	.zero		1


	//   ....[34]....
        /*0aec*/ 	.word	0x00009d90
        /*0af0*/ 	.word	0x000000ff
        /*0af4*/ 	.word	0x00022850
        /*0af8*/ 	.short	0x010a
        /*0afa*/ 	.byte	0x06
	.zero		1


	//   ....[35]....
        /*0afc*/ 	.word	0x00009dd0
        /*0b00*/ 	.word	0x000000ff
        /*0b04*/ 	.word	0x00022850
        /*0b08*/ 	.short	0x010a
        /*0b0a*/ 	.byte	0x06
	.zero		1


	//   ....[36]....
        /*0b0c*/ 	.word	0x0000b760
        /*0b10*/ 	.word	0x00000002
        /*0b14*/ 	.word	0x00000000
        /*0b18*/ 	.short	0x0101
        /*0b1a*/ 	.byte	0x3f
	.zero		1


	//   ....[37]....
        /*0b1c*/ 	.word	0x0000ba80
        /*0b20*/ 	.word	0x000000ff
        /*0b24*/ 	.word	0x00000000
        /*0b28*/ 	.short	0x0101
        /*0b2a*/ 	.byte	0x06
	.zero		1


	//   ....[38]....
        /*0b2c*/ 	.word	0x0000c170
        /*0b30*/ 	.word	0x000000ff
        /*0b34*/ 	.word	0x00022830
        /*0b38*/ 	.short	0x010a
        /*0b3a*/ 	.byte	0x06
	.zero		1


	//   ....[39]....
        /*0b3c*/ 	.word	0x0000c1b0
        /*0b40*/ 	.word	0x000000ff
        /*0b44*/ 	.word	0x00022830
        /*0b48*/ 	.short	0x010a
        /*0b4a*/ 	.byte	0x06
	.zero		1


	//   ....[40]....
        /*0b4c*/ 	.word	0x0000c480
        /*0b50*/ 	.word	0x000000ff
        /*0b54*/ 	.word	0x00022850
        /*0b58*/ 	.short	0x010a
        /*0b5a*/ 	.byte	0x06
	.zero		1


	//   ....[41]....
        /*0b5c*/ 	.word	0x0000c4c0
        /*0b60*/ 	.word	0x000000ff
        /*0b64*/ 	.word	0x00022850
        /*0b68*/ 	.short	0x010a
        /*0b6a*/ 	.byte	0x06
	.zero		1


	//   ....[42]....
        /*0b6c*/ 	.word	0x0000cf80
        /*0b70*/ 	.word	0x0000000a
        /*0b74*/ 	.word	0x00000000
        /*0b78*/ 	.short	0x0101
        /*0b7a*/ 	.byte	0x3f
	.zero		1


	//   ....[43]....
        /*0b7c*/ 	.word	0x0000f200
        /*0b80*/ 	.word	0x000000ff
        /*0b84*/ 	.word	0x00000000
        /*0b88*/ 	.short	0x0101
        /*0b8a*/ 	.byte	0x06
	.zero		1


	//   ....[44]....
        /*0b8c*/ 	.word	0x0000f7f0
        /*0b90*/ 	.word	0x000000ff
        /*0b94*/ 	.word	0x00022850
        /*0b98*/ 	.short	0x010a
        /*0b9a*/ 	.byte	0x09
	.zero		1


	//   ....[45]....
        /*0b9c*/ 	.word	0x0000f830
        /*0ba0*/ 	.word	0x000000ff
        /*0ba4*/ 	.word	0x00022850
        /*0ba8*/ 	.short	0x010a
        /*0baa*/ 	.byte	0x09
	.zero		1


	//   ....[46]....
        /*0bac*/ 	.word	0x0000fe10
        /*0bb0*/ 	.word	0x000000ff
        /*0bb4*/ 	.word	0x00000000
        /*0bb8*/ 	.short	0x0101
        /*0bba*/ 	.byte	0x04
	.zero		1


	//   ....[47]....
        /*0bbc*/ 	.word	0x00012130
        /*0bc0*/ 	.word	0x00000003
        /*0bc4*/ 	.word	0x00000000
        /*0bc8*/ 	.short	0x0101
        /*0bca*/ 	.byte	0x3f
	.zero		1


	//   ....[48]....
        /*0bcc*/ 	.word	0x000127e0
        /*0bd0*/ 	.word	0x00000002
        /*0bd4*/ 	.word	0x00000000
        /*0bd8*/ 	.short	0x0101
        /*0bda*/ 	.byte	0x3f
	.zero		1


	//   ....[49]....
        /*0bdc*/ 	.word	0x000167a0
        /*0be0*/ 	.word	0x00000002
        /*0be4*/ 	.word	0x00022880
        /*0be8*/ 	.short	0x010a
        /*0bea*/ 	.byte	0x3f
	.zero		1


	//   ....[50]....
        /*0bec*/ 	.word	0x00016930
        /*0bf0*/ 	.word	0x00000002
        /*0bf4*/ 	.word	0x00022840
        /*0bf8*/ 	.short	0x010a
        /*0bfa*/ 	.byte	0x3f
	.zero		1


	//   ....[51]....
        /*0bfc*/ 	.word	0x00017550
        /*0c00*/ 	.word	0x00000011
        /*0c04*/ 	.word	0x00022800
        /*0c08*/ 	.short	0x0107
        /*0c0a*/ 	.byte	0x3f
	.zero		1


	//   ....[52]....
        /*0c0c*/ 	.word	0x00017650
        /*0c10*/ 	.word	0x00000011
        /*0c14*/ 	.word	0x00022800
        /*0c18*/ 	.short	0x0101
        /*0c1a*/ 	.byte	0x3f
	.zero		1


	//   ....[53]....
        /*0c1c*/ 	.word	0x00017670
        /*0c20*/ 	.word	0x00000011
        /*0c24*/ 	.word	0x00022820
        /*0c28*/ 	.short	0x010a
        /*0c2a*/ 	.byte	0x3f
	.zero		1


	//   ....[54]....
        /*0c2c*/ 	.word	0x000179a0
        /*0c30*/ 	.word	0x00000003
        /*0c34*/ 	.word	0x00022880
        /*0c38*/ 	.short	0x010a
        /*0c3a*/ 	.byte	0x3f
	.zero		1


	//   ....[55]....
        /*0c3c*/ 	.word	0x00017bd0
        /*0c40*/ 	.word	0x00000003
        /*0c44*/ 	.word	0x00022840
        /*0c48*/ 	.short	0x010a
        /*0c4a*/ 	.byte	0x3f
	.zero		1


	//   ....[56]....
        /*0c4c*/ 	.word	0x00018090
        /*0c50*/ 	.word	0x00000014
        /*0c54*/ 	.word	0x00022870
        /*0c58*/ 	.short	0x010a
        /*0c5a*/ 	.byte	0x3f
	.zero		1


	//   ....[57]....
        /*0c5c*/ 	.word	0x00018100
        /*0c60*/ 	.word	0x00000014
        /*0c64*/ 	.word	0x00022860
        /*0c68*/ 	.short	0x010a
        /*0c6a*/ 	.byte	0x3f
	.zero		1


	//   ....[58]....
        /*0c6c*/ 	.word	0x000185f0
        /*0c70*/ 	.word	0x00000014
        /*0c74*/ 	.word	0x00022850
        /*0c78*/ 	.short	0x0101
        /*0c7a*/ 	.byte	0x3f
	.zero		1


	//   ....[59]....
        /*0c7c*/ 	.word	0x00018680
        /*0c80*/ 	.word	0x00000014
        /*0c84*/ 	.word	0x00000000
        /*0c88*/ 	.short	0x0101
        /*0c8a*/ 	.byte	0x3f
	.zero		1


	//   ....[60]....
        /*0c8c*/ 	.word	0x000188a0
        /*0c90*/ 	.word	0x00000010
        /*0c94*/ 	.word	0x00022870
        /*0c98*/ 	.short	0x010a
        /*0c9a*/ 	.byte	0x3f
	.zero		1


	//   ....[61]....
        /*0c9c*/ 	.word	0x00018910
        /*0ca0*/ 	.word	0x00000010
        /*0ca4*/ 	.word	0x00022860
        /*0ca8*/ 	.short	0x010a
        /*0caa*/ 	.byte	0x3f
	.zero		1


	//   ....[62]....
        /*0cac*/ 	.word	0x00018de0
        /*0cb0*/ 	.word	0x00000010
        /*0cb4*/ 	.word	0x00022850
        /*0cb8*/ 	.short	0x0101
        /*0cba*/ 	.byte	0x3f
	.zero		1


	//   ....[63]....
        /*0cbc*/ 	.word	0x00018e30
        /*0cc0*/ 	.word	0x00000010
        /*0cc4*/ 	.word	0x00000000
        /*0cc8*/ 	.short	0x0101
        /*0cca*/ 	.byte	0x3f
	.zero		1


	//   ....[64]....
        /*0ccc*/ 	.word	0x0001a000
        /*0cd0*/ 	.word	0x00000000
        /*0cd4*/ 	.word	0x00022820
        /*0cd8*/ 	.short	0x010a
        /*0cda*/ 	.byte	0x3f
	.zero		1


	//   ....[65]....
        /*0cdc*/ 	.word	0x0001a1f0
        /*0ce0*/ 	.word	0x00000006
        /*0ce4*/ 	.word	0x00000000
        /*0ce8*/ 	.short	0x010a
        /*0cea*/ 	.byte	0x3f
	.zero		1


	//   ....[66]....
        /*0cec*/ 	.word	0x0001a220
        /*0cf0*/ 	.word	0x00000007
        /*0cf4*/ 	.word	0x00000000
        /*0cf8*/ 	.short	0x010a
        /*0cfa*/ 	.byte	0x3f
	.zero		1


	//   ....[67]....
        /*0cfc*/ 	.word	0x0001a270
        /*0d00*/ 	.word	0x00000004
        /*0d04*/ 	.word	0x00022860
        /*0d08*/ 	.short	0x010a
        /*0d0a*/ 	.byte	0x3f
	.zero		1


	//   ....[68]....
        /*0d0c*/ 	.word	0x0001a2c0
        /*0d10*/ 	.word	0x00000003
        /*0d14*/ 	.word	0x00022860
        /*0d18*/ 	.short	0x010a
        /*0d1a*/ 	.byte	0x3f
	.zero		1


	//   ....[69]....
        /*0d1c*/ 	.word	0x0001a300
        /*0d20*/ 	.word	0x00000004
        /*0d24*/ 	.word	0x00022880
        /*0d28*/ 	.short	0x010a
        /*0d2a*/ 	.byte	0x3f
	.zero		1


	//   ....[70]....
        /*0d2c*/ 	.word	0x0001a320
        /*0d30*/ 	.word	0x00000003
        /*0d34*/ 	.word	0x00022880
        /*0d38*/ 	.short	0x010a
        /*0d3a*/ 	.byte	0x3f
	.zero		1


	//   ....[71]....
        /*0d3c*/ 	.word	0x0001a390
        /*0d40*/ 	.word	0x00000003
        /*0d44*/ 	.word	0x00022800
        /*0d48*/ 	.short	0x010a
        /*0d4a*/ 	.byte	0x3f
	.zero		1


	//   ....[72]....
        /*0d4c*/ 	.word	0x0001a3e0
        /*0d50*/ 	.word	0x00000014
        /*0d54*/ 	.word	0x00022830
        /*0d58*/ 	.short	0x010a
        /*0d5a*/ 	.byte	0x3f
	.zero		1


	//   ....[73]....
        /*0d5c*/ 	.word	0x0001a440
        /*0d60*/ 	.word	0x00000008
        /*0d64*/ 	.word	0x00022830
        /*0d68*/ 	.short	0x010a
        /*0d6a*/ 	.byte	0x3f
	.zero		1


	//   ....[74]....
        /*0d6c*/ 	.word	0x0001a4a0
        /*0d70*/ 	.word	0x00000008
        /*0d74*/ 	.word	0x00022850
        /*0d78*/ 	.short	0x010a
        /*0d7a*/ 	.byte	0x3f
	.zero		1


	//   ....[75]....
        /*0d7c*/ 	.word	0x0001a500
        /*0d80*/ 	.word	0x00000006
        /*0d84*/ 	.word	0x00022830
        /*0d88*/ 	.short	0x010a
        /*0d8a*/ 	.byte	0x3f
	.zero		1


	//   ....[76]....
        /*0d8c*/ 	.word	0x0001a560
        /*0d90*/ 	.word	0x00000006
        /*0d94*/ 	.word	0x00022850
        /*0d98*/ 	.short	0x010a
        /*0d9a*/ 	.byte	0x3f
	.zero		1


	//   ....[77]....
        /*0d9c*/ 	.word	0x0001a5c0
        /*0da0*/ 	.word	0x00000006
        /*0da4*/ 	.word	0x00022830
        /*0da8*/ 	.short	0x010a
        /*0daa*/ 	.byte	0x3f
	.zero		1


	//   ....[78]....
        /*0dac*/ 	.word	0x0001a620
        /*0db0*/ 	.word	0x00000006
        /*0db4*/ 	.word	0x00022850
        /*0db8*/ 	.short	0x010a
        /*0dba*/ 	.byte	0x3f
	.zero		1


	//   ....[79]....
        /*0dbc*/ 	.word	0x0001a680
        /*0dc0*/ 	.word	0x00000007
        /*0dc4*/ 	.word	0x00022850
        /*0dc8*/ 	.short	0x010a
        /*0dca*/ 	.byte	0x3f
	.zero		1


	//   ....[80]....
        /*0dcc*/ 	.word	0x0001a7d0
        /*0dd0*/ 	.word	0x00000002
        /*0dd4*/ 	.word	0x00022880
        /*0dd8*/ 	.short	0x010a
        /*0dda*/ 	.byte	0x3f
	.zero		1


	//   ....[81]....
        /*0ddc*/ 	.word	0x0001a820
        /*0de0*/ 	.word	0x00000002
        /*0de4*/ 	.word	0x00022840
        /*0de8*/ 	.short	0x010a
        /*0dea*/ 	.byte	0x3f
	.zero		1


	//   ....[82]....
        /*0dec*/ 	.word	0x0001adf0
        /*0df0*/ 	.word	0x00000011
        /*0df4*/ 	.word	0x00022820
        /*0df8*/ 	.short	0x010a
        /*0dfa*/ 	.byte	0x3f
	.zero		1


	//   ....[83]....
        /*0dfc*/ 	.word	0x0001ae40
        /*0e00*/ 	.word	0x00000003
        /*0e04*/ 	.word	0x00022880
        /*0e08*/ 	.short	0x010a
        /*0e0a*/ 	.byte	0x3f
	.zero		1


	//   ....[84]....
        /*0e0c*/ 	.word	0x0001ae90
        /*0e10*/ 	.word	0x00000003
        /*0e14*/ 	.word	0x00022840
        /*0e18*/ 	.short	0x010a
        /*0e1a*/ 	.byte	0x3f
	.zero		1


	//   ....[85]....
        /*0e1c*/ 	.word	0x0001aee0
        /*0e20*/ 	.word	0x00000014
        /*0e24*/ 	.word	0x00022870
        /*0e28*/ 	.short	0x010a
        /*0e2a*/ 	.byte	0x3f
	.zero		1


	//   ....[86]....
        /*0e2c*/ 	.word	0x0001af30
        /*0e30*/ 	.word	0x00000014
        /*0e34*/ 	.word	0x00022860
        /*0e38*/ 	.short	0x010a
        /*0e3a*/ 	.byte	0x3f
	.zero		1


	//   ....[87]....
        /*0e3c*/ 	.word	0x0001af80
        /*0e40*/ 	.word	0x00000010
        /*0e44*/ 	.word	0x00022870
        /*0e48*/ 	.short	0x010a
        /*0e4a*/ 	.byte	0x3f
	.zero		1


	//   ....[88]....
        /*0e4c*/ 	.word	0x0001afd0
        /*0e50*/ 	.word	0x00000010
        /*0e54*/ 	.word	0x00022860
        /*0e58*/ 	.short	0x010a
        /*0e5a*/ 	.byte	0x3f
	.zero		1


	//   ....[89]....
        /*0e5c*/ 	.word	0x0001b020
        /*0e60*/ 	.word	0x00000000
        /*0e64*/ 	.word	0x00022820
        /*0e68*/ 	.short	0x010a
        /*0e6a*/ 	.byte	0x3f
	.zero		1


	//   ....[90]....
        /*0e6c*/ 	.word	0x0001b1c0
        /*0e70*/ 	.word	0x00000006
        /*0e74*/ 	.word	0x00000000
        /*0e78*/ 	.short	0x010a
        /*0e7a*/ 	.byte	0x3f
	.zero		1


	//   ....[91]....
        /*0e7c*/ 	.word	0x0001b210
        /*0e80*/ 	.word	0x00000007
        /*0e84*/ 	.word	0x00000000
        /*0e88*/ 	.short	0x010a
        /*0e8a*/ 	.byte	0x3f
	.zero		1


	//   ....[92]....
        /*0e8c*/ 	.word	0x0001b260
        /*0e90*/ 	.word	0x00000004
        /*0e94*/ 	.word	0x00022860
        /*0e98*/ 	.short	0x010a
        /*0e9a*/ 	.byte	0x3f
	.zero		1


	//   ....[93]....
        /*0e9c*/ 	.word	0x0001b2b0
        /*0ea0*/ 	.word	0x00000003
        /*0ea4*/ 	.word	0x00022860
        /*0ea8*/ 	.short	0x010a
        /*0eaa*/ 	.byte	0x3f
	.zero		1


	//   ....[94]....
        /*0eac*/ 	.word	0x0001b300
        /*0eb0*/ 	.word	0x00000004
        /*0eb4*/ 	.word	0x00022880
        /*0eb8*/ 	.short	0x010a
        /*0eba*/ 	.byte	0x3f
	.zero		1


	//----- nvinfo : EIATTR_NUM_MBARRIERS
	.align		4
.L_215:
        /*0ebc*/ 	.byte	0x03, 0x38
        /*0ebe*/ 	.short	0x0016


	//----- nvinfo : EIATTR_EXIT_INSTR_OFFSETS
	.align		4
        /*0ec0*/ 	.byte	0x04, 0x1c
        /*0ec2*/ 	.short	(.L_217 - .L_216)


	//   ....[0]....
.L_216:
        /*0ec4*/ 	.word	0x00000a80


	//   ....[1]....
        /*0ec8*/ 	.word	0x00013d30


	//   ....[2]....
        /*0ecc*/ 	.word	0x0001a370


	//----- nvinfo : EIATTR_MAX_THREADS
	.align		4
.L_217:
        /*0ed0*/ 	.byte	0x04, 0x05
        /*0ed2*/ 	.short	(.L_219 - .L_218)
.L_218:
        /*0ed4*/ 	.word	0x00000180
        /*0ed8*/ 	.word	0x00000001
        /*0edc*/ 	.word	0x00000001


	//----- nvinfo : EIATTR_CRS_STACK_SIZE
	.align		4
.L_219:
        /*0ee0*/ 	.byte	0x04, 0x1e
        /*0ee2*/ 	.short	(.L_221 - .L_220)
.L_220:
        /*0ee4*/ 	.word	0x00000000


	//----- nvinfo : EIATTR_CBANK_PARAM_SIZE
	.align		4
.L_221:
        /*0ee8*/ 	.byte	0x03, 0x19
        /*0eea*/ 	.short	0x0af0


	//----- nvinfo : EIATTR_PARAM_CBANK
	.align		4
        /*0eec*/ 	.byte	0x04, 0x0a
        /*0eee*/ 	.short	(.L_223 - .L_222)
	.align		4
.L_222:
        /*0ef0*/ 	.word	index@(.nv.constant0._ZN7cutlass13device_kernelIN5flash11enable_sm90INS1_16FlashAttnFwdSm90INS1_25CollectiveMainloopFwdSm90ILi2EN4cute5tupleIJNS5_1CILi1EEES8_S8_EEENS6_IJNS7_ILi128EEESA_NS7_ILi192EEEEEELi128ENS_12float_e4m3_tEfNS_4arch4Sm90ELb0ELb1ELb1ELb1ELb0ELb0ELb0ELb1ELb1ELb1ELb1ELb0EEENS1_21CollectiveEpilogueFwdINS6_IJSA_SA_SA_EEES9_NS_10bfloat16_tESF_Li256ELb1ELb1ELb1ELb1EEENS1_36VarlenDynamicPersistentTileSchedulerILi128ELi128ELi256ELi128ELb1ELb1ELb1ELb1ELb0ELb1EEEEEEEEEvNT_6ParamsE)
        /*0ef4*/ 	.short	0x0210
        /*0ef6*/ 	.short	0x0af0


	//----- nvinfo : EIATTR_SW_WAR
	.align		4
.L_223:
        /*0ef8*/ 	.byte	0x04, 0x36
        /*0efa*/ 	.short	(.L_225 - .L_224)
.L_224:
        /*0efc*/ 	.word	0x00000008
.L_225:


//--------------------- .nv.info._ZN7cutlass13device_kernelIN5flash11enable_sm90INS1_16FlashAttnFwdSm90INS1_25CollectiveMainloopFwdSm90ILi2EN4cute5tupleIJNS5_1CILi1EEES8_S8_EEENS6_IJNS7_ILi128EEESA_NS7_ILi192EEEEEELi128ENS_12float_e4m3_tEfNS_4arch4Sm90ELb0ELb1ELb1ELb1ELb0ELb1ELb0ELb1ELb1ELb1ELb1ELb0EEENS1_21CollectiveEpilogueFwdINS6_IJSA_SA_SA_EEES9_NS_10bfloat16_tESF_Li256ELb1ELb1ELb1ELb1EEENS1_36VarlenDynamicPersistentTileSchedulerILi128ELi128ELi256ELi128ELb1ELb1ELb1ELb1ELb0ELb1EEEEEEEEEvNT_6ParamsE --------------------------
	.section	.nv.info._ZN7cutlass13device_kernelIN5flash11enable_sm90INS1_16FlashAttnFwdSm90INS1_25CollectiveMainloopFwdSm90ILi2EN4cute5tupleIJNS5_1CILi1EEES8_S8_EEENS6_IJNS7_ILi128EEESA_NS7_ILi192EEEEEELi128ENS_12float_e4m3_tEfNS_4arch4Sm90ELb0ELb1ELb1ELb1ELb0ELb1ELb0ELb1ELb1ELb1ELb1ELb0EEENS1_21CollectiveEpilogueFwdINS6_IJSA_SA_SA_EEES9_NS_10bfloat16_tESF_Li256ELb1ELb1ELb1ELb1EEENS1_36VarlenDynamicPersistentTileSchedulerILi128ELi128ELi256ELi128ELb1ELb1ELb1ELb1ELb0ELb1EEEEEEEEEvNT_6ParamsE,"",@"SHT_CUDA_INFO"
	.sectionflags	@""
	.align	4


	//----- nvinfo : EIATTR_CUDA_API_VERSION
	.align		4
        /*0000*/ 	.byte	0x04, 0x37
        /*0002*/ 	.short	(.L_227 - .L_226)
.L_226:
        /*0004*/ 	.word	0x00000082


	//----- nvinfo : EIATTR_KPARAM_INFO
	.align		4
.L_227:
        /*0008*/ 	.byte	0x04, 0x17
        /*000a*/ 	.short	(.L_229 - .L_228)
.L_228:
        /*000c*/ 	.word	0x00000000
        /*0010*/ 	.short	0x0000
        /*0012*/ 	.short	0x0070
        /*0014*/ 	.byte	0x00, 0xf0, 0x01, 0x2a


	//----- nvinfo : EIATTR_SPARSE_MMA_MASK
	.align		4
.L_229:
        /*0018*/ 	.byte	0x03, 0x50
        /*001a*/ 	.short	0x0000


	//----- nvinfo : EIATTR_MAXREG_COUNT
	.align		4
        /*001c*/ 	.byte	0x03, 0x1b
        /*001e*/ 	.short	0x00a8


	//----- nvinfo : EIATTR_NUM_BARRIERS
	.align		4
        /*0020*/ 	.byte	0x02, 0x4c
        /*0022*/ 	.byte	0x10
	.zero		1


	//----- nvinfo : EIATTR_EXTERNS
	.align		4
        /*0024*/ 	.byte	0x04, 0x0f
        /*0026*/ 	.short	(.L_231 - .L_230)


	//   ....[0]....
	.align		4
.L_230:
        /*0028*/ 	.word	index@(__assertfail)


	//----- nvinfo : EIATTR_ANNOTATIONS
	.align		4
.L_231:
        /*002c*/ 	.byte	0x04, 0x55
        /*002e*/ 	.short	(.L_233 - .L_232)


	//   ....[0]....
.L_232:
        /* <DEDUP_REMOVED lines=84> */


	//----- nvinfo : EIATTR_MERCURY_ISA_VERSION
	.align		4
.L_233:
        /*0560*/ 	.byte	0x03, 0x5f
        /*0562*/ 	.short	0x0101


	//----- nvinfo : EIATTR_UNUSED_LOAD_BYTE_OFFSET
	.align		4
        /*0564*/ 	.byte	0x04, 0x44
        /*0566*/ 	.short	(.L_235 - .L_234)


	//   ....[0]....
.L_234:
        /*0568*/ 	.word	0x00000ad0
        /*056c*/ 	.word	0x0000fff0


	//   ....[1]....
        /*0570*/ 	.word	0x0001fa70
        /*0574*/ 	.word	0x0000fff0


	//----- nvinfo : EIATTR_INT_WARP_WIDE_INSTR_OFFSETS
	.align		4
.L_235:
        /*0578*/ 	.byte	0x04, 0x31
        /*057a*/ 	.short	(.L_237 - .L_236)


	//   ....[0]....
.L_236:
        /*057c*/ 	.word	0x00000190


	//   ....[1]....
        /*0580*/ 	.word	0x000001d0


	//   ....[2]....
        /*0584*/ 	.word	0x00000240


	//   ....[3]....
        /*0588*/ 	.word	0x000272c0


	//   ....[4]....
        /*058c*/ 	.word	0x00027320


	//   ....[5]....
        /*0590*/ 	.word	0x00029c90


	//   ....[6]....
        /*0594*/ 	.word	0x00029cf0


	//----- nvinfo : EIATTR_COOP_GROUP_MASK_REGIDS
	.align		4
.L_237:
        /*0598*/ 	.byte	0x04, 0x29
        /*059a*/ 	.short	(.L_239 - .L_238)


	//   ....[0]....
.L_238:
        /*059c*/ 	.word	0xffffffff


	//   ....[1]....
        /*05a0*/ 	.word	0xffffffff


	//   ....[2]....
        /*05a4*/ 	.word	0xffffffff


	//   ....[3]....
        /*05a8*/ 	.word	0xffffffff


	//   ....[4]....
        /*05ac*/ 	.word	0xffffffff


	//   ....[5]....
        /*05b0*/ 	.word	0xffffffff


	//   ....[6]....
        /*05b4*/ 	.word	0xffffffff


	//   ....[7]....
        /*05b8*/ 	.word	0xffffffff


	//   ....[8]....
        /*05bc*/ 	.word	0xffffffff


	//   ....[9]....
        /*05c0*/ 	.word	0xffffffff


	//   ....[10]....
        /*05c4*/ 	.word	0xffffffff


	//   ....[11]....
        /*05c8*/ 	.word	0xffffffff


	//   ....[12]....
        /*05cc*/ 	.word	0xffffffff


	//   ....[13]....
        /*05d0*/ 	.word	0xffffffff


	//   ....[14]....
        /*05d4*/ 	.word	0xffffffff


	//   ....[15]....
        /*05d8*/ 	.word	0xffffffff


	//   ....[16]....
        /*05dc*/ 	.word	0xffffffff


	//   ....[17]....
        /*05e0*/ 	.word	0xffffffff


	//   ....[18]....
        /*05e4*/ 	.word	0xffffffff


	//   ....[19]....
        /*05e8*/ 	.word	0xffffffff


	//   ....[20]....
        /*05ec*/ 	.word	0xffffffff


	//   ....[21]....
        /*05f0*/ 	.word	0xffffffff


	//   ....[22]....
        /*05f4*/ 	.word	0xffffffff


	//   ....[23]....
        /*05f8*/ 	.word	0xffffffff


	//   ....[24]....
        /*05fc*/ 	.word	0xffffffff


	//   ....[25]....
        /*0600*/ 	.word	0xffffffff


	//   ....[26]....
        /*0604*/ 	.word	0xffffffff


	//   ....[27]....
        /*0608*/ 	.word	0xffffffff


	//   ....[28]....
        /*060c*/ 	.word	0xffffffff


	//   ....[29]....
        /*0610*/ 	.word	0xffffffff


	//   ....[30]....
        /*0614*/ 	.word	0xffffffff


	//   ....[31]....
        /*0618*/ 	.word	0xffffffff


	//   ....[32]....
        /*061c*/ 	.word	0xffffffff


	//   ....[33]....
        /*0620*/ 	.word	0xffffffff


	//   ....[34]....
        /*0624*/ 	.word	0xffffffff


	//   ....[35]....
        /*0628*/ 	.word	0xffffffff


	//   ....[36]....
        /*062c*/ 	.word	0xffffffff


	//   ....[37]....
        /*0630*/ 	.word	0xffffffff


	//   ....[38]....
        /*0634*/ 	.word	0xffffffff


	//   ....[39]....
        /*0638*/ 	.word	0xffffffff


	//   ....[40]....
        /*063c*/ 	.word	0xffffffff


	//   ....[41]....
        /*0640*/ 	.word	0xffffffff


	//   ....[42]....
        /*0644*/ 	.word	0xffffffff


	//   ....[43]....
        /*0648*/ 	.word	0xffffffff


	//   ....[44]....
        /*064c*/ 	.word	0xffffffff


	//   ....[45]....
        /*0650*/ 	.word	0xffffffff


	//   ....[46]....
        /*0654*/ 	.word	0xffffffff


	//   ....[47]....
        /*0658*/ 	.word	0xffffffff


	//   ....[48]....
        /*065c*/ 	.word	0xffffffff


	//   ....[49]....
        /*0660*/ 	.word	0xffffffff


	//   ....[50]....
        /*0664*/ 	.word	0xffffffff


	//   ....[51]....
        /*0668*/ 	.word	0xffffffff


	//   ....[52]....
        /*066c*/ 	.word	0xffffffff


	//   ....[53]....
        /*0670*/ 	.word	0xffffffff


	//   ....[54]....
        /*0674*/ 	.word	0xffffffff


	//   ....[55]....
        /*0678*/ 	.word	0xffffffff


	//   ....[56]....
        /*067c*/ 	.word	0xffffffff


	//   ....[57]....
        /*0680*/ 	.word	0xffffffff


	//   ....[58]....
        /*0684*/ 	.word	0xffffffff


	//   ....[59]....
        /*0688*/ 	.word	0xffffffff


	//   ....[60]....
        /*068c*/ 	.word	0xffffffff


	//   ....[61]....
        /*0690*/ 	.word	0xffffffff


	//   ....[62]....
        /*0694*/ 	.word	0xffffffff


	//   ....[63]....
        /*0698*/ 	.word	0xffffffff


	//   ....[64]....
        /*069c*/ 	.word	0xffffffff


	//   ....[65]....
        /*06a0*/ 	.word	0xffffffff


	//   ....[66]....
        /*06a4*/ 	.word	0xffffffff


	//   ....[67]....
        /*06a8*/ 	.word	0xffffffff


	//   ....[68]....
        /*06ac*/ 	.word	0xffffffff


	//   ....[69]....
        /*06b0*/ 	.word	0xffffffff


	//   ....[70]....
        /*06b4*/ 	.word	0xffffffff


	//   ....[71]....
        /*06b8*/ 	.word	0xffffffff


	//   ....[72]....
        /*06bc*/ 	.word	0xffffffff


	//   ....[73]....
        /*06c0*/ 	.word	0xffffffff


	//   ....[74]....
        /*06c4*/ 	.word	0xffffffff


	//   ....[75]....
        /*06c8*/ 	.word	0xffffffff


	//   ....[76]....
        /*06cc*/ 	.word	0xffffffff


	//   ....[77]....
        /*06d0*/ 	.word	0xffffffff


	//   ....[78]....
        /*06d4*/ 	.word	0xffffffff


	//   ....[79]....
        /*06d8*/ 	.word	0xffffffff


	//   ....[80]....
        /*06dc*/ 	.word	0xffffffff


	//   ....[81]....
        /*06e0*/ 	.word	0xffffffff


	//   ....[82]....
        /*06e4*/ 	.word	0xffffffff


	//   ....[83]....
        /*06e8*/ 	.word	0xffffffff


	//   ....[84]....
        /*06ec*/ 	.word	0xffffffff


	//   ....[85]....
        /*06f0*/ 	.word	0xffffffff


	//   ....[86]....
        /*06f4*/ 	.word	0xffffffff


	//   ....[87]....
        /*06f8*/ 	.word	0xffffffff


	//   ....[88]....
        /*06fc*/ 	.word	0xffffffff


	//   ....[89]....
        /*0700*/ 	.word	0xffffffff


	//   ....[90]....
        /*0704*/ 	.word	0xffffffff


	//   ....[91]....
        /*0708*/ 	.word	0xffffffff


	//   ....[92]....
        /*070c*/ 	.word	0xffffffff


	//   ....[93]....
        /*0710*/ 	.word	0xffffffff


	//   ....[94]....
        /*0714*/ 	.word	0xffffffff


	//   ....[95]....
        /*0718*/ 	.word	0xffffffff


	//   ....[96]....
        /*071c*/ 	.word	0xffffffff


	//   ....[97]....
        /*0720*/ 	.word	0xffffffff


	//   ....[98]....
        /*0724*/ 	.word	0xffffffff


	//   ....[99]....
        /*0728*/ 	.word	0xffffffff


	//   ....[100]....
        /*072c*/ 	.word	0xffffffff


	//   ....[101]....
        /*0730*/ 	.word	0xffffffff


	//   ....[102]....
        /*0734*/ 	.word	0xffffffff


	//   ....[103]....
        /*0738*/ 	.word	0xffffffff


	//   ....[104]....
        /*073c*/ 	.word	0xffffffff


	//   ....[105]....
        /*0740*/ 	.word	0xffffffff


	//   ....[106]....
        /*0744*/ 	.word	0xffffffff


	//   ....[107]....
        /*0748*/ 	.word	0xffffffff


	//   ....[108]....
        /*074c*/ 	.word	0xffffffff


	//   ....[109]....
        /*0750*/ 	.word	0xffffffff


	//   ....[110]....
        /*0754*/ 	.word	0xffffffff


	//   ....[111]....
        /*0758*/ 	.word	0xffffffff


	//   ....[112]....
        /*075c*/ 	.word	0xffffffff


	//   ....[113]....
        /*0760*/ 	.word	0xffffffff


	//   ....[114]....
        /*0764*/ 	.word	0xffffffff


	//   ....[115]....
        /*0768*/ 	.word	0xffffffff


	//   ....[116]....
        /*076c*/ 	.word	0xffffffff


	//   ....[117]....
        /*0770*/ 	.word	0xffffffff


	//   ....[118]....
        /*0774*/ 	.word	0xffffffff


	//   ....[119]....
        /*0778*/ 	.word	0xffffffff


	//   ....[120]....
        /*077c*/ 	.word	0xffffffff


	//   ....[121]....
        /*0780*/ 	.word	0xffffffff


	//   ....[122]....
        /*0784*/ 	.word	0xffffffff


	//   ....[123]....
        /*0788*/ 	.word	0xffffffff


	//   ....[124]....
        /*078c*/ 	.word	0xffffffff


	//   ....[125]....
        /*0790*/ 	.word	0xffffffff


	//   ....[126]....
        /*0794*/ 	.word	0xffffffff


	//   ....[127]....
        /*0798*/ 	.word	0xffffffff


	//   ....[128]....
        /*079c*/ 	.word	0xffffffff


	//   ....[129]....
        /*07a0*/ 	.word	0xffffffff


	//   ....[130]....
        /*07a4*/ 	.word	0xffffffff


	//   ....[131]....
        /*07a8*/ 	.word	0xffffffff


	//   ....[132]....
        /*07ac*/ 	.word	0xffffffff


	//   ....[133]....
        /*07b0*/ 	.word	0xffffffff


	//   ....[134]....
        /*07b4*/ 	.word	0xffffffff


	//   ....[135]....
        /*07b8*/ 	.word	0xffffffff


	//   ....[136]....
        /*07bc*/ 	.word	0xffffffff


	//   ....[137]....
        /*07c0*/ 	.word	0xffffffff


	//   ....[138]....
        /*07c4*/ 	.word	0xffffffff


	//   ....[139]....
        /*07c8*/ 	.word	0xffffffff


	//   ....[140]....
        /*07cc*/ 	.word	0xffffffff


	//   ....[141]....
        /*07d0*/ 	.word	0xffffffff


	//   ....[142]....
        /*07d4*/ 	.word	0xffffffff


	//   ....[143]....
        /*07d8*/ 	.word	0xffffffff


	//   ....[144]....
        /*07dc*/ 	.word	0xffffffff


	//   ....[145]....
        /*07e0*/ 	.word	0xffffffff


	//   ....[146]....
        /*07e4*/ 	.word	0xffffffff


	//   ....[147]....
        /*07e8*/ 	.word	0xffffffff


	//   ....[148]....
        /*07ec*/ 	.word	0xffffffff


	//   ....[149]....
        /*07f0*/ 	.word	0xffffffff


	//   ....[150]....
        /*07f4*/ 	.word	0xffffffff


	//   ....[151]....
        /*07f8*/ 	.word	0xffffffff


	//   ....[152]....
        /*07fc*/ 	.word	0xffffffff


	//   ....[153]....
        /*0800*/ 	.word	0xffffffff


	//   ....[154]....
        /*0804*/ 	.word	0xffffffff


	//   ....[155]....
        /*0808*/ 	.word	0xffffffff


	//   ....[156]....
        /*080c*/ 	.word	0xffffffff


	//   ....[157]....
        /*0810*/ 	.word	0xffffffff


	//   ....[158]....
        /*0814*/ 	.word	0xffffffff


	//   ....[159]....
        /*0818*/ 	.word	0xffffffff


	//   ....[160]....
        /*081c*/ 	.word	0xffffffff


	//   ....[161]....
        /*0820*/ 	.word	0xffffffff


	//   ....[162]....
        /*0824*/ 	.word	0xffffffff


	//   ....[163]....
        /*0828*/ 	.word	0xffffffff


	//   ....[164]....
        /*082c*/ 	.word	0xffffffff


	//   ....[165]....
        /*0830*/ 	.word	0xffffffff


	//   ....[166]....
        /*0834*/ 	.word	0xffffffff


	//   ....[167]....
        /*0838*/ 	.word	0xffffffff


	//   ....[168]....
        /*083c*/ 	.word	0xffffffff


	//   ....[169]....
        /*0840*/ 	.word	0xffffffff


	//   ....[170]....
        /*0844*/ 	.word	0xffffffff


	//   ....[171]....
        /*0848*/ 	.word	0xffffffff


	//   ....[172]....
        /*084c*/ 	.word	0xffffffff


	//   ....[173]....
        /*0850*/ 	.word	0xffffffff


	//   ....[174]....
        /*0854*/ 	.word	0xffffffff


	//   ....[175]....
        /*0858*/ 	.word	0xffffffff


	//   ....[176]....
        /*085c*/ 	.word	0x0500000f


	//   ....[177]....
        /*0860*/ 	.word	0x0500000f


	//   ....[178]....
        /*0864*/ 	.word	0x0500000f


	//   ....[179]....
        /*0868*/ 	.word	0x0500000f


	//   ....[180]....
        /*086c*/ 	.word	0x0500000f


	//   ....[181]....
        /*0870*/ 	.word	0x0500000f


	//   ....[182]....
        /*0874*/ 	.word	0x0500000f


	//   ....[183]....
        /*0878*/ 	.word	0x0500000f


	//   ....[184]....
        /*087c*/ 	.word	0x0500000f


	//   ....[185]....
        /*0880*/ 	.word	0x0500000f


	//   ....[186]....
        /*0884*/ 	.word	0x0500000f


	//   ....[187]....
        /*0888*/ 	.word	0x0500000f


	//   ....[188]....
        /*088c*/ 	.word	0x0500000f


	//   ....[189]....
        /*0890*/ 	.word	0x0500000f


	//   ....[190]....
        /*0894*/ 	.word	0x0500000f


	//   ....[191]....
        /*0898*/ 	.word	0x0500000f


	//   ....[192]....
        /*089c*/ 	.word	0x0500000f


	//   ....[193]....
        /*08a0*/ 	.word	0x0500000f


	//   ....[194]....
        /*08a4*/ 	.word	0x0500000f


	//   ....[195]....
        /*08a8*/ 	.word	0x0500000f


	//   ....[196]....
        /*08ac*/ 	.word	0x0500000f


	//   ....[197]....
        /*08b0*/ 	.word	0x0500000f


	//   ....[198]....
        /*08b4*/ 	.word	0x0500000f


	//   ....[199]....
        /*08b8*/ 	.word	0x0500000f


	//   ....[200]....
        /*08bc*/ 	.word	0x0500000f


	//   ....[201]....
        /*08c0*/ 	.word	0x0500000f


	//   ....[202]....
        /*08c4*/ 	.word	0x0500000f


	//   ....[203]....
        /*08c8*/ 	.word	0x0500000f


	//   ....[204]....
        /*08cc*/ 	.word	0x0500000f


	//   ....[205]....
        /*08d0*/ 	.word	0x0500000f


	//   ....[206]....
        /*08d4*/ 	.word	0x0500000f


	//   ....[207]....
        /*08d8*/ 	.word	0x0500000f


	//   ....[208]....
        /*08dc*/ 	.word	0x0500000f


	//   ....[209]....
        /*08e0*/ 	.word	0x0500000f


	//   ....[210]....
        /*08e4*/ 	.word	0x0500000f


	//   ....[211]....
        /*08e8*/ 	.word	0x0500000f


	//   ....[212]....
        /*08ec*/ 	.word	0x0500000f


	//   ....[213]....
        /*08f0*/ 	.word	0x0500000f


	//   ....[214]....
        /*08f4*/ 	.word	0x0500000f


	//   ....[215]....
        /*08f8*/ 	.word	0x0500000f


	//   ....[216]....
        /*08fc*/ 	.word	0x0500000f


	//   ....[217]....
        /*0900*/ 	.word	0x0500000f


	//   ....[218]....
        /*0904*/ 	.word	0x0500000f


	//   ....[219]....
        /*0908*/ 	.word	0x0500000f


	//   ....[220]....
        /*090c*/ 	.word	0x0500000f


	//   ....[221]....
        /*0910*/ 	.word	0x0500000f


	//   ....[222]....
        /*0914*/ 	.word	0x0500000f


	//   ....[223]....
        /*0918*/ 	.word	0x0500000f


	//   ....[224]....
        /*091c*/ 	.word	0x0500000f


	//   ....[225]....
        /*0920*/ 	.word	0x0500000f


	//   ....[226]....
        /*0924*/ 	.word	0x0500000f


	//   ....[227]....
        /*0928*/ 	.word	0x0500000f


	//   ....[228]....
        /*092c*/ 	.word	0x0500000f


	//   ....[229]....
        /*0930*/ 	.word	0x0500000f


	//   ....[230]....
        /*0934*/ 	.word	0x0500000f


	//   ....[231]....
        /*0938*/ 	.word	0x0500000f


	//   ....[232]....
        /*093c*/ 	.word	0x0500000f


	//   ....[233]....
        /*0940*/ 	.word	0x0500000f


	//   ....[234]....
        /*0944*/ 	.word	0x0500000f


	//   ....[235]....
        /*0948*/ 	.word	0x0500000f


	//   ....[236]....
        /*094c*/ 	.word	0x0500000f


	//   ....[237]....
        /*0950*/ 	.word	0x0500000f


	//   ....[238]....
        /*0954*/ 	.word	0x0500000f


	//   ....[239]....
        /*0958*/ 	.word	0x0500000f


	//   ....[240]....
        /*095c*/ 	.word	0x0500000f


	//   ....[241]....
        /*0960*/ 	.word	0x0500000f


	//   ....[242]....
        /*0964*/ 	.word	0x0500000f


	//   ....[243]....
        /*0968*/ 	.word	0x0500000f


	//   ....[244]....
        /*096c*/ 	.word	0x0500000f


	//   ....[245]....
        /*0970*/ 	.word	0x0500000f


	//   ....[246]....
        /*0974*/ 	.word	0x0500000f


	//   ....[247]....
        /*0978*/ 	.word	0x0500000f


	//   ....[248]....
        /*097c*/ 	.word	0x0500000f


	//   ....[249]....
        /*0980*/ 	.word	0x0500000f


	//   ....[250]....
        /*0984*/ 	.word	0x0500000f


	//   ....[251]....
        /*0988*/ 	.word	0x0500000f


	//   ....[252]....
        /*098c*/ 	.word	0x0500000f


	//   ....[253]....
        /*0990*/ 	.word	0x0500000f


	//   ....[254]....
        /*0994*/ 	.word	0x0500000f


	//   ....[255]....
        /*0998*/ 	.word	0x0500000f


	//   ....[0]....
        /*099c*/ 	.word	0x0500000f


	//   ....[1]....
        /*09a0*/ 	.word	0x0500000f


	//   ....[2]....
        /*09a4*/ 	.word	0x0500000f


	//   ....[3]....
        /*09a8*/ 	.word	0x0500000f


	//   ....[4]....
        /*09ac*/ 	.word	0x0500000f


	//   ....[5]....
        /*09b0*/ 	.word	0x0500000f


	//   ....[6]....
        /*09b4*/ 	.word	0x0500000f


	//   ....[7]....
        /*09b8*/ 	.word	0x0500000f


	//   ....[8]....
        /*09bc*/ 	.word	0x0500000f


	//   ....[9]....
        /*09c0*/ 	.word	0x0500000f


	//   ....[10]....
        /*09c4*/ 	.word	0x0500000f


	//   ....[11]....
        /*09c8*/ 	.word	0x0500000f


	//   ....[12]....
        /*09cc*/ 	.word	0x0500000f


	//   ....[13]....
        /*09d0*/ 	.word	0x0500000f


	//   ....[14]....
        /*09d4*/ 	.word	0x0500000f


	//   ....[15]....
        /*09d8*/ 	.word	0x0500000f


	//   ....[16]....
        /*09dc*/ 	.word	0x0500000f


	//   ....[17]....
        /*09e0*/ 	.word	0x0500000f


	//   ....[18]....
        /*09e4*/ 	.word	0x0500000f


	//   ....[19]....
        /*09e8*/ 	.word	0x0500000f


	//   ....[20]....
        /*09ec*/ 	.word	0x0500000f


	//   ....[21]....
        /*09f0*/ 	.word	0x0500000f


	//   ....[22]....
        /*09f4*/ 	.word	0x0500000f


	//   ....[23]....
        /*09f8*/ 	.word	0x0500000f


	//   ....[24]....
        /*09fc*/ 	.word	0x0500000f


	//   ....[25]....
        /*0a00*/ 	.word	0x0500000f


	//   ....[26]....
        /*0a04*/ 	.word	0x0500000f


	//   ....[27]....
        /*0a08*/ 	.word	0x0500000f


	//   ....[28]....
        /*0a0c*/ 	.word	0x0500000f


	//   ....[29]....
        /*0a10*/ 	.word	0x0500000f


	//   ....[30]....
        /*0a14*/ 	.word	0x0500000f


	//   ....[31]....
        /*0a18*/ 	.word	0x0500000f


	//   ....[32]....
        /*0a1c*/ 	.word	0x0500000f


	//   ....[33]....
        /*0a20*/ 	.word	0x0500000f


	//   ....[34]....
        /*0a24*/ 	.word	0x0500000f


	//   ....[35]....
        /*0a28*/ 	.word	0x0500000f


	//   ....[36]....
        /*0a2c*/ 	.word	0x0500000f


	//   ....[37]....
        /*0a30*/ 	.word	0x0500000f


	//   ....[38]....
        /*0a34*/ 	.word	0x0500000f


	//   ....[39]....
        /*0a38*/ 	.word	0x0500000f


	//   ....[40]....
        /*0a3c*/ 	.word	0x0500000f


	//   ....[41]....
        /*0a40*/ 	.word	0x0500000f


	//----- nvinfo : EIATTR_COOP_GROUP_INSTR_OFFSETS
	.align		4
.L_239:
        /*0a44*/ 	.byte	0x04, 0x28
        /*0a46*/ 	.short	(.L_241 - .L_240)


	//   ....[0]....
.L_240:
        /*0a48*/ 	.word	0x00000070


	//   ....[1]....
        /*0a4c*/ 	.word	0x000001a0


	//   ....[2]....
        /*0a50*/ 	.word	0x000001f0


	//   ....[3]....
        /*0a54*/ 	.word	0x00000420


	//   ....[4]....
        /*0a58*/ 	.word	0x00000580


	//   ....[5]....
        /*0a5c*/ 	.word	0x000006a0


	//   ....[6]....
        /*0a60*/ 	.word	0x00000800


	//   ....[7]....
        /*0a64*/ 	.word	0x0000a4c0


	//   ....[8]....
        /*0a68*/ 	.word	0x0000adb0


	//   ....[9]....
        /*0a6c*/ 	.word	0x0000adc0


	//   ....[10]....
        /*0a70*/ 	.word	0x0000add0


	//   ....[11]....
        /*0a74*/ 	.word	0x0000ade0


	//   ....[12]....
        /*0a78*/ 	.word	0x0000e3c0


	//   ....[13]....
        /*0a7c*/ 	.word	0x0000e3d0


	//   ....[14]....
        /*0a80*/ 	.word	0x0000e3e0


	//   ....[15]....
        /*0a84*/ 	.word	0x0000e3f0


	//   ....[16]....
        /*0a88*/ 	.word	0x00011ef0


	//   ....[17]....
        /*0a8c*/ 	.word	0x00012830


	//   ....[18]....
        /*0a90*/ 	.word	0x00013930


	//   ....[19]....
        /*0a94*/ 	.word	0x000139d0


	//   ....[20]....
        /*0a98*/ 	.word	0x000142e0


	//   ....[21]....
        /*0a9c*/ 	.word	0x00014390


	//   ....[22]....
        /*0aa0*/ 	.word	0x00016250


	//   ....[23]....
        /*0aa4*/ 	.word	0x00016650


	//   ....[24]....
        /*0aa8*/ 	.word	0x00017310


	//   ....[25]....
        /*0aac*/ 	.word	0x000173c0


	//   ....[26]....
        /*0ab0*/ 	.word	0x00017b70


	//   ....[27]....
        /*0ab4*/ 	.word	0x00017bd0


	//   ....[28]....
        /*0ab8*/ 	.word	0x0001a240


	//   ....[29]....
        /*0abc*/ 	.word	0x0001a250


	//   ....[30]....
        /*0ac0*/ 	.word	0x0001a290


	//   ....[31]....
        /*0ac4*/ 	.word	0x0001a2b0


	//   ....[32]....
        /*0ac8*/ 	.word	0x0001c520


	//   ....[33]....
        /*0acc*/ 	.word	0x0001c920


	//   ....[34]....
        /*0ad0*/ 	.word	0x0001d5f0


	//   ....[35]....
        /*0ad4*/ 	.word	0x0001d6a0


	//   ....[36]....
        /*0ad8*/ 	.word	0x0001ddf0


	//   ....[37]....
        /*0adc*/ 	.word	0x0001de70


	//   ....[38]....
        /*0ae0*/ 	.word	0x0001f280


	//   ....[39]....
        /*0ae4*/ 	.word	0x0001f290


	//   ....[40]....
        /*0ae8*/ 	.word	0x0001f310


	//   ....[41]....
        /*0aec*/ 	.word	0x0001f320


	//   ....[42]....
        /*0af0*/ 	.word	0x0001fed0


	//   ....[43]....
        /*0af4*/ 	.word	0x0001ff10


	//   ....[44]....
        /*0af8*/ 	.word	0x0001ffb0


	//   ....[45]....
        /*0afc*/ 	.word	0x0001ffe0


	//   ....[46]....
        /*0b00*/ 	.word	0x00020010


	//   ....[47]....
        /*0b04*/ 	.word	0x00020040


	//   ....[48]....
        /*0b08*/ 	.word	0x00020070


	//   ....[49]....
        /*0b0c*/ 	.word	0x000200a0


	//   ....[50]....
        /*0b10*/ 	.word	0x000200d0


	//   ....[51]....
        /*0b14*/ 	.word	0x00020100


	//   ....[52]....
        /*0b18*/ 	.word	0x00020130


	//   ....[53]....
        /*0b1c*/ 	.word	0x00020160


	//   ....[54]....
        /*0b20*/ 	.word	0x00020190


	//   ....[55]....
        /*0b24*/ 	.word	0x000201c0


	//   ....[56]....
        /*0b28*/ 	.word	0x000201f0


	//   ....[57]....
        /*0b2c*/ 	.word	0x00020220


	//   ....[58]....
        /*0b30*/ 	.word	0x00020250


	//   ....[59]....
        /*0b34*/ 	.word	0x00020280


	//   ....[60]....
        /*0b38*/ 	.word	0x000202b0


	//   ....[61]....
        /*0b3c*/ 	.word	0x000202e0


	//   ....[62]....
        /*0b40*/ 	.word	0x00020310


	//   ....[63]....
        /*0b44*/ 	.word	0x00020340


	//   ....[64]....
        /*0b48*/ 	.word	0x00020370


	//   ....[65]....
        /*0b4c*/ 	.word	0x000203a0


	//   ....[66]....
        /*0b50*/ 	.word	0x000203d0


	//   ....[67]....
        /*0b54*/ 	.word	0x00020400


	//   ....[68]....
        /*0b58*/ 	.word	0x00020430


	//   ....[69]....
        /*0b5c*/ 	.word	0x00020460


	//   ....[70]....
        /*0b60*/ 	.word	0x00020490


	//   ....[71]....
        /*0b64*/ 	.word	0x000204c0


	//   ....[72]....
        /*0b68*/ 	.word	0x000204f0


	//   ....[73]....
        /*0b6c*/ 	.word	0x00020520


	//   ....[74]....
        /*0b70*/ 	.word	0x00020550


	//   ....[75]....
        /*0b74*/ 	.word	0x00020580


	//   ....[76]....
        /*0b78*/ 	.word	0x000205b0


	//   ....[77]....
        /*0b7c*/ 	.word	0x000205e0


	//   ....[78]....
        /*0b80*/ 	.word	0x000205f0


	//   ....[79]....
        /*0b84*/ 	.word	0x00020600


	//   ....[80]....
        /*0b88*/ 	.word	0x00020610


	//   ....[81]....
        /*0b8c*/ 	.word	0x00020620


	//   ....[82]....
        /*0b90*/ 	.word	0x00020630


	//   ....[83]....
        /*0b94*/ 	.word	0x00020640


	//   ....[84]....
        /*0b98*/ 	.word	0x00020650


	//   ....[85]....
        /*0b9c*/ 	.word	0x00020660


	//   ....[86]....
        /*0ba0*/ 	.word	0x00020670


	//   ....[87]....
        /*0ba4*/ 	.word	0x00020690


	//   ....[88]....
        /*0ba8*/ 	.word	0x000206b0


	//   ....[89]....
        /*0bac*/ 	.word	0x000206c0


	//   ....[90]....
        /*0bb0*/ 	.word	0x000206d0


	//   ....[91]....
        /*0bb4*/ 	.word	0x00020700


	//   ....[92]....
        /*0bb8*/ 	.word	0x00020730


	//   ....[93]....
        /*0bbc*/ 	.word	0x00020760


	//   ....[94]....
        /*0bc0*/ 	.word	0x00020780


	//   ....[95]....
        /*0bc4*/ 	.word	0x000207b0


	//   ....[96]....
        /*0bc8*/ 	.word	0x000207e0


	//   ....[97]....
        /*0bcc*/ 	.word	0x00020810


	//   ....[98]....
        /*0bd0*/ 	.word	0x00020840


	//   ....[99]....
        /*0bd4*/ 	.word	0x00020870


	//   ....[100]....
        /*0bd8*/ 	.word	0x000208a0


	//   ....[101]....
        /*0bdc*/ 	.word	0x000208d0


	//   ....[102]....
        /*0be0*/ 	.word	0x00020910


	//   ....[103]....
        /*0be4*/ 	.word	0x00020940


	//   ....[104]....
        /*0be8*/ 	.word	0x00020970


	//   ....[105]....
        /*0bec*/ 	.word	0x000209a0


	//   ....[106]....
        /*0bf0*/ 	.word	0x000211a0


	//   ....[107]....
        /*0bf4*/ 	.word	0x000211c0


	//   ....[108]....
        /*0bf8*/ 	.word	0x000211e0


	//   ....[109]....
        /*0bfc*/ 	.word	0x000211f0


	//   ....[110]....
        /*0c00*/ 	.word	0x00021880


	//   ....[111]....
        /*0c04*/ 	.word	0x00021890


	//   ....[112]....
        /*0c08*/ 	.word	0x000219c0


	//   ....[113]....
        /*0c0c*/ 	.word	0x000219d0


	//   ....[114]....
        /*0c10*/ 	.word	0x00021b00


	//   ....[115]....
        /*0c14*/ 	.word	0x00021b10


	//   ....[116]....
        /*0c18*/ 	.word	0x00021c40


	//   ....[117]....
        /*0c1c*/ 	.word	0x00021c50


	//   ....[118]....
        /*0c20*/ 	.word	0x00022020


	//   ....[119]....
        /*0c24*/ 	.word	0x00022030


	//   ....[120]....
        /*0c28*/ 	.word	0x000226c0


	//   ....[121]....
        /*0c2c*/ 	.word	0x000226d0


	//   ....[122]....
        /*0c30*/ 	.word	0x00023430


	//   ....[123]....
        /*0c34*/ 	.word	0x00023440


	//   ....[124]....
        /*0c38*/ 	.word	0x00023580


	//   ....[125]....
        /*0c3c*/ 	.word	0x00023590


	//   ....[126]....
        /*0c40*/ 	.word	0x000236c0


	//   ....[127]....
        /*0c44*/ 	.word	0x000236d0


	//   ....[128]....
        /*0c48*/ 	.word	0x00023800


	//   ....[129]....
        /*0c4c*/ 	.word	0x00023810


	//   ....[130]....
        /*0c50*/ 	.word	0x000239a0


	//   ....[131]....
        /*0c54*/ 	.word	0x00023be0


	//   ....[132]....
        /*0c58*/ 	.word	0x00023c10


	//   ....[133]....
        /*0c5c*/ 	.word	0x00023c40


	//   ....[134]....
        /*0c60*/ 	.word	0x00023c70


	//   ....[135]....
        /*0c64*/ 	.word	0x00023ca0


	//   ....[136]....
        /*0c68*/ 	.word	0x00023cd0


	//   ....[137]....
        /*0c6c*/ 	.word	0x00023e70


	//   ....[138]....
        /*0c70*/ 	.word	0x00023ea0


	//   ....[139]....
        /*0c74*/ 	.word	0x00023ed0


	//   ....[140]....
        /*0c78*/ 	.word	0x00023f00


	//   ....[141]....
        /*0c7c*/ 	.word	0x00023f30


	//   ....[142]....
        /*0c80*/ 	.word	0x00023f60


	//   ....[143]....
        /*0c84*/ 	.word	0x00024000


	//   ....[144]....
        /*0c88*/ 	.word	0x00024030


	//   ....[145]....
        /*0c8c*/ 	.word	0x00024040


	//   ....[146]....
        /*0c90*/ 	.word	0x00024070


	//   ....[147]....
        /*0c94*/ 	.word	0x00025ac0


	//   ....[148]....
        /*0c98*/ 	.word	0x00027a50


	//   ....[149]....
        /*0c9c*/ 	.word	0x00028760


	//   ....[150]....
        /*0ca0*/ 	.word	0x00028780


	//   ....[151]....
        /*0ca4*/ 	.word	0x000287a0


	//   ....[152]....
        /*0ca8*/ 	.word	0x00028860


	//   ....[153]....
        /*0cac*/ 	.word	0x00028890


	//   ....[154]....
        /*0cb0*/ 	.word	0x00028920


	//   ....[155]....
        /*0cb4*/ 	.word	0x00028930


	//   ....[156]....
        /*0cb8*/ 	.word	0x000289c0


	//   ....[157]....
        /*0cbc*/ 	.word	0x0002a660


	//   ....[158]....
        /*0cc0*/ 	.word	0x0002a690


	//   ....[159]....
        /*0cc4*/ 	.word	0x0002a6f0


	//   ....[160]....
        /*0cc8*/ 	.word	0x0002a720


	//   ....[161]....
        /*0ccc*/ 	.word	0x0002a750


	//   ....[162]....
        /*0cd0*/ 	.word	0x0002a780


	//   ....[163]....
        /*0cd4*/ 	.word	0x0002a7b0


	//   ....[164]....
        /*0cd8*/ 	.word	0x0002a7e0


	//   ....[165]....
        /*0cdc*/ 	.word	0x0002a9b0


	//   ....[166]....
        /*0ce0*/ 	.word	0x0002a9e0


	//   ....[167]....
        /*0ce4*/ 	.word	0x0002aa10


	//   ....[168]....
        /*0ce8*/ 	.word	0x0002aa40


	//   ....[169]....
        /*0cec*/ 	.word	0x0002aa70


	//   ....[170]....
        /*0cf0*/ 	.word	0x0002aaa0


	//   ....[171]....
        /*0cf4*/ 	.word	0x0002ab80


	//   ....[172]....
        /*0cf8*/ 	.word	0x0002aba0


	//   ....[173]....
        /*0cfc*/ 	.word	0x0002abb0


	//   ....[174]....
        /*0d00*/ 	.word	0x0002ac30


	//   ....[175]....
        /*0d04*/ 	.word	0x0002b780


	//   ....[176]....
        /*0d08*/ 	.word	0x0002bc80


	//   ....[177]....
        /*0d0c*/ 	.word	0x0002bd20


	//   ....[178]....
        /*0d10*/ 	.word	0x0002bdb0


	//   ....[179]....
        /*0d14*/ 	.word	0x0002be00


	//   ....[180]....
        /*0d18*/ 	.word	0x0002be50


	//   ....[181]....
        /*0d1c*/ 	.word	0x0002bf30


	//   ....[182]....
        /*0d20*/ 	.word	0x0002bfc0


	//   ....[183]....
        /*0d24*/ 	.word	0x0002c010


	//   ....[184]....
        /*0d28*/ 	.word	0x0002c060


	//   ....[185]....
        /*0d2c*/ 	.word	0x0002c400


	//   ....[186]....
        /*0d30*/ 	.word	0x0002c520


	//   ....[187]....
        /*0d34*/ 	.word	0x0002c650


	//   ....[188]....
        /*0d38*/ 	.word	0x0002c770


	//   ....[189]....
        /*0d3c*/ 	.word	0x0002c8a0


	//   ....[190]....
        /*0d40*/ 	.word	0x0002c970


	//   ....[191]....
        /*0d44*/ 	.word	0x0002c9d0


	//   ....[192]....
        /*0d48*/ 	.word	0x0002ca20


	//   ....[193]....
        /*0d4c*/ 	.word	0x0002caa0


	//   ....[194]....
        /*0d50*/ 	.word	0x0002caf0


	//   ....[195]....
        /*0d54*/ 	.word	0x0002cb70


	//   ....[196]....
        /*0d58*/ 	.word	0x0002cbc0


	//   ....[197]....
        /*0d5c*/ 	.word	0x0002cc40


	//   ....[198]....
        /*0d60*/ 	.word	0x0002ccb0


	//   ....[199]....
        /*0d64*/ 	.word	0x0002cd10


	//   ....[200]....
        /*0d68*/ 	.word	0x0002cd60


	//   ....[201]....
        /*0d6c*/ 	.word	0x0002cde0


	//   ....[202]....
        /*0d70*/ 	.word	0x0002ce50


	//   ....[203]....
        /*0d74*/ 	.word	0x0002ceb0


	//   ....[204]....
        /*0d78*/ 	.word	0x0002cf00


	//   ....[205]....
        /*0d7c*/ 	.word	0x0002cf80


	//   ....[206]....
        /*0d80*/ 	.word	0x0002cfd0


	//   ....[207]....
        /*0d84*/ 	.word	0x0002d030


	//   ....[208]....
        /*0d88*/ 	.word	0x0002d080


	//   ....[209]....
        /*0d8c*/ 	.word	0x0002d0e0


	//   ....[210]....
        /*0d90*/ 	.word	0x0002d150


	//   ....[211]....
        /*0d94*/ 	.word	0x0002d1b0


	//   ....[212]....
        /*0d98*/ 	.word	0x0002d200


	//   ....[213]....
        /*0d9c*/ 	.word	0x0002d260


	//   ....[214]....
        /*0da0*/ 	.word	0x0002d2b0


	//   ....[215]....
        /*0da4*/ 	.word	0x0002d310


	//   ....[216]....
        /*0da8*/ 	.word	0x0002d380


	//   ....[217]....
        /*0dac*/ 	.word	0x0002d400


	//   ....[218]....
        /*0db0*/ 	.word	0x0002d470


	//   ....[219]....
        /*0db4*/ 	.word	0x0002d4f0


	//   ....[220]....
        /*0db8*/ 	.word	0x0002d560


	//   ....[221]....
        /*0dbc*/ 	.word	0x0002d5e0


	//   ....[222]....
        /*0dc0*/ 	.word	0x0002d640


	//   ....[223]....
        /*0dc4*/ 	.word	0x0002d6c0


	//   ....[224]....
        /*0dc8*/ 	.word	0x0002d710


	//   ....[225]....
        /*0dcc*/ 	.word	0x0002d790


	//   ....[226]....
        /*0dd0*/ 	.word	0x0002d7f0


	//   ....[227]....
        /*0dd4*/ 	.word	0x0002d850


	//   ....[228]....
        /*0dd8*/ 	.word	0x0002d8b0


	//   ....[229]....
        /*0ddc*/ 	.word	0x0002d930


	//   ....[230]....
        /*0de0*/ 	.word	0x0002d9b0


	//   ....[231]....
        /*0de4*/ 	.word	0x0002da10


	//   ....[232]....
        /*0de8*/ 	.word	0x0002da60


	//   ....[233]....
        /*0dec*/ 	.word	0x0002dae0


	//   ....[234]....
        /*0df0*/ 	.word	0x0002db50


	//   ....[235]....
        /*0df4*/ 	.word	0x0002dbb0


	//   ....[236]....
        /*0df8*/ 	.word	0x0002dc00


	//   ....[237]....
        /*0dfc*/ 	.word	0x0002dc80


	//   ....[238]....
        /*0e00*/ 	.word	0x0002dcf0


	//   ....[239]....
        /*0e04*/ 	.word	0x0002dd50


	//   ....[240]....
        /*0e08*/ 	.word	0x0002dda0


	//   ....[241]....
        /*0e0c*/ 	.word	0x0002de20


	//   ....[242]....
        /*0e10*/ 	.word	0x0002de90


	//   ....[243]....
        /*0e14*/ 	.word	0x0002df00


	//   ....[244]....
        /*0e18*/ 	.word	0x0002df50


	//   ....[245]....
        /*0e1c*/ 	.word	0x0002dfd0


	//   ....[246]....
        /*0e20*/ 	.word	0x0002e040


	//   ....[247]....
        /*0e24*/ 	.word	0x0002e0a0


	//   ....[248]....
        /*0e28*/ 	.word	0x0002e0f0


	//   ....[249]....
        /*0e2c*/ 	.word	0x0002e170


	//   ....[250]....
        /*0e30*/ 	.word	0x0002e1c0


	//   ....[251]....
        /*0e34*/ 	.word	0x0002e250


	//   ....[252]....
        /*0e38*/ 	.word	0x0002e2e0


	//   ....[253]....
        /*0e3c*/ 	.word	0x0002e370


	//   ....[254]....
        /*0e40*/ 	.word	0x0002e400


	//   ....[255]....
        /*0e44*/ 	.word	0x0002e490


	//   ....[0]....
        /*0e48*/ 	.word	0x0002e520


	//   ....[1]....
        /*0e4c*/ 	.word	0x0002e5a0


	//   ....[2]....
        /*0e50*/ 	.word	0x0002e5f0


	//   ....[3]....
        /*0e54*/ 	.word	0x0002e680


	//   ....[4]....
        /*0e58*/ 	.word	0x0002e710


	//   ....[5]....
        /*0e5c*/ 	.word	0x0002e790


	//   ....[6]....
        /*0e60*/ 	.word	0x0002e7e0


	//   ....[7]....
        /*0e64*/ 	.word	0x0002e870


	//   ....[8]....
        /*0e68*/ 	.word	0x0002e900


	//   ....[9]....
        /*0e6c*/ 	.word	0x0002e990


	//   ....[10]....
        /*0e70*/ 	.word	0x0002ea20


	//   ....[11]....
        /*0e74*/ 	.word	0x0002eab0


	//   ....[12]....
        /*0e78*/ 	.word	0x0002eb40


	//   ....[13]....
        /*0e7c*/ 	.word	0x0002ec00


	//   ....[14]....
        /*0e80*/ 	.word	0x0002eee0


	//   ....[15]....
        /*0e84*/ 	.word	0x0002f100


	//   ....[16]....
        /*0e88*/ 	.word	0x0002f150


	//   ....[17]....
        /*0e8c*/ 	.word	0x0002f1b0


	//   ....[18]....
        /*0e90*/ 	.word	0x0002f260


	//   ....[19]....
        /*0e94*/ 	.word	0x0002f320


	//   ....[20]....
        /*0e98*/ 	.word	0x0002f3c0


	//   ....[21]....
        /*0e9c*/ 	.word	0x0002f4a0


	//   ....[22]....
        /*0ea0*/ 	.word	0x0002f5a0


	//   ....[23]....
        /*0ea4*/ 	.word	0x0002f880


	//   ....[24]....
        /*0ea8*/ 	.word	0x0002f920


	//   ....[25]....
        /*0eac*/ 	.word	0x0002fac0


	//   ....[26]....
        /*0eb0*/ 	.word	0x0002fb40


	//   ....[27]....
        /*0eb4*/ 	.word	0x0002fbc0


	//   ....[28]....
        /*0eb8*/ 	.word	0x0002fc40


	//   ....[29]....
        /*0ebc*/ 	.word	0x0002fcc0


	//   ....[30]....
        /*0ec0*/ 	.word	0x0002fd50


	//   ....[31]....
        /*0ec4*/ 	.word	0x0002fdf0


	//   ....[32]....
        /*0ec8*/ 	.word	0x0002fea0


	//   ....[33]....
        /*0ecc*/ 	.word	0x0002ff20


	//   ....[34]....
        /*0ed0*/ 	.word	0x0002ffa0


	//   ....[35]....
        /*0ed4*/ 	.word	0x00030020


	//   ....[36]....
        /*0ed8*/ 	.word	0x000300b0


	//   ....[37]....
        /*0edc*/ 	.word	0x00030130


	//   ....[38]....
        /*0ee0*/ 	.word	0x000301e0


	//   ....[39]....
        /*0ee4*/ 	.word	0x00030230


	//   ....[40]....
        /*0ee8*/ 	.word	0x000302f0


	//   ....[41]....
        /*0eec*/ 	.word	0x00030420


	//----- nvinfo : EIATTR_REG_RECONFIG
	.align		4
.L_241:
        /*0ef0*/ 	.byte	0x01, 0x54
	.zero		2


	//----- nvinfo : EIATTR_SYSCALL_OFFSETS
	.align		4
        /*0ef4*/ 	.byte	0x04, 0x46
        /*0ef6*/ 	.short	(.L_243 - .L_242)


	//   ....[0]....
.L_242:
        /*0ef8*/ 	.word	0x000023c0


	//   ....[1]....
        /*0efc*/ 	.word	0x00002510


	//   ....[2]....
        /*0f00*/ 	.word	0x0000a650


	//   ....[3]....
        /*0f04*/ 	.word	0x0000ab90


	//   ....[4]....
        /*0f08*/ 	.word	0x000274c0


	//   ....[5]....
        /*0f0c*/ 	.word	0x00027650


	//   ....[6]....
        /*0f10*/ 	.word	0x000277a0


	//   ....[7]....
        /*0f14*/ 	.word	0x000278e0


	//   ....[8]....
        /*0f18*/ 	.word	0x00028310


	//----- nvinfo : EIATTR_MBARRIER_INSTR_OFFSETS
	.align		4
.L_243:
        /*0f1c*/ 	.byte	0x04, 0x39
        /*0f1e*/ 	.short	(.L_245 - .L_244)


	//   ....[0]....
.L_244:
        /*0f20*/ 	.word	0x000002d0
        /*0f24*/ 	.word	0x000000ff
        /*0f28*/ 	.word	0x00022800
        /*0f2c*/ 	.short	0x0100
        /*0f2e*/ 	.byte	0x08
	.zero		1


	//   ....[1]....
        /*0f30*/ 	.word	0x000002e0
        /*0f34*/ 	.word	0x000000ff
        /*0f38*/ 	.word	0x00022820
        /*0f3c*/ 	.short	0x0100
        /*0f3e*/ 	.byte	0x08
	.zero		1


	//   ....[2]....
        /*0f40*/ 	.word	0x000003d0
        /*0f44*/ 	.word	0x000000ff
        /*0f48*/ 	.word	0x00022830
        /*0f4c*/ 	.short	0x0100
        /*0f4e*/ 	.byte	0x08
	.zero		1


	//   ....[3]....
        /*0f50*/ 	.word	0x000003e0
        /*0f54*/ 	.word	0x000000ff
        /*0f58*/ 	.word	0x00022840
        /*0f5c*/ 	.short	0x0100
        /*0f5e*/ 	.byte	0x08
	.zero		1


	//   ....[4]....
        /*0f60*/ 	.word	0x000003f0
        /*0f64*/ 	.word	0x000000ff
        /*0f68*/ 	.word	0x00022838
        /*0f6c*/ 	.short	0x0100
        /*0f6e*/ 	.byte	0x08
	.zero		1


	//   ....[5]....
        /*0f70*/ 	.word	0x00000400
        /*0f74*/ 	.word	0x000000ff
        /*0f78*/ 	.word	0x00022848
        /*0f7c*/ 	.short	0x0100
        /*0f7e*/ 	.byte	0x08
	.zero		1


	//   ....[6]....
        /*0f80*/ 	.word	0x00000530
        /*0f84*/ 	.word	0x000000ff
        /*0f88*/ 	.word	0x00022850
        /*0f8c*/ 	.short	0x0100
        /*0f8e*/ 	.byte	0x08
	.zero		1


	//   ....[7]....
        /*0f90*/ 	.word	0x00000540
        /*0f94*/ 	.word	0x000000ff
        /*0f98*/ 	.word	0x00022860
        /*0f9c*/ 	.short	0x0100
        /*0f9e*/ 	.byte	0x08
	.zero		1


	//   ....[8]....
        /*0fa0*/ 	.word	0x00000550
        /*0fa4*/ 	.word	0x000000ff
        /*0fa8*/ 	.word	0x00022858
        /*0fac*/ 	.short	0x0100
        /*0fae*/ 	.byte	0x08
	.zero		1


	//   ....[9]....
        /*0fb0*/ 	.word	0x00000560
        /*0fb4*/ 	.word	0x000000ff
        /*0fb8*/ 	.word	0x00022868
        /*0fbc*/ 	.short	0x0100
        /*0fbe*/ 	.byte	0x08
	.zero		1


	//   ....[10]....
        /*0fc0*/ 	.word	0x00000650
        /*0fc4*/ 	.word	0x000000ff
        /*0fc8*/ 	.word	0x00022870
        /*0fcc*/ 	.short	0x0100
        /*0fce*/ 	.byte	0x06
	.zero		1


	//   ....[11]....
        /*0fd0*/ 	.word	0x00000660
        /*0fd4*/ 	.word	0x000000ff
        /*0fd8*/ 	.word	0x00022880
        /*0fdc*/ 	.short	0x0100
        /*0fde*/ 	.byte	0x06
	.zero		1


	//   ....[12]....
        /*0fe0*/ 	.word	0x00000670
        /*0fe4*/ 	.word	0x000000ff
        /*0fe8*/ 	.word	0x00022878
        /*0fec*/ 	.short	0x0100
        /*0fee*/ 	.byte	0x06
	.zero		1


	//   ....[13]....
        /*0ff0*/ 	.word	0x00000680
        /*0ff4*/ 	.word	0x000000ff
        /*0ff8*/ 	.word	0x00022888
        /*0ffc*/ 	.short	0x0100
        /*0ffe*/ 	.byte	0x06
	.zero		1


	//   ....[14]....
        /*1000*/ 	.word	0x000007b0
        /*1004*/ 	.word	0x000000ff
        /*1008*/ 	.word	0x00022890
        /*100c*/ 	.short	0x0100
        /*100e*/ 	.byte	0x08
	.zero		1


	//   ....[15]....
        /*1010*/ 	.word	0x000007c0
        /*1014*/ 	.word	0x000000ff
        /*1018*/ 	.word	0x000228a0
        /*101c*/ 	.short	0x0100
        /*101e*/ 	.byte	0x08
	.zero		1


	//   ....[16]....
        /*1020*/ 	.word	0x000007d0
        /*1024*/ 	.word	0x000000ff
        /*1028*/ 	.word	0x00022898
        /*102c*/ 	.short	0x0100
        /*102e*/ 	.byte	0x08
	.zero		1


	//   ....[17]....
        /*1030*/ 	.word	0x000007e0
        /*1034*/ 	.word	0x000000ff
        /*1038*/ 	.word	0x000228a8
        /*103c*/ 	.short	0x0100
        /*103e*/ 	.byte	0x08
	.zero		1


	//   ....[18]....
        /*1040*/ 	.word	0x00000910
        /*1044*/ 	.word	0x000000ff
        /*1048*/ 	.word	0x000228b0
        /*104c*/ 	.short	0x0100
        /*104e*/ 	.byte	0x08
	.zero		1


	//   ....[19]....
        /*1050*/ 	.word	0x00000920
        /*1054*/ 	.word	0x000000ff
        /*1058*/ 	.word	0x000228c0
        /*105c*/ 	.short	0x0100
        /*105e*/ 	.byte	0x08
	.zero		1


	//   ....[20]....
        /*1060*/ 	.word	0x00000930
        /*1064*/ 	.word	0x000000ff
        /*1068*/ 	.word	0x000228b8
        /*106c*/ 	.short	0x0100
        /*106e*/ 	.byte	0x08
	.zero		1


	//   ....[21]....
        /*1070*/ 	.word	0x00000940
        /*1074*/ 	.word	0x000000ff
        /*1078*/ 	.word	0x000228c8
        /*107c*/ 	.short	0x0100
        /*107e*/ 	.byte	0x08
	.zero		1


	//   ....[22]....
        /*1080*/ 	.word	0x00003580
        /*1084*/ 	.word	0x0000006c
        /*1088*/ 	.word	0x00022890
        /*108c*/ 	.short	0x010a
        /*108e*/ 	.byte	0x3f
	.zero		1


	//   ....[23]....
        /*1090*/ 	.word	0x000063f0
        /*1094*/ 	.word	0x0000006c
        /*1098*/ 	.word	0x00022890
        /*109c*/ 	.short	0x010a
        /*109e*/ 	.byte	0x3f
	.zero		1


	//   ....[24]....
        /*10a0*/ 	.word	0x00009340
        /*10a4*/ 	.word	0x0000006c
        /*10a8*/ 	.word	0x00022890
        /*10ac*/ 	.short	0x010a
        /*10ae*/ 	.byte	0x3f
	.zero		1


	//   ....[25]....
        /*10b0*/ 	.word	0x000095b0
        /*10b4*/ 	.word	0x00000004
        /*10b8*/ 	.word	0x00000000
        /*10bc*/ 	.short	0x0101
        /*10be*/ 	.byte	0x3f
	.zero		1


	//   ....[26]....
        /*10c0*/ 	.word	0x000095f0
        /*10c4*/ 	.word	0x0000006c
        /*10c8*/ 	.word	0x000228b0
        /*10cc*/ 	.short	0x010a
        /*10ce*/ 	.byte	0x3f
	.zero		1


	//   ....[27]....
        /*10d0*/ 	.word	0x00009a30
        /*10d4*/ 	.word	0x0000006c
        /*10d8*/ 	.word	0x00000000
        /*10dc*/ 	.short	0x0101
        /*10de*/ 	.byte	0x3f
	.zero		1


	//   ....[28]....
        /*10e0*/ 	.word	0x0000a910
        /*10e4*/ 	.word	0x00000010
        /*10e8*/ 	.word	0x00022800
        /*10ec*/ 	.short	0x010a
        /*10ee*/ 	.byte	0x3f
	.zero		1


	//   ....[29]....
        /*10f0*/ 	.word	0x0000a960
        /*10f4*/ 	.word	0x00000010
        /*10f8*/ 	.word	0x00022800
        /*10fc*/ 	.short	0x010a
        /*10fe*/ 	.byte	0x3f
	.zero		1


	//   ....[30]....
        /*1100*/ 	.word	0x0000b330
        /*1104*/ 	.word	0x00000010
        /*1108*/ 	.word	0x00022800
        /*110c*/ 	.short	0x010a
        /*110e*/ 	.byte	0x3f
	.zero		1


	//   ....[31]....
        /*1110*/ 	.word	0x0000e820
        /*1114*/ 	.word	0x00000010
        /*1118*/ 	.word	0x00022800
        /*111c*/ 	.short	0x010a
        /*111e*/ 	.byte	0x3f
	.zero		1


	//   ....[32]....
        /*1120*/ 	.word	0x000118f0
        /*1124*/ 	.word	0x0000005a
        /*1128*/ 	.word	0x00022830
        /*112c*/ 	.short	0x010a
        /*112e*/ 	.byte	0x3f
	.zero		1


	//   ....[33]....
        /*1130*/ 	.word	0x00011960
        /*1134*/ 	.word	0x0000005a
        /*1138*/ 	.word	0x00022830
        /*113c*/ 	.short	0x010a
        /*113e*/ 	.byte	0x3f
	.zero		1


	//   ....[34]....
        /*1140*/ 	.word	0x00012260
        /*1144*/ 	.word	0x0000005a
        /*1148*/ 	.word	0x00000000
        /*114c*/ 	.short	0x0101
        /*114e*/ 	.byte	0x3f
	.zero		1


	//   ....[35]....
        /*1150*/ 	.word	0x00015570
        /*1154*/ 	.word	0x00000007
        /*1158*/ 	.word	0x00022830
        /*115c*/ 	.short	0x010a
        /*115e*/ 	.byte	0x3f
	.zero		1


	//   ....[36]....
        /*1160*/ 	.word	0x000155c0
        /*1164*/ 	.word	0x00000007
        /*1168*/ 	.word	0x00022830
        /*116c*/ 	.short	0x010a
        /*116e*/ 	.byte	0x3f
	.zero		1


	//   ....[37]....
        /*1170*/ 	.word	0x00015910
        /*1174*/ 	.word	0x00000007
        /*1178*/ 	.word	0x00022850
        /*117c*/ 	.short	0x010a
        /*117e*/ 	.byte	0x3f
	.zero		1


	//   ....[38]....
        /*1180*/ 	.word	0x00015950
        /*1184*/ 	.word	0x00000007
        /*1188*/ 	.word	0x00022850
        /*118c*/ 	.short	0x010a
        /*118e*/ 	.byte	0x3f
	.zero		1


	//   ....[39]....
        /*1190*/ 	.word	0x00016450
        /*1194*/ 	.word	0x0000004e
        /*1198*/ 	.word	0x00000000
        /*119c*/ 	.short	0x0101
        /*119e*/ 	.byte	0x3f
	.zero		1


	//   ....[40]....
        /*11a0*/ 	.word	0x000186d0
        /*11a4*/ 	.word	0x00000008
        /*11a8*/ 	.word	0x00000000
        /*11ac*/ 	.short	0x0101
        /*11ae*/ 	.byte	0x3f
	.zero		1


	//   ....[41]....
        /*11b0*/ 	.word	0x00019010
        /*11b4*/ 	.word	0x00000007
        /*11b8*/ 	.word	0x00022830
        /*11bc*/ 	.short	0x010a
        /*11be*/ 	.byte	0x3f
	.zero		1


	//   ....[42]....
        /*11c0*/ 	.word	0x00019060
        /*11c4*/ 	.word	0x00000007
        /*11c8*/ 	.word	0x00022830
        /*11cc*/ 	.short	0x010a
        /*11ce*/ 	.byte	0x3f
	.zero		1


	//   ....[43]....
        /*11d0*/ 	.word	0x000193e0
        /*11d4*/ 	.word	0x00000007
        /*11d8*/ 	.word	0x00022850
        /*11dc*/ 	.short	0x010a
        /*11de*/ 	.byte	0x3f
	.zero		1


	//   ....[44]....
        /*11e0*/ 	.word	0x00019420
        /*11e4*/ 	.word	0x00000007
        /*11e8*/ 	.word	0x00022850
        /*11ec*/ 	.short	0x010a
        /*11ee*/ 	.byte	0x3f
	.zero		1


	//   ....[45]....
        /*11f0*/ 	.word	0x0001a8c0
        /*11f4*/ 	.word	0x00000050
        /*11f8*/ 	.word	0x00000000
        /*11fc*/ 	.short	0x0101
        /*11fe*/ 	.byte	0x3f
	.zero		1


	//   ....[46]....
        /*1200*/ 	.word	0x0001b150
        /*1204*/ 	.word	0x00000008
        /*1208*/ 	.word	0x00000000
        /*120c*/ 	.short	0x0101
        /*120e*/ 	.byte	0x3f
	.zero		1


	//   ....[47]....
        /*1210*/ 	.word	0x0001b810
        /*1214*/ 	.word	0x00000007
        /*1218*/ 	.word	0x00022830
        /*121c*/ 	.short	0x010a
        /*121e*/ 	.byte	0x3f
	.zero		1


	//   ....[48]....
        /*1220*/ 	.word	0x0001b860
        /*1224*/ 	.word	0x00000007
        /*1228*/ 	.word	0x00022830
        /*122c*/ 	.short	0x010a
        /*122e*/ 	.byte	0x3f
	.zero		1


	//   ....[49]....
        /*1230*/ 	.word	0x0001bbe0
        /*1234*/ 	.word	0x00000007
        /*1238*/ 	.word	0x00022850
        /*123c*/ 	.short	0x010a
        /*123e*/ 	.byte	0x3f
	.zero		1


	//   ....[50]....
        /*1240*/ 	.word	0x0001bc20
        /*1244*/ 	.word	0x00000007
        /*1248*/ 	.word	0x00022850
        /*124c*/ 	.short	0x010a
        /*124e*/ 	.byte	0x3f
	.zero		1


	//   ....[51]....
        /*1250*/ 	.word	0x0001c730
        /*1254*/ 	.word	0x00000007
        /*1258*/ 	.word	0x00000000
        /*125c*/ 	.short	0x0101
        /*125e*/ 	.byte	0x3f
	.zero		1


	//   ....[52]....
        /*1260*/ 	.word	0x0001e9c0
        /*1264*/ 	.word	0x00000006
        /*1268*/ 	.word	0x00000000
        /*126c*/ 	.short	0x0101
        /*126e*/ 	.byte	0x3f
	.zero		1


	//   ....[53]....
        /*1270*/ 	.word	0x0001efa0
        /*1274*/ 	.word	0x0000000d
        /*1278*/ 	.word	0x00022850
        /*127c*/ 	.short	0x010a
        /*127e*/ 	.byte	0x3f
	.zero		1


	//   ....[54]....
        /*1280*/ 	.word	0x0001f020
        /*1284*/ 	.word	0x0000000d
        /*1288*/ 	.word	0x00022850
        /*128c*/ 	.short	0x010a
        /*128e*/ 	.byte	0x3f
	.zero		1


	//   ....[55]....
        /*1290*/ 	.word	0x0001f5e0
        /*1294*/ 	.word	0x00000002
        /*1298*/ 	.word	0x00000000
        /*129c*/ 	.short	0x0101
        /*129e*/ 	.byte	0x3f
	.zero		1


	//   ....[56]....
        /*12a0*/ 	.word	0x000217a0
        /*12a4*/ 	.word	0x00000000
        /*12a8*/ 	.word	0x00000000
        /*12ac*/ 	.short	0x0101
        /*12ae*/ 	.byte	0x3f
	.zero		1


	//   ....[57]....
        /*12b0*/ 	.word	0x00021f20
        /*12b4*/ 	.word	0x00000008
        /*12b8*/ 	.word	0x00000000
        /*12bc*/ 	.short	0x0101
        /*12be*/ 	.byte	0x3f
	.zero		1


	//   ....[58]....
        /*12c0*/ 	.word	0x00025ba0
        /*12c4*/ 	.word	0x00000012
        /*12c8*/ 	.word	0x00022820
        /*12cc*/ 	.short	0x010a
        /*12ce*/ 	.byte	0x3f
	.zero		1


	//   ....[59]....
        /*12d0*/ 	.word	0x00025c70
        /*12d4*/ 	.word	0x00000007
        /*12d8*/ 	.word	0x000228a0
        /*12dc*/ 	.short	0x010a
        /*12de*/ 	.byte	0x3f
	.zero		1


	//   ....[60]....
        /*12e0*/ 	.word	0x00026090
        /*12e4*/ 	.word	0x00000007
        /*12e8*/ 	.word	0x000228c0
        /*12ec*/ 	.short	0x010a
        /*12ee*/ 	.byte	0x3f
	.zero		1


	//   ....[61]....
        /*12f0*/ 	.word	0x00026460
        /*12f4*/ 	.word	0x00000008
        /*12f8*/ 	.word	0x000228a0
        /*12fc*/ 	.short	0x010a
        /*12fe*/ 	.byte	0x3f
	.zero		1


	//   ....[62]....
        /*1300*/ 	.word	0x00026870
        /*1304*/ 	.word	0x00000008
        /*1308*/ 	.word	0x000228c0
        /*130c*/ 	.short	0x010a
        /*130e*/ 	.byte	0x3f
	.zero		1


	//   ....[63]....
        /*1310*/ 	.word	0x00027ce0
        /*1314*/ 	.word	0x00000002
        /*1318*/ 	.word	0x00022880
        /*131c*/ 	.short	0x010a
        /*131e*/ 	.byte	0x3f
	.zero		1


	//   ....[64]....
        /*1320*/ 	.word	0x00027e90
        /*1324*/ 	.word	0x00000002
        /*1328*/ 	.word	0x00022840
        /*132c*/ 	.short	0x010a
        /*132e*/ 	.byte	0x3f
	.zero		1


	//   ....[65]....
        /*1330*/ 	.word	0x00028aa0
        /*1334*/ 	.word	0x00000012
        /*1338*/ 	.word	0x00022800
        /*133c*/ 	.short	0x0107
        /*133e*/ 	.byte	0x3f
	.zero		1


	//   ....[66]....
        /*1340*/ 	.word	0x00028ba0
        /*1344*/ 	.word	0x00000012
        /*1348*/ 	.word	0x00022800
        /*134c*/ 	.short	0x0101
        /*134e*/ 	.byte	0x3f
	.zero		1


	//   ....[67]....
        /*1350*/ 	.word	0x00028bc0
        /*1354*/ 	.word	0x00000012
        /*1358*/ 	.word	0x00022820
        /*135c*/ 	.short	0x010a
        /*135e*/ 	.byte	0x3f
	.zero		1


	//   ....[68]....
        /*1360*/ 	.word	0x00028f00
        /*1364*/ 	.word	0x00000003
        /*1368*/ 	.word	0x00022880
        /*136c*/ 	.short	0x010a
        /*136e*/ 	.byte	0x3f
	.zero		1


	//   ....[69]....
        /*1370*/ 	.word	0x00029140
        /*1374*/ 	.word	0x00000003
        /*1378*/ 	.word	0x00022840
        /*137c*/ 	.short	0x010a
        /*137e*/ 	.byte	0x3f
	.zero		1


	//   ....[70]....
        /*1380*/ 	.word	0x00029610
        /*1384*/ 	.word	0x00000014
        /*1388*/ 	.word	0x00022870
        /*138c*/ 	.short	0x010a
        /*138e*/ 	.byte	0x3f
	.zero		1


	//   ....[71]....
        /*1390*/ 	.word	0x00029680
        /*1394*/ 	.word	0x00000014
        /*1398*/ 	.word	0x00022860
        /*139c*/ 	.short	0x010a
        /*139e*/ 	.byte	0x3f
	.zero		1


	//   ....[72]....
        /*13a0*/ 	.word	0x00029b60
        /*13a4*/ 	.word	0x00000014
        /*13a8*/ 	.word	0x00022850
        /*13ac*/ 	.short	0x0101
        /*13ae*/ 	.byte	0x3f
	.zero		1


	//   ....[73]....
        /*13b0*/ 	.word	0x00029bf0
        /*13b4*/ 	.word	0x00000014
        /*13b8*/ 	.word	0x00000000
        /*13bc*/ 	.short	0x0101
        /*13be*/ 	.byte	0x3f
	.zero		1


	//   ....[74]....
        /*13c0*/ 	.word	0x00029e20
        /*13c4*/ 	.word	0x00000010
        /*13c8*/ 	.word	0x00022870
        /*13cc*/ 	.short	0x010a
        /*13ce*/ 	.byte	0x3f
	.zero		1


	//   ....[75]....
        /*13d0*/ 	.word	0x00029e90
        /*13d4*/ 	.word	0x00000010
        /*13d8*/ 	.word	0x00022860
        /*13dc*/ 	.short	0x010a
        /*13de*/ 	.byte	0x3f
	.zero		1


	//   ....[76]....
        /*13e0*/ 	.word	0x0002a370
        /*13e4*/ 	.word	0x00000010
        /*13e8*/ 	.word	0x00022850
        /*13ec*/ 	.short	0x0101
        /*13ee*/ 	.byte	0x3f
	.zero		1


	//   ....[77]....
        /*13f0*/ 	.word	0x0002a3c0
        /*13f4*/ 	.word	0x00000010
        /*13f8*/ 	.word	0x00000000
        /*13fc*/ 	.short	0x0101
        /*13fe*/ 	.byte	0x3f
	.zero		1


	//   ....[78]....
        /*1400*/ 	.word	0x0002b700
        /*1404*/ 	.word	0x00000000
        /*1408*/ 	.word	0x00022820
        /*140c*/ 	.short	0x010a
        /*140e*/ 	.byte	0x3f
	.zero		1


	//   ....[79]....
        /*1410*/ 	.word	0x0002b8b0
        /*1414*/ 	.word	0x00000006
        /*1418*/ 	.word	0x00000000
        /*141c*/ 	.short	0x010a
        /*141e*/ 	.byte	0x3f
	.zero		1


	//   ....[80]....
        /*1420*/ 	.word	0x0002b920
        /*1424*/ 	.word	0x00000007
        /*1428*/ 	.word	0x00000000
        /*142c*/ 	.short	0x010a
        /*142e*/ 	.byte	0x3f
	.zero		1


	//   ....[81]....
        /*1430*/ 	.word	0x0002b980
        /*1434*/ 	.word	0x00000004
        /*1438*/ 	.word	0x00022860
        /*143c*/ 	.short	0x010a
        /*143e*/ 	.byte	0x3f
	.zero		1


	//   ....[82]....
        /*1440*/ 	.word	0x0002b9d0
        /*1444*/ 	.word	0x00000003
        /*1448*/ 	.word	0x00022860
        /*144c*/ 	.short	0x010a
        /*144e*/ 	.byte	0x3f
	.zero		1


	//   ....[83]....
        /*1450*/ 	.word	0x0002ba10
        /*1454*/ 	.word	0x00000004
        /*1458*/ 	.word	0x00022880
        /*145c*/ 	.short	0x010a
        /*145e*/ 	.byte	0x3f
	.zero		1


	//   ....[84]....
        /*1460*/ 	.word	0x0002ba30
        /*1464*/ 	.word	0x00000003
        /*1468*/ 	.word	0x00022880
        /*146c*/ 	.short	0x010a
        /*146e*/ 	.byte	0x3f
	.zero		1


	//   ....[85]....
        /*1470*/ 	.word	0x0002ba90
        /*1474*/ 	.word	0x0000006c
        /*1478*/ 	.word	0x00022890
        /*147c*/ 	.short	0x010a
        /*147e*/ 	.byte	0x3f
	.zero		1


	//   ....[86]....
        /*1480*/ 	.word	0x0002bae0
        /*1484*/ 	.word	0x0000006c
        /*1488*/ 	.word	0x00022890
        /*148c*/ 	.short	0x010a
        /*148e*/ 	.byte	0x3f
	.zero		1


	//   ....[87]....
        /*1490*/ 	.word	0x0002bb30
        /*1494*/ 	.word	0x0000006c
        /*1498*/ 	.word	0x00022890
        /*149c*/ 	.short	0x010a
        /*149e*/ 	.byte	0x3f
	.zero		1


	//   ....[88]....
        /*14a0*/ 	.word	0x0002bb80
        /*14a4*/ 	.word	0x0000006c
        /*14a8*/ 	.word	0x000228b0
        /*14ac*/ 	.short	0x010a
        /*14ae*/ 	.byte	0x3f
	.zero		1


	//   ....[89]....
        /*14b0*/ 	.word	0x0002be90
        /*14b4*/ 	.word	0x00000010
        /*14b8*/ 	.word	0x00022800
        /*14bc*/ 	.short	0x010a
        /*14be*/ 	.byte	0x3f
	.zero		1


	//   ....[90]....
        /*14c0*/ 	.word	0x0002c0a0
        /*14c4*/ 	.word	0x00000010
        /*14c8*/ 	.word	0x00022800
        /*14cc*/ 	.short	0x010a
        /*14ce*/ 	.byte	0x3f
	.zero		1


	//   ....[91]....
        /*14d0*/ 	.word	0x0002c0f0
        /*14d4*/ 	.word	0x0000005a
        /*14d8*/ 	.word	0x00022830
        /*14dc*/ 	.short	0x010a
        /*14de*/ 	.byte	0x3f
	.zero		1


	//   ....[92]....
        /*14e0*/ 	.word	0x0002c140
        /*14e4*/ 	.word	0x00000007
        /*14e8*/ 	.word	0x00022830
        /*14ec*/ 	.short	0x010a
        /*14ee*/ 	.byte	0x3f
	.zero		1


	//   ....[93]....
        /*14f0*/ 	.word	0x0002c190
        /*14f4*/ 	.word	0x00000007
        /*14f8*/ 	.word	0x00022850
        /*14fc*/ 	.short	0x010a
        /*14fe*/ 	.byte	0x3f
	.zero		1


	//   ....[94]....
        /*1500*/ 	.word	0x0002c1e0
        /*1504*/ 	.word	0x00000007
        /*1508*/ 	.word	0x00022830
        /*150c*/ 	.short	0x010a
        /*150e*/ 	.byte	0x3f
	.zero		1


	//   ....[95]....
        /*1510*/ 	.word	0x0002c230
        /*1514*/ 	.word	0x00000007
        /*1518*/ 	.word	0x00022850
        /*151c*/ 	.short	0x010a
        /*151e*/ 	.byte	0x3f
	.zero		1


	//   ....[96]....
        /*1520*/ 	.word	0x0002c280
        /*1524*/ 	.word	0x00000007
        /*1528*/ 	.word	0x00022830
        /*152c*/ 	.short	0x010a
        /*152e*/ 	.byte	0x3f
	.zero		1


	//   ....[97]....
        /*1530*/ 	.word	0x0002c2d0
        /*1534*/ 	.word	0x00000007
        /*1538*/ 	.word	0x00022850
        /*153c*/ 	.short	0x010a
        /*153e*/ 	.byte	0x3f
	.zero		1


	//   ....[98]....
        /*1540*/ 	.word	0x0002c320
        /*1544*/ 	.word	0x0000000d
        /*1548*/ 	.word	0x00022850
        /*154c*/ 	.short	0x010a
        /*154e*/ 	.byte	0x3f
	.zero		1


	//   ....[99]....
        /*1550*/ 	.word	0x0002ecc0
        /*1554*/ 	.word	0x00000012
        /*1558*/ 	.word	0x00022820
        /*155c*/ 	.short	0x010a
        /*155e*/ 	.byte	0x3f
	.zero		1


	//   ....[100]....
        /*1560*/ 	.word	0x0002ed10
        /*1564*/ 	.word	0x00000007
        /*1568*/ 	.word	0x000228a0
        /*156c*/ 	.short	0x010a
        /*156e*/ 	.byte	0x3f
	.zero		1


	//   ....[101]....
        /*1570*/ 	.word	0x0002ed60
        /*1574*/ 	.word	0x00000007
        /*1578*/ 	.word	0x000228c0
        /*157c*/ 	.short	0x010a
        /*157e*/ 	.byte	0x3f
	.zero		1


	//   ....[102]....
        /*1580*/ 	.word	0x0002edb0
        /*1584*/ 	.word	0x00000008
        /*1588*/ 	.word	0x000228a0
        /*158c*/ 	.short	0x010a
        /*158e*/ 	.byte	0x3f
	.zero		1


	//   ....[103]....
        /*1590*/ 	.word	0x0002ee00
        /*1594*/ 	.word	0x00000008
        /*1598*/ 	.word	0x000228c0
        /*159c*/ 	.short	0x010a
        /*159e*/ 	.byte	0x3f
	.zero		1


	//   ....[104]....
        /*15a0*/ 	.word	0x0002efa0
        /*15a4*/ 	.word	0x00000002
        /*15a8*/ 	.word	0x00022880
        /*15ac*/ 	.short	0x010a
        /*15ae*/ 	.byte	0x3f
	.zero		1


	//   ....[105]....
        /*15b0*/ 	.word	0x0002eff0
        /*15b4*/ 	.word	0x00000002
        /*15b8*/ 	.word	0x00022840
        /*15bc*/ 	.short	0x010a
        /*15be*/ 	.byte	0x3f
	.zero		1


	//   ....[106]....
        /*15c0*/ 	.word	0x0002f5e0
        /*15c4*/ 	.word	0x00000012
        /*15c8*/ 	.word	0x00022820
        /*15cc*/ 	.short	0x010a
        /*15ce*/ 	.byte	0x3f
	.zero		1


	//   ....[107]....
        /*15d0*/ 	.word	0x0002f630
        /*15d4*/ 	.word	0x00000003
        /*15d8*/ 	.word	0x00022880
        /*15dc*/ 	.short	0x010a
        /*15de*/ 	.byte	0x3f
	.zero		1


	//   ....[108]....
        /*15e0*/ 	.word	0x0002f680
        /*15e4*/ 	.word	0x00000003
        /*15e8*/ 	.word	0x00022840
        /*15ec*/ 	.short	0x010a
        /*15ee*/ 	.byte	0x3f
	.zero		1


	//   ....[109]....
        /*15f0*/ 	.word	0x0002f6d0
        /*15f4*/ 	.word	0x00000014
        /*15f8*/ 	.word	0x00022870
        /*15fc*/ 	.short	0x010a
        /*15fe*/ 	.byte	0x3f
	.zero		1


	//   ....[110]....
        /*1600*/ 	.word	0x0002f720
        /*1604*/ 	.word	0x00000014
        /*1608*/ 	.word	0x00022860
        /*160c*/ 	.short	0x010a
        /*160e*/ 	.byte	0x3f
	.zero		1


	//   ....[111]....
        /*1610*/ 	.word	0x0002f770
        /*1614*/ 	.word	0x00000010
        /*1618*/ 	.word	0x00022870
        /*161c*/ 	.short	0x010a
        /*161e*/ 	.byte	0x3f
	.zero		1


	//   ....[112]....
        /*1620*/ 	.word	0x0002f7c0
        /*1624*/ 	.word	0x00000010
        /*1628*/ 	.word	0x00022860
        /*162c*/ 	.short	0x010a
        /*162e*/ 	.byte	0x3f
	.zero		1


	//   ....[113]....
        /*1630*/ 	.word	0x00030340
        /*1634*/ 	.word	0x00000000
        /*1638*/ 	.word	0x00022820
        /*163c*/ 	.short	0x010a
        /*163e*/ 	.byte	0x3f
	.zero		1


	//   ....[114]....
        /*1640*/ 	.word	0x000304e0
        /*1644*/ 	.word	0x00000006
        /*1648*/ 	.word	0x00000000
        /*164c*/ 	.short	0x010a
        /*164e*/ 	.byte	0x3f
	.zero		1


	//   ....[115]....
        /*1650*/ 	.word	0x00030530
        /*1654*/ 	.word	0x00000007
        /*1658*/ 	.word	0x00000000
        /*165c*/ 	.short	0x010a
        /*165e*/ 	.byte	0x3f
	.zero		1


	//   ....[116]....
        /*1660*/ 	.word	0x00030580
        /*1664*/ 	.word	0x00000004
        /*1668*/ 	.word	0x00022860
        /*166c*/ 	.short	0x010a
        /*166e*/ 	.byte	0x3f
	.zero		1


	//   ....[117]....
        /*1670*/ 	.word	0x000305d0
        /*1674*/ 	.word	0x00000003
        /*1678*/ 	.word	0x00022860
        /*167c*/ 	.short	0x010a
        /*167e*/ 	.byte	0x3f
	.zero		1


	//   ....[118]....
        /*1680*/ 	.word	0x00030620
        /*1684*/ 	.word	0x00000004
        /*1688*/ 	.word	0x00022880
        /*168c*/ 	.short	0x010a
        /*168e*/ 	.byte	0x3f
	.zero		1


	//----- nvinfo : EIATTR_NUM_MBARRIERS
	.align		4
.L_245:
        /*1690*/ 	.byte	0x03, 0x38
        /*1692*/ 	.short	0x0016


	//----- nvinfo : EIATTR_EXIT_INSTR_OFFSETS
	.align		4
        /*1694*/ 	.byte	0x04, 0x1c
        /*1696*/ 	.short	(.L_247 - .L_246)


	//   ....[0]....
.L_246:
        /*1698*/ 	.word	0x0002ba80


	//----- nvinfo : EIATTR_MAX_THREADS
	.align		4
.L_247:
        /*169c*/ 	.byte	0x04, 0x05
        /*169e*/ 	.short	(.L_249 - .L_248)
.L_248:
        /*16a0*/ 	.word	0x00000180
        /*16a4*/ 	.word	0x00000001
        /*16a8*/ 	.word	0x00000001


	//----- nvinfo : EIATTR_CRS_STACK_SIZE
	.align		4
.L_249:
        /*16ac*/ 	.byte	0x04, 0x1e
        /*16ae*/ 	.short	(.L_251 - .L_250)
.L_250:
        /*16b0*/ 	.word	0x00000000


	//----- nvinfo : EIATTR_CBANK_PARAM_SIZE
	.align		4
.L_251:
        /*16b4*/ 	.byte	0x03, 0x19
        /*16b6*/ 	.short	0x0af0


	//----- nvinfo : EIATTR_PARAM_CBANK
	.align		4
        /*16b8*/ 	.byte	0x04, 0x0a
        /*16ba*/ 	.short	(.L_253 - .L_252)
	.align		4
.L_252:
        /*16bc*/ 	.word	index@(.nv.constant0._ZN7cutlass13device_kernelIN5flash11enable_sm90INS1_16FlashAttnFwdSm90INS1_25CollectiveMainloopFwdSm90ILi2EN4cute5tupleIJNS5_1CILi1EEES8_S8_EEENS6_IJNS7_ILi128EEESA_NS7_ILi192EEEEEELi128ENS_12float_e4m3_tEfNS_4arch4Sm90ELb0ELb1ELb1ELb1ELb0ELb1ELb0ELb1ELb1ELb1ELb1ELb0EEENS1_21CollectiveEpilogueFwdINS6_IJSA_SA_SA_EEES9_NS_10bfloat16_tESF_Li256ELb1ELb1ELb1ELb1EEENS1_36VarlenDynamicPersistentTileSchedulerILi128ELi128ELi256ELi128ELb1ELb1ELb1ELb1ELb0ELb1EEEEEEEEEvNT_6ParamsE)
        /*16c0*/ 	.short	0x0210
        /*16c2*/ 	.short	0x0af0


	//----- nvinfo : EIATTR_SW_WAR
	.align		4
.L_253:
        /*16c4*/ 	.byte	0x04, 0x36
        /*16c6*/ 	.short	(.L_255 - .L_254)
.L_254:
        /*16c8*/ 	.word	0x00000008
.L_255:


//--------------------- .nv.info._ZN7cutlass13device_kernelIN5flash11enable_sm90INS1_16FlashAttnFwdSm90INS1_25CollectiveMainloopFwdSm90ILi2EN4cute5tupleIJNS5_1CILi1EEES8_S8_EEENS6_IJNS7_ILi128EEENS7_ILi160EEENS7_ILi192EEEEEELi128ENS_12float_e4m3_tEfNS_4arch4Sm90ELb1ELb0ELb1ELb0ELb0ELb0ELb0ELb1ELb1ELb1ELb1ELb0EEENS1_21CollectiveEpilogueFwdINS6_IJSA_SA_SB_EEES9_NS_10bfloat16_tESG_Li256ELb0ELb1ELb1ELb1EEENS1_19SingleTileSchedulerILb0ELb1ELb1ELi128EEEEEEEEEvNT_6ParamsE --------------------------
	.section	.nv.info._ZN7cutlass13device_kernelIN5flash11enable_sm90INS1_16FlashAttnFwdSm90INS1_25CollectiveMainloopFwdSm90ILi2EN4cute5tupleIJNS5_1CILi1EEES8_S8_EEENS6_IJNS7_ILi128EEENS7_ILi160EEENS7_ILi192EEEEEELi128ENS_12float_e4m3_tEfNS_4arch4Sm90ELb1ELb0ELb1ELb0ELb0ELb0ELb0ELb1ELb1ELb1ELb1ELb0EEENS1_21CollectiveEpilogueFwdINS6_IJSA_SA_SB_EEES9_NS_10bfloat16_tESG_Li256ELb0ELb1ELb1ELb1EEENS1_19SingleTileSchedulerILb0ELb1ELb1ELi128EEEEEEEEEvNT_6ParamsE,"",@"SHT_CUDA_INFO"
	.sectionflags	@""
	.align	4


	//----- nvinfo : EIATTR_CUDA_API_VERSION
	.align		4
        /*0000*/ 	.byte	0x04, 0x37
        /*0002*/ 	.short	(.L_257 - .L_256)
.L_256:
        /*0004*/ 	.word	0x00000082


	//----- nvinfo : EIATTR_KPARAM_INFO
	.align		4
.L_257:
        /*0008*/ 	.byte	0x04, 0x17
        /*000a*/ 	.short	(.L_259 - .L_258)
.L_258:
        /*000c*/ 	.word	0x00000000
        /*0010*/ 	.short	0x0000
        /*0012*/ 	.short	0x0070
        /*0014*/ 	.byte	0x00, 0xf0, 0x01, 0x28


	//----- nvinfo : EIATTR_SPARSE_MMA_MASK
	.align		4
.L_259:
        /*0018*/ 	.byte	0x03, 0x50
        /*001a*/ 	.short	0x0000


	//----- nvinfo : EIATTR_MAXREG_COUNT
	.align		4
        /*001c*/ 	.byte	0x03, 0x1b
        /*001e*/ 	.short	0x00a8


	//----- nvinfo : EIATTR_NUM_BARRIERS
	.align		4
        /*0020*/ 	.byte	0x02, 0x4c
        /*0022*/ 	.byte	0x10
	.zero		1


	//----- nvinfo : EIATTR_EXTERNS
	.align		4
        /*0024*/ 	.byte	0x04, 0x0f
        /*0026*/ 	.short	(.L_261 - .L_260)


	//   ....[0]....
	.align		4
.L_260:
        /*0028*/ 	.word	index@(__assertfail)


	//----- nvinfo : EIATTR_ANNOTATIONS
	.align		4
.L_261:
        /*002c*/ 	.byte	0x04, 0x55
        /*002e*/ 	.short	(.L_263 - .L_262)


	//   ....[0]....
.L_262:
        /* <DEDUP_REMOVED lines=14> */


	//----- nvinfo : EIATTR_MERCURY_ISA_VERSION
	.align		4
.L_263:
        /*00f8*/ 	.byte	0x03, 0x5f
        /*00fa*/ 	.short	0x0101


	//----- nvinfo : EIATTR_INT_WARP_WIDE_INSTR_OFFSETS
	.align		4
        /*00fc*/ 	.byte	0x04, 0x31
        /*00fe*/ 	.short	(.L_265 - .L_264)


	//   ....[0]....
.L_264:
        /*0100*/ 	.word	0x00000120


	//   ....[1]....
        /*0104*/ 	.word	0x000001c0


	//   ....[2]....
        /*0108*/ 	.word	0x00000230


	//----- nvinfo : EIATTR_COOP_GROUP_MASK_REGIDS
	.align		4
.L_265:
        /*010c*/ 	.byte	0x04, 0x29
        /*010e*/ 	.short	(.L_267 - .L_266)


	//   ....[0]....
.L_266:
        /*0110*/ 	.word	0xffffffff


	//   ....[1]....
        /*0114*/ 	.word	0xffffffff


	//   ....[2]....
        /*0118*/ 	.word	0xffffffff


	//   ....[3]....
        /*011c*/ 	.word	0xffffffff


	//   ....[4]....
        /*0120*/ 	.word	0xffffffff


	//   ....[5]....
        /*0124*/ 	.word	0xffffffff


	//   ....[6]....
        /*0128*/ 	.word	0xffffffff


	//   ....[7]....
        /*012c*/ 	.word	0xffffffff


	//   ....[8]....
        /*0130*/ 	.word	0xffffffff


	//   ....[9]....
        /*0134*/ 	.word	0xffffffff


	//   ....[10]....
        /*0138*/ 	.word	0xffffffff


	//   ....[11]....
        /*013c*/ 	.word	0xffffffff


	//   ....[12]....
        /*0140*/ 	.word	0xffffffff


	//   ....[13]....
        /*0144*/ 	.word	0xffffffff


	//   ....[14]....
        /*0148*/ 	.word	0xffffffff


	//   ....[15]....
        /*014c*/ 	.word	0xffffffff


	//   ....[16]....
        /*0150*/ 	.word	0xffffffff


	//   ....[17]....
        /*0154*/ 	.word	0xffffffff


	//   ....[18]....
        /*0158*/ 	.word	0xffffffff


	//   ....[19]....
        /*015c*/ 	.word	0xffffffff


	//   ....[20]....
        /*0160*/ 	.word	0xffffffff


	//   ....[21]....
        /*0164*/ 	.word	0xffffffff


	//   ....[22]....
        /*0168*/ 	.word	0xffffffff


	//   ....[23]....
        /*016c*/ 	.word	0xffffffff


	//   ....[24]....
        /*0170*/ 	.word	0xffffffff


	//   ....[25]....
        /*0174*/ 	.word	0xffffffff


	//   ....[26]....
        /*0178*/ 	.word	0xffffffff


	//   ....[27]....
        /*017c*/ 	.word	0xffffffff


	//   ....[28]....
        /*0180*/ 	.word	0xffffffff


	//   ....[29]....
        /*0184*/ 	.word	0xffffffff


	//   ....[30]....
        /*0188*/ 	.word	0xffffffff


	//   ....[31]....
        /*018c*/ 	.word	0xffffffff


	//   ....[32]....
        /*0190*/ 	.word	0xffffffff


	//   ....[33]....
        /*0194*/ 	.word	0xffffffff


	//   ....[34]....
        /*0198*/ 	.word	0xffffffff


	//   ....[35]....
        /*019c*/ 	.word	0xffffffff


	//   ....[36]....
        /*01a0*/ 	.word	0xffffffff


	//   ....[37]....
        /*01a4*/ 	.word	0xffffffff


	//   ....[38]....
        /*01a8*/ 	.word	0xffffffff


	//   ....[39]....
        /*01ac*/ 	.word	0xffffffff


	//   ....[40]....
        /*01b0*/ 	.word	0xffffffff


	//   ....[41]....
        /*01b4*/ 	.word	0xffffffff


	//   ....[42]....
        /*01b8*/ 	.word	0xffffffff


	//   ....[43]....
        /*01bc*/ 	.word	0xffffffff


	//   ....[44]....
        /*01c0*/ 	.word	0xffffffff


	//   ....[45]....
        /*01c4*/ 	.word	0xffffffff


	//   ....[46]....
        /*01c8*/ 	.word	0xffffffff


	//   ....[47]....
        /*01cc*/ 	.word	0xffffffff


	//   ....[48]....
        /*01d0*/ 	.word	0xffffffff


	//   ....[49]....
        /*01d4*/ 	.word	0xffffffff


	//   ....[50]....
        /*01d8*/ 	.word	0xffffffff


	//   ....[51]....
        /*01dc*/ 	.word	0xffffffff


	//   ....[52]....
        /*01e0*/ 	.word	0xffffffff


	//   ....[53]....
        /*01e4*/ 	.word	0xffffffff


	//   ....[54]....
        /*01e8*/ 	.word	0xffffffff


	//   ....[55]....
        /*01ec*/ 	.word	0xffffffff


	//   ....[56]....
        /*01f0*/ 	.word	0xffffffff


	//   ....[57]....
        /*01f4*/ 	.word	0xffffffff


	//   ....[58]....
        /*01f8*/ 	.word	0xffffffff


	//   ....[59]....
        /*01fc*/ 	.word	0xffffffff


	//   ....[60]....
        /*0200*/ 	.word	0xffffffff


	//   ....[61]....
        /*0204*/ 	.word	0xffffffff


	//   ....[62]....
        /*0208*/ 	.word	0xffffffff


	//   ....[63]....
        /*020c*/ 	.word	0xffffffff


	//   ....[64]....
        /*0210*/ 	.word	0xffffffff


	//   ....[65]....
        /*0214*/ 	.word	0xffffffff


	//   ....[66]....
        /*0218*/ 	.word	0xffffffff


	//   ....[67]....
        /*021c*/ 	.word	0xffffffff


	//   ....[68]....
        /*0220*/ 	.word	0xffffffff


	//   ....[69]....
        /*0224*/ 	.word	0xffffffff


	//   ....[70]....
        /*0228*/ 	.word	0xffffffff


	//   ....[71]....
        /*022c*/ 	.word	0xffffffff


	//   ....[72]....
        /*0230*/ 	.word	0xffffffff


	//   ....[73]....
        /*0234*/ 	.word	0xffffffff


	//   ....[74]....
        /*0238*/ 	.word	0xffffffff


	//   ....[75]....
        /*023c*/ 	.word	0xffffffff


	//   ....[76]....
        /*0240*/ 	.word	0xffffffff


	//   ....[77]....
        /*0244*/ 	.word	0xffffffff


	//   ....[78]....
        /*0248*/ 	.word	0xffffffff


	//   ....[79]....
        /*024c*/ 	.word	0xffffffff


	//   ....[80]....
        /*0250*/ 	.word	0xffffffff


	//   ....[81]....
        /*0254*/ 	.word	0xffffffff


	//   ....[82]....
        /*0258*/ 	.word	0xffffffff


	//   ....[83]....
        /*025c*/ 	.word	0xffffffff


	//   ....[84]....
        /*0260*/ 	.word	0xffffffff


	//   ....[85]....
        /*0264*/ 	.word	0xffffffff


	//   ....[86]....
        /*0268*/ 	.word	0xffffffff


	//   ....[87]....
        /*026c*/ 	.word	0xffffffff


	//   ....[88]....
        /*0270*/ 	.word	0xffffffff


	//   ....[89]....
        /*0274*/ 	.word	0xffffffff


	//   ....[90]....
        /*0278*/ 	.word	0xffffffff


	//   ....[91]....
        /*027c*/ 	.word	0xffffffff


	//   ....[92]....
        /*0280*/ 	.word	0xffffffff


	//   ....[93]....
        /*0284*/ 	.word	0xffffffff


	//   ....[94]....
        /*0288*/ 	.word	0xffffffff


	//   ....[95]....
        /*028c*/ 	.word	0xffffffff


	//   ....[96]....
        /*0290*/ 	.word	0xffffffff


	//   ....[97]....
        /*0294*/ 	.word	0xffffffff


	//   ....[98]....
        /*0298*/ 	.word	0xffffffff


	//   ....[99]....
        /*029c*/ 	.word	0xffffffff


	//   ....[100]....
        /*02a0*/ 	.word	0xffffffff


	//   ....[101]....
        /*02a4*/ 	.word	0xffffffff


	//   ....[102]....
        /*02a8*/ 	.word	0xffffffff


	//   ....[103]....
        /*02ac*/ 	.word	0xffffffff


	//   ....[104]....
        /*02b0*/ 	.word	0xffffffff


	//   ....[105]....
        /*02b4*/ 	.word	0xffffffff


	//   ....[106]....
        /*02b8*/ 	.word	0xffffffff


	//   ....[107]....
        /*02bc*/ 	.word	0xffffffff


	//   ....[108]....
        /*02c0*/ 	.word	0xffffffff


	//   ....[109]....
        /*02c4*/ 	.word	0xffffffff


	//   ....[110]....
        /*02c8*/ 	.word	0xffffffff


	//   ....[111]....
        /*02cc*/ 	.word	0x0500000f


	//   ....[112]....
        /*02d0*/ 	.word	0x0500000f


	//   ....[113]....
        /*02d4*/ 	.word	0x0500000f


	//   ....[114]....
        /*02d8*/ 	.word	0x0500000f


	//   ....[115]....
        /*02dc*/ 	.word	0x0500000f


	//   ....[116]....
        /*02e0*/ 	.word	0x0500000f


	//   ....[117]....
        /*02e4*/ 	.word	0x0500000f


	//   ....[118]....
        /*02e8*/ 	.word	0x0500000f


	//   ....[119]....
        /*02ec*/ 	.word	0x0500000f


	//----- nvinfo : EIATTR_COOP_GROUP_INSTR_OFFSETS
	.align		4
.L_267:
        /*02f0*/ 	.byte	0x04, 0x28
        /*02f2*/ 	.short	(.L_269 - .L_268)


	//   ....[0]....
.L_268:
        /*02f4*/ 	.word	0x00000060


	//   ....[1]....
        /*02f8*/ 	.word	0x00000130


	//   ....[2]....
        /*02fc*/ 	.word	0x000001e0


	//   ....[3]....
        /*0300*/ 	.word	0x000003a0


	//   ....[4]....
        /*0304*/ 	.word	0x00000500


	//   ....[5]....
        /*0308*/ 	.word	0x00000620


	//   ....[6]....
        /*030c*/ 	.word	0x00000780


	//   ....[7]....
        /*0310*/ 	.word	0x000011a0


	//   ....[8]....
        /*0314*/ 	.word	0x00002ab0


	//   ....[9]....
        /*0318*/ 	.word	0x000031f0


	//   ....[10]....
        /*031c*/ 	.word	0x00003700


	//   ....[11]....
        /*0320*/ 	.word	0x00003790


	//   ....[12]....
        /*0324*/ 	.word	0x000043e0


	//   ....[13]....
        /*0328*/ 	.word	0x00004480


	//   ....[14]....
        /*032c*/ 	.word	0x00006810


	//   ....[15]....
        /*0330*/ 	.word	0x00007000


	//   ....[16]....
        /*0334*/ 	.word	0x000076c0


	//   ....[17]....
        /*0338*/ 	.word	0x00007800


	//   ....[18]....
        /*033c*/ 	.word	0x00008450


	//   ....[19]....
        /*0340*/ 	.word	0x000084b0


	//   ....[20]....
        /*0344*/ 	.word	0x0000b7e0


	//   ....[21]....
        /*0348*/ 	.word	0x0000b810


	//   ....[22]....
        /*034c*/ 	.word	0x0000b830


	//   ....[23]....
        /*0350*/ 	.word	0x0000b850


	//   ....[24]....
        /*0354*/ 	.word	0x0000d330


	//   ....[25]....
        /*0358*/ 	.word	0x0000d350


	//   ....[26]....
        /*035c*/ 	.word	0x0000d3b0


	//   ....[27]....
        /*0360*/ 	.word	0x0000d3c0


	//   ....[28]....
        /*0364*/ 	.word	0x0000e1e0


	//   ....[29]....
        /*0368*/ 	.word	0x0000e1f0


	//   ....[30]....
        /*036c*/ 	.word	0x0000e200


	//   ....[31]....
        /*0370*/ 	.word	0x0000e220


	//   ....[32]....
        /*0374*/ 	.word	0x0000e230


	//   ....[33]....
        /*0378*/ 	.word	0x0000e240


	//   ....[34]....
        /*037c*/ 	.word	0x0000e250


	//   ....[35]....
        /*0380*/ 	.word	0x0000e270


	//   ....[36]....
        /*0384*/ 	.word	0x0000e280


	//   ....[37]....
        /*0388*/ 	.word	0x0000e290


	//   ....[38]....
        /*038c*/ 	.word	0x0000e2a0


	//   ....[39]....
        /*0390*/ 	.word	0x0000e2b0


	//   ....[40]....
        /*0394*/ 	.word	0x0000e2c0


	//   ....[41]....
        /*0398*/ 	.word	0x0000e2d0


	//   ....[42]....
        /*039c*/ 	.word	0x0000e2e0


	//   ....[43]....
        /*03a0*/ 	.word	0x0000e2f0


	//   ....[44]....
        /*03a4*/ 	.word	0x0000e300


	//   ....[45]....
        /*03a8*/ 	.word	0x0000e310


	//   ....[46]....
        /*03ac*/ 	.word	0x0000e320


	//   ....[47]....
        /*03b0*/ 	.word	0x0000e330


	//   ....[48]....
        /*03b4*/ 	.word	0x0000e340


	//   ....[49]....
        /*03b8*/ 	.word	0x0000e350


	//   ....[50]....
        /*03bc*/ 	.word	0x0000e360


	//   ....[51]....
        /*03c0*/ 	.word	0x0000e370


	//   ....[52]....
        /*03c4*/ 	.word	0x0000e380


	//   ....[53]....
        /*03c8*/ 	.word	0x0000e390


	//   ....[54]....
        /*03cc*/ 	.word	0x0000e3a0


	//   ....[55]....
        /*03d0*/ 	.word	0x0000e3b0


	//   ....[56]....
        /*03d4*/ 	.word	0x0000e3c0


	//   ....[57]....
        /*03d8*/ 	.word	0x0000e3e0


	//   ....[58]....
        /*03dc*/ 	.word	0x0000e3f0


	//   ....[59]....
        /*03e0*/ 	.word	0x0000e400


	//   ....[60]....
        /*03e4*/ 	.word	0x0000e420


	//   ....[61]....
        /*03e8*/ 	.word	0x0000e430


	//   ....[62]....
        /*03ec*/ 	.word	0x0000e440


	//   ....[63]....
        /*03f0*/ 	.word	0x0000e460


	//   ....[64]....
        /*03f4*/ 	.word	0x0000e480


	//   ....[65]....
        /*03f8*/ 	.word	0x0000e490


	//   ....[66]....
        /*03fc*/ 	.word	0x0000e4b0


	//   ....[67]....
        /*0400*/ 	.word	0x0000e4e0


	//   ....[68]....
        /*0404*/ 	.word	0x0000e4f0


	//   ....[69]....
        /*0408*/ 	.word	0x0000e500


	//   ....[70]....
        /*040c*/ 	.word	0x0000e520


	//   ....[71]....
        /*0410*/ 	.word	0x0000e530


	//   ....[72]....
        /*0414*/ 	.word	0x0000e540


	//   ....[73]....
        /*0418*/ 	.word	0x0000e550


	//   ....[74]....
        /*041c*/ 	.word	0x0000e560


	//   ....[75]....
        /*0420*/ 	.word	0x0000e570


	//   ....[76]....
        /*0424*/ 	.word	0x0000e590


	//   ....[77]....
        /*0428*/ 	.word	0x0000e5c0


	//   ....[78]....
        /*042c*/ 	.word	0x0000e5f0


	//   ....[79]....
        /*0430*/ 	.word	0x0000e620


	//   ....[80]....
        /*0434*/ 	.word	0x0000e660


	//   ....[81]....
        /*0438*/ 	.word	0x0000e690


	//   ....[82]....
        /*043c*/ 	.word	0x0000e6c0


	//   ....[83]....
        /*0440*/ 	.word	0x0000e6f0


	//   ....[84]....
        /*0444*/ 	.word	0x0000e720


	//   ....[85]....
        /*0448*/ 	.word	0x0000e750


	//   ....[86]....
        /*044c*/ 	.word	0x0000e780


	//   ....[87]....
        /*0450*/ 	.word	0x0000e790


	//   ....[88]....
        /*0454*/ 	.word	0x0000e7a0


	//   ....[89]....
        /*0458*/ 	.word	0x0000e7b0


	//   ....[90]....
        /*045c*/ 	.word	0x0000e7c0


	//   ....[91]....
        /*0460*/ 	.word	0x0000e7d0


	//   ....[92]....
        /*0464*/ 	.word	0x0000eba0


	//   ....[93]....
        /*0468*/ 	.word	0x0000ebf0


	//   ....[94]....
        /*046c*/ 	.word	0x0000ec30


	//   ....[95]....
        /*0470*/ 	.word	0x0000ec70


	//   ....[96]....
        /*0474*/ 	.word	0x0000ecb0


	//   ....[97]....
        /*0478*/ 	.word	0x0000ecf0


	//   ....[98]....
        /*047c*/ 	.word	0x0000f3c0


	//   ....[99]....
        /*0480*/ 	.word	0x0000f3f0


	//   ....[100]....
        /*0484*/ 	.word	0x0000ff10


	//   ....[101]....
        /*0488*/ 	.word	0x00010d00


	//   ....[102]....
        /*048c*/ 	.word	0x000117f0


	//   ....[103]....
        /*0490*/ 	.word	0x00011830


	//   ....[104]....
        /*0494*/ 	.word	0x00011860


	//   ....[105]....
        /*0498*/ 	.word	0x00011920


	//   ....[106]....
        /*049c*/ 	.word	0x00011940


	//   ....[107]....
        /*04a0*/ 	.word	0x000119e0


	//   ....[108]....
        /*04a4*/ 	.word	0x00011a00


	//   ....[109]....
        /*04a8*/ 	.word	0x00011a10


	//   ....[110]....
        /*04ac*/ 	.word	0x000133b0


	//   ....[111]....
        /*04b0*/ 	.word	0x00013960


	//   ....[112]....
        /*04b4*/ 	.word	0x00013b40


	//   ....[113]....
        /*04b8*/ 	.word	0x00013b90


	//   ....[114]....
        /*04bc*/ 	.word	0x00013c30


	//   ....[115]....
        /*04c0*/ 	.word	0x00013d50


	//   ....[116]....
        /*04c4*/ 	.word	0x00013dc0


	//   ....[117]....
        /*04c8*/ 	.word	0x00013ed0


	//   ....[118]....
        /*04cc*/ 	.word	0x00013f40


	//   ....[119]....
        /*04d0*/ 	.word	0x00014040


	//----- nvinfo : EIATTR_REG_RECONFIG
	.align		4
.L_269:
        /*04d4*/ 	.byte	0x01, 0x54
	.zero		2


	//----- nvinfo : EIATTR_SYSCALL_OFFSETS
	.align		4
        /*04d8*/ 	.byte	0x04, 0x46
        /*04da*/ 	.short	(.L_271 - .L_270)


	//   ....[0]....
.L_270:
        /*04dc*/ 	.word	0x00001360


	//   ....[1]....
        /*04e0*/ 	.word	0x00010690


	//   ....[2]....
        /*04e4*/ 	.word	0x000107d0


	//   ....[3]....
        /*04e8*/ 	.word	0x00010910


	//   ....[4]....
        /*04ec*/ 	.word	0x00010a30


	//   ....[5]....
        /*04f0*/ 	.word	0x00011420


	//----- nvinfo : EIATTR_MBARRIER_INSTR_OFFSETS
	.align		4
.L_271:
        /*04f4*/ 	.byte	0x04, 0x39
        /*04f6*/ 	.short	(.L_273 - .L_272)


	//   ....[0]....
.L_272:
        /*04f8*/ 	.word	0x00000250
        /*04fc*/ 	.word	0x000000ff
        /*0500*/ 	.word	0x00029800
        /*0504*/ 	.short	0x0100
        /*0506*/ 	.byte	0x08
	.zero		1


	//   ....[1]....
        /*0508*/ 	.word	0x00000260
        /*050c*/ 	.word	0x000000ff
        /*0510*/ 	.word	0x00029820
        /*0514*/ 	.short	0x0100
        /*0516*/ 	.byte	0x08
	.zero		1


	//   ....[2]....
        /*0518*/ 	.word	0x00000350
        /*051c*/ 	.word	0x000000ff
        /*0520*/ 	.word	0x00029830
        /*0524*/ 	.short	0x0100
        /*0526*/ 	.byte	0x08
	.zero		1


	//   ....[3]....
        /*0528*/ 	.word	0x00000360
        /*052c*/ 	.word	0x000000ff
        /*0530*/ 	.word	0x00029840
        /*0534*/ 	.short	0x0100
        /*0536*/ 	.byte	0x08
	.zero		1


	//   ....[4]....
        /*0538*/ 	.word	0x00000370
        /*053c*/ 	.word	0x000000ff
        /*0540*/ 	.word	0x00029838
        /*0544*/ 	.short	0x0100
        /*0546*/ 	.byte	0x08
	.zero		1


	//   ....[5]....
        /*0548*/ 	.word	0x00000380
        /*054c*/ 	.word	0x000000ff
        /*0550*/ 	.word	0x00029848
        /*0554*/ 	.short	0x0100
        /*0556*/ 	.byte	0x08
	.zero		1


	//   ....[6]....
        /*0558*/ 	.word	0x000004b0
        /*055c*/ 	.word	0x000000ff
        /*0560*/ 	.word	0x00029850
        /*0564*/ 	.short	0x0100
        /*0566*/ 	.byte	0x08
	.zero		1


	//   ....[7]....
        /*0568*/ 	.word	0x000004c0
        /*056c*/ 	.word	0x000000ff
        /*0570*/ 	.word	0x00029860
        /*0574*/ 	.short	0x0100
        /*0576*/ 	.byte	0x08
	.zero		1


	//   ....[8]....
        /*0578*/ 	.word	0x000004d0
        /*057c*/ 	.word	0x000000ff
        /*0580*/ 	.word	0x00029858
        /*0584*/ 	.short	0x0100
        /*0586*/ 	.byte	0x08
	.zero		1


	//   ....[9]....
        /*0588*/ 	.word	0x000004e0
        /*058c*/ 	.word	0x000000ff
        /*0590*/ 	.word	0x00029868
        /*0594*/ 	.short	0x0100
        /*0596*/ 	.byte	0x08
	.zero		1


	//   ....[10]....
        /*0598*/ 	.word	0x000005d0
        /*059c*/ 	.word	0x000000ff
        /*05a0*/ 	.word	0x00029870
        /*05a4*/ 	.short	0x0100
        /*05a6*/ 	.byte	0x06
	.zero		1


	//   ....[11]....
        /*05a8*/ 	.word	0x000005e0
        /*05ac*/ 	.word	0x000000ff
        /*05b0*/ 	.word	0x00029880
        /*05b4*/ 	.short	0x0100
        /*05b6*/ 	.byte	0x06
	.zero		1


	//   ....[12]....
        /*05b8*/ 	.word	0x000005f0
        /*05bc*/ 	.word	0x000000ff
        /*05c0*/ 	.word	0x00029878
        /*05c4*/ 	.short	0x0100
        /*05c6*/ 	.byte	0x06
	.zero		1


	//   ....[13]....
        /*05c8*/ 	.word	0x00000600
        /*05cc*/ 	.word	0x000000ff
        /*05d0*/ 	.word	0x00029888
        /*05d4*/ 	.short	0x0100
        /*05d6*/ 	.byte	0x06
	.zero		1


	//   ....[14]....
        /*05d8*/ 	.word	0x00000730
        /*05dc*/ 	.word	0x000000ff
        /*05e0*/ 	.word	0x00029890
        /*05e4*/ 	.short	0x0100
        /*05e6*/ 	.byte	0x08
	.zero		1


	//   ....[15]....
        /*05e8*/ 	.word	0x00000740
        /*05ec*/ 	.word	0x000000ff
        /*05f0*/ 	.word	0x000298a0
        /*05f4*/ 	.short	0x0100
        /*05f6*/ 	.byte	0x08
	.zero		1


	//   ....[16]....
        /*05f8*/ 	.word	0x00000750
        /*05fc*/ 	.word	0x000000ff
        /*0600*/ 	.word	0x00029898
        /*0604*/ 	.short	0x0100
        /*0606*/ 	.byte	0x08
	.zero		1


	//   ....[17]....
        /*0608*/ 	.word	0x00000760
        /*060c*/ 	.word	0x000000ff
        /*0610*/ 	.word	0x000298a8
        /*0614*/ 	.short	0x0100
        /*0616*/ 	.byte	0x08
	.zero		1


	//   ....[18]....
        /*0618*/ 	.word	0x00000890
        /*061c*/ 	.word	0x000000ff
        /*0620*/ 	.word	0x000298b0
        /*0624*/ 	.short	0x0100
        /*0626*/ 	.byte	0x08
	.zero		1


	//   ....[19]....
        /*0628*/ 	.word	0x000008a0
        /*062c*/ 	.word	0x000000ff
        /*0630*/ 	.word	0x000298c0
        /*0634*/ 	.short	0x0100
        /*0636*/ 	.byte	0x08
	.zero		1


	//   ....[20]....
        /*0638*/ 	.word	0x000008b0
        /*063c*/ 	.word	0x000000ff
        /*0640*/ 	.word	0x000298b8
        /*0644*/ 	.short	0x0100
        /*0646*/ 	.byte	0x08
	.zero		1


	//   ....[21]....
        /*0648*/ 	.word	0x000008c0
        /*064c*/ 	.word	0x000000ff
        /*0650*/ 	.word	0x000298c8
        /*0654*/ 	.short	0x0100
        /*0656*/ 	.byte	0x08
	.zero		1


	//   ....[22]....
        /*0658*/ 	.word	0x000015e0
        /*065c*/ 	.word	0x000000ff
        /*0660*/ 	.word	0x00029800
        /*0664*/ 	.short	0x010a
        /*0666*/ 	.byte	0x27
	.zero		1


	//   ....[23]....
        /*0668*/ 	.word	0x00001660
        /*066c*/ 	.word	0x000000ff
        /*0670*/ 	.word	0x00029830
        /*0674*/ 	.short	0x010a
        /*0676*/ 	.byte	0x27
	.zero		1


	//   ....[24]....
        /*0678*/ 	.word	0x000016f0
        /*067c*/ 	.word	0x000000ff
        /*0680*/ 	.word	0x00029830
        /*0684*/ 	.short	0x010a
        /*0686*/ 	.byte	0x27
	.zero		1


	//   ....[25]....
        /*0688*/ 	.word	0x00003eb0
        /*068c*/ 	.word	0x00000038
        /*0690*/ 	.word	0x00000000
        /*0694*/ 	.short	0x0101
        /*0696*/ 	.byte	0x3f
	.zero		1


	//   ....[26]....
        /*0698*/ 	.word	0x00005860
        /*069c*/ 	.word	0x000000ff
        /*06a0*/ 	.word	0x00029830
        /*06a4*/ 	.short	0x010a
        /*06a6*/ 	.byte	0x06
	.zero		1


	//   ....[27]....
        /*06a8*/ 	.word	0x000058a0
        /*06ac*/ 	.word	0x000000ff
        /*06b0*/ 	.word	0x00029830
        /*06b4*/ 	.short	0x010a
        /*06b6*/ 	.byte	0x06
	.zero		1


	//   ....[28]....
        /*06b8*/ 	.word	0x00006500
        /*06bc*/ 	.word	0x000000ff
        /*06c0*/ 	.word	0x00029850
        /*06c4*/ 	.short	0x010a
        /*06c6*/ 	.byte	0x06
	.zero		1


	//   ....[29]....
        /*06c8*/ 	.word	0x00006540
        /*06cc*/ 	.word	0x000000ff
        /*06d0*/ 	.word	0x00029850
        /*06d4*/ 	.short	0x010a
        /*06d6*/ 	.byte	0x06
	.zero		1


	//   ....[30]....
        /*06d8*/ 	.word	0x00008fa0
        /*06dc*/ 	.word	0x00000005
        /*06e0*/ 	.word	0x00000000
        /*06e4*/ 	.short	0x0101
        /*06e6*/ 	.byte	0x3f
	.zero		1


	//   ....[31]....
        /*06e8*/ 	.word	0x00009320
        /*06ec*/ 	.word	0x000000ff
        /*06f0*/ 	.word	0x00000000
        /*06f4*/ 	.short	0x0101
        /*06f6*/ 	.byte	0x06
	.zero		1


	//   ....[32]....
        /*06f8*/ 	.word	0x00009a70
        /*06fc*/ 	.word	0x000000ff
        /*0700*/ 	.word	0x00029830
        /*0704*/ 	.short	0x010a
        /*0706*/ 	.byte	0x06
	.zero		1


	//   ....[33]....
        /*0708*/ 	.word	0x00009ab0
        /*070c*/ 	.word	0x000000ff
        /*0710*/ 	.word	0x00029830
        /*0714*/ 	.short	0x010a
        /*0716*/ 	.byte	0x06
	.zero		1


	//   ....[34]....
        /*0718*/ 	.word	0x0000a6d0
        /*071c*/ 	.word	0x000000ff
        /*0720*/ 	.word	0x00029850
        /*0724*/ 	.short	0x010a
        /*0726*/ 	.byte	0x06
	.zero		1


	//   ....[35]....
        /*0728*/ 	.word	0x0000a710
        /*072c*/ 	.word	0x000000ff
        /*0730*/ 	.word	0x00029850
        /*0734*/ 	.short	0x010a
        /*0736*/ 	.byte	0x06
	.zero		1


	//   ....[36]....
        /*0738*/ 	.word	0x0000c610
        /*073c*/ 	.word	0x00000005
        /*0740*/ 	.word	0x00000000
        /*0744*/ 	.short	0x0101
        /*0746*/ 	.byte	0x3f
	.zero		1


	//   ....[37]....
        /*0748*/ 	.word	0x0000c9b0
        /*074c*/ 	.word	0x000000ff
        /*0750*/ 	.word	0x00000000
        /*0754*/ 	.short	0x0101
        /*0756*/ 	.byte	0x06
	.zero		1


	//   ....[38]....
        /*0758*/ 	.word	0x0000d030
        /*075c*/ 	.word	0x000000ff
        /*0760*/ 	.word	0x00029850
        /*0764*/ 	.short	0x010a
        /*0766*/ 	.byte	0x05
	.zero		1


	//   ....[39]....
        /*0768*/ 	.word	0x0000d070
        /*076c*/ 	.word	0x000000ff
        /*0770*/ 	.word	0x00029850
        /*0774*/ 	.short	0x010a
        /*0776*/ 	.byte	0x05
	.zero		1


	//   ....[40]....
        /*0778*/ 	.word	0x0000d680
        /*077c*/ 	.word	0x000000ff
        /*0780*/ 	.word	0x00000000
        /*0784*/ 	.short	0x0101
        /*0786*/ 	.byte	0x04
	.zero		1


	//   ....[41]....
        /*0788*/ 	.word	0x0000ecd0
        /*078c*/ 	.word	0x000000ff
        /*0790*/ 	.word	0x00000000
        /*0794*/ 	.short	0x0101
        /*0796*/ 	.byte	0x04
	.zero		1


	//   ....[42]....
        /*0798*/ 	.word	0x00010f10
        /*079c*/ 	.word	0x000000ff
        /*07a0*/ 	.word	0x00029880
        /*07a4*/ 	.short	0x010a
        /*07a6*/ 	.byte	0x26
	.zero		1


	//   ....[43]....
        /*07a8*/ 	.word	0x00011070
        /*07ac*/ 	.word	0x000000ff
        /*07b0*/ 	.word	0x00029840
        /*07b4*/ 	.short	0x010a
        /*07b6*/ 	.byte	0x26
	.zero		1


	//   ....[44]....
        /*07b8*/ 	.word	0x00011b80
        /*07bc*/ 	.word	0x000000ff
        /*07c0*/ 	.word	0x00029800
        /*07c4*/ 	.short	0x0107
        /*07c6*/ 	.byte	0x26
	.zero		1


	//   ....[45]....
        /*07c8*/ 	.word	0x00011bf0
        /*07cc*/ 	.word	0x000000ff
        /*07d0*/ 	.word	0x00029800
        /*07d4*/ 	.short	0x0101
        /*07d6*/ 	.byte	0x26
	.zero		1


	//   ....[46]....
        /*07d8*/ 	.word	0x00011c10
        /*07dc*/ 	.word	0x000000ff
        /*07e0*/ 	.word	0x00029820
        /*07e4*/ 	.short	0x010a
        /*07e6*/ 	.byte	0x26
	.zero		1


	//   ....[47]....
        /*07e8*/ 	.word	0x00011f20
        /*07ec*/ 	.word	0x00000006
        /*07f0*/ 	.word	0x00029880
        /*07f4*/ 	.short	0x010a
        /*07f6*/ 	.byte	0x3f
	.zero		1


	//   ....[48]....
        /*07f8*/ 	.word	0x00012130
        /*07fc*/ 	.word	0x00000006
        /*0800*/ 	.word	0x00029840
        /*0804*/ 	.short	0x010a
        /*0806*/ 	.byte	0x3f
	.zero		1


	//   ....[49]....
        /*0808*/ 	.word	0x00012580
        /*080c*/ 	.word	0x00000012
        /*0810*/ 	.word	0x00029870
        /*0814*/ 	.short	0x010a
        /*0816*/ 	.byte	0x3f
	.zero		1


	//   ....[50]....
        /*0818*/ 	.word	0x000125e0
        /*081c*/ 	.word	0x00000012
        /*0820*/ 	.word	0x00029860
        /*0824*/ 	.short	0x010a
        /*0826*/ 	.byte	0x3f
	.zero		1


	//   ....[51]....
        /*0828*/ 	.word	0x00012b10
        /*082c*/ 	.word	0x00000012
        /*0830*/ 	.word	0x00029850
        /*0834*/ 	.short	0x0101
        /*0836*/ 	.byte	0x3f
	.zero		1


	//   ....[52]....
        /*0838*/ 	.word	0x00012b80
        /*083c*/ 	.word	0x00000000
        /*0840*/ 	.word	0x00000000
        /*0844*/ 	.short	0x0101
        /*0846*/ 	.byte	0x3f
	.zero		1


	//   ....[53]....
        /*0848*/ 	.word	0x00012ca0
        /*084c*/ 	.word	0x00000003
        /*0850*/ 	.word	0x00029870
        /*0854*/ 	.short	0x010a
        /*0856*/ 	.byte	0x3f
	.zero		1


	//   ....[54]....
        /*0858*/ 	.word	0x00012d30
        /*085c*/ 	.word	0x00000003
        /*0860*/ 	.word	0x00029860
        /*0864*/ 	.short	0x010a
        /*0866*/ 	.byte	0x3f
	.zero		1


	//   ....[55]....
        /*0868*/ 	.word	0x00013250
        /*086c*/ 	.word	0x00000003
        /*0870*/ 	.word	0x00029850
        /*0874*/ 	.short	0x0101
        /*0876*/ 	.byte	0x3f
	.zero		1


	//   ....[56]....
        /*0878*/ 	.word	0x000132c0
        /*087c*/ 	.word	0x00000000
        /*0880*/ 	.word	0x00000000
        /*0884*/ 	.short	0x0101
        /*0886*/ 	.byte	0x3f
	.zero		1


	//   ....[57]....
        /*0888*/ 	.word	0x00013360
        /*088c*/ 	.word	0x00000009
        /*0890*/ 	.word	0x00029820
        /*0894*/ 	.short	0x010a
        /*0896*/ 	.byte	0x3f
	.zero		1


	//   ....[58]....
        /*0898*/ 	.word	0x000134a0
        /*089c*/ 	.word	0x00000005
        /*08a0*/ 	.word	0x00000000
        /*08a4*/ 	.short	0x010a
        /*08a6*/ 	.byte	0x3f
	.zero		1


	//   ....[59]....
        /*08a8*/ 	.word	0x00013510
        /*08ac*/ 	.word	0x00000007
        /*08b0*/ 	.word	0x00000000
        /*08b4*/ 	.short	0x010a
        /*08b6*/ 	.byte	0x3f
	.zero		1


	//   ....[60]....
        /*08b8*/ 	.word	0x00013560
        /*08bc*/ 	.word	0x00000005
        /*08c0*/ 	.word	0x00029860
        /*08c4*/ 	.short	0x010a
        /*08c6*/ 	.byte	0x3f
	.zero		1


	//   ....[61]....
        /*08c8*/ 	.word	0x000135b0
        /*08cc*/ 	.word	0x00000003
        /*08d0*/ 	.word	0x00029860
        /*08d4*/ 	.short	0x010a
        /*08d6*/ 	.byte	0x3f
	.zero		1


	//   ....[62]....
        /*08d8*/ 	.word	0x000135f0
        /*08dc*/ 	.word	0x00000005
        /*08e0*/ 	.word	0x00029880
        /*08e4*/ 	.short	0x010a
        /*08e6*/ 	.byte	0x3f
	.zero		1


	//   ....[63]....
        /*08e8*/ 	.word	0x00013610
        /*08ec*/ 	.word	0x00000003
        /*08f0*/ 	.word	0x00029880
        /*08f4*/ 	.short	0x010a
        /*08f6*/ 	.byte	0x3f
	.zero		1


	//   ....[64]....
        /*08f8*/ 	.word	0x00013680
        /*08fc*/ 	.word	0x00000003
        /*0900*/ 	.word	0x00029800
        /*0904*/ 	.short	0x010a
        /*0906*/ 	.byte	0x3f
	.zero		1


	//   ....[65]....
        /*0908*/ 	.word	0x000136e0
        /*090c*/ 	.word	0x00000005
        /*0910*/ 	.word	0x00029830
        /*0914*/ 	.short	0x010a
        /*0916*/ 	.byte	0x3f
	.zero		1


	//   ....[66]....
        /*0918*/ 	.word	0x00013740
        /*091c*/ 	.word	0x0000000f
        /*0920*/ 	.word	0x00029830
        /*0924*/ 	.short	0x010a
        /*0926*/ 	.byte	0x3f
	.zero		1


	//   ....[67]....
        /*0928*/ 	.word	0x000137a0
        /*092c*/ 	.word	0x0000000e
        /*0930*/ 	.word	0x00029850
        /*0934*/ 	.short	0x010a
        /*0936*/ 	.byte	0x3f
	.zero		1


	//   ....[68]....
        /*0938*/ 	.word	0x00013800
        /*093c*/ 	.word	0x0000000e
        /*0940*/ 	.word	0x00029830
        /*0944*/ 	.short	0x010a
        /*0946*/ 	.byte	0x3f
	.zero		1


	//   ....[69]....
        /*0948*/ 	.word	0x00013860
        /*094c*/ 	.word	0x0000000b
        /*0950*/ 	.word	0x00029850
        /*0954*/ 	.short	0x010a
        /*0956*/ 	.byte	0x3f
	.zero		1


	//   ....[70]....
        /*0958*/ 	.word	0x000138c0
        /*095c*/ 	.word	0x00000003
        /*0960*/ 	.word	0x00029850
        /*0964*/ 	.short	0x010a
        /*0966*/ 	.byte	0x3f
	.zero		1


	//   ....[71]....
        /*0968*/ 	.word	0x00013a20
        /*096c*/ 	.word	0x00000003
        /*0970*/ 	.word	0x00029880
        /*0974*/ 	.short	0x010a
        /*0976*/ 	.byte	0x3f
	.zero		1


	//   ....[72]....
        /*0978*/ 	.word	0x00013a80
        /*097c*/ 	.word	0x00000003
        /*0980*/ 	.word	0x00029840
        /*0984*/ 	.short	0x010a
        /*0986*/ 	.byte	0x3f
	.zero		1


	//   ....[73]....
        /*0988*/ 	.word	0x00014080
        /*098c*/ 	.word	0x00000003
        /*0990*/ 	.word	0x00029820
        /*0994*/ 	.short	0x010a
        /*0996*/ 	.byte	0x3f
	.zero		1


	//   ....[74]....
        /*0998*/ 	.word	0x000140d0
        /*099c*/ 	.word	0x00000006
        /*09a0*/ 	.word	0x00029880
        /*09a4*/ 	.short	0x010a
        /*09a6*/ 	.byte	0x3f
	.zero		1


	//   ....[75]....
        /*09a8*/ 	.word	0x00014120
        /*09ac*/ 	.word	0x00000006
        /*09b0*/ 	.word	0x00029840
        /*09b4*/ 	.short	0x010a
        /*09b6*/ 	.byte	0x3f
	.zero		1


	//   ....[76]....
        /*09b8*/ 	.word	0x00014170
        /*09bc*/ 	.word	0x00000012
        /*09c0*/ 	.word	0x00029870
        /*09c4*/ 	.short	0x010a
        /*09c6*/ 	.byte	0x3f
	.zero		1


	//   ....[77]....
        /*09c8*/ 	.word	0x000141c0
        /*09cc*/ 	.word	0x00000012
        /*09d0*/ 	.word	0x00029860
        /*09d4*/ 	.short	0x010a
        /*09d6*/ 	.byte	0x3f
	.zero		1


	//   ....[78]....
        /*09d8*/ 	.word	0x00014210
        /*09dc*/ 	.word	0x00000003
        /*09e0*/ 	.word	0x00029870
        /*09e4*/ 	.short	0x010a
        /*09e6*/ 	.byte	0x3f
	.zero		1


	//   ....[79]....
        /*09e8*/ 	.word	0x00014260
        /*09ec*/ 	.word	0x00000003
        /*09f0*/ 	.word	0x00029860
        /*09f4*/ 	.short	0x010a
        /*09f6*/ 	.byte	0x3f
	.zero		1


	//   ....[80]....
        /*09f8*/ 	.word	0x000142b0
        /*09fc*/ 	.word	0x00000009
        /*0a00*/ 	.word	0x00029820
        /*0a04*/ 	.short	0x010a
        /*0a06*/ 	.byte	0x3f
	.zero		1


	//   ....[81]....
        /*0a08*/ 	.word	0x00014300
        /*0a0c*/ 	.word	0x00000005
        /*0a10*/ 	.word	0x00000000
        /*0a14*/ 	.short	0x010a
        /*0a16*/ 	.byte	0x3f
	.zero		1


	//   ....[82]....
        /*0a18*/ 	.word	0x00014350
        /*0a1c*/ 	.word	0x00000007
        /*0a20*/ 	.word	0x00000000
        /*0a24*/ 	.short	0x010a
        /*0a26*/ 	.byte	0x3f
	.zero		1


	//   ....[83]....
        /*0a28*/ 	.word	0x000143a0
        /*0a2c*/ 	.word	0x00000005
        /*0a30*/ 	.word	0x00029860
        /*0a34*/ 	.short	0x010a
        /*0a36*/ 	.byte	0x3f
	.zero		1


	//   ....[84]....
        /*0a38*/ 	.word	0x000143f0
        /*0a3c*/ 	.word	0x00000003
        /*0a40*/ 	.word	0x00029860
        /*0a44*/ 	.short	0x010a
        /*0a46*/ 	.byte	0x3f
	.zero		1


	//   ....[85]....
        /*0a48*/ 	.word	0x00014440
        /*0a4c*/ 	.word	0x00000005
        /*0a50*/ 	.word	0x00029880
        /*0a54*/ 	.short	0x010a
        /*0a56*/ 	.byte	0x3f
	.zero		1


	//----- nvinfo : EIATTR_NUM_MBARRIERS
	.align		4
.L_273:
        /*0a58*/ 	.byte	0x03, 0x38
        /*0a5a*/ 	.short	0x0016


	//----- nvinfo : EIATTR_EXIT_INSTR_OFFSETS
	.align		4
        /*0a5c*/ 	.byte	0x04, 0x1c
        /*0a5e*/ 	.short	(.L_275 - .L_274)


	//   ....[0]....
.L_274:
        /*0a60*/ 	.word	0x00013660


	//----- nvinfo : EIATTR_MAX_THREADS
	.align		4
.L_275:
        /*0a64*/ 	.byte	0x04, 0x05
        /*0a66*/ 	.short	(.L_277 - .L_276)
.L_276:
        /*0a68*/ 	.word	0x00000180
        /*0a6c*/ 	.word	0x00000001
        /*0a70*/ 	.word	0x00000001


	//----- nvinfo : EIATTR_CRS_STACK_SIZE
	.align		4
.L_277:
        /*0a74*/ 	.byte	0x04, 0x1e
        /*0a76*/ 	.short	(.L_279 - .L_278)
.L_278:
        /*0a78*/ 	.word	0x00000000


	//----- nvinfo : EIATTR_CBANK_PARAM_SIZE
	.align		4
.L_279:
        /*0a7c*/ 	.byte	0x03, 0x19
        /*0a7e*/ 	.short	0x0a70


	//----- nvinfo : EIATTR_PARAM_CBANK
	.align		4
        /*0a80*/ 	.byte	0x04, 0x0a
        /*0a82*/ 	.short	(.L_281 - .L_280)
	.align		4
.L_280:
        /*0a84*/ 	.word	index@(.nv.constant0._ZN7cutlass13device_kernelIN5flash11enable_sm90INS1_16FlashAttnFwdSm90INS1_25CollectiveMainloopFwdSm90ILi2EN4cute5tupleIJNS5_1CILi1EEES8_S8_EEENS6_IJNS7_ILi128EEENS7_ILi160EEENS7_ILi192EEEEEELi128ENS_12float_e4m3_tEfNS_4arch4Sm90ELb1ELb0ELb1ELb0ELb0ELb0ELb0ELb1ELb1ELb1ELb1ELb0EEENS1_21CollectiveEpilogueFwdINS6_IJSA_SA_SB_EEES9_NS_10bfloat16_tESG_Li256ELb0ELb1ELb1ELb1EEENS1_19SingleTileSchedulerILb0ELb1ELb1ELi128EEEEEEEEEvNT_6ParamsE)
        /*0a88*/ 	.short	0x0210
        /*0a8a*/ 	.short	0x0a70


	//----- nvinfo : EIATTR_SW_WAR
	.align		4
.L_281:
        /*0a8c*/ 	.byte	0x04, 0x36
        /*0a8e*/ 	.short	(.L_283 - .L_282)
.L_282:
        /*0a90*/ 	.word	0x00000008
.L_283:


//--------------------- .nv.info._ZN7cutlass13device_kernelIN5flash11enable_sm90INS1_16FlashAttnFwdSm90INS1_25CollectiveMainloopFwdSm90ILi2EN4cute5tupleIJNS5_1CILi1EEES8_S8_EEENS6_IJNS7_ILi128EEENS7_ILi160EEENS7_ILi192EEEEEELi128ENS_12float_e4m3_tEfNS_4arch4Sm90ELb1ELb0ELb1ELb1ELb0ELb0ELb0ELb1ELb1ELb1ELb1ELb0EEENS1_21CollectiveEpilogueFwdINS6_IJSA_SA_SB_EEES9_NS_10bfloat16_tESG_Li256ELb1ELb1ELb1ELb1EEENS1_36VarlenDynamicPersistentTileSchedulerILi128ELi160ELi256ELi128ELb1ELb1ELb1ELb1ELb1ELb1EEEEEEEEEvNT_6ParamsE --------------------------
	.section	.nv.info._ZN7cutlass13device_kernelIN5flash11enable_sm90INS1_16FlashAttnFwdSm90INS1_25CollectiveMainloopFwdSm90ILi2EN4cute5tupleIJNS5_1CILi1EEES8_S8_EEENS6_IJNS7_ILi128EEENS7_ILi160EEENS7_ILi192EEEEEELi128ENS_12float_e4m3_tEfNS_4arch4Sm90ELb1ELb0ELb1ELb1ELb0ELb0ELb0ELb1ELb1ELb1ELb1ELb0EEENS1_21CollectiveEpilogueFwdINS6_IJSA_SA_SB_EEES9_NS_10bfloat16_tESG_Li256ELb1ELb1ELb1ELb1EEENS1_36VarlenDynamicPersistentTileSchedulerILi128ELi160ELi256ELi128ELb1ELb1ELb1ELb1ELb1ELb1EEEEEEEEEvNT_6ParamsE,"",@"SHT_CUDA_INFO"
	.sectionflags	@""
	.align	4


	//----- nvinfo : EIATTR_CUDA_API_VERSION
	.align		4
        /*0000*/ 	.byte	0x04, 0x37
        /*0002*/ 	.short	(.L_285 - .L_284)
.L_284:
        /*0004*/ 	.word	0x00000082


	//----- nvinfo : EIATTR_KPARAM_INFO
	.align		4
.L_285:
        /*0008*/ 	.byte	0x04, 0x17
        /*000a*/ 	.short	(.L_287 - .L_286)
.L_286:
        /*000c*/ 	.word	0x00000000
        /*0010*/ 	.short	0x0000
        /*0012*/ 	.short	0x0070
        /*0014*/ 	.byte	0x00, 0xf0, 0x01, 0x2a


	//----- nvinfo : EIATTR_SPARSE_MMA_MASK
	.align		4
.L_287:
        /*0018*/ 	.byte	0x03, 0x50
        /*001a*/ 	.short	0x0000


	//----- nvinfo : EIATTR_MAXREG_COUNT
	.align		4
        /*001c*/ 	.byte	0x03, 0x1b
        /*001e*/ 	.short	0x00a8


	//----- nvinfo : EIATTR_NUM_BARRIERS
	.align		4
        /*0020*/ 	.byte	0x02, 0x4c
        /*0022*/ 	.byte	0x10
	.zero		1


	//----- nvinfo : EIATTR_EXTERNS
	.align		4
        /*0024*/ 	.byte	0x04, 0x0f
        /*0026*/ 	.short	(.L_289 - .L_288)


	//   ....[0]....
	.align		4
.L_288:
        /*0028*/ 	.word	index@(__assertfail)


	//----- nvinfo : EIATTR_ANNOTATIONS
	.align		4
.L_289:
        /*002c*/ 	.byte	0x04, 0x55
        /*002e*/ 	.short	(.L_291 - .L_290)


	//   ....[0]....
.L_290:
        /* <DEDUP_REMOVED lines=38> */


	//----- nvinfo : EIATTR_MERCURY_ISA_VERSION
	.align		4
.L_291:
        /*0280*/ 	.byte	0x03, 0x5f
        /*0282*/ 	.short	0x0101


	//----- nvinfo : EIATTR_UNUSED_LOAD_BYTE_OFFSET
	.align		4
        /*0284*/ 	.byte	0x04, 0x44
        /*0286*/ 	.short	(.L_293 - .L_292)


	//   ....[0]....
.L_292:
        /*0288*/ 	.word	0x00000a40
        /*028c*/ 	.word	0x0000fff0


	//   ....[1]....
        /*0290*/ 	.word	0x0000e2b0
        /*0294*/ 	.word	0x0000fff0


	//----- nvinfo : EIATTR_INT_WARP_WIDE_INSTR_OFFSETS
	.align		4
.L_293:
        /*0298*/ 	.byte	0x04, 0x31
        /*029a*/ 	.short	(.L_295 - .L_294)


	//   ....[0]....
.L_294:
        /*029c*/ 	.word	0x00000130


	//   ....[1]....
        /*02a0*/ 	.word	0x00000170


	//   ....[2]....
        /*02a4*/ 	.word	0x000001e0


	//   ....[3]....
        /*02a8*/ 	.word	0x00013a60


	//   ....[4]....
        /*02ac*/ 	.word	0x00013af0


	//   ....[5]....
        /*02b0*/ 	.word	0x00016350


	//   ....[6]....
        /*02b4*/ 	.word	0x000163e0


	//----- nvinfo : EIATTR_COOP_GROUP_MASK_REGIDS
	.align		4
.L_295:
        /*02b8*/ 	.byte	0x04, 0x29
        /*02ba*/ 	.short	(.L_297 - .L_296)


	//   ....[0]....
.L_296:
        /*02bc*/ 	.word	0xffffffff


	//   ....[1]....
        /*02c0*/ 	.word	0xffffffff


	//   ....[2]....
        /*02c4*/ 	.word	0xffffffff


	//   ....[3]....
        /*02c8*/ 	.word	0xffffffff


	//   ....[4]....
        /*02cc*/ 	.word	0xffffffff


	//   ....[5]....
        /*02d0*/ 	.word	0xffffffff


	//   ....[6]....
        /*02d4*/ 	.word	0xffffffff


	//   ....[7]....
        /*02d8*/ 	.word	0xffffffff


	//   ....[8]....
        /*02dc*/ 	.word	0xffffffff


	//   ....[9]....
        /*02e0*/ 	.word	0xffffffff


	//   ....[10]....
        /*02e4*/ 	.word	0xffffffff


	//   ....[11]....
        /*02e8*/ 	.word	0xffffffff


	//   ....[12]....
        /*02ec*/ 	.word	0xffffffff


	//   ....[13]....
        /*02f0*/ 	.word	0xffffffff


	//   ....[14]....
        /*02f4*/ 	.word	0xffffffff


	//   ....[15]....
        /*02f8*/ 	.word	0xffffffff


	//   ....[16]....
        /*02fc*/ 	.word	0xffffffff


	//   ....[17]....
        /*0300*/ 	.word	0xffffffff


	//   ....[18]....
        /*0304*/ 	.word	0xffffffff


	//   ....[19]....
        /*0308*/ 	.word	0xffffffff


	//   ....[20]....
        /*030c*/ 	.word	0xffffffff


	//   ....[21]....
        /*0310*/ 	.word	0xffffffff


	//   ....[22]....
        /*0314*/ 	.word	0xffffffff


	//   ....[23]....
        /*0318*/ 	.word	0xffffffff


	//   ....[24]....
        /*031c*/ 	.word	0xffffffff


	//   ....[25]....
        /*0320*/ 	.word	0xffffffff


	//   ....[26]....
        /*0324*/ 	.word	0xffffffff


	//   ....[27]....
        /*0328*/ 	.word	0xffffffff


	//   ....[28]....
        /*032c*/ 	.word	0xffffffff


	//   ....[29]....
        /*0330*/ 	.word	0xffffffff


	//   ....[30]....
        /*0334*/ 	.word	0xffffffff


	//   ....[31]....
        /*0338*/ 	.word	0xffffffff


	//   ....[32]....
        /*033c*/ 	.word	0xffffffff


	//   ....[33]....
        /*0340*/ 	.word	0xffffffff


	//   ....[34]....
        /*0344*/ 	.word	0xffffffff


	//   ....[35]....
        /*0348*/ 	.word	0xffffffff


	//   ....[36]....
        /*034c*/ 	.word	0xffffffff


	//   ....[37]....
        /*0350*/ 	.word	0xffffffff


	//   ....[38]....
        /*0354*/ 	.word	0xffffffff


	//   ....[39]....
        /*0358*/ 	.word	0xffffffff


	//   ....[40]....
        /*035c*/ 	.word	0xffffffff


	//   ....[41]....
        /*0360*/ 	.word	0xffffffff


	//   ....[42]....
        /*0364*/ 	.word	0xffffffff


	//   ....[43]....
        /*0368*/ 	.word	0xffffffff


	//   ....[44]....
        /*036c*/ 	.word	0xffffffff


	//   ....[45]....
        /*0370*/ 	.word	0xffffffff


	//   ....[46]....
        /*0374*/ 	.word	0xffffffff


	//   ....[47]....
        /*0378*/ 	.word	0xffffffff


	//   ....[48]....
        /*037c*/ 	.word	0xffffffff


	//   ....[49]....
        /*0380*/ 	.word	0xffffffff


	//   ....[50]....
        /*0384*/ 	.word	0xffffffff


	//   ....[51]....
        /*0388*/ 	.word	0xffffffff


	//   ....[52]....
        /*038c*/ 	.word	0xffffffff


	//   ....[53]....
        /*0390*/ 	.word	0xffffffff


	//   ....[54]....
        /*0394*/ 	.word	0xffffffff


	//   ....[55]....
        /*0398*/ 	.word	0xffffffff


	//   ....[56]....
        /*039c*/ 	.word	0xffffffff


	//   ....[57]....
        /*03a0*/ 	.word	0xffffffff


	//   ....[58]....
        /*03a4*/ 	.word	0xffffffff


	//   ....[59]....
        /*03a8*/ 	.word	0xffffffff


	//   ....[60]....
        /*03ac*/ 	.word	0xffffffff


	//   ....[61]....
        /*03b0*/ 	.word	0xffffffff


	//   ....[62]....
        /*03b4*/ 	.word	0xffffffff


	//   ....[63]....
        /*03b8*/ 	.word	0xffffffff


	//   ....[64]....
        /*03bc*/ 	.word	0xffffffff


	//   ....[65]....
        /*03c0*/ 	.word	0xffffffff


	//   ....[66]....
        /*03c4*/ 	.word	0xffffffff


	//   ....[67]....
        /*03c8*/ 	.word	0xffffffff


	//   ....[68]....
        /*03cc*/ 	.word	0xffffffff


	//   ....[69]....
        /*03d0*/ 	.word	0xffffffff


	//   ....[70]....
        /*03d4*/ 	.word	0xffffffff


	//   ....[71]....
        /*03d8*/ 	.word	0xffffffff


	//   ....[72]....
        /*03dc*/ 	.word	0xffffffff


	//   ....[73]....
        /*03e0*/ 	.word	0xffffffff


	//   ....[74]....
        /*03e4*/ 	.word	0xffffffff


	//   ....[75]....
        /*03e8*/ 	.word	0xffffffff


	//   ....[76]....
        /*03ec*/ 	.word	0xffffffff


	//   ....[77]....
        /*03f0*/ 	.word	0xffffffff


	//   ....[78]....
        /*03f4*/ 	.word	0xffffffff


	//   ....[79]....
        /*03f8*/ 	.word	0xffffffff


	//   ....[80]....
        /*03fc*/ 	.word	0xffffffff


	//   ....[81]....
        /*0400*/ 	.word	0xffffffff


	//   ....[82]....
        /*0404*/ 	.word	0xffffffff


	//   ....[83]....
        /*0408*/ 	.word	0xffffffff


	//   ....[84]....
        /*040c*/ 	.word	0xffffffff


	//   ....[85]....
        /*0410*/ 	.word	0xffffffff


	//   ....[86]....
        /*0414*/ 	.word	0xffffffff


	//   ....[87]....
        /*0418*/ 	.word	0xffffffff


	//   ....[88]....
        /*041c*/ 	.word	0xffffffff


	//   ....[89]....
        /*0420*/ 	.word	0xffffffff


	//   ....[90]....
        /*0424*/ 	.word	0xffffffff


	//   ....[91]....
        /*0428*/ 	.word	0xffffffff


	//   ....[92]....
        /*042c*/ 	.word	0xffffffff


	//   ....[93]....
        /*0430*/ 	.word	0xffffffff


	//   ....[94]....
        /*0434*/ 	.word	0xffffffff


	//   ....[95]....
        /*0438*/ 	.word	0xffffffff


	//   ....[96]....
        /*043c*/ 	.word	0xffffffff


	//   ....[97]....
        /*0440*/ 	.word	0xffffffff


	//   ....[98]....
        /*0444*/ 	.word	0xffffffff


	//   ....[99]....
        /*0448*/ 	.word	0xffffffff


	//   ....[100]....
        /*044c*/ 	.word	0xffffffff


	//   ....[101]....
        /*0450*/ 	.word	0xffffffff


	//   ....[102]....
        /*0454*/ 	.word	0xffffffff


	//   ....[103]....
        /*0458*/ 	.word	0xffffffff


	//   ....[104]....
        /*045c*/ 	.word	0xffffffff


	//   ....[105]....
        /*0460*/ 	.word	0xffffffff


	//   ....[106]....
        /*0464*/ 	.word	0xffffffff


	//   ....[107]....
        /*0468*/ 	.word	0xffffffff


	//   ....[108]....
        /*046c*/ 	.word	0xffffffff


	//   ....[109]....
        /*0470*/ 	.word	0xffffffff


	//   ....[110]....
        /*0474*/ 	.word	0xffffffff


	//   ....[111]....
        /*0478*/ 	.word	0xffffffff


	//   ....[112]....
        /*047c*/ 	.word	0xffffffff


	//   ....[113]....
        /*0480*/ 	.word	0xffffffff


	//   ....[114]....
        /*0484*/ 	.word	0xffffffff


	//   ....[115]....
        /*0488*/ 	.word	0xffffffff


	//   ....[116]....
        /*048c*/ 	.word	0xffffffff


	//   ....[117]....
        /*0490*/ 	.word	0xffffffff


	//   ....[118]....
        /*0494*/ 	.word	0xffffffff


	//   ....[119]....
        /*0498*/ 	.word	0xffffffff


	//   ....[120]....
        /*049c*/ 	.word	0xffffffff


	//   ....[121]....
        /*04a0*/ 	.word	0xffffffff


	//   ....[122]....
        /*04a4*/ 	.word	0xffffffff


	//   ....[123]....
        /*04a8*/ 	.word	0xffffffff


	//   ....[124]....
        /*04ac*/ 	.word	0xffffffff


	//   ....[125]....
        /*04b0*/ 	.word	0xffffffff


	//   ....[126]....
        /*04b4*/ 	.word	0xffffffff


	//   ....[127]....
        /*04b8*/ 	.word	0xffffffff


	//   ....[128]....
        /*04bc*/ 	.word	0xffffffff


	//   ....[129]....
        /*04c0*/ 	.word	0xffffffff


	//   ....[130]....
        /*04c4*/ 	.word	0xffffffff


	//   ....[131]....
        /*04c8*/ 	.word	0xffffffff


	//   ....[132]....
        /*04cc*/ 	.word	0xffffffff


	//   ....[133]....
        /*04d0*/ 	.word	0xffffffff


	//   ....[134]....
        /*04d4*/ 	.word	0xffffffff


	//   ....[135]....
        /*04d8*/ 	.word	0xffffffff


	//   ....[136]....
        /*04dc*/ 	.word	0xffffffff


	//   ....[137]....
        /*04e0*/ 	.word	0xffffffff


	//   ....[138]....
        /*04e4*/ 	.word	0xffffffff


	//   ....[139]....
        /*04e8*/ 	.word	0xffffffff


	//   ....[140]....
        /*04ec*/ 	.word	0xffffffff


	//   ....[141]....
        /*04f0*/ 	.word	0xffffffff


	//   ....[142]....
        /*04f4*/ 	.word	0xffffffff


	//   ....[143]....
        /*04f8*/ 	.word	0xffffffff


	//   ....[144]....
        /*04fc*/ 	.word	0xffffffff


	//   ....[145]....
        /*0500*/ 	.word	0xffffffff


	//   ....[146]....
        /*0504*/ 	.word	0xffffffff


	//   ....[147]....
        /*0508*/ 	.word	0xffffffff


	//   ....[148]....
        /*050c*/ 	.word	0xffffffff


	//   ....[149]....
        /*0510*/ 	.word	0xffffffff


	//   ....[150]....
        /*0514*/ 	.word	0xffffffff


	//   ....[151]....
        /*0518*/ 	.word	0xffffffff


	//   ....[152]....
        /*051c*/ 	.word	0xffffffff


	//   ....[153]....
        /*0520*/ 	.word	0xffffffff


	//   ....[154]....
        /*0524*/ 	.word	0xffffffff


	//   ....[155]....
        /*0528*/ 	.word	0xffffffff


	//   ....[156]....
        /*052c*/ 	.word	0xffffffff


	//   ....[157]....
        /*0530*/ 	.word	0xffffffff


	//   ....[158]....
        /*0534*/ 	.word	0xffffffff


	//   ....[159]....
        /*0538*/ 	.word	0xffffffff


	//   ....[160]....
        /*053c*/ 	.word	0xffffffff


	//   ....[161]....
        /*0540*/ 	.word	0x0500000f


	//   ....[162]....
        /*0544*/ 	.word	0x0500000f


	//   ....[163]....
        /*0548*/ 	.word	0x0500000f


	//   ....[164]....
        /*054c*/ 	.word	0x0500000f


	//   ....[165]....
        /*0550*/ 	.word	0x0500000f


	//   ....[166]....
        /*0554*/ 	.word	0x0500000f


	//   ....[167]....
        /*0558*/ 	.word	0x0500000f


	//   ....[168]....
        /*055c*/ 	.word	0x0500000f


	//   ....[169]....
        /*0560*/ 	.word	0x0500000f


	//   ....[170]....
        /*0564*/ 	.word	0x0500000f


	//----- nvinfo : EIATTR_COOP_GROUP_INSTR_OFFSETS
	.align		4
.L_297:
        /*0568*/ 	.byte	0x04, 0x28
        /*056a*/ 	.short	(.L_299 - .L_298)


	//   ....[0]....
.L_298:
        /*056c*/ 	.word	0x00000070


	//   ....[1]....
        /*0570*/ 	.word	0x00000140


	//   ....[2]....
        /*0574*/ 	.word	0x00000190


	//   ....[3]....
        /*0578*/ 	.word	0x000003c0


	//   ....[4]....
        /*057c*/ 	.word	0x00000520


	//   ....[5]....
        /*0580*/ 	.word	0x00000640


	//   ....[6]....
        /*0584*/ 	.word	0x000007a0


	//   ....[7]....
        /*0588*/ 	.word	0x00001b60


	//   ....[8]....
        /*058c*/ 	.word	0x00003190


	//   ....[9]....
        /*0590*/ 	.word	0x000031d0


	//   ....[10]....
        /*0594*/ 	.word	0x00003ee0


	//   ....[11]....
        /*0598*/ 	.word	0x00003f50


	//   ....[12]....
        /*059c*/ 	.word	0x00004b80


	//   ....[13]....
        /*05a0*/ 	.word	0x00004c00


	//   ....[14]....
        /*05a4*/ 	.word	0x00006d90


	//   ....[15]....
        /*05a8*/ 	.word	0x00007de0


	//   ....[16]....
        /*05ac*/ 	.word	0x00007e30


	//   ....[17]....
        /*05b0*/ 	.word	0x00007f40


	//   ....[18]....
        /*05b4*/ 	.word	0x00008ba0


	//   ....[19]....
        /*05b8*/ 	.word	0x00008c30


	//   ....[20]....
        /*05bc*/ 	.word	0x0000bff0


	//   ....[21]....
        /*05c0*/ 	.word	0x0000c010


	//   ....[22]....
        /*05c4*/ 	.word	0x0000c040


	//   ....[23]....
        /*05c8*/ 	.word	0x0000c070


	//   ....[24]....
        /*05cc*/ 	.word	0x0000daf0


	//   ....[25]....
        /*05d0*/ 	.word	0x0000db00


	//   ....[26]....
        /*05d4*/ 	.word	0x0000db80


	//   ....[27]....
        /*05d8*/ 	.word	0x0000db90


	//   ....[28]....
        /*05dc*/ 	.word	0x0000eb00


	//   ....[29]....
        /*05e0*/ 	.word	0x0000eb10


	//   ....[30]....
        /*05e4*/ 	.word	0x0000eb20


	//   ....[31]....
        /*05e8*/ 	.word	0x0000eb30


	//   ....[32]....
        /*05ec*/ 	.word	0x0000eb40


	//   ....[33]....
        /*05f0*/ 	.word	0x0000eb50


	//   ....[34]....
        /*05f4*/ 	.word	0x0000eb60


	//   ....[35]....
        /*05f8*/ 	.word	0x0000eb70


	//   ....[36]....
        /*05fc*/ 	.word	0x0000eb80


	//   ....[37]....
        /*0600*/ 	.word	0x0000ebb0


	//   ....[38]....
        /*0604*/ 	.word	0x0000ebe0


	//   ....[39]....
        /*0608*/ 	.word	0x0000ebf0


	//   ....[40]....
        /*060c*/ 	.word	0x0000ec00


	//   ....[41]....
        /*0610*/ 	.word	0x0000ec10


	//   ....[42]....
        /*0614*/ 	.word	0x0000ec20


	//   ....[43]....
        /*0618*/ 	.word	0x0000ec30


	//   ....[44]....
        /*061c*/ 	.word	0x0000ec60


	//   ....[45]....
        /*0620*/ 	.word	0x0000ec70


	//   ....[46]....
        /*0624*/ 	.word	0x0000ec80


	//   ....[47]....
        /*0628*/ 	.word	0x0000ec90


	//   ....[48]....
        /*062c*/ 	.word	0x0000eca0


	//   ....[49]....
        /*0630*/ 	.word	0x0000ecb0


	//   ....[50]....
        /*0634*/ 	.word	0x0000ecc0


	//   ....[51]....
        /*0638*/ 	.word	0x0000ecd0


	//   ....[52]....
        /*063c*/ 	.word	0x0000ece0


	//   ....[53]....
        /*0640*/ 	.word	0x0000ed00


	//   ....[54]....
        /*0644*/ 	.word	0x0000ed30


	//   ....[55]....
        /*0648*/ 	.word	0x0000ed40


	//   ....[56]....
        /*064c*/ 	.word	0x0000ed50


	//   ....[57]....
        /*0650*/ 	.word	0x0000ed70


	//   ....[58]....
        /*0654*/ 	.word	0x0000ed80


	//   ....[59]....
        /*0658*/ 	.word	0x0000ed90


	//   ....[60]....
        /*065c*/ 	.word	0x0000eda0


	//   ....[61]....
        /*0660*/ 	.word	0x0000edc0


	//   ....[62]....
        /*0664*/ 	.word	0x0000edd0


	//   ....[63]....
        /*0668*/ 	.word	0x0000ede0


	//   ....[64]....
        /*066c*/ 	.word	0x0000edf0


	//   ....[65]....
        /*0670*/ 	.word	0x0000ee10


	//   ....[66]....
        /*0674*/ 	.word	0x0000ee40


	//   ....[67]....
        /*0678*/ 	.word	0x0000ee70


	//   ....[68]....
        /*067c*/ 	.word	0x0000ee90


	//   ....[69]....
        /*0680*/ 	.word	0x0000eea0


	//   ....[70]....
        /*0684*/ 	.word	0x0000eeb0


	//   ....[71]....
        /*0688*/ 	.word	0x0000eed0


	//   ....[72]....
        /*068c*/ 	.word	0x0000eef0


	//   ....[73]....
        /*0690*/ 	.word	0x0000ef10


	//   ....[74]....
        /*0694*/ 	.word	0x0000ef30


	//   ....[75]....
        /*0698*/ 	.word	0x0000ef60


	//   ....[76]....
        /*069c*/ 	.word	0x0000ef90


	//   ....[77]....
        /*06a0*/ 	.word	0x0000efb0


	//   ....[78]....
        /*06a4*/ 	.word	0x0000efe0


	//   ....[79]....
        /*06a8*/ 	.word	0x0000f010


	//   ....[80]....
        /*06ac*/ 	.word	0x0000f020


	//   ....[81]....
        /*06b0*/ 	.word	0x0000f050


	//   ....[82]....
        /*06b4*/ 	.word	0x0000f060


	//   ....[83]....
        /*06b8*/ 	.word	0x0000f080


	//   ....[84]....
        /*06bc*/ 	.word	0x0000f090


	//   ....[85]....
        /*06c0*/ 	.word	0x0000f0a0


	//   ....[86]....
        /*06c4*/ 	.word	0x0000f0c0


	//   ....[87]....
        /*06c8*/ 	.word	0x0000f0f0


	//   ....[88]....
        /*06cc*/ 	.word	0x0000f120


	//   ....[89]....
        /*06d0*/ 	.word	0x0000f150


	//   ....[90]....
        /*06d4*/ 	.word	0x0000f180


	//   ....[91]....
        /*06d8*/ 	.word	0x0000f1b0


	//   ....[92]....
        /*06dc*/ 	.word	0x0000fa30


	//   ....[93]....
        /*06e0*/ 	.word	0x0000fa70


	//   ....[94]....
        /*06e4*/ 	.word	0x0000fa90


	//   ....[95]....
        /*06e8*/ 	.word	0x0000fac0


	//   ....[96]....
        /*06ec*/ 	.word	0x00010180


	//   ....[97]....
        /*06f0*/ 	.word	0x000101a0


	//   ....[98]....
        /*06f4*/ 	.word	0x00010270


	//   ....[99]....
        /*06f8*/ 	.word	0x00010290


	//   ....[100]....
        /*06fc*/ 	.word	0x00010350


	//   ....[101]....
        /*0700*/ 	.word	0x00010370


	//   ....[102]....
        /*0704*/ 	.word	0x00010440


	//   ....[103]....
        /*0708*/ 	.word	0x00010460


	//   ....[104]....
        /*070c*/ 	.word	0x00010820


	//   ....[105]....
        /*0710*/ 	.word	0x00010830


	//   ....[106]....
        /*0714*/ 	.word	0x00010c70


	//   ....[107]....
        /*0718*/ 	.word	0x00010c80


	//   ....[108]....
        /*071c*/ 	.word	0x00011970


	//   ....[109]....
        /*0720*/ 	.word	0x00011990


	//   ....[110]....
        /*0724*/ 	.word	0x00011a50


	//   ....[111]....
        /*0728*/ 	.word	0x00011a70


	//   ....[112]....
        /*072c*/ 	.word	0x00011b30


	//   ....[113]....
        /*0730*/ 	.word	0x00011b50


	//   ....[114]....
        /*0734*/ 	.word	0x00011c20


	//   ....[115]....
        /*0738*/ 	.word	0x00011c40


	//   ....[116]....
        /*073c*/ 	.word	0x00011d80


	//   ....[117]....
        /*0740*/ 	.word	0x00011fb0


	//   ....[118]....
        /*0744*/ 	.word	0x00011ff0


	//   ....[119]....
        /*0748*/ 	.word	0x00012030


	//   ....[120]....
        /*074c*/ 	.word	0x00012060


	//   ....[121]....
        /*0750*/ 	.word	0x00012090


	//   ....[122]....
        /*0754*/ 	.word	0x000120c0


	//   ....[123]....
        /*0758*/ 	.word	0x00012250


	//   ....[124]....
        /*075c*/ 	.word	0x00012280


	//   ....[125]....
        /*0760*/ 	.word	0x000122c0


	//   ....[126]....
        /*0764*/ 	.word	0x000122f0


	//   ....[127]....
        /*0768*/ 	.word	0x00012320


	//   ....[128]....
        /*076c*/ 	.word	0x00012350


	//   ....[129]....
        /*0770*/ 	.word	0x000123f0


	//   ....[130]....
        /*0774*/ 	.word	0x00012440


	//   ....[131]....
        /*0778*/ 	.word	0x00012450


	//   ....[132]....
        /*077c*/ 	.word	0x00012490


	//   ....[133]....
        /*0780*/ 	.word	0x000141e0


	//   ....[134]....
        /*0784*/ 	.word	0x00014e30


	//   ....[135]....
        /*0788*/ 	.word	0x00014e60


	//   ....[136]....
        /*078c*/ 	.word	0x00014f30


	//   ....[137]....
        /*0790*/ 	.word	0x00014f40


	//   ....[138]....
        /*0794*/ 	.word	0x00014fd0


	//   ....[139]....
        /*0798*/ 	.word	0x00014fe0


	//   ....[140]....
        /*079c*/ 	.word	0x00014ff0


	//   ....[141]....
        /*07a0*/ 	.word	0x00015000


	//   ....[142]....
        /*07a4*/ 	.word	0x00016d80


	//   ....[143]....
        /*07a8*/ 	.word	0x00016db0


	//   ....[144]....
        /*07ac*/ 	.word	0x00016de0


	//   ....[145]....
        /*07b0*/ 	.word	0x00016e10


	//   ....[146]....
        /*07b4*/ 	.word	0x00016e40


	//   ....[147]....
        /*07b8*/ 	.word	0x00016e70


	//   ....[148]....
        /*07bc*/ 	.word	0x00016ea0


	//   ....[149]....
        /*07c0*/ 	.word	0x00016ed0


	//   ....[150]....
        /*07c4*/ 	.word	0x00017040


	//   ....[151]....
        /*07c8*/ 	.word	0x00017070


	//   ....[152]....
        /*07cc*/ 	.word	0x000170a0


	//   ....[153]....
        /*07d0*/ 	.word	0x000170d0


	//   ....[154]....
        /*07d4*/ 	.word	0x00017100


	//   ....[155]....
        /*07d8*/ 	.word	0x00017130


	//   ....[156]....
        /*07dc*/ 	.word	0x000171b0


	//   ....[157]....
        /*07e0*/ 	.word	0x000171f0


	//   ....[158]....
        /*07e4*/ 	.word	0x00017200


	//   ....[159]....
        /*07e8*/ 	.word	0x00017240


	//   ....[160]....
        /*07ec*/ 	.word	0x00017d20


	//   ....[161]....
        /*07f0*/ 	.word	0x00018300


	//   ....[162]....
        /*07f4*/ 	.word	0x000184e0


	//   ....[163]....
        /*07f8*/ 	.word	0x00018540


	//   ....[164]....
        /*07fc*/ 	.word	0x000185a0


	//   ....[165]....
        /*0800*/ 	.word	0x000186a0


	//   ....[166]....
        /*0804*/ 	.word	0x00018740


	//   ....[167]....
        /*0808*/ 	.word	0x00018840


	//   ....[168]....
        /*080c*/ 	.word	0x000188a0


	//   ....[169]....
        /*0810*/ 	.word	0x00018980


	//   ....[170]....
        /*0814*/ 	.word	0x00018cd0


	//----- nvinfo : EIATTR_REG_RECONFIG
	.align		4
.L_299:
        /*0818*/ 	.byte	0x01, 0x54
	.zero		2


	//----- nvinfo : EIATTR_SYSCALL_OFFSETS
	.align		4
        /*081c*/ 	.byte	0x04, 0x46
        /*081e*/ 	.short	(.L_301 - .L_300)


	//   ....[0]....
.L_300:
        /*0820*/ 	.word	0x00001d40


	//   ....[1]....
        /*0824*/ 	.word	0x00013c60


	//   ....[2]....
        /*0828*/ 	.word	0x00013dc0


	//   ....[3]....
        /*082c*/ 	.word	0x00013f10


	//   ....[4]....
        /*0830*/ 	.word	0x00014050


	//   ....[5]....
        /*0834*/ 	.word	0x00014a70


	//----- nvinfo : EIATTR_MBARRIER_INSTR_OFFSETS
	.align		4
.L_301:
        /*0838*/ 	.byte	0x04, 0x39
        /*083a*/ 	.short	(.L_303 - .L_302)


	//   ....[0]....
.L_302:
        /*083c*/ 	.word	0x00000270
        /*0840*/ 	.word	0x000000ff
        /*0844*/ 	.word	0x00029800
        /*0848*/ 	.short	0x0100
        /*084a*/ 	.byte	0x08
	.zero		1


	//   ....[1]....
        /*084c*/ 	.word	0x00000280
        /*0850*/ 	.word	0x000000ff
        /*0854*/ 	.word	0x00029820
        /*0858*/ 	.short	0x0100
        /*085a*/ 	.byte	0x08
	.zero		1


	//   ....[2]....
        /*085c*/ 	.word	0x00000370
        /*0860*/ 	.word	0x000000ff
        /*0864*/ 	.word	0x00029830
        /*0868*/ 	.short	0x0100
        /*086a*/ 	.byte	0x08
	.zero		1


	//   ....[3]....
        /*086c*/ 	.word	0x00000380
        /*0870*/ 	.word	0x000000ff
        /*0874*/ 	.word	0x00029840
        /*0878*/ 	.short	0x0100
        /*087a*/ 	.byte	0x08
	.zero		1


	//   ....[4]....
        /*087c*/ 	.word	0x00000390
        /*0880*/ 	.word	0x000000ff
        /*0884*/ 	.word	0x00029838
        /*0888*/ 	.short	0x0100
        /*088a*/ 	.byte	0x08
	.zero		1


	//   ....[5]....
        /*088c*/ 	.word	0x000003a0
        /*0890*/ 	.word	0x000000ff
        /*0894*/ 	.word	0x00029848
        /*0898*/ 	.short	0x0100
        /*089a*/ 	.byte	0x08
	.zero		1


	//   ....[6]....
        /*089c*/ 	.word	0x000004d0
        /*08a0*/ 	.word	0x000000ff
        /*08a4*/ 	.word	0x00029850
        /*08a8*/ 	.short	0x0100
        /*08aa*/ 	.byte	0x08
	.zero		1


	//   ....[7]....
        /*08ac*/ 	.word	0x000004e0
        /*08b0*/ 	.word	0x000000ff
        /*08b4*/ 	.word	0x00029860
        /*08b8*/ 	.short	0x0100
        /*08ba*/ 	.byte	0x08
	.zero		1


	//   ....[8]....
        /*08bc*/ 	.word	0x000004f0
        /*08c0*/ 	.word	0x000000ff
        /*08c4*/ 	.word	0x00029858
        /*08c8*/ 	.short	0x0100
        /*08ca*/ 	.byte	0x08
	.zero		1


	//   ....[9]....
        /*08cc*/ 	.word	0x00000500
        /*08d0*/ 	.word	0x000000ff
        /*08d4*/ 	.word	0x00029868
        /*08d8*/ 	.short	0x0100
        /*08da*/ 	.byte	0x08
	.zero		1


	//   ....[10]....
        /*08dc*/ 	.word	0x000005f0
        /*08e0*/ 	.word	0x000000ff
        /*08e4*/ 	.word	0x00029870
        /*08e8*/ 	.short	0x0100
        /*08ea*/ 	.byte	0x06
	.zero		1


	//   ....[11]....
        /*08ec*/ 	.word	0x00000600
        /*08f0*/ 	.word	0x000000ff
        /*08f4*/ 	.word	0x00029880
        /*08f8*/ 	.short	0x0100
        /*08fa*/ 	.byte	0x06
	.zero		1


	//   ....[12]....
        /*08fc*/ 	.word	0x00000610
        /*0900*/ 	.word	0x000000ff
        /*0904*/ 	.word	0x00029878
        /*0908*/ 	.short	0x0100
        /*090a*/ 	.byte	0x06
	.zero		1


	//   ....[13]....
        /*090c*/ 	.word	0x00000620
        /*0910*/ 	.word	0x000000ff
        /*0914*/ 	.word	0x00029888
        /*0918*/ 	.short	0x0100
        /*091a*/ 	.byte	0x06
	.zero		1


	//   ....[14]....
        /*091c*/ 	.word	0x00000750
        /*0920*/ 	.word	0x000000ff
        /*0924*/ 	.word	0x00029890
        /*0928*/ 	.short	0x0100
        /*092a*/ 	.byte	0x08
	.zero		1


	//   ....[15]....
        /*092c*/ 	.word	0x00000760
        /*0930*/ 	.word	0x000000ff
        /*0934*/ 	.word	0x000298a0
        /*0938*/ 	.short	0x0100
        /*093a*/ 	.byte	0x08
	.zero		1


	//   ....[16]....
        /*093c*/ 	.word	0x00000770
        /*0940*/ 	.word	0x000000ff
        /*0944*/ 	.word	0x00029898
        /*0948*/ 	.short	0x0100
        /*094a*/ 	.byte	0x08
	.zero		1


	//   ....[17]....
        /*094c*/ 	.word	0x00000780
        /*0950*/ 	.word	0x000000ff
        /*0954*/ 	.word	0x000298a8
        /*0958*/ 	.short	0x0100
        /*095a*/ 	.byte	0x08
	.zero		1


	//   ....[18]....
        /*095c*/ 	.word	0x000008b0
        /*0960*/ 	.word	0x000000ff
        /*0964*/ 	.word	0x000298b0
        /*0968*/ 	.short	0x0100
        /*096a*/ 	.byte	0x08
	.zero		1


	//   ....[19]....
        /*096c*/ 	.word	0x000008c0
        /*0970*/ 	.word	0x000000ff
        /*0974*/ 	.word	0x000298c0
        /*0978*/ 	.short	0x0100
        /*097a*/ 	.byte	0x08
	.zero		1


	//   ....[20]....
        /*097c*/ 	.word	0x000008d0
        /*0980*/ 	.word	0x000000ff
        /*0984*/ 	.word	0x000298b8
        /*0988*/ 	.short	0x0100
        /*098a*/ 	.byte	0x08
	.zero		1


	//   ....[21]....
        /*098c*/ 	.word	0x000008e0
        /*0990*/ 	.word	0x000000ff
        /*0994*/ 	.word	0x000298c8
        /*0998*/ 	.short	0x0100
        /*099a*/ 	.byte	0x08
	.zero		1


	//   ....[22]....
        /*099c*/ 	.word	0x00001f90
        /*09a0*/ 	.word	0x000000ff
        /*09a4*/ 	.word	0x00029800
        /*09a8*/ 	.short	0x010a
        /*09aa*/ 	.byte	0x29
	.zero		1


	//   ....[23]....
        /*09ac*/ 	.word	0x00002050
        /*09b0*/ 	.word	0x00000002
        /*09b4*/ 	.word	0x00029830
        /*09b8*/ 	.short	0x010a
        /*09ba*/ 	.byte	0x3f
	.zero		1


	//   ....[24]....
        /*09bc*/ 	.word	0x000020b0
        /*09c0*/ 	.word	0x00000002
        /*09c4*/ 	.word	0x00029830
        /*09c8*/ 	.short	0x010a
        /*09ca*/ 	.byte	0x3f
	.zero		1


	//   ....[25]....
        /*09cc*/ 	.word	0x00005090
        /*09d0*/ 	.word	0x0000002d
        /*09d4*/ 	.word	0x00000000
        /*09d8*/ 	.short	0x0101
        /*09da*/ 	.byte	0x3f
	.zero		1


	//   ....[26]....
        /*09dc*/ 	.word	0x00005fc0
        /*09e0*/ 	.word	0x000000ff
        /*09e4*/ 	.word	0x00029830
        /*09e8*/ 	.short	0x010a
        /*09ea*/ 	.byte	0x06
	.zero		1


	//   ....[27]....
        /*09ec*/ 	.word	0x00006000
        /*09f0*/ 	.word	0x000000ff
        /*09f4*/ 	.word	0x00029830
        /*09f8*/ 	.short	0x010a
        /*09fa*/ 	.byte	0x06
	.zero		1


	//   ....[28]....
        /*09fc*/ 	.word	0x00006c40
        /*0a00*/ 	.word	0x000000ff
        /*0a04*/ 	.word	0x00029850
        /*0a08*/ 	.short	0x010a
        /*0a0a*/ 	.byte	0x06
	.zero		1


	//   ....[29]....
        /*0a0c*/ 	.word	0x00006c80
        /*0a10*/ 	.word	0x000000ff
        /*0a14*/ 	.word	0x00029850
        /*0a18*/ 	.short	0x010a
        /*0a1a*/ 	.byte	0x06
	.zero		1


	//   ....[30]....
        /*0a1c*/ 	.word	0x000096c0
        /*0a20*/ 	.word	0x00000002
        /*0a24*/ 	.word	0x00000000
        /*0a28*/ 	.short	0x0101
        /*0a2a*/ 	.byte	0x3f
	.zero		1


	//   ....[31]....
        /*0a2c*/ 	.word	0x00009af0
        /*0a30*/ 	.word	0x000000ff
        /*0a34*/ 	.word	0x00000000
        /*0a38*/ 	.short	0x0101
        /*0a3a*/ 	.byte	0x06
	.zero		1


	//   ....[32]....
        /*0a3c*/ 	.word	0x0000a240
        /*0a40*/ 	.word	0x000000ff
        /*0a44*/ 	.word	0x00029830
        /*0a48*/ 	.short	0x010a
        /*0a4a*/ 	.byte	0x06
	.zero		1


	//   ....[33]....
        /*0a4c*/ 	.word	0x0000a280
        /*0a50*/ 	.word	0x000000ff
        /*0a54*/ 	.word	0x00029830
        /*0a58*/ 	.short	0x010a
        /*0a5a*/ 	.byte	0x06
	.zero		1


	//   ....[34]....
        /*0a5c*/ 	.word	0x0000ae90
        /*0a60*/ 	.word	0x000000ff
        /*0a64*/ 	.word	0x00029850
        /*0a68*/ 	.short	0x010a
        /*0a6a*/ 	.byte	0x06
	.zero		1


	//   ....[35]....
        /*0a6c*/ 	.word	0x0000aed0
        /*0a70*/ 	.word	0x000000ff
        /*0a74*/ 	.word	0x00029850
        /*0a78*/ 	.short	0x010a
        /*0a7a*/ 	.byte	0x06
	.zero		1


	//   ....[36]....
        /*0a7c*/ 	.word	0x0000cec0
        /*0a80*/ 	.word	0x00000002
        /*0a84*/ 	.word	0x00000000
        /*0a88*/ 	.short	0x0101
        /*0a8a*/ 	.byte	0x3f
	.zero		1


	//   ....[37]....
        /*0a8c*/ 	.word	0x0000d1f0
        /*0a90*/ 	.word	0x000000ff
        /*0a94*/ 	.word	0x00000000
        /*0a98*/ 	.short	0x0101
        /*0a9a*/ 	.byte	0x06
	.zero		1


	//   ....[38]....
        /*0a9c*/ 	.word	0x0000d850
        /*0aa0*/ 	.word	0x000000ff
        /*0aa4*/ 	.word	0x00029850
        /*0aa8*/ 	.short	0x010a
        /*0aaa*/ 	.byte	0x05
	.zero		1


	//   ....[39]....
        /*0aac*/ 	.word	0x0000d890
        /*0ab0*/ 	.word	0x000000ff
        /*0ab4*/ 	.word	0x00029850
        /*0ab8*/ 	.short	0x010a
        /*0aba*/ 	.byte	0x05
	.zero		1


	//   ....[40]....
        /*0abc*/ 	.word	0x0000de70
        /*0ac0*/ 	.word	0x000000ff
        /*0ac4*/ 	.word	0x00000000
        /*0ac8*/ 	.short	0x0101
        /*0aca*/ 	.byte	0x04
	.zero		1


	//   ....[41]....
        /*0acc*/ 	.word	0x00010170
        /*0ad0*/ 	.word	0x00000003
        /*0ad4*/ 	.word	0x00000000
        /*0ad8*/ 	.short	0x0101
        /*0ada*/ 	.byte	0x3f
	.zero		1


	//   ....[42]....
        /*0adc*/ 	.word	0x00010620
        /*0ae0*/ 	.word	0x00000002
        /*0ae4*/ 	.word	0x00000000
        /*0ae8*/ 	.short	0x0101
        /*0aea*/ 	.byte	0x3f
	.zero		1


	//   ....[43]....
        /*0aec*/ 	.word	0x00014440
        /*0af0*/ 	.word	0x00000002
        /*0af4*/ 	.word	0x00029880
        /*0af8*/ 	.short	0x010a
        /*0afa*/ 	.byte	0x3f
	.zero		1


	//   ....[44]....
        /*0afc*/ 	.word	0x000145d0
        /*0b00*/ 	.word	0x00000002
        /*0b04*/ 	.word	0x00029840
        /*0b08*/ 	.short	0x010a
        /*0b0a*/ 	.byte	0x3f
	.zero		1


	//   ....[45]....
        /*0b0c*/ 	.word	0x00015140
        /*0b10*/ 	.word	0x00000011
        /*0b14*/ 	.word	0x00029800
        /*0b18*/ 	.short	0x0107
        /*0b1a*/ 	.byte	0x3f
	.zero		1


	//   ....[46]....
        /*0b1c*/ 	.word	0x00015240
        /*0b20*/ 	.word	0x00000011
        /*0b24*/ 	.word	0x00029800
        /*0b28*/ 	.short	0x0101
        /*0b2a*/ 	.byte	0x3f
	.zero		1


	//   ....[47]....
        /*0b2c*/ 	.word	0x00015260
        /*0b30*/ 	.word	0x00000011
        /*0b34*/ 	.word	0x00029820
        /*0b38*/ 	.short	0x010a
        /*0b3a*/ 	.byte	0x3f
	.zero		1


	//   ....[48]....
        /*0b3c*/ 	.word	0x00015590
        /*0b40*/ 	.word	0x00000005
        /*0b44*/ 	.word	0x00029880
        /*0b48*/ 	.short	0x010a
        /*0b4a*/ 	.byte	0x3f
	.zero		1


	//   ....[49]....
        /*0b4c*/ 	.word	0x000157c0
        /*0b50*/ 	.word	0x00000005
        /*0b54*/ 	.word	0x00029840
        /*0b58*/ 	.short	0x010a
        /*0b5a*/ 	.byte	0x3f
	.zero		1


	//   ....[50]....
        /*0b5c*/ 	.word	0x00015c80
        /*0b60*/ 	.word	0x00000013
        /*0b64*/ 	.word	0x00029870
        /*0b68*/ 	.short	0x010a
        /*0b6a*/ 	.byte	0x3f
	.zero		1


	//   ....[51]....
        /*0b6c*/ 	.word	0x00015cf0
        /*0b70*/ 	.word	0x00000013
        /*0b74*/ 	.word	0x00029860
        /*0b78*/ 	.short	0x010a
        /*0b7a*/ 	.byte	0x3f
	.zero		1


	//   ....[52]....
        /*0b7c*/ 	.word	0x00016220
        /*0b80*/ 	.word	0x00000013
        /*0b84*/ 	.word	0x00029850
        /*0b88*/ 	.short	0x0101
        /*0b8a*/ 	.byte	0x3f
	.zero		1


	//   ....[53]....
        /*0b8c*/ 	.word	0x00016290
        /*0b90*/ 	.word	0x00000013
        /*0b94*/ 	.word	0x00000000
        /*0b98*/ 	.short	0x0101
        /*0b9a*/ 	.byte	0x3f
	.zero		1


	//   ....[54]....
        /*0b9c*/ 	.word	0x000164d0
        /*0ba0*/ 	.word	0x00000010
        /*0ba4*/ 	.word	0x00029870
        /*0ba8*/ 	.short	0x010a
        /*0baa*/ 	.byte	0x3f
	.zero		1


	//   ....[55]....
        /*0bac*/ 	.word	0x00016540
        /*0bb0*/ 	.word	0x00000010
        /*0bb4*/ 	.word	0x00029860
        /*0bb8*/ 	.short	0x010a
        /*0bba*/ 	.byte	0x3f
	.zero		1


	//   ....[56]....
        /*0bbc*/ 	.word	0x00016a80
        /*0bc0*/ 	.word	0x00000010
        /*0bc4*/ 	.word	0x00029850
        /*0bc8*/ 	.short	0x0101
        /*0bca*/ 	.byte	0x3f
	.zero		1


	//   ....[57]....
        /*0bcc*/ 	.word	0x00016ad0
        /*0bd0*/ 	.word	0x00000010
        /*0bd4*/ 	.word	0x00000000
        /*0bd8*/ 	.short	0x0101
        /*0bda*/ 	.byte	0x3f
	.zero		1


	//   ....[58]....
        /*0bdc*/ 	.word	0x00017ca0
        /*0be0*/ 	.word	0x00000003
        /*0be4*/ 	.word	0x00029820
        /*0be8*/ 	.short	0x010a
        /*0bea*/ 	.byte	0x3f
	.zero		1


	//   ....[59]....
        /*0bec*/ 	.word	0x00017e70
        /*0bf0*/ 	.word	0x00000007
        /*0bf4*/ 	.word	0x00000000
        /*0bf8*/ 	.short	0x010a
        /*0bfa*/ 	.byte	0x3f
	.zero		1


	//   ....[60]....
        /*0bfc*/ 	.word	0x00017ec0
        /*0c00*/ 	.word	0x00000005
        /*0c04*/ 	.word	0x00000000
        /*0c08*/ 	.short	0x010a
        /*0c0a*/ 	.byte	0x3f
	.zero		1


	//   ....[61]....
        /*0c0c*/ 	.word	0x00017f10
        /*0c10*/ 	.word	0x00000005
        /*0c14*/ 	.word	0x00029860
        /*0c18*/ 	.short	0x010a
        /*0c1a*/ 	.byte	0x3f
	.zero		1


	//   ....[62]....
        /*0c1c*/ 	.word	0x00017f60
        /*0c20*/ 	.word	0x00000003
        /*0c24*/ 	.word	0x00029860
        /*0c28*/ 	.short	0x010a
        /*0c2a*/ 	.byte	0x3f
	.zero		1


	//   ....[63]....
        /*0c2c*/ 	.word	0x00017fa0
        /*0c30*/ 	.word	0x00000005
        /*0c34*/ 	.word	0x00029880
        /*0c38*/ 	.short	0x010a
        /*0c3a*/ 	.byte	0x3f
	.zero		1


	//   ....[64]....
        /*0c3c*/ 	.word	0x00017fc0
        /*0c40*/ 	.word	0x00000003
        /*0c44*/ 	.word	0x00029880
        /*0c48*/ 	.short	0x010a
        /*0c4a*/ 	.byte	0x3f
	.zero		1


	//   ....[65]....
        /*0c4c*/ 	.word	0x00018030
        /*0c50*/ 	.word	0x00000003
        /*0c54*/ 	.word	0x00029800
        /*0c58*/ 	.short	0x010a
        /*0c5a*/ 	.byte	0x3f
	.zero		1


	//   ....[66]....
        /*0c5c*/ 	.word	0x00018080
        /*0c60*/ 	.word	0x00000002
        /*0c64*/ 	.word	0x00029830
        /*0c68*/ 	.short	0x010a
        /*0c6a*/ 	.byte	0x3f
	.zero		1


	//   ....[67]....
        /*0c6c*/ 	.word	0x000180e0
        /*0c70*/ 	.word	0x00000007
        /*0c74*/ 	.word	0x00029830
        /*0c78*/ 	.short	0x010a
        /*0c7a*/ 	.byte	0x3f
	.zero		1


	//   ....[68]....
        /*0c7c*/ 	.word	0x00018140
        /*0c80*/ 	.word	0x00000007
        /*0c84*/ 	.word	0x00029850
        /*0c88*/ 	.short	0x010a
        /*0c8a*/ 	.byte	0x3f
	.zero		1


	//   ....[69]....
        /*0c8c*/ 	.word	0x000181a0
        /*0c90*/ 	.word	0x00000007
        /*0c94*/ 	.word	0x00029830
        /*0c98*/ 	.short	0x010a
        /*0c9a*/ 	.byte	0x3f
	.zero		1


	//   ....[70]....
        /*0c9c*/ 	.word	0x00018200
        /*0ca0*/ 	.word	0x00000007
        /*0ca4*/ 	.word	0x00029850
        /*0ca8*/ 	.short	0x010a
        /*0caa*/ 	.byte	0x3f
	.zero		1


	//   ....[71]....
        /*0cac*/ 	.word	0x00018260
        /*0cb0*/ 	.word	0x00000005
        /*0cb4*/ 	.word	0x00029850
        /*0cb8*/ 	.short	0x010a
        /*0cba*/ 	.byte	0x3f
	.zero		1


	//   ....[72]....
        /*0cbc*/ 	.word	0x000183b0
        /*0cc0*/ 	.word	0x00000002
        /*0cc4*/ 	.word	0x00029880
        /*0cc8*/ 	.short	0x010a
        /*0cca*/ 	.byte	0x3f
	.zero		1


	//   ....[73]....
        /*0ccc*/ 	.word	0x00018400
        /*0cd0*/ 	.word	0x00000002
        /*0cd4*/ 	.word	0x00029840
        /*0cd8*/ 	.short	0x010a
        /*0cda*/ 	.byte	0x3f
	.zero		1


	//   ....[74]....
        /*0cdc*/ 	.word	0x000189c0
        /*0ce0*/ 	.word	0x00000011
        /*0ce4*/ 	.word	0x00029820
        /*0ce8*/ 	.short	0x010a
        /*0cea*/ 	.byte	0x3f
	.zero		1


	//   ....[75]....
        /*0cec*/ 	.word	0x00018a10
        /*0cf0*/ 	.word	0x00000005
        /*0cf4*/ 	.word	0x00029880
        /*0cf8*/ 	.short	0x010a
        /*0cfa*/ 	.byte	0x3f
	.zero		1


	//   ....[76]....
        /*0cfc*/ 	.word	0x00018a60
        /*0d00*/ 	.word	0x00000005
        /*0d04*/ 	.word	0x00029840
        /*0d08*/ 	.short	0x010a
        /*0d0a*/ 	.byte	0x3f
	.zero		1


	//   ....[77]....
        /*0d0c*/ 	.word	0x00018ab0
        /*0d10*/ 	.word	0x00000013
        /*0d14*/ 	.word	0x00029870
        /*0d18*/ 	.short	0x010a
        /*0d1a*/ 	.byte	0x3f
	.zero		1


	//   ....[78]....
        /*0d1c*/ 	.word	0x00018b00
        /*0d20*/ 	.word	0x00000013
        /*0d24*/ 	.word	0x00029860
        /*0d28*/ 	.short	0x010a
        /*0d2a*/ 	.byte	0x3f
	.zero		1


	//   ....[79]....
        /*0d2c*/ 	.word	0x00018b50
        /*0d30*/ 	.word	0x00000010
        /*0d34*/ 	.word	0x00029870
        /*0d38*/ 	.short	0x010a
        /*0d3a*/ 	.byte	0x3f
	.zero		1


	//   ....[80]....
        /*0d3c*/ 	.word	0x00018ba0
        /*0d40*/ 	.word	0x00000010
        /*0d44*/ 	.word	0x00029860
        /*0d48*/ 	.short	0x010a
        /*0d4a*/ 	.byte	0x3f
	.zero		1


	//   ....[81]....
        /*0d4c*/ 	.word	0x00018bf0
        /*0d50*/ 	.word	0x00000003
        /*0d54*/ 	.word	0x00029820
        /*0d58*/ 	.short	0x010a
        /*0d5a*/ 	.byte	0x3f
	.zero		1


	//   ....[82]....
        /*0d5c*/ 	.word	0x00018d90
        /*0d60*/ 	.word	0x00000007
        /*0d64*/ 	.word	0x00000000
        /*0d68*/ 	.short	0x010a
        /*0d6a*/ 	.byte	0x3f
	.zero		1


	//   ....[83]....
        /*0d6c*/ 	.word	0x00018de0
        /*0d70*/ 	.word	0x00000005
        /*0d74*/ 	.word	0x00000000
        /*0d78*/ 	.short	0x010a
        /*0d7a*/ 	.byte	0x3f
	.zero		1


	//   ....[84]....
        /*0d7c*/ 	.word	0x00018e30
        /*0d80*/ 	.word	0x00000005
        /*0d84*/ 	.word	0x00029860
        /*0d88*/ 	.short	0x010a
        /*0d8a*/ 	.byte	0x3f
	.zero		1


	//   ....[85]....
        /*0d8c*/ 	.word	0x00018e80
        /*0d90*/ 	.word	0x00000003
        /*0d94*/ 	.word	0x00029860
        /*0d98*/ 	.short	0x010a
        /*0d9a*/ 	.byte	0x3f
	.zero		1


	//   ....[86]....
        /*0d9c*/ 	.word	0x00018ed0
        /*0da0*/ 	.word	0x00000005
        /*0da4*/ 	.word	0x00029880
        /*0da8*/ 	.short	0x010a
        /*0daa*/ 	.byte	0x3f
	.zero		1


	//----- nvinfo : EIATTR_NUM_MBARRIERS
	.align		4
.L_303:
        /*0dac*/ 	.byte	0x03, 0x38
        /*0dae*/ 	.short	0x0016


	//----- nvinfo : EIATTR_EXIT_INSTR_OFFSETS
	.align		4
        /*0db0*/ 	.byte	0x04, 0x1c
        /*0db2*/ 	.short	(.L_305 - .L_304)


	//   ....[0]....
.L_304:
        /*0db4*/ 	.word	0x00000a80


	//   ....[1]....
        /*0db8*/ 	.word	0x00011d30


	//   ....[2]....
        /*0dbc*/ 	.word	0x00018010


	//----- nvinfo : EIATTR_MAX_THREADS
	.align		4
.L_305:
        /*0dc0*/ 	.byte	0x04, 0x05
        /*0dc2*/ 	.short	(.L_307 - .L_306)
.L_306:
        /*0dc4*/ 	.word	0x00000180
        /*0dc8*/ 	.word	0x00000001
        /*0dcc*/ 	.word	0x00000001


	//----- nvinfo : EIATTR_CRS_STACK_SIZE
	.align		4
.L_307:
        /*0dd0*/ 	.byte	0x04, 0x1e
        /*0dd2*/ 	.short	(.L_309 - .L_308)
.L_308:
        /*0dd4*/ 	.word	0x00000000


	//----- nvinfo : EIATTR_CBANK_PARAM_SIZE
	.align		4
.L_309:
        /*0dd8*/ 	.byte	0x03, 0x19
        /*0dda*/ 	.short	0x0af0


	//----- nvinfo : EIATTR_PARAM_CBANK
	.align		4
        /*0ddc*/ 	.byte	0x04, 0x0a
        /*0dde*/ 	.short	(.L_311 - .L_310)
	.align		4
.L_310:
        /*0de0*/ 	.word	index@(.nv.constant0._ZN7cutlass13device_kernelIN5flash11enable_sm90INS1_16FlashAttnFwdSm90INS1_25CollectiveMainloopFwdSm90ILi2EN4cute5tupleIJNS5_1CILi1EEES8_S8_EEENS6_IJNS7_ILi128EEENS7_ILi160EEENS7_ILi192EEEEEELi128ENS_12float_e4m3_tEfNS_4arch4Sm90ELb1ELb0ELb1ELb1ELb0ELb0ELb0ELb1ELb1ELb1ELb1ELb0EEENS1_21CollectiveEpilogueFwdINS6_IJSA_SA_SB_EEES9_NS_10bfloat16_tESG_Li256ELb1ELb1ELb1ELb1EEENS1_36VarlenDynamicPersistentTileSchedulerILi128ELi160ELi256ELi128ELb1ELb1ELb1ELb1ELb1ELb1EEEEEEEEEvNT_6ParamsE)
        /*0de4*/ 	.short	0x0210
        /*0de6*/ 	.short	0x0af0


	//----- nvinfo : EIATTR_SW_WAR
	.align		4
.L_311:
        /*0de8*/ 	.byte	0x04, 0x36
        /*0dea*/ 	.short	(.L_313 - .L_312)
.L_312:
        /*0dec*/ 	.word	0x00000008
.L_313:


//--------------------- .nv.info._ZN7cutlass13device_kernelIN5flash11enable_sm90INS1_16FlashAttnFwdSm90INS1_25CollectiveMainloopFwdSm90ILi2EN4cute5tupleIJNS5_1CILi1EEES8_S8_EEENS6_IJNS7_ILi128EEENS7_ILi160EEENS7_ILi192EEEEEELi128ENS_12float_e4m3_tEfNS_4arch4Sm90ELb1ELb0ELb1ELb1ELb0ELb1ELb0ELb1ELb1ELb1ELb1ELb0EEENS1_21CollectiveEpilogueFwdINS6_IJSA_SA_SB_EEES9_NS_10bfloat16_tESG_Li256ELb1ELb1ELb1ELb1EEENS1_36VarlenDynamicPersistentTileSchedulerILi128ELi160ELi256ELi128ELb1ELb1ELb1ELb1ELb1ELb1EEEEEEEEEvNT_6ParamsE --------------------------
	.section	.nv.info._ZN7cutlass13device_kernelIN5flash11enable_sm90INS1_16FlashAttnFwdSm90INS1_25CollectiveMainloopFwdSm90ILi2EN4cute5tupleIJNS5_1CILi1EEES8_S8_EEENS6_IJNS7_ILi128EEENS7_ILi160EEENS7_ILi192EEEEEELi128ENS_12float_e4m3_tEfNS_4arch4Sm90ELb1ELb0ELb1ELb1ELb0ELb1ELb0ELb1ELb1ELb1ELb1ELb0EEENS1_21CollectiveEpilogueFwdINS6_IJSA_SA_SB_EEES9_NS_10bfloat16_tESG_Li256ELb1ELb1ELb1ELb1EEENS1_36VarlenDynamicPersistentTileSchedulerILi128ELi160ELi256ELi128ELb1ELb1ELb1ELb1ELb1ELb1EEEEEEEEEvNT_6ParamsE,"",@"SHT_CUDA_INFO"
	.sectionflags	@""
	.align	4


	//----- nvinfo : EIATTR_CUDA_API_VERSION
	.align		4
        /*0000*/ 	.byte	0x04, 0x37
        /*0002*/ 	.short	(.L_315 - .L_314)
.L_314:
        /*0004*/ 	.word	0x00000082


	//----- nvinfo : EIATTR_KPARAM_INFO
	.align		4
.L_315:
        /*0008*/ 	.byte	0x04, 0x17
        /*000a*/ 	.short	(.L_317 - .L_316)
.L_316:
        /*000c*/ 	.word	0x00000000
        /*0010*/ 	.short	0x0000
        /*0012*/ 	.short	0x0070
        /*0014*/ 	.byte	0x00, 0xf0, 0x01, 0x2a


	//----- nvinfo : EIATTR_SPARSE_MMA_MASK
	.align		4
.L_317:
        /*0018*/ 	.byte	0x03, 0x50
        /*001a*/ 	.short	0x0000


	//----- nvinfo : EIATTR_MAXREG_COUNT
	.align		4
        /*001c*/ 	.byte	0x03, 0x1b
        /*001e*/ 	.short	0x00a8


	//----- nvinfo : EIATTR_NUM_BARRIERS
	.align		4
        /*0020*/ 	.byte	0x02, 0x4c
        /*0022*/ 	.byte	0x10
	.zero		1


	//----- nvinfo : EIATTR_EXTERNS
	.align		4
        /*0024*/ 	.byte	0x04, 0x0f
        /*0026*/ 	.short	(.L_319 - .L_318)


	//   ....[0]....
	.align		4
.L_318:
        /*0028*/ 	.word	index@(__assertfail)


	//----- nvinfo : EIATTR_ANNOTATIONS
	.align		4
.L_319:
        /*002c*/ 	.byte	0x04, 0x55
        /*002e*/ 	.short	(.L_321 - .L_320)


	//   ....[0]....
.L_320:
        /* <DEDUP_REMOVED lines=92> */


	//----- nvinfo : EIATTR_MERCURY_ISA_VERSION
	.align		4
.L_321:
        /*05e0*/ 	.byte	0x03, 0x5f
        /*05e2*/ 	.short	0x0101


	//----- nvinfo : EIATTR_UNUSED_LOAD_BYTE_OFFSET
	.align		4
        /*05e4*/ 	.byte	0x04, 0x44
        /*05e6*/ 	.short	(.L_323 - .L_322)


	//   ....[0]....
.L_322:
        /*05e8*/ 	.word	0x00000ae0
        /*05ec*/ 	.word	0x0000fff0


	//   ....[1]....
        /*05f0*/ 	.word	0x00024d40
        /*05f4*/ 	.word	0x0000fff0


	//----- nvinfo : EIATTR_INT_WARP_WIDE_INSTR_OFFSETS
	.align		4
.L_323:
        /*05f8*/ 	.byte	0x04, 0x31
        /*05fa*/ 	.short	(.L_325 - .L_324)


	//   ....[0]....
.L_324:
        /*05fc*/ 	.word	0x00000190


	//   ....[1]....
        /*0600*/ 	.word	0x000001d0


	//   ....[2]....
        /*0604*/ 	.word	0x00000240


	//   ....[3]....
        /*0608*/ 	.word	0x0002c190


	//   ....[4]....
        /*060c*/ 	.word	0x0002c1f0


	//   ....[5]....
        /*0610*/ 	.word	0x0002eb90


	//   ....[6]....
        /*0614*/ 	.word	0x0002ebf0


	//----- nvinfo : EIATTR_COOP_GROUP_MASK_REGIDS
	.align		4
.L_325:
        /*0618*/ 	.byte	0x04, 0x29
        /*061a*/ 	.short	(.L_327 - .L_326)


	//   ....[0]....
.L_326:
        /*061c*/ 	.word	0xffffffff


	//   ....[1]....
        /*0620*/ 	.word	0xffffffff


	//   ....[2]....
        /*0624*/ 	.word	0xffffffff


	//   ....[3]....
        /*0628*/ 	.word	0xffffffff


	//   ....[4]....
        /*062c*/ 	.word	0xffffffff


	//   ....[5]....
        /*0630*/ 	.word	0xffffffff


	//   ....[6]....
        /*0634*/ 	.word	0xffffffff


	//   ....[7]....
        /*0638*/ 	.word	0xffffffff


	//   ....[8]....
        /*063c*/ 	.word	0xffffffff


	//   ....[9]....
        /*0640*/ 	.word	0xffffffff


	//   ....[10]....
        /*0644*/ 	.word	0xffffffff


	//   ....[11]....
        /*0648*/ 	.word	0xffffffff


	//   ....[12]....
        /*064c*/ 	.word	0xffffffff


	//   ....[13]....
        /*0650*/ 	.word	0xffffffff


	//   ....[14]....
        /*0654*/ 	.word	0xffffffff


	//   ....[15]....
        /*0658*/ 	.word	0xffffffff


	//   ....[16]....
        /*065c*/ 	.word	0xffffffff


	//   ....[17]....
        /*0660*/ 	.word	0xffffffff


	//   ....[18]....
        /*0664*/ 	.word	0xffffffff


	//   ....[19]....
        /*0668*/ 	.word	0xffffffff


	//   ....[20]....
        /*066c*/ 	.word	0xffffffff


	//   ....[21]....
        /*0670*/ 	.word	0xffffffff


	//   ....[22]....
        /*0674*/ 	.word	0xffffffff


	//   ....[23]....
        /*0678*/ 	.word	0xffffffff


	//   ....[24]....
        /*067c*/ 	.word	0xffffffff


	//   ....[25]....
        /*0680*/ 	.word	0xffffffff


	//   ....[26]....
        /*0684*/ 	.word	0xffffffff


	//   ....[27]....
        /*0688*/ 	.word	0xffffffff


	//   ....[28]....
        /*068c*/ 	.word	0xffffffff


	//   ....[29]....
        /*0690*/ 	.word	0xffffffff


	//   ....[30]....
        /*0694*/ 	.word	0xffffffff


	//   ....[31]....
        /*0698*/ 	.word	0xffffffff


	//   ....[32]....
        /*069c*/ 	.word	0xffffffff


	//   ....[33]....
        /*06a0*/ 	.word	0xffffffff


	//   ....[34]....
        /*06a4*/ 	.word	0xffffffff


	//   ....[35]....
        /*06a8*/ 	.word	0xffffffff


	//   ....[36]....
        /*06ac*/ 	.word	0xffffffff


	//   ....[37]....
        /*06b0*/ 	.word	0xffffffff


	//   ....[38]....
        /*06b4*/ 	.word	0xffffffff


	//   ....[39]....
        /*06b8*/ 	.word	0xffffffff


	//   ....[40]....
        /*06bc*/ 	.word	0xffffffff


	//   ....[41]....
        /*06c0*/ 	.word	0xffffffff


	//   ....[42]....
        /*06c4*/ 	.word	0xffffffff


	//   ....[43]....
        /*06c8*/ 	.word	0xffffffff


	//   ....[44]....
        /*06cc*/ 	.word	0xffffffff


	//   ....[45]....
        /*06d0*/ 	.word	0xffffffff


	//   ....[46]....
        /*06d4*/ 	.word	0xffffffff


	//   ....[47]....
        /*06d8*/ 	.word	0xffffffff


	//   ....[48]....
        /*06dc*/ 	.word	0xffffffff


	//   ....[49]....
        /*06e0*/ 	.word	0xffffffff


	//   ....[50]....
        /*06e4*/ 	.word	0xffffffff


	//   ....[51]....
        /*06e8*/ 	.word	0xffffffff


	//   ....[52]....
        /*06ec*/ 	.word	0xffffffff


	//   ....[53]....
        /*06f0*/ 	.word	0xffffffff


	//   ....[54]....
        /*06f4*/ 	.word	0xffffffff


	//   ....[55]....
        /*06f8*/ 	.word	0xffffffff


	//   ....[56]....
        /*06fc*/ 	.word	0xffffffff


	//   ....[57]....
        /*0700*/ 	.word	0xffffffff


	//   ....[58]....
        /*0704*/ 	.word	0xffffffff


	//   ....[59]....
        /*0708*/ 	.word	0xffffffff


	//   ....[60]....
        /*070c*/ 	.word	0xffffffff


	//   ....[61]....
        /*0710*/ 	.word	0xffffffff


	//   ....[62]....
        /*0714*/ 	.word	0xffffffff


	//   ....[63]....
        /*0718*/ 	.word	0xffffffff


	//   ....[64]....
        /*071c*/ 	.word	0xffffffff


	//   ....[65]....
        /*0720*/ 	.word	0xffffffff


	//   ....[66]....
        /*0724*/ 	.word	0xffffffff


	//   ....[67]....
        /*0728*/ 	.word	0xffffffff


	//   ....[68]....
        /*072c*/ 	.word	0xffffffff


	//   ....[69]....
        /*0730*/ 	.word	0xffffffff


	//   ....[70]....
        /*0734*/ 	.word	0xffffffff


	//   ....[71]....
        /*0738*/ 	.word	0xffffffff


	//   ....[72]....
        /*073c*/ 	.word	0xffffffff


	//   ....[73]....
        /*0740*/ 	.word	0xffffffff


	//   ....[74]....
        /*0744*/ 	.word	0xffffffff


	//   ....[75]....
        /*0748*/ 	.word	0xffffffff


	//   ....[76]....
        /*074c*/ 	.word	0xffffffff


	//   ....[77]....
        /*0750*/ 	.word	0xffffffff


	//   ....[78]....
        /*0754*/ 	.word	0xffffffff


	//   ....[79]....
        /*0758*/ 	.word	0xffffffff


	//   ....[80]....
        /*075c*/ 	.word	0xffffffff


	//   ....[81]....
        /*0760*/ 	.word	0xffffffff


	//   ....[82]....
        /*0764*/ 	.word	0xffffffff


	//   ....[83]....
        /*0768*/ 	.word	0xffffffff


	//   ....[84]....
        /*076c*/ 	.word	0xffffffff


	//   ....[85]....
        /*0770*/ 	.word	0xffffffff


	//   ....[86]....
        /*0774*/ 	.word	0xffffffff


	//   ....[87]....
        /*0778*/ 	.word	0xffffffff


	//   ....[88]....
        /*077c*/ 	.word	0xffffffff


	//   ....[89]....
        /*0780*/ 	.word	0xffffffff


	//   ....[90]....
        /*0784*/ 	.word	0xffffffff


	//   ....[91]....
        /*0788*/ 	.word	0xffffffff


	//   ....[92]....
        /*078c*/ 	.word	0xffffffff


	//   ....[93]....
        /*0790*/ 	.word	0xffffffff


	//   ....[94]....
        /*0794*/ 	.word	0xffffffff


	//   ....[95]....
        /*0798*/ 	.word	0xffffffff


	//   ....[96]....
        /*079c*/ 	.word	0xffffffff


	//   ....[97]....
        /*07a0*/ 	.word	0xffffffff


	//   ....[98]....
        /*07a4*/ 	.word	0xffffffff


	//   ....[99]....
        /*07a8*/ 	.word	0xffffffff


	//   ....[100]....
        /*07ac*/ 	.word	0xffffffff


	//   ....[101]....
        /*07b0*/ 	.word	0xffffffff


	//   ....[102]....
        /*07b4*/ 	.word	0xffffffff


	//   ....[103]....
        /*07b8*/ 	.word	0xffffffff


	//   ....[104]....
        /*07bc*/ 	.word	0xffffffff


	//   ....[105]....
        /*07c0*/ 	.word	0xffffffff


	//   ....[106]....
        /*07c4*/ 	.word	0xffffffff


	//   ....[107]....
        /*07c8*/ 	.word	0xffffffff


	//   ....[108]....
        /*07cc*/ 	.word	0xffffffff


	//   ....[109]....
        /*07d0*/ 	.word	0xffffffff


	//   ....[110]....
        /*07d4*/ 	.word	0xffffffff


	//   ....[111]....
        /*07d8*/ 	.word	0xffffffff


	//   ....[112]....
        /*07dc*/ 	.word	0xffffffff


	//   ....[113]....
        /*07e0*/ 	.word	0xffffffff


	//   ....[114]....
        /*07e4*/ 	.word	0xffffffff


	//   ....[115]....
        /*07e8*/ 	.word	0xffffffff


	//   ....[116]....
        /*07ec*/ 	.word	0xffffffff


	//   ....[117]....
        /*07f0*/ 	.word	0xffffffff


	//   ....[118]....
        /*07f4*/ 	.word	0xffffffff


	//   ....[119]....
        /*07f8*/ 	.word	0xffffffff


	//   ....[120]....
        /*07fc*/ 	.word	0xffffffff


	//   ....[121]....
        /*0800*/ 	.word	0xffffffff


	//   ....[122]....
        /*0804*/ 	.word	0xffffffff


	//   ....[123]....
        /*0808*/ 	.word	0xffffffff


	//   ....[124]....
        /*080c*/ 	.word	0xffffffff


	//   ....[125]....
        /*0810*/ 	.word	0xffffffff


	//   ....[126]....
        /*0814*/ 	.word	0xffffffff


	//   ....[127]....
        /*0818*/ 	.word	0xffffffff


	//   ....[128]....
        /*081c*/ 	.word	0xffffffff


	//   ....[129]....
        /*0820*/ 	.word	0xffffffff


	//   ....[130]....
        /*0824*/ 	.word	0xffffffff


	//   ....[131]....
        /*0828*/ 	.word	0xffffffff


	//   ....[132]....
        /*082c*/ 	.word	0xffffffff


	//   ....[133]....
        /*0830*/ 	.word	0xffffffff


	//   ....[134]....
        /*0834*/ 	.word	0xffffffff


	//   ....[135]....
        /*0838*/ 	.word	0xffffffff


	//   ....[136]....
        /*083c*/ 	.word	0xffffffff


	//   ....[137]....
        /*0840*/ 	.word	0xffffffff


	//   ....[138]....
        /*0844*/ 	.word	0xffffffff


	//   ....[139]....
        /*0848*/ 	.word	0xffffffff


	//   ....[140]....
        /*084c*/ 	.word	0xffffffff


	//   ....[141]....
        /*0850*/ 	.word	0xffffffff


	//   ....[142]....
        /*0854*/ 	.word	0xffffffff


	//   ....[143]....
        /*0858*/ 	.word	0xffffffff


	//   ....[144]....
        /*085c*/ 	.word	0xffffffff


	//   ....[145]....
        /*0860*/ 	.word	0xffffffff


	//   ....[146]....
        /*0864*/ 	.word	0xffffffff


	//   ....[147]....
        /*0868*/ 	.word	0xffffffff


	//   ....[148]....
        /*086c*/ 	.word	0xffffffff


	//   ....[149]....
        /*0870*/ 	.word	0xffffffff


	//   ....[150]....
        /*0874*/ 	.word	0xffffffff


	//   ....[151]....
        /*0878*/ 	.word	0xffffffff


	//   ....[152]....
        /*087c*/ 	.word	0xffffffff


	//   ....[153]....
        /*0880*/ 	.word	0xffffffff


	//   ....[154]....
        /*0884*/ 	.word	0xffffffff


	//   ....[155]....
        /*0888*/ 	.word	0xffffffff


	//   ....[156]....
        /*088c*/ 	.word	0xffffffff


	//   ....[157]....
        /*0890*/ 	.word	0xffffffff


	//   ....[158]....
        /*0894*/ 	.word	0xffffffff


	//   ....[159]....
        /*0898*/ 	.word	0xffffffff


	//   ....[160]....
        /*089c*/ 	.word	0xffffffff


	//   ....[161]....
        /*08a0*/ 	.word	0xffffffff


	//   ....[162]....
        /*08a4*/ 	.word	0xffffffff


	//   ....[163]....
        /*08a8*/ 	.word	0xffffffff


	//   ....[164]....
        /*08ac*/ 	.word	0xffffffff


	//   ....[165]....
        /*08b0*/ 	.word	0xffffffff


	//   ....[166]....
        /*08b4*/ 	.word	0xffffffff


	//   ....[167]....
        /*08b8*/ 	.word	0xffffffff


	//   ....[168]....
        /*08bc*/ 	.word	0xffffffff


	//   ....[169]....
        /*08c0*/ 	.word	0xffffffff


	//   ....[170]....
        /*08c4*/ 	.word	0x0500000f


	//   ....[171]....
        /*08c8*/ 	.word	0x0500000f


	//   ....[172]....
        /*08cc*/ 	.word	0x0500000f


	//   ....[173]....
        /*08d0*/ 	.word	0x0500000f


	//   ....[174]....
        /*08d4*/ 	.word	0x0500000f


	//   ....[175]....
        /*08d8*/ 	.word	0x0500000f


	//   ....[176]....
        /*08dc*/ 	.word	0x0500000f


	//   ....[177]....
        /*08e0*/ 	.word	0x0500000f


	//   ....[178]....
        /*08e4*/ 	.word	0x0500000f


	//   ....[179]....
        /*08e8*/ 	.word	0x0500000f


	//   ....[180]....
        /*08ec*/ 	.word	0x0500000f


	//   ....[181]....
        /*08f0*/ 	.word	0x0500000f


	//   ....[182]....
        /*08f4*/ 	.word	0x0500000f


	//   ....[183]....
        /*08f8*/ 	.word	0x0500000f


	//   ....[184]....
        /*08fc*/ 	.word	0x0500000f


	//   ....[185]....
        /*0900*/ 	.word	0x0500000f


	//   ....[186]....
        /*0904*/ 	.word	0x0500000f


	//   ....[187]....
        /*0908*/ 	.word	0x0500000f


	//   ....[188]....
        /*090c*/ 	.word	0x0500000f


	//   ....[189]....
        /*0910*/ 	.word	0x0500000f


	//   ....[190]....
        /*0914*/ 	.word	0x0500000f


	//   ....[191]....
        /*0918*/ 	.word	0x0500000f


	//   ....[192]....
        /*091c*/ 	.word	0x0500000f


	//   ....[193]....
        /*0920*/ 	.word	0x0500000f


	//   ....[194]....
        /*0924*/ 	.word	0x0500000f


	//   ....[195]....
        /*0928*/ 	.word	0x0500000f


	//   ....[196]....
        /*092c*/ 	.word	0x0500000f


	//   ....[197]....
        /*0930*/ 	.word	0x0500000f


	//   ....[198]....
        /*0934*/ 	.word	0x0500000f


	//   ....[199]....
        /*0938*/ 	.word	0x0500000f


	//   ....[200]....
        /*093c*/ 	.word	0x0500000f


	//   ....[201]....
        /*0940*/ 	.word	0x0500000f


	//   ....[202]....
        /*0944*/ 	.word	0x0500000f


	//   ....[203]....
        /*0948*/ 	.word	0x0500000f


	//   ....[204]....
        /*094c*/ 	.word	0x0500000f


	//   ....[205]....
        /*0950*/ 	.word	0x0500000f


	//   ....[206]....
        /*0954*/ 	.word	0x0500000f


	//   ....[207]....
        /*0958*/ 	.word	0x0500000f


	//   ....[208]....
        /*095c*/ 	.word	0x0500000f


	//   ....[209]....
        /*0960*/ 	.word	0x0500000f


	//   ....[210]....
        /*0964*/ 	.word	0x0500000f


	//   ....[211]....
        /*0968*/ 	.word	0x0500000f


	//   ....[212]....
        /*096c*/ 	.word	0x0500000f


	//   ....[213]....
        /*0970*/ 	.word	0x0500000f


	//   ....[214]....
        /*0974*/ 	.word	0x0500000f


	//   ....[215]....
        /*0978*/ 	.word	0x0500000f


	//   ....[216]....
        /*097c*/ 	.word	0x0500000f


	//   ....[217]....
        /*0980*/ 	.word	0x0500000f


	//   ....[218]....
        /*0984*/ 	.word	0x0500000f


	//   ....[219]....
        /*0988*/ 	.word	0x0500000f


	//   ....[220]....
        /*098c*/ 	.word	0x0500000f


	//   ....[221]....
        /*0990*/ 	.word	0x0500000f


	//   ....[222]....
        /*0994*/ 	.word	0x0500000f


	//   ....[223]....
        /*0998*/ 	.word	0x0500000f


	//   ....[224]....
        /*099c*/ 	.word	0x0500000f


	//   ....[225]....
        /*09a0*/ 	.word	0x0500000f


	//   ....[226]....
        /*09a4*/ 	.word	0x0500000f


	//   ....[227]....
        /*09a8*/ 	.word	0x0500000f


	//   ....[228]....
        /*09ac*/ 	.word	0x0500000f


	//   ....[229]....
        /*09b0*/ 	.word	0x0500000f


	//   ....[230]....
        /*09b4*/ 	.word	0x0500000f


	//   ....[231]....
        /*09b8*/ 	.word	0x0500000f


	//   ....[232]....
        /*09bc*/ 	.word	0x0500000f


	//   ....[233]....
        /*09c0*/ 	.word	0x0500000f


	//   ....[234]....
        /*09c4*/ 	.word	0x0500000f


	//   ....[235]....
        /*09c8*/ 	.word	0x0500000f


	//   ....[236]....
        /*09cc*/ 	.word	0x0500000f


	//   ....[237]....
        /*09d0*/ 	.word	0x0500000f


	//   ....[238]....
        /*09d4*/ 	.word	0x0500000f


	//   ....[239]....
        /*09d8*/ 	.word	0x0500000f


	//   ....[240]....
        /*09dc*/ 	.word	0x0500000f


	//   ....[241]....
        /*09e0*/ 	.word	0x0500000f


	//   ....[242]....
        /*09e4*/ 	.word	0x0500000f


	//   ....[243]....
        /*09e8*/ 	.word	0x0500000f


	//   ....[244]....
        /*09ec*/ 	.word	0x0500000f


	//   ....[245]....
        /*09f0*/ 	.word	0x0500000f


	//   ....[246]....
        /*09f4*/ 	.word	0x0500000f


	//   ....[247]....
        /*09f8*/ 	.word	0x0500000f


	//   ....[248]....
        /*09fc*/ 	.word	0x0500000f


	//   ....[249]....
        /*0a00*/ 	.word	0x0500000f


	//   ....[250]....
        /*0a04*/ 	.word	0x0500000f


	//   ....[251]....
        /*0a08*/ 	.word	0x0500000f


	//   ....[252]....
        /*0a0c*/ 	.word	0x0500000f


	//   ....[253]....
        /*0a10*/ 	.word	0x0500000f


	//   ....[254]....
        /*0a14*/ 	.word	0x0500000f


	//   ....[255]....
        /*0a18*/ 	.word	0x0500000f


	//   ....[0]....
        /*0a1c*/ 	.word	0x0500000f


	//   ....[1]....
        /*0a20*/ 	.word	0x0500000f


	//   ....[2]....
        /*0a24*/ 	.word	0x0500000f


	//   ....[3]....
        /*0a28*/ 	.word	0x0500000f


	//   ....[4]....
        /*0a2c*/ 	.word	0x0500000f


	//   ....[5]....
        /*0a30*/ 	.word	0x0500000f


	//   ....[6]....
        /*0a34*/ 	.word	0x0500000f


	//   ....[7]....
        /*0a38*/ 	.word	0x0500000f


	//   ....[8]....
        /*0a3c*/ 	.word	0x0500000f


	//   ....[9]....
        /*0a40*/ 	.word	0x0500000f


	//   ....[10]....
        /*0a44*/ 	.word	0x0500000f


	//   ....[11]....
        /*0a48*/ 	.word	0x0500000f


	//   ....[12]....
        /*0a4c*/ 	.word	0x0500000f


	//   ....[13]....
        /*0a50*/ 	.word	0x0500000f


	//   ....[14]....
        /*0a54*/ 	.word	0x0500000f


	//   ....[15]....
        /*0a58*/ 	.word	0x0500000f


	//   ....[16]....
        /*0a5c*/ 	.word	0x0500000f


	//   ....[17]....
        /*0a60*/ 	.word	0x0500000f


	//   ....[18]....
        /*0a64*/ 	.word	0x0500000f


	//   ....[19]....
        /*0a68*/ 	.word	0x0500000f


	//   ....[20]....
        /*0a6c*/ 	.word	0x0500000f


	//   ....[21]....
        /*0a70*/ 	.word	0x0500000f


	//   ....[22]....
        /*0a74*/ 	.word	0x0500000f


	//   ....[23]....
        /*0a78*/ 	.word	0x0500000f


	//   ....[24]....
        /*0a7c*/ 	.word	0x0500000f


	//   ....[25]....
        /*0a80*/ 	.word	0x0500000f


	//   ....[26]....
        /*0a84*/ 	.word	0x0500000f


	//   ....[27]....
        /*0a88*/ 	.word	0x0500000f


	//   ....[28]....
        /*0a8c*/ 	.word	0x0500000f


	//   ....[29]....
        /*0a90*/ 	.word	0x0500000f


	//   ....[30]....
        /*0a94*/ 	.word	0x0500000f


	//   ....[31]....
        /*0a98*/ 	.word	0x0500000f


	//   ....[32]....
        /*0a9c*/ 	.word	0x0500000f


	//   ....[33]....
        /*0aa0*/ 	.word	0x0500000f


	//   ....[34]....
        /*0aa4*/ 	.word	0x0500000f


	//   ....[35]....
        /*0aa8*/ 	.word	0x0500000f


	//----- nvinfo : EIATTR_COOP_GROUP_INSTR_OFFSETS
	.align		4
.L_327:
        /*0aac*/ 	.byte	0x04, 0x28
        /*0aae*/ 	.short	(.L_329 - .L_328)


	//   ....[0]....
.L_328:
        /*0ab0*/ 	.word	0x00000070


	//   ....[1]....
        /*0ab4*/ 	.word	0x000001a0


	//   ....[2]....
        /*0ab8*/ 	.word	0x000001f0


	//   ....[3]....
        /*0abc*/ 	.word	0x00000420


	//   ....[4]....
        /*0ac0*/ 	.word	0x00000580


	//   ....[5]....
        /*0ac4*/ 	.word	0x000006a0


	//   ....[6]....
        /*0ac8*/ 	.word	0x00000800


	//   ....[7]....
        /*0acc*/ 	.word	0x00010720


	//   ....[8]....
        /*0ad0*/ 	.word	0x00010ff0


	//   ....[9]....
        /*0ad4*/ 	.word	0x00011000


	//   ....[10]....
        /*0ad8*/ 	.word	0x00011010


	//   ....[11]....
        /*0adc*/ 	.word	0x00011020


	//   ....[12]....
        /*0ae0*/ 	.word	0x00014650


	//   ....[13]....
        /*0ae4*/ 	.word	0x00014660


	//   ....[14]....
        /*0ae8*/ 	.word	0x00014670


	//   ....[15]....
        /*0aec*/ 	.word	0x00014680


	//   ....[16]....
        /*0af0*/ 	.word	0x00019160


	//   ....[17]....
        /*0af4*/ 	.word	0x000191a0


	//   ....[18]....
        /*0af8*/ 	.word	0x00019db0


	//   ....[19]....
        /*0afc*/ 	.word	0x00019e90


	//   ....[20]....
        /*0b00*/ 	.word	0x0001aa30


	//   ....[21]....
        /*0b04*/ 	.word	0x0001aac0


	//   ....[22]....
        /*0b08*/ 	.word	0x0001dbb0


	//   ....[23]....
        /*0b0c*/ 	.word	0x0001dbe0


	//   ....[24]....
        /*0b10*/ 	.word	0x0001e5c0


	//   ....[25]....
        /*0b14*/ 	.word	0x0001e6f0


	//   ....[26]....
        /*0b18*/ 	.word	0x0001f130


	//   ....[27]....
        /*0b1c*/ 	.word	0x0001f190


	//   ....[28]....
        /*0b20*/ 	.word	0x00022980


	//   ....[29]....
        /*0b24*/ 	.word	0x000229b0


	//   ....[30]....
        /*0b28*/ 	.word	0x000229e0


	//   ....[31]....
        /*0b2c*/ 	.word	0x00022a20


	//   ....[32]....
        /*0b30*/ 	.word	0x00024570


	//   ....[33]....
        /*0b34*/ 	.word	0x00024580


	//   ....[34]....
        /*0b38*/ 	.word	0x00024600


	//   ....[35]....
        /*0b3c*/ 	.word	0x00024610


	//   ....[36]....
        /*0b40*/ 	.word	0x000251a0


	//   ....[37]....
        /*0b44*/ 	.word	0x000251f0


	//   ....[38]....
        /*0b48*/ 	.word	0x00025230


	//   ....[39]....
        /*0b4c*/ 	.word	0x00025260


	//   ....[40]....
        /*0b50*/ 	.word	0x00025290


	//   ....[41]....
        /*0b54*/ 	.word	0x000252c0


	//   ....[42]....
        /*0b58*/ 	.word	0x000252f0


	//   ....[43]....
        /*0b5c*/ 	.word	0x00025320


	//   ....[44]....
        /*0b60*/ 	.word	0x00025350


	//   ....[45]....
        /*0b64*/ 	.word	0x00025380


	//   ....[46]....
        /*0b68*/ 	.word	0x000253b0


	//   ....[47]....
        /*0b6c*/ 	.word	0x000253e0


	//   ....[48]....
        /*0b70*/ 	.word	0x00025410


	//   ....[49]....
        /*0b74*/ 	.word	0x00025440


	//   ....[50]....
        /*0b78*/ 	.word	0x00025470


	//   ....[51]....
        /*0b7c*/ 	.word	0x000254a0


	//   ....[52]....
        /*0b80*/ 	.word	0x000254d0


	//   ....[53]....
        /*0b84*/ 	.word	0x00025500


	//   ....[54]....
        /*0b88*/ 	.word	0x00025530


	//   ....[55]....
        /*0b8c*/ 	.word	0x00025560


	//   ....[56]....
        /*0b90*/ 	.word	0x00025590


	//   ....[57]....
        /*0b94*/ 	.word	0x000255c0


	//   ....[58]....
        /*0b98*/ 	.word	0x000255f0


	//   ....[59]....
        /*0b9c*/ 	.word	0x00025620


	//   ....[60]....
        /*0ba0*/ 	.word	0x00025650


	//   ....[61]....
        /*0ba4*/ 	.word	0x00025680


	//   ....[62]....
        /*0ba8*/ 	.word	0x000256b0


	//   ....[63]....
        /*0bac*/ 	.word	0x000256e0


	//   ....[64]....
        /*0bb0*/ 	.word	0x00025710


	//   ....[65]....
        /*0bb4*/ 	.word	0x00025740


	//   ....[66]....
        /*0bb8*/ 	.word	0x00025770


	//   ....[67]....
        /*0bbc*/ 	.word	0x000257a0


	//   ....[68]....
        /*0bc0*/ 	.word	0x000257d0


	//   ....[69]....
        /*0bc4*/ 	.word	0x00025800


	//   ....[70]....
        /*0bc8*/ 	.word	0x00025830


	//   ....[71]....
        /*0bcc*/ 	.word	0x00025860


	//   ....[72]....
        /*0bd0*/ 	.word	0x00025890


	//   ....[73]....
        /*0bd4*/ 	.word	0x000258c0


	//   ....[74]....
        /*0bd8*/ 	.word	0x00025900


	//   ....[75]....
        /*0bdc*/ 	.word	0x00025910


	//   ....[76]....
        /*0be0*/ 	.word	0x00025920


	//   ....[77]....
        /*0be4*/ 	.word	0x00025930


	//   ....[78]....
        /*0be8*/ 	.word	0x00025940


	//   ....[79]....
        /*0bec*/ 	.word	0x00025950


	//   ....[80]....
        /*0bf0*/ 	.word	0x00025960


	//   ....[81]....
        /*0bf4*/ 	.word	0x00025970


	//   ....[82]....
        /*0bf8*/ 	.word	0x00025980


	//   ....[83]....
        /*0bfc*/ 	.word	0x00025990


	//   ....[84]....
        /*0c00*/ 	.word	0x000259c0


	//   ....[85]....
        /*0c04*/ 	.word	0x000259f0


	//   ....[86]....
        /*0c08*/ 	.word	0x00025a00


	//   ....[87]....
        /*0c0c*/ 	.word	0x00025a30


	//   ....[88]....
        /*0c10*/ 	.word	0x00025a60


	//   ....[89]....
        /*0c14*/ 	.word	0x00025a90


	//   ....[90]....
        /*0c18*/ 	.word	0x00025ac0


	//   ....[91]....
        /*0c1c*/ 	.word	0x00025af0


	//   ....[92]....
        /*0c20*/ 	.word	0x00025b20


	//   ....[93]....
        /*0c24*/ 	.word	0x00025b50


	//   ....[94]....
        /*0c28*/ 	.word	0x00025b80


	//   ....[95]....
        /*0c2c*/ 	.word	0x00025bb0


	//   ....[96]....
        /*0c30*/ 	.word	0x00025be0


	//   ....[97]....
        /*0c34*/ 	.word	0x00025c10


	//   ....[98]....
        /*0c38*/ 	.word	0x00025c40


	//   ....[99]....
        /*0c3c*/ 	.word	0x00025c70


	//   ....[100]....
        /*0c40*/ 	.word	0x00026470


	//   ....[101]....
        /*0c44*/ 	.word	0x00026490


	//   ....[102]....
        /*0c48*/ 	.word	0x000264a0


	//   ....[103]....
        /*0c4c*/ 	.word	0x000264b0


	//   ....[104]....
        /*0c50*/ 	.word	0x00026bb0


	//   ....[105]....
        /*0c54*/ 	.word	0x00026bc0


	//   ....[106]....
        /*0c58*/ 	.word	0x00026cf0


	//   ....[107]....
        /*0c5c*/ 	.word	0x00026d00


	//   ....[108]....
        /*0c60*/ 	.word	0x00026e30


	//   ....[109]....
        /*0c64*/ 	.word	0x00026e40


	//   ....[110]....
        /*0c68*/ 	.word	0x00026f70


	//   ....[111]....
        /*0c6c*/ 	.word	0x00026f80


	//   ....[112]....
        /*0c70*/ 	.word	0x00027380


	//   ....[113]....
        /*0c74*/ 	.word	0x00027390


	//   ....[114]....
        /*0c78*/ 	.word	0x00027ae0


	//   ....[115]....
        /*0c7c*/ 	.word	0x00027af0


	//   ....[116]....
        /*0c80*/ 	.word	0x00028940


	//   ....[117]....
        /*0c84*/ 	.word	0x00028950


	//   ....[118]....
        /*0c88*/ 	.word	0x00028a90


	//   ....[119]....
        /*0c8c*/ 	.word	0x00028aa0


	//   ....[120]....
        /*0c90*/ 	.word	0x00028bd0


	//   ....[121]....
        /*0c94*/ 	.word	0x00028be0


	//   ....[122]....
        /*0c98*/ 	.word	0x00028d10


	//   ....[123]....
        /*0c9c*/ 	.word	0x00028d20


	//   ....[124]....
        /*0ca0*/ 	.word	0x00028eb0


	//   ....[125]....
        /*0ca4*/ 	.word	0x000290f0


	//   ....[126]....
        /*0ca8*/ 	.word	0x00029120


	//   ....[127]....
        /*0cac*/ 	.word	0x00029150


	//   ....[128]....
        /*0cb0*/ 	.word	0x00029180


	//   ....[129]....
        /*0cb4*/ 	.word	0x000291b0


	//   ....[130]....
        /*0cb8*/ 	.word	0x000291e0


	//   ....[131]....
        /*0cbc*/ 	.word	0x00029380


	//   ....[132]....
        /*0cc0*/ 	.word	0x000293b0


	//   ....[133]....
        /*0cc4*/ 	.word	0x000293e0


	//   ....[134]....
        /*0cc8*/ 	.word	0x00029410


	//   ....[135]....
        /*0ccc*/ 	.word	0x00029440


	//   ....[136]....
        /*0cd0*/ 	.word	0x00029470


	//   ....[137]....
        /*0cd4*/ 	.word	0x00029510


	//   ....[138]....
        /*0cd8*/ 	.word	0x00029540


	//   ....[139]....
        /*0cdc*/ 	.word	0x00029550


	//   ....[140]....
        /*0ce0*/ 	.word	0x00029580


	//   ....[141]....
        /*0ce4*/ 	.word	0x0002ad00


	//   ....[142]....
        /*0ce8*/ 	.word	0x0002c930


	//   ....[143]....
        /*0cec*/ 	.word	0x0002d690


	//   ....[144]....
        /*0cf0*/ 	.word	0x0002d6b0


	//   ....[145]....
        /*0cf4*/ 	.word	0x0002d6f0


	//   ....[146]....
        /*0cf8*/ 	.word	0x0002d770


	//   ....[147]....
        /*0cfc*/ 	.word	0x0002d800


	//   ....[148]....
        /*0d00*/ 	.word	0x0002d810


	//   ....[149]....
        /*0d04*/ 	.word	0x0002d860


	//   ....[150]....
        /*0d08*/ 	.word	0x0002d8a0


	//   ....[151]....
        /*0d0c*/ 	.word	0x0002f5a0


	//   ....[152]....
        /*0d10*/ 	.word	0x0002f5d0


	//   ....[153]....
        /*0d14*/ 	.word	0x0002f630


	//   ....[154]....
        /*0d18*/ 	.word	0x0002f660


	//   ....[155]....
        /*0d1c*/ 	.word	0x0002f690


	//   ....[156]....
        /*0d20*/ 	.word	0x0002f6c0


	//   ....[157]....
        /*0d24*/ 	.word	0x0002f6f0


	//   ....[158]....
        /*0d28*/ 	.word	0x0002f720


	//   ....[159]....
        /*0d2c*/ 	.word	0x0002f8f0


	//   ....[160]....
        /*0d30*/ 	.word	0x0002f920


	//   ....[161]....
        /*0d34*/ 	.word	0x0002f950


	//   ....[162]....
        /*0d38*/ 	.word	0x0002f980


	//   ....[163]....
        /*0d3c*/ 	.word	0x0002f9b0


	//   ....[164]....
        /*0d40*/ 	.word	0x0002f9e0


	//   ....[165]....
        /*0d44*/ 	.word	0x0002fab0


	//   ....[166]....
        /*0d48*/ 	.word	0x0002fad0


	//   ....[167]....
        /*0d4c*/ 	.word	0x0002fae0


	//   ....[168]....
        /*0d50*/ 	.word	0x0002fb60


	//   ....[169]....
        /*0d54*/ 	.word	0x000306b0


	//   ....[170]....
        /*0d58*/ 	.word	0x00030ba0


	//   ....[171]....
        /*0d5c*/ 	.word	0x00030c40


	//   ....[172]....
        /*0d60*/ 	.word	0x00030cd0


	//   ....[173]....
        /*0d64*/ 	.word	0x00030d20


	//   ....[174]....
        /*0d68*/ 	.word	0x00030d70


	//   ....[175]....
        /*0d6c*/ 	.word	0x00030e40


	//   ....[176]....
        /*0d70*/ 	.word	0x00030ed0


	//   ....[177]....
        /*0d74*/ 	.word	0x00030f20


	//   ....[178]....
        /*0d78*/ 	.word	0x00030f70


	//   ....[179]....
        /*0d7c*/ 	.word	0x00031270


	//   ....[180]....
        /*0d80*/ 	.word	0x00031380


	//   ....[181]....
        /*0d84*/ 	.word	0x000314b0


	//   ....[182]....
        /*0d88*/ 	.word	0x000315c0


	//   ....[183]....
        /*0d8c*/ 	.word	0x000316f0


	//   ....[184]....
        /*0d90*/ 	.word	0x000317e0


	//   ....[185]....
        /*0d94*/ 	.word	0x00031840


	//   ....[186]....
        /*0d98*/ 	.word	0x00031890


	//   ....[187]....
        /*0d9c*/ 	.word	0x00031910


	//   ....[188]....
        /*0da0*/ 	.word	0x00031980


	//   ....[189]....
        /*0da4*/ 	.word	0x000319e0


	//   ....[190]....
        /*0da8*/ 	.word	0x00031a30


	//   ....[191]....
        /*0dac*/ 	.word	0x00031ab0


	//   ....[192]....
        /*0db0*/ 	.word	0x00031b20


	//   ....[193]....
        /*0db4*/ 	.word	0x00031b80


	//   ....[194]....
        /*0db8*/ 	.word	0x00031bd0


	//   ....[195]....
        /*0dbc*/ 	.word	0x00031c50


	//   ....[196]....
        /*0dc0*/ 	.word	0x00031cc0


	//   ....[197]....
        /*0dc4*/ 	.word	0x00031d20


	//   ....[198]....
        /*0dc8*/ 	.word	0x00031d70


	//   ....[199]....
        /*0dcc*/ 	.word	0x00031df0


	//   ....[200]....
        /*0dd0*/ 	.word	0x00031e40


	//   ....[201]....
        /*0dd4*/ 	.word	0x00031ea0


	//   ....[202]....
        /*0dd8*/ 	.word	0x00031ef0


	//   ....[203]....
        /*0ddc*/ 	.word	0x00031f50


	//   ....[204]....
        /*0de0*/ 	.word	0x00031fc0


	//   ....[205]....
        /*0de4*/ 	.word	0x00032020


	//   ....[206]....
        /*0de8*/ 	.word	0x00032070


	//   ....[207]....
        /*0dec*/ 	.word	0x000320f0


	//   ....[208]....
        /*0df0*/ 	.word	0x00032170


	//   ....[209]....
        /*0df4*/ 	.word	0x000321d0


	//   ....[210]....
        /*0df8*/ 	.word	0x00032220


	//   ....[211]....
        /*0dfc*/ 	.word	0x00032280


	//   ....[212]....
        /*0e00*/ 	.word	0x000322f0


	//   ....[213]....
        /*0e04*/ 	.word	0x00032370


	//   ....[214]....
        /*0e08*/ 	.word	0x000323e0


	//   ....[215]....
        /*0e0c*/ 	.word	0x00032460


	//   ....[216]....
        /*0e10*/ 	.word	0x000324b0


	//   ....[217]....
        /*0e14*/ 	.word	0x00032530


	//   ....[218]....
        /*0e18*/ 	.word	0x00032580


	//   ....[219]....
        /*0e1c*/ 	.word	0x000325f0


	//   ....[220]....
        /*0e20*/ 	.word	0x00032660


	//   ....[221]....
        /*0e24*/ 	.word	0x000326c0


	//   ....[222]....
        /*0e28*/ 	.word	0x00032730


	//   ....[223]....
        /*0e2c*/ 	.word	0x000327a0


	//   ....[224]....
        /*0e30*/ 	.word	0x000327f0


	//   ....[225]....
        /*0e34*/ 	.word	0x00032850


	//   ....[226]....
        /*0e38*/ 	.word	0x000328a0


	//   ....[227]....
        /*0e3c*/ 	.word	0x00032900


	//   ....[228]....
        /*0e40*/ 	.word	0x00032970


	//   ....[229]....
        /*0e44*/ 	.word	0x000329d0


	//   ....[230]....
        /*0e48*/ 	.word	0x00032a20


	//   ....[231]....
        /*0e4c*/ 	.word	0x00032aa0


	//   ....[232]....
        /*0e50*/ 	.word	0x00032b10


	//   ....[233]....
        /*0e54*/ 	.word	0x00032bc0


	//   ....[234]....
        /*0e58*/ 	.word	0x00032c10


	//   ....[235]....
        /*0e5c*/ 	.word	0x00032c90


	//   ....[236]....
        /*0e60*/ 	.word	0x00032d00


	//   ....[237]....
        /*0e64*/ 	.word	0x00032d70


	//   ....[238]....
        /*0e68*/ 	.word	0x00032dc0


	//   ....[239]....
        /*0e6c*/ 	.word	0x00032e40


	//   ....[240]....
        /*0e70*/ 	.word	0x00032eb0


	//   ....[241]....
        /*0e74*/ 	.word	0x00032f10


	//   ....[242]....
        /*0e78*/ 	.word	0x00032f60


	//   ....[243]....
        /*0e7c*/ 	.word	0x00032fe0


	//   ....[244]....
        /*0e80*/ 	.word	0x00033030


	//   ....[245]....
        /*0e84*/ 	.word	0x000330c0


	//   ....[246]....
        /*0e88*/ 	.word	0x00033150


	//   ....[247]....
        /*0e8c*/ 	.word	0x000331e0


	//   ....[248]....
        /*0e90*/ 	.word	0x00033270


	//   ....[249]....
        /*0e94*/ 	.word	0x00033300


	//   ....[250]....
        /*0e98*/ 	.word	0x00033390


	//   ....[251]....
        /*0e9c*/ 	.word	0x00033410


	//   ....[252]....
        /*0ea0*/ 	.word	0x00033460


	//   ....[253]....
        /*0ea4*/ 	.word	0x000334f0


	//   ....[254]....
        /*0ea8*/ 	.word	0x00033580


	//   ....[255]....
        /*0eac*/ 	.word	0x00033600


	//   ....[0]....
        /*0eb0*/ 	.word	0x00033650


	//   ....[1]....
        /*0eb4*/ 	.word	0x000336e0


	//   ....[2]....
        /*0eb8*/ 	.word	0x00033770


	//   ....[3]....
        /*0ebc*/ 	.word	0x00033800


	//   ....[4]....
        /*0ec0*/ 	.word	0x00033890


	//   ....[5]....
        /*0ec4*/ 	.word	0x00033920


	//   ....[6]....
        /*0ec8*/ 	.word	0x000339b0


	//   ....[7]....
        /*0ecc*/ 	.word	0x00033a70


	//   ....[8]....
        /*0ed0*/ 	.word	0x00033d50


	//   ....[9]....
        /*0ed4*/ 	.word	0x00033f70


	//   ....[10]....
        /*0ed8*/ 	.word	0x00033fc0


	//   ....[11]....
        /*0edc*/ 	.word	0x00034020


	//   ....[12]....
        /*0ee0*/ 	.word	0x00034130


	//   ....[13]....
        /*0ee4*/ 	.word	0x00034190


	//   ....[14]....
        /*0ee8*/ 	.word	0x000342a0


	//   ....[15]....
        /*0eec*/ 	.word	0x00034300


	//   ....[16]....
        /*0ef0*/ 	.word	0x000343e0


	//   ....[17]....
        /*0ef4*/ 	.word	0x00034700


	//   ....[18]....
        /*0ef8*/ 	.word	0x000347a0


	//   ....[19]....
        /*0efc*/ 	.word	0x00034940


	//   ....[20]....
        /*0f00*/ 	.word	0x000349c0


	//   ....[21]....
        /*0f04*/ 	.word	0x00034a40


	//   ....[22]....
        /*0f08*/ 	.word	0x00034ac0


	//   ....[23]....
        /*0f0c*/ 	.word	0x00034b40


	//   ....[24]....
        /*0f10*/ 	.word	0x00034bd0


	//   ....[25]....
        /*0f14*/ 	.word	0x00034c70


	//   ....[26]....
        /*0f18*/ 	.word	0x00034d20


	//   ....[27]....
        /*0f1c*/ 	.word	0x00034da0


	//   ....[28]....
        /*0f20*/ 	.word	0x00034e20


	//   ....[29]....
        /*0f24*/ 	.word	0x00034ea0


	//   ....[30]....
        /*0f28*/ 	.word	0x00034f30


	//   ....[31]....
        /*0f2c*/ 	.word	0x00034fb0


	//   ....[32]....
        /*0f30*/ 	.word	0x00035060


	//   ....[33]....
        /*0f34*/ 	.word	0x000350b0


	//   ....[34]....
        /*0f38*/ 	.word	0x00035170


	//   ....[35]....
        /*0f3c*/ 	.word	0x000352a0


	//----- nvinfo : EIATTR_REG_RECONFIG
	.align		4
.L_329:
        /*0f40*/ 	.byte	0x01, 0x54
	.zero		2


	//----- nvinfo : EIATTR_SYSCALL_OFFSETS
	.align		4
        /*0f44*/ 	.byte	0x04, 0x46
        /*0f46*/ 	.short	(.L_331 - .L_330)


	//   ....[0]....
.L_330:
        /*0f48*/ 	.word	0x00002190


	//   ....[1]....
        /*0f4c*/ 	.word	0x000022e0


	//   ....[2]....
        /*0f50*/ 	.word	0x000108b0


	//   ....[3]....
        /*0f54*/ 	.word	0x00010dd0


	//   ....[4]....
        /*0f58*/ 	.word	0x0002c390


	//   ....[5]....
        /*0f5c*/ 	.word	0x0002c520


	//   ....[6]....
        /*0f60*/ 	.word	0x0002c670


	//   ....[7]....
        /*0f64*/ 	.word	0x0002c7b0


	//   ....[8]....
        /*0f68*/ 	.word	0x0002d250


	//----- nvinfo : EIATTR_MBARRIER_INSTR_OFFSETS
	.align		4
.L_331:
        /*0f6c*/ 	.byte	0x04, 0x39
        /*0f6e*/ 	.short	(.L_333 - .L_332)


	//   ....[0]....
.L_332:
        /*0f70*/ 	.word	0x000002d0
        /*0f74*/ 	.word	0x000000ff
        /*0f78*/ 	.word	0x00029800
        /*0f7c*/ 	.short	0x0100
        /*0f7e*/ 	.byte	0x08
	.zero		1


	//   ....[1]....
        /*0f80*/ 	.word	0x000002e0
        /*0f84*/ 	.word	0x000000ff
        /*0f88*/ 	.word	0x00029820
        /*0f8c*/ 	.short	0x0100
        /*0f8e*/ 	.byte	0x08
	.zero		1


	//   ....[2]....
        /*0f90*/ 	.word	0x000003d0
        /*0f94*/ 	.word	0x000000ff
        /*0f98*/ 	.word	0x00029830
        /*0f9c*/ 	.short	0x0100
        /*0f9e*/ 	.byte	0x08
	.zero		1


	//   ....[3]....
        /*0fa0*/ 	.word	0x000003e0
        /*0fa4*/ 	.word	0x000000ff
        /*0fa8*/ 	.word	0x00029840
        /*0fac*/ 	.short	0x0100
        /*0fae*/ 	.byte	0x08
	.zero		1


	//   ....[4]....
        /*0fb0*/ 	.word	0x000003f0
        /*0fb4*/ 	.word	0x000000ff
        /*0fb8*/ 	.word	0x00029838
        /*0fbc*/ 	.short	0x0100
        /*0fbe*/ 	.byte	0x08
	.zero		1


	//   ....[5]....
        /*0fc0*/ 	.word	0x00000400
        /*0fc4*/ 	.word	0x000000ff
        /*0fc8*/ 	.word	0x00029848
        /*0fcc*/ 	.short	0x0100
        /*0fce*/ 	.byte	0x08
	.zero		1


	//   ....[6]....
        /*0fd0*/ 	.word	0x00000530
        /*0fd4*/ 	.word	0x000000ff
        /*0fd8*/ 	.word	0x00029850
        /*0fdc*/ 	.short	0x0100
        /*0fde*/ 	.byte	0x08
	.zero		1


	//   ....[7]....
        /*0fe0*/ 	.word	0x00000540
        /*0fe4*/ 	.word	0x000000ff
        /*0fe8*/ 	.word	0x00029860
        /*0fec*/ 	.short	0x0100
        /*0fee*/ 	.byte	0x08
	.zero		1


	//   ....[8]....
        /*0ff0*/ 	.word	0x00000550
        /*0ff4*/ 	.word	0x000000ff
        /*0ff8*/ 	.word	0x00029858
        /*0ffc*/ 	.short	0x0100
        /*0ffe*/ 	.byte	0x08
	.zero		1


	//   ....[9]....
        /*1000*/ 	.word	0x00000560
        /*1004*/ 	.word	0x000000ff
        /*1008*/ 	.word	0x00029868
        /*100c*/ 	.short	0x0100
        /*100e*/ 	.byte	0x08
	.zero		1


	//   ....[10]....
        /*1010*/ 	.word	0x00000650
        /*1014*/ 	.word	0x000000ff
        /*1018*/ 	.word	0x00029870
        /*101c*/ 	.short	0x0100
        /*101e*/ 	.byte	0x06
	.zero		1


	//   ....[11]....
        /*1020*/ 	.word	0x00000660
        /*1024*/ 	.word	0x000000ff
        /*1028*/ 	.word	0x00029880
        /*102c*/ 	.short	0x0100
        /*102e*/ 	.byte	0x06
	.zero		1


	//   ....[12]....
        /*1030*/ 	.word	0x00000670
        /*1034*/ 	.word	0x000000ff
        /*1038*/ 	.word	0x00029878
        /*103c*/ 	.short	0x0100
        /*103e*/ 	.byte	0x06
	.zero		1


	//   ....[13]....
        /*1040*/ 	.word	0x00000680
        /*1044*/ 	.word	0x000000ff
        /*1048*/ 	.word	0x00029888
        /*104c*/ 	.short	0x0100
        /*104e*/ 	.byte	0x06
	.zero		1


	//   ....[14]....
        /*1050*/ 	.word	0x000007b0
        /*1054*/ 	.word	0x000000ff
        /*1058*/ 	.word	0x00029890
        /*105c*/ 	.short	0x0100
        /*105e*/ 	.byte	0x08
	.zero		1


	//   ....[15]....
        /*1060*/ 	.word	0x000007c0
        /*1064*/ 	.word	0x000000ff
        /*1068*/ 	.word	0x000298a0
        /*106c*/ 	.short	0x0100
        /*106e*/ 	.byte	0x08
	.zero		1


	//   ....[16]....
        /*1070*/ 	.word	0x000007d0
        /*1074*/ 	.word	0x000000ff
        /*1078*/ 	.word	0x00029898
        /*107c*/ 	.short	0x0100
        /*107e*/ 	.byte	0x08
	.zero		1


	//   ....[17]....
        /*1080*/ 	.word	0x000007e0
        /*1084*/ 	.word	0x000000ff
        /*1088*/ 	.word	0x000298a8
        /*108c*/ 	.short	0x0100
        /*108e*/ 	.byte	0x08
	.zero		1


	//   ....[18]....
        /*1090*/ 	.word	0x00000910
        /*1094*/ 	.word	0x000000ff
        /*1098*/ 	.word	0x000298b0
        /*109c*/ 	.short	0x0100
        /*109e*/ 	.byte	0x08
	.zero		1


	//   ....[19]....
        /*10a0*/ 	.word	0x00000920
        /*10a4*/ 	.word	0x000000ff
        /*10a8*/ 	.word	0x000298c0
        /*10ac*/ 	.short	0x0100
        /*10ae*/ 	.byte	0x08
	.zero		1


	//   ....[20]....
        /*10b0*/ 	.word	0x00000930
        /*10b4*/ 	.word	0x000000ff
        /*10b8*/ 	.word	0x000298b8
        /*10bc*/ 	.short	0x0100
        /*10be*/ 	.byte	0x08
	.zero		1


	//   ....[21]....
        /*10c0*/ 	.word	0x00000940
        /*10c4*/ 	.word	0x000000ff
        /*10c8*/ 	.word	0x000298c8
        /*10cc*/ 	.short	0x0100
        /*10ce*/ 	.byte	0x08
	.zero		1


	//   ....[22]....
        /*10d0*/ 	.word	0x00003a30
        /*10d4*/ 	.word	0x00000061
        /*10d8*/ 	.word	0x00029890
        /*10dc*/ 	.short	0x010a
        /*10de*/ 	.byte	0x3f
	.zero		1


	//   ....[23]....
        /*10e0*/ 	.word	0x000097e0
        /*10e4*/ 	.word	0x00000061
        /*10e8*/ 	.word	0x00029890
        /*10ec*/ 	.short	0x010a
        /*10ee*/ 	.byte	0x3f
	.zero		1


	//   ....[24]....
        /*10f0*/ 	.word	0x0000f730
        /*10f4*/ 	.word	0x00000061
        /*10f8*/ 	.word	0x00029890
        /*10fc*/ 	.short	0x010a
        /*10fe*/ 	.byte	0x3f
	.zero		1


	//   ....[25]....
        /*1100*/ 	.word	0x0000fb00
        /*1104*/ 	.word	0x00000028
        /*1108*/ 	.word	0x00000000
        /*110c*/ 	.short	0x0101
        /*110e*/ 	.byte	0x3f
	.zero		1


	//   ....[26]....
        /*1110*/ 	.word	0x0000fb40
        /*1114*/ 	.word	0x00000061
        /*1118*/ 	.word	0x000298b0
        /*111c*/ 	.short	0x010a
        /*111e*/ 	.byte	0x3f
	.zero		1


	//   ....[27]....
        /*1120*/ 	.word	0x0000ffe0
        /*1124*/ 	.word	0x00000061
        /*1128*/ 	.word	0x00000000
        /*112c*/ 	.short	0x0101
        /*112e*/ 	.byte	0x3f
	.zero		1


	//   ....[28]....
        /*1130*/ 	.word	0x00010b50
        /*1134*/ 	.word	0x00000010
        /*1138*/ 	.word	0x00029800
        /*113c*/ 	.short	0x010a
        /*113e*/ 	.byte	0x3f
	.zero		1


	//   ....[29]....
        /*1140*/ 	.word	0x00010ba0
        /*1144*/ 	.word	0x00000010
        /*1148*/ 	.word	0x00029800
        /*114c*/ 	.short	0x010a
        /*114e*/ 	.byte	0x3f
	.zero		1


	//   ....[30]....
        /*1150*/ 	.word	0x00011590
        /*1154*/ 	.word	0x00000010
        /*1158*/ 	.word	0x00029800
        /*115c*/ 	.short	0x010a
        /*115e*/ 	.byte	0x3f
	.zero		1


	//   ....[31]....
        /*1160*/ 	.word	0x00014ad0
        /*1164*/ 	.word	0x00000010
        /*1168*/ 	.word	0x00029800
        /*116c*/ 	.short	0x010a
        /*116e*/ 	.byte	0x3f
	.zero		1


	//   ....[32]....
        /*1170*/ 	.word	0x00017bd0
        /*1174*/ 	.word	0x00000000
        /*1178*/ 	.word	0x00029830
        /*117c*/ 	.short	0x010a
        /*117e*/ 	.byte	0x3f
	.zero		1


	//   ....[33]....
        /*1180*/ 	.word	0x00017c40
        /*1184*/ 	.word	0x00000000
        /*1188*/ 	.word	0x00029830
        /*118c*/ 	.short	0x010a
        /*118e*/ 	.byte	0x3f
	.zero		1


	//   ....[34]....
        /*1190*/ 	.word	0x000196b0
        /*1194*/ 	.word	0x00000000
        /*1198*/ 	.word	0x00000000
        /*119c*/ 	.short	0x0101
        /*119e*/ 	.byte	0x3f
	.zero		1


	//   ....[35]....
        /*11a0*/ 	.word	0x0001bf00
        /*11a4*/ 	.word	0x0000000b
        /*11a8*/ 	.word	0x00029830
        /*11ac*/ 	.short	0x010a
        /*11ae*/ 	.byte	0x3f
	.zero		1


	//   ....[36]....
        /*11b0*/ 	.word	0x0001bf50
        /*11b4*/ 	.word	0x0000000b
        /*11b8*/ 	.word	0x00029830
        /*11bc*/ 	.short	0x010a
        /*11be*/ 	.byte	0x3f
	.zero		1


	//   ....[37]....
        /*11c0*/ 	.word	0x0001d050
        /*11c4*/ 	.word	0x0000000b
        /*11c8*/ 	.word	0x00029850
        /*11cc*/ 	.short	0x010a
        /*11ce*/ 	.byte	0x3f
	.zero		1


	//   ....[38]....
        /*11d0*/ 	.word	0x0001d090
        /*11d4*/ 	.word	0x0000000b
        /*11d8*/ 	.word	0x00029850
        /*11dc*/ 	.short	0x010a
        /*11de*/ 	.byte	0x3f
	.zero		1


	//   ....[39]....
        /*11e0*/ 	.word	0x0001f7a0
        /*11e4*/ 	.word	0x000000a4
        /*11e8*/ 	.word	0x00000000
        /*11ec*/ 	.short	0x0101
        /*11ee*/ 	.byte	0x3f
	.zero		1


	//   ....[40]....
        /*11f0*/ 	.word	0x0001ff20
        /*11f4*/ 	.word	0x00000077
        /*11f8*/ 	.word	0x00000000
        /*11fc*/ 	.short	0x0101
        /*11fe*/ 	.byte	0x3f
	.zero		1


	//   ....[41]....
        /*1200*/ 	.word	0x000206b0
        /*1204*/ 	.word	0x0000000a
        /*1208*/ 	.word	0x00029830
        /*120c*/ 	.short	0x010a
        /*120e*/ 	.byte	0x3f
	.zero		1


	//   ....[42]....
        /*1210*/ 	.word	0x00020700
        /*1214*/ 	.word	0x0000000a
        /*1218*/ 	.word	0x00029830
        /*121c*/ 	.short	0x010a
        /*121e*/ 	.byte	0x3f
	.zero		1


	//   ....[43]....
        /*1220*/ 	.word	0x000217d0
        /*1224*/ 	.word	0x0000000a
        /*1228*/ 	.word	0x00029850
        /*122c*/ 	.short	0x010a
        /*122e*/ 	.byte	0x3f
	.zero		1


	//   ....[44]....
        /*1230*/ 	.word	0x00021810
        /*1234*/ 	.word	0x0000000a
        /*1238*/ 	.word	0x00029850
        /*123c*/ 	.short	0x010a
        /*123e*/ 	.byte	0x3f
	.zero		1


	//   ....[45]....
        /*1240*/ 	.word	0x00023240
        /*1244*/ 	.word	0x000000a3
        /*1248*/ 	.word	0x00000000
        /*124c*/ 	.short	0x0101
        /*124e*/ 	.byte	0x3f
	.zero		1


	//   ....[46]....
        /*1250*/ 	.word	0x00023b70
        /*1254*/ 	.word	0x00000009
        /*1258*/ 	.word	0x00000000
        /*125c*/ 	.short	0x0101
        /*125e*/ 	.byte	0x3f
	.zero		1


	//   ....[47]....
        /*1260*/ 	.word	0x00024230
        /*1264*/ 	.word	0x0000000d
        /*1268*/ 	.word	0x00029850
        /*126c*/ 	.short	0x010a
        /*126e*/ 	.byte	0x3f
	.zero		1


	//   ....[48]....
        /*1270*/ 	.word	0x000242b0
        /*1274*/ 	.word	0x0000000d
        /*1278*/ 	.word	0x00029850
        /*127c*/ 	.short	0x010a
        /*127e*/ 	.byte	0x3f
	.zero		1


	//   ....[49]....
        /*1280*/ 	.word	0x000248b0
        /*1284*/ 	.word	0x00000002
        /*1288*/ 	.word	0x00000000
        /*128c*/ 	.short	0x0101
        /*128e*/ 	.byte	0x3f
	.zero		1


	//   ....[50]....
        /*1290*/ 	.word	0x00026ac0
        /*1294*/ 	.word	0x00000000
        /*1298*/ 	.word	0x00000000
        /*129c*/ 	.short	0x0101
        /*129e*/ 	.byte	0x3f
	.zero		1


	//   ....[51]....
        /*12a0*/ 	.word	0x000272a0
        /*12a4*/ 	.word	0x0000000c
        /*12a8*/ 	.word	0x00000000
        /*12ac*/ 	.short	0x0101
        /*12ae*/ 	.byte	0x3f
	.zero		1


	//   ....[52]....
        /*12b0*/ 	.word	0x0002ade0
        /*12b4*/ 	.word	0x00000012
        /*12b8*/ 	.word	0x00029820
        /*12bc*/ 	.short	0x010a
        /*12be*/ 	.byte	0x3f
	.zero		1


	//   ....[53]....
        /*12c0*/ 	.word	0x0002aeb0
        /*12c4*/ 	.word	0x00000007
        /*12c8*/ 	.word	0x000298a0
        /*12cc*/ 	.short	0x010a
        /*12ce*/ 	.byte	0x3f
	.zero		1


	//   ....[54]....
        /*12d0*/ 	.word	0x0002b2d0
        /*12d4*/ 	.word	0x00000007
        /*12d8*/ 	.word	0x000298c0
        /*12dc*/ 	.short	0x010a
        /*12de*/ 	.byte	0x3f
	.zero		1


	//   ....[55]....
        /*12e0*/ 	.word	0x0002b6a0
        /*12e4*/ 	.word	0x00000008
        /*12e8*/ 	.word	0x000298a0
        /*12ec*/ 	.short	0x010a
        /*12ee*/ 	.byte	0x3f
	.zero		1


	//   ....[56]....
        /*12f0*/ 	.word	0x0002bab0
        /*12f4*/ 	.word	0x00000008
        /*12f8*/ 	.word	0x000298c0
        /*12fc*/ 	.short	0x010a
        /*12fe*/ 	.byte	0x3f
	.zero		1


	//   ....[57]....
        /*1300*/ 	.word	0x0002cbb0
        /*1304*/ 	.word	0x00000002
        /*1308*/ 	.word	0x00029880
        /*130c*/ 	.short	0x010a
        /*130e*/ 	.byte	0x3f
	.zero		1


	//   ....[58]....
        /*1310*/ 	.word	0x0002cd50
        /*1314*/ 	.word	0x00000002
        /*1318*/ 	.word	0x00029840
        /*131c*/ 	.short	0x010a
        /*131e*/ 	.byte	0x3f
	.zero		1


	//   ....[59]....
        /*1320*/ 	.word	0x0002d980
        /*1324*/ 	.word	0x00000012
        /*1328*/ 	.word	0x00029800
        /*132c*/ 	.short	0x0107
        /*132e*/ 	.byte	0x3f
	.zero		1


	//   ....[60]....
        /*1330*/ 	.word	0x0002da80
        /*1334*/ 	.word	0x00000012
        /*1338*/ 	.word	0x00029800
        /*133c*/ 	.short	0x0101
        /*133e*/ 	.byte	0x3f
	.zero		1


	//   ....[61]....
        /*1340*/ 	.word	0x0002daa0
        /*1344*/ 	.word	0x00000012
        /*1348*/ 	.word	0x00029820
        /*134c*/ 	.short	0x010a
        /*134e*/ 	.byte	0x3f
	.zero		1


	//   ....[62]....
        /*1350*/ 	.word	0x0002ddd0
        /*1354*/ 	.word	0x00000005
        /*1358*/ 	.word	0x00029880
        /*135c*/ 	.short	0x010a
        /*135e*/ 	.byte	0x3f
	.zero		1


	//   ....[63]....
        /*1360*/ 	.word	0x0002e000
        /*1364*/ 	.word	0x00000005
        /*1368*/ 	.word	0x00029840
        /*136c*/ 	.short	0x010a
        /*136e*/ 	.byte	0x3f
	.zero		1


	//   ....[64]....
        /*1370*/ 	.word	0x0002e4c0
        /*1374*/ 	.word	0x00000014
        /*1378*/ 	.word	0x00029870
        /*137c*/ 	.short	0x010a
        /*137e*/ 	.byte	0x3f
	.zero		1


	//   ....[65]....
        /*1380*/ 	.word	0x0002e530
        /*1384*/ 	.word	0x00000014
        /*1388*/ 	.word	0x00029860
        /*138c*/ 	.short	0x010a
        /*138e*/ 	.byte	0x3f
	.zero		1


	//   ....[66]....
        /*1390*/ 	.word	0x0002ea60
        /*1394*/ 	.word	0x00000014
        /*1398*/ 	.word	0x00029850
        /*139c*/ 	.short	0x0101
        /*139e*/ 	.byte	0x3f
	.zero		1


	//   ....[67]....
        /*13a0*/ 	.word	0x0002eae0
        /*13a4*/ 	.word	0x00000014
        /*13a8*/ 	.word	0x00000000
        /*13ac*/ 	.short	0x0101
        /*13ae*/ 	.byte	0x3f
	.zero		1


	//   ....[68]....
        /*13b0*/ 	.word	0x0002ed10
        /*13b4*/ 	.word	0x00000010
        /*13b8*/ 	.word	0x00029870
        /*13bc*/ 	.short	0x010a
        /*13be*/ 	.byte	0x3f
	.zero		1


	//   ....[69]....
        /*13c0*/ 	.word	0x0002ed80
        /*13c4*/ 	.word	0x00000010
        /*13c8*/ 	.word	0x00029860
        /*13cc*/ 	.short	0x010a
        /*13ce*/ 	.byte	0x3f
	.zero		1


	//   ....[70]....
        /*13d0*/ 	.word	0x0002f2c0
        /*13d4*/ 	.word	0x00000010
        /*13d8*/ 	.word	0x00029850
        /*13dc*/ 	.short	0x0101
        /*13de*/ 	.byte	0x3f
	.zero		1


	//   ....[71]....
        /*13e0*/ 	.word	0x0002f310
        /*13e4*/ 	.word	0x00000010
        /*13e8*/ 	.word	0x00000000
        /*13ec*/ 	.short	0x0101
        /*13ee*/ 	.byte	0x3f
	.zero		1


	//   ....[72]....
        /*13f0*/ 	.word	0x00030630
        /*13f4*/ 	.word	0x00000000
        /*13f8*/ 	.word	0x00029820
        /*13fc*/ 	.short	0x010a
        /*13fe*/ 	.byte	0x3f
	.zero		1


	//   ....[73]....
        /*1400*/ 	.word	0x00030810
        /*1404*/ 	.word	0x00000006
        /*1408*/ 	.word	0x00000000
        /*140c*/ 	.short	0x010a
        /*140e*/ 	.byte	0x3f
	.zero		1


	//   ....[74]....
        /*1410*/ 	.word	0x00030840
        /*1414*/ 	.word	0x00000007
        /*1418*/ 	.word	0x00000000
        /*141c*/ 	.short	0x010a
        /*141e*/ 	.byte	0x3f
	.zero		1


	//   ....[75]....
        /*1420*/ 	.word	0x00030890
        /*1424*/ 	.word	0x00000004
        /*1428*/ 	.word	0x00029860
        /*142c*/ 	.short	0x010a
        /*142e*/ 	.byte	0x3f
	.zero		1


	//   ....[76]....
        /*1430*/ 	.word	0x000308e0
        /*1434*/ 	.word	0x00000003
        /*1438*/ 	.word	0x00029860
        /*143c*/ 	.short	0x010a
        /*143e*/ 	.byte	0x3f
	.zero		1


	//   ....[77]....
        /*1440*/ 	.word	0x00030920
        /*1444*/ 	.word	0x00000004
        /*1448*/ 	.word	0x00029880
        /*144c*/ 	.short	0x010a
        /*144e*/ 	.byte	0x3f
	.zero		1


	//   ....[78]....
        /*1450*/ 	.word	0x00030940
        /*1454*/ 	.word	0x00000003
        /*1458*/ 	.word	0x00029880
        /*145c*/ 	.short	0x010a
        /*145e*/ 	.byte	0x3f
	.zero		1


	//   ....[79]....
        /*1460*/ 	.word	0x000309a0
        /*1464*/ 	.word	0x00000061
        /*1468*/ 	.word	0x00029890
        /*146c*/ 	.short	0x010a
        /*146e*/ 	.byte	0x3f
	.zero		1


	//   ....[80]....
        /*1470*/ 	.word	0x000309f0
        /*1474*/ 	.word	0x00000061
        /*1478*/ 	.word	0x00029890
        /*147c*/ 	.short	0x010a
        /*147e*/ 	.byte	0x3f
	.zero		1


	//   ....[81]....
        /*1480*/ 	.word	0x00030a40
        /*1484*/ 	.word	0x00000061
        /*1488*/ 	.word	0x00029890
        /*148c*/ 	.short	0x010a
        /*148e*/ 	.byte	0x3f
	.zero		1


	//   ....[82]....
        /*1490*/ 	.word	0x00030a90
        /*1494*/ 	.word	0x00000061
        /*1498*/ 	.word	0x000298b0
        /*149c*/ 	.short	0x010a
        /*149e*/ 	.byte	0x3f
	.zero		1


	//   ....[83]....
        /*14a0*/ 	.word	0x00030da0
        /*14a4*/ 	.word	0x00000010
        /*14a8*/ 	.word	0x00029800
        /*14ac*/ 	.short	0x010a
        /*14ae*/ 	.byte	0x3f
	.zero		1


	//   ....[84]....
        /*14b0*/ 	.word	0x00030fb0
        /*14b4*/ 	.word	0x00000010
        /*14b8*/ 	.word	0x00029800
        /*14bc*/ 	.short	0x010a
        /*14be*/ 	.byte	0x3f
	.zero		1


	//   ....[85]....
        /*14c0*/ 	.word	0x00031000
        /*14c4*/ 	.word	0x00000000
        /*14c8*/ 	.word	0x00029830
        /*14cc*/ 	.short	0x010a
        /*14ce*/ 	.byte	0x3f
	.zero		1


	//   ....[86]....
        /*14d0*/ 	.word	0x00031050
        /*14d4*/ 	.word	0x0000000b
        /*14d8*/ 	.word	0x00029830
        /*14dc*/ 	.short	0x010a
        /*14de*/ 	.byte	0x3f
	.zero		1


	//   ....[87]....
        /*14e0*/ 	.word	0x000310a0
        /*14e4*/ 	.word	0x0000000b
        /*14e8*/ 	.word	0x00029850
        /*14ec*/ 	.short	0x010a
        /*14ee*/ 	.byte	0x3f
	.zero		1


	//   ....[88]....
        /*14f0*/ 	.word	0x000310f0
        /*14f4*/ 	.word	0x0000000a
        /*14f8*/ 	.word	0x00029830
        /*14fc*/ 	.short	0x010a
        /*14fe*/ 	.byte	0x3f
	.zero		1


	//   ....[89]....
        /*1500*/ 	.word	0x00031140
        /*1504*/ 	.word	0x0000000a
        /*1508*/ 	.word	0x00029850
        /*150c*/ 	.short	0x010a
        /*150e*/ 	.byte	0x3f
	.zero		1


	//   ....[90]....
        /*1510*/ 	.word	0x00031190
        /*1514*/ 	.word	0x0000000d
        /*1518*/ 	.word	0x00029850
        /*151c*/ 	.short	0x010a
        /*151e*/ 	.byte	0x3f
	.zero		1


	//   ....[91]....
        /*1520*/ 	.word	0x00033b30
        /*1524*/ 	.word	0x00000012
        /*1528*/ 	.word	0x00029820
        /*152c*/ 	.short	0x010a
        /*152e*/ 	.byte	0x3f
	.zero		1


	//   ....[92]....
        /*1530*/ 	.word	0x00033b80
        /*1534*/ 	.word	0x00000007
        /*1538*/ 	.word	0x000298a0
        /*153c*/ 	.short	0x010a
        /*153e*/ 	.byte	0x3f
	.zero		1


	//   ....[93]....
        /*1540*/ 	.word	0x00033bd0
        /*1544*/ 	.word	0x00000007
        /*1548*/ 	.word	0x000298c0
        /*154c*/ 	.short	0x010a
        /*154e*/ 	.byte	0x3f
	.zero		1


	//   ....[94]....
        /*1550*/ 	.word	0x00033c20
        /*1554*/ 	.word	0x00000008
        /*1558*/ 	.word	0x000298a0
        /*155c*/ 	.short	0x010a
        /*155e*/ 	.byte	0x3f
	.zero		1


	//   ....[95]....
        /*1560*/ 	.word	0x00033c70
        /*1564*/ 	.word	0x00000008
        /*1568*/ 	.word	0x000298c0
        /*156c*/ 	.short	0x010a
        /*156e*/ 	.byte	0x3f
	.zero		1


	//   ....[96]....
        /*1570*/ 	.word	0x00033e10
        /*1574*/ 	.word	0x00000002
        /*1578*/ 	.word	0x00029880
        /*157c*/ 	.short	0x010a
        /*157e*/ 	.byte	0x3f
	.zero		1


	//   ....[97]....
        /*1580*/ 	.word	0x00033e60
        /*1584*/ 	.word	0x00000002
        /*1588*/ 	.word	0x00029840
        /*158c*/ 	.short	0x010a
        /*158e*/ 	.byte	0x3f
	.zero		1


	//   ....[98]....
        /*1590*/ 	.word	0x00034460
        /*1594*/ 	.word	0x00000012
        /*1598*/ 	.word	0x00029820
        /*159c*/ 	.short	0x010a
        /*159e*/ 	.byte	0x3f
	.zero		1


	//   ....[99]....
        /*15a0*/ 	.word	0x000344b0
        /*15a4*/ 	.word	0x00000005
        /*15a8*/ 	.word	0x00029880
        /*15ac*/ 	.short	0x010a
        /*15ae*/ 	.byte	0x3f
	.zero		1


	//   ....[100]....
        /*15b0*/ 	.word	0x00034500
        /*15b4*/ 	.word	0x00000005
        /*15b8*/ 	.word	0x00029840
        /*15bc*/ 	.short	0x010a
        /*15be*/ 	.byte	0x3f
	.zero		1


	//   ....[101]....
        /*15c0*/ 	.word	0x00034550
        /*15c4*/ 	.word	0x00000014
        /*15c8*/ 	.word	0x00029870
        /*15cc*/ 	.short	0x010a
        /*15ce*/ 	.byte	0x3f
	.zero		1


	//   ....[102]....
        /*15d0*/ 	.word	0x000345a0
        /*15d4*/ 	.word	0x00000014
        /*15d8*/ 	.word	0x00029860
        /*15dc*/ 	.short	0x010a
        /*15de*/ 	.byte	0x3f
	.zero		1


	//   ....[103]....
        /*15e0*/ 	.word	0x000345f0
        /*15e4*/ 	.word	0x00000010
        /*15e8*/ 	.word	0x00029870
        /*15ec*/ 	.short	0x010a
        /*15ee*/ 	.byte	0x3f
	.zero		1


	//   ....[104]....
        /*15f0*/ 	.word	0x00034640
        /*15f4*/ 	.word	0x00000010
        /*15f8*/ 	.word	0x00029860
        /*15fc*/ 	.short	0x010a
        /*15fe*/ 	.byte	0x3f
	.zero		1


	//   ....[105]....
        /*1600*/ 	.word	0x000351c0
        /*1604*/ 	.word	0x00000000
        /*1608*/ 	.word	0x00029820
        /*160c*/ 	.short	0x010a
        /*160e*/ 	.byte	0x3f
	.zero		1


	//   ....[106]....
        /*1610*/ 	.word	0x00035360
        /*1614*/ 	.word	0x00000006
        /*1618*/ 	.word	0x00000000
        /*161c*/ 	.short	0x010a
        /*161e*/ 	.byte	0x3f
	.zero		1


	//   ....[107]....
        /*1620*/ 	.word	0x000353b0
        /*1624*/ 	.word	0x00000007
        /*1628*/ 	.word	0x00000000
        /*162c*/ 	.short	0x010a
        /*162e*/ 	.byte	0x3f
	.zero		1


	//   ....[108]....
        /*1630*/ 	.word	0x00035400
        /*1634*/ 	.word	0x00000004
        /*1638*/ 	.word	0x00029860
        /*163c*/ 	.short	0x010a
        /*163e*/ 	.byte	0x3f
	.zero		1


	//   ....[109]....
        /*1640*/ 	.word	0x00035450
        /*1644*/ 	.word	0x00000003
        /*1648*/ 	.word	0x00029860
        /*164c*/ 	.short	0x010a
        /*164e*/ 	.byte	0x3f
	.zero		1


	//   ....[110]....
        /*1650*/ 	.word	0x000354a0
        /*1654*/ 	.word	0x00000004
        /*1658*/ 	.word	0x00029880
        /*165c*/ 	.short	0x010a
        /*165e*/ 	.byte	0x3f
	.zero		1


	//----- nvinfo : EIATTR_NUM_MBARRIERS
	.align		4
.L_333:
        /*1660*/ 	.byte	0x03, 0x38
        /*1662*/ 	.short	0x0016


	//----- nvinfo : EIATTR_EXIT_INSTR_OFFSETS
	.align		4
        /*1664*/ 	.byte	0x04, 0x1c
        /*1666*/ 	.short	(.L_335 - .L_334)


	//   ....[0]....
.L_334:
        /*1668*/ 	.word	0x00030990


	//----- nvinfo : EIATTR_MAX_THREADS
	.align		4
.L_335:
        /*166c*/ 	.byte	0x04, 0x05
        /*166e*/ 	.short	(.L_337 - .L_336)
.L_336:
        /*1670*/ 	.word	0x00000180
        /*1674*/ 	.word	0x00000001
        /*1678*/ 	.word	0x00000001


	//----- nvinfo : EIATTR_CRS_STACK_SIZE
	.align		4
.L_337:
        /*167c*/ 	.byte	0x04, 0x1e
        /*167e*/ 	.short	(.L_339 - .L_338)
.L_338:
        /*1680*/ 	.word	0x00000000


	//----- nvinfo : EIATTR_CBANK_PARAM_SIZE
	.align		4
.L_339:
        /*1684*/ 	.byte	0x03, 0x19
        /*1686*/ 	.short	0x0af0


	//----- nvinfo : EIATTR_PARAM_CBANK
	.align		4
        /*1688*/ 	.byte	0x04, 0x0a
        /*168a*/ 	.short	(.L_341 - .L_340)
	.align		4
.L_340:
        /*168c*/ 	.word	index@(.nv.constant0._ZN7cutlass13device_kernelIN5flash11enable_sm90INS1_16FlashAttnFwdSm90INS1_25CollectiveMainloopFwdSm90ILi2EN4cute5tupleIJNS5_1CILi1EEES8_S8_EEENS6_IJNS7_ILi128EEENS7_ILi160EEENS7_ILi192EEEEEELi128ENS_12float_e4m3_tEfNS_4arch4Sm90ELb1ELb0ELb1ELb1ELb0ELb1ELb0ELb1ELb1ELb1ELb1ELb0EEENS1_21CollectiveEpilogueFwdINS6_IJSA_SA_SB_EEES9_NS_10bfloat16_tESG_Li256ELb1ELb1ELb1ELb1EEENS1_36VarlenDynamicPersistentTileSchedulerILi128ELi160ELi256ELi128ELb1ELb1ELb1ELb1ELb1ELb1EEEEEEEEEvNT_6ParamsE)
        /*1690*/ 	.short	0x0210
        /*1692*/ 	.short	0x0af0


	//----- nvinfo : EIATTR_SW_WAR
	.align		4
.L_341:
        /*1694*/ 	.byte	0x04, 0x36
        /*1696*/ 	.short	(.L_343 - .L_342)
.L_342:
        /*1698*/ 	.word	0x00000008
.L_343:


//--------------------- .nv.callgraph             --------------------------
	.section	.nv.callgraph,"",@"SHT_CUDA_CALLGRAPH"
	.align	4
	.sectionentsize	8
	.align		4
        /*0000*/ 	.word	0x00000000
	.align		4
        /*0004*/ 	.word	0xffffffff
	.align		4
        /*0008*/ 	.word	index@(_ZN7cutlass13device_kernelIN5flash11enable_sm90INS1_16FlashAttnFwdSm90INS1_25CollectiveMainloopFwdSm90ILi2EN4cute5tupleIJNS5_1CILi1EEES8_S8_EEENS6_IJNS7_ILi128EEENS7_ILi160EEENS7_ILi192EEEEEELi128ENS_12float_e4m3_tEfNS_4arch4Sm90ELb0ELb0ELb1ELb0ELb0ELb0ELb0ELb1ELb1ELb1ELb1ELb0EEENS1_21CollectiveEpilogueFwdINS6_IJSA_SA_SB_EEES9_NS_10bfloat16_tESG_Li256ELb0ELb1ELb1ELb1EEENS1_19SingleTileSchedulerILb0ELb1ELb1ELi128EEEEEEEEEvNT_6ParamsE)
	.align		4
        /*000c*/ 	.word	index@(__assertfail)
	.align		4
        /*0010*/ 	.word	index@(_ZN7cutlass13device_kernelIN5flash11enable_sm90INS1_16FlashAttnFwdSm90INS1_25CollectiveMainloopFwdSm90ILi2EN4cute5tupleIJNS5_1CILi1EEES8_S8_EEENS6_IJNS7_ILi128EEENS7_ILi160EEENS7_ILi192EEEEEELi128ENS_12float_e4m3_tEfNS_4arch4Sm90ELb0ELb0ELb1ELb1ELb0ELb0ELb0ELb1ELb1ELb1ELb1ELb0EEENS1_21CollectiveEpilogueFwdINS6_IJSA_SA_SB_EEES9_NS_10bfloat16_tESG_Li256ELb1ELb1ELb1ELb1EEENS1_36VarlenDynamicPersistentTileSchedulerILi128ELi160ELi256ELi128ELb1ELb1ELb1ELb0ELb1ELb1EEEEEEEEEvNT_6ParamsE)
	.align		4
        /*0014*/ 	.word	index@(__assertfail)
	.align		4
        /*0018*/ 	.word	index@(_ZN7cutlass13device_kernelIN5flash11enable_sm90INS1_16FlashAttnFwdSm90INS1_25CollectiveMainloopFwdSm90ILi2EN4cute5tupleIJNS5_1CILi1EEES8_S8_EEENS6_IJNS7_ILi128EEENS7_ILi160EEENS7_ILi192EEEEEELi128ENS_12float_e4m3_tEfNS_4arch4Sm90ELb0ELb0ELb1ELb1ELb0ELb1ELb0ELb1ELb1ELb1ELb1ELb0EEENS1_21CollectiveEpilogueFwdINS6_IJSA_SA_SB_EEES9_NS_10bfloat16_tESG_Li256ELb1ELb1ELb1ELb1EEENS1_36VarlenDynamicPersistentTileSchedulerILi128ELi160ELi256ELi128ELb1ELb1ELb1ELb0ELb1ELb1EEEEEEEEEvNT_6ParamsE)
	.align		4
        /*001c*/ 	.word	index@(__assertfail)
	.align		4
        /*0020*/ 	.word	index@(_ZN7cutlass13device_kernelIN5flash11enable_sm90INS1_16FlashAttnFwdSm90INS1_25CollectiveMainloopFwdSm90ILi2EN4cute5tupleIJNS5_1CILi1EEES8_S8_EEENS6_IJNS7_ILi128EEESA_NS7_ILi192EEEEEELi128ENS_12float_e4m3_tEfNS_4arch4Sm90ELb0ELb1ELb1ELb0ELb0ELb0ELb0ELb1ELb1ELb1ELb1ELb0EEENS1_21CollectiveEpilogueFwdINS6_IJSA_SA_SA_EEES9_NS_10bfloat16_tESF_Li256ELb0ELb1ELb1ELb1EEENS1_19SingleTileSchedulerILb0ELb1ELb1ELi128EEEEEEEEEvNT_6ParamsE)
	.align		4
        /*0024*/ 	.word	index@(__assertfail)
	.align		4
        /*0028*/ 	.word	index@(_ZN7cutlass13device_kernelIN5flash11enable_sm90INS1_16FlashAttnFwdSm90INS1_25CollectiveMainloopFwdSm90ILi2EN4cute5tupleIJNS5_1CILi1EEES8_S8_EEENS6_IJNS7_ILi128EEESA_NS7_ILi192EEEEEELi128ENS_12float_e4m3_tEfNS_4arch4Sm90ELb0ELb1ELb1ELb1ELb0ELb0ELb0ELb1ELb1ELb1ELb1ELb0EEENS1_21CollectiveEpilogueFwdINS6_IJSA_SA_SA_EEES9_NS_10bfloat16_tESF_Li256ELb1ELb1ELb1ELb1EEENS1_36VarlenDynamicPersistentTileSchedulerILi128ELi128ELi256ELi128ELb1ELb1ELb1ELb1ELb0ELb1EEEEEEEEEvNT_6ParamsE)
	.align		4
        /*002c*/ 	.word	index@(__assertfail)
	.align		4
        /*0030*/ 	.word	index@(_ZN7cutlass13device_kernelIN5flash11enable_sm90INS1_16FlashAttnFwdSm90INS1_25CollectiveMainloopFwdSm90ILi2EN4cute5tupleIJNS5_1CILi1EEES8_S8_EEENS6_IJNS7_ILi128EEESA_NS7_ILi192EEEEEELi128ENS_12float_e4m3_tEfNS_4arch4Sm90ELb0ELb1ELb1ELb1ELb0ELb1ELb0ELb1ELb1ELb1ELb1ELb0EEENS1_21CollectiveEpilogueFwdINS6_IJSA_SA_SA_EEES9_NS_10bfloat16_tESF_Li256ELb1ELb1ELb1ELb1EEENS1_36VarlenDynamicPersistentTileSchedulerILi128ELi128ELi256ELi128ELb1ELb1ELb1ELb1ELb0ELb1EEEEEEEEEvNT_6ParamsE)
	.align		4
        /*0034*/ 	.word	index@(__assertfail)
	.align		4
        /*0038*/ 	.word	index@(_ZN7cutlass13device_kernelIN5flash11enable_sm90INS1_16FlashAttnFwdSm90INS1_25CollectiveMainloopFwdSm90ILi2EN4cute5tupleIJNS5_1CILi1EEES8_S8_EEENS6_IJNS7_ILi128EEENS7_ILi160EEENS7_ILi192EEEEEELi128ENS_12float_e4m3_tEfNS_4arch4Sm90ELb1ELb0ELb1ELb0ELb0ELb0ELb0ELb1ELb1ELb1ELb1ELb0EEENS1_21CollectiveEpilogueFwdINS6_IJSA_SA_SB_EEES9_NS_10bfloat16_tESG_Li256ELb0ELb1ELb1ELb1EEENS1_19SingleTileSchedulerILb0ELb1ELb1ELi128EEEEEEEEEvNT_6ParamsE)
	.align		4
        /*003c*/ 	.word	index@(__assertfail)
	.align		4
        /*0040*/ 	.word	index@(_ZN7cutlass13device_kernelIN5flash11enable_sm90INS1_16FlashAttnFwdSm90INS1_25CollectiveMainloopFwdSm90ILi2EN4cute5tupleIJNS5_1CILi1EEES8_S8_EEENS6_IJNS7_ILi128EEENS7_ILi160EEENS7_ILi192EEEEEELi128ENS_12float_e4m3_tEfNS_4arch4Sm90ELb1ELb0ELb1ELb1ELb0ELb0ELb0ELb1ELb1ELb1ELb1ELb0EEENS1_21CollectiveEpilogueFwdINS6_IJSA_SA_SB_EEES9_NS_10bfloat16_tESG_Li256ELb1ELb1ELb1ELb1EEENS1_36VarlenDynamicPersistentTileSchedulerILi128ELi160ELi256ELi128ELb1ELb1ELb1ELb1ELb1ELb1EEEEEEEEEvNT_6ParamsE)
	.align		4
        /*0044*/ 	.word	index@(__assertfail)
	.align		4
        /*0048*/ 	.word	index@(_ZN7cutlass13device_kernelIN5flash11enable_sm90INS1_16FlashAttnFwdSm90INS1_25CollectiveMainloopFwdSm90ILi2EN4cute5tupleIJNS5_1CILi1EEES8_S8_EEENS6_IJNS7_ILi128EEENS7_ILi160EEENS7_ILi192EEEEEELi128ENS_12float_e4m3_tEfNS_4arch4Sm90ELb1ELb0ELb1ELb1ELb0ELb1ELb0ELb1ELb1ELb1ELb1ELb0EEENS1_21CollectiveEpilogueFwdINS6_IJSA_SA_SB_EEES9_NS_10bfloat16_tESG_Li256ELb1ELb1ELb1ELb1EEENS1_36VarlenDynamicPersistentTileSchedulerILi128ELi160ELi256ELi128ELb1ELb1ELb1ELb1ELb1ELb1EEEEEEEEEvNT_6ParamsE)
	.align		4
        /*004c*/ 	.word	index@(__assertfail)
	.align		4
        /*0050*/ 	.word	0x00000000
	.align		4
        /*0054*/ 	.word	0xfffffffe
	.align		4
        /*0058*/ 	.word	0x00000000
	.align		4
        /*005c*/ 	.word	0xfffffffd
	.align		4
        /*0060*/ 	.word	0x00000000
	.align		4
        /*0064*/ 	.word	0xfffffffc


//--------------------- .nv.constant4             --------------------------
	.section	.nv.constant4,"a",@progbits
	.align	8
	.align		8
.nv.constant4:
        /*0000*/ 	.dword	__assertfail
	.align		8
        /*0008*/ 	.dword	__unnamed_1
	.align		8
        /*0010*/ 	.dword	__unnamed_2
	.align		8
        /*0018*/ 	.dword	__unnamed_3
	.align		8
        /*0020*/ 	.dword	__unnamed_4
	.align		8
        /*0028*/ 	.dword	__unnamed_5
	.align		8
        /*0030*/ 	.dword	__unnamed_6
	.align		8
        /*0038*/ 	.dword	__unnamed_7
	.align		8
        /*0040*/ 	.dword	_ZZN5flash28permute_output_fp8_VcolmajorIN4cute6TensorINS1_11ArrayEngineIfLm64EEENS1_6LayoutINS1_5tupleIJNS6_IJNS1_1CILi2EEES8_NS7_ILi16EEEEEENS7_ILi1EEESB_EEENS6_IJNS6_IJSB_S8_NS7_ILi4EEEEEENS7_ILi0EEESF_EEEEEEEEEvRT_E9upper_map
	.align		8
        /*0048*/ 	.dword	__unnamed_8
	.align		8
        /*0050*/ 	.dword	__unnamed_9
	.align		8
        /*0058*/ 	.dword	__unnamed_10
	.align		8
        /*0060*/ 	.dword	__unnamed_11
	.align		8
        /*0068*/ 	.dword	__unnamed_12
	.align		8
        /*0070*/ 	.dword	_ZN81_INTERNAL_e085a948_45_flash_fwd_hdimdiff_e4m3_split_softcap_sm90_cu_58b58f81_32324cuda3std3__45__cpo5beginE
	.align		8
        /*0078*/ 	.dword	_ZN81_INTERNAL_e085a948_45_flash_fwd_hdimdiff_e4m3_split_softcap_sm90_cu_58b58f81_32324cuda3std3__45__cpo3endE
	.align		8
        /*0080*/ 	.dword	_ZN81_INTERNAL_e085a948_45_flash_fwd_hdimdiff_e4m3_split_softcap_sm90_cu_58b58f81_32324cuda3std3__45__cpo6cbeginE
	.align		8
        /*0088*/ 	.dword	_ZN81_INTERNAL_e085a948_45_flash_fwd_hdimdiff_e4m3_split_softcap_sm90_cu_58b58f81_32324cuda3std3__45__cpo4cendE
	.align		8
        /*0090*/ 	.dword	_ZN81_INTERNAL_e085a948_45_flash_fwd_hdimdiff_e4m3_split_softcap_sm90_cu_58b58f81_32324cuda3std3__483_GLOBAL__N__e085a948_45_flash_fwd_hdimdiff_e4m3_split_softcap_sm90_cu_58b58f81_32326ignoreE
	.align		8
        /*0098*/ 	.dword	_ZN81_INTERNAL_e085a948_45_flash_fwd_hdimdiff_e4m3_split_softcap_sm90_cu_58b58f81_32324cuda3std3__419piecewise_constructE
	.align		8
        /*00a0*/ 	.dword	_ZN81_INTERNAL_e085a948_45_flash_fwd_hdimdiff_e4m3_split_softcap_sm90_cu_58b58f81_32324cuda3std3__48in_placeE
	.align		8
        /*00a8*/ 	.dword	_ZN81_INTERNAL_e085a948_45_flash_fwd_hdimdiff_e4m3_split_softcap_sm90_cu_58b58f81_32324cuda3std6ranges3__45__cpo4swapE
	.align		8
        /*00b0*/ 	.dword	_ZN81_INTERNAL_e085a948_45_flash_fwd_hdimdiff_e4m3_split_softcap_sm90_cu_58b58f81_32324cuda3std6ranges3__45__cpo9iter_moveE
	.align		8
        /*00b8*/ 	.dword	_ZN81_INTERNAL_e085a948_45_flash_fwd_hdimdiff_e4m3_split_softcap_sm90_cu_58b58f81_32324cute7productE
	.align		8
        /*00c0*/ 	.dword	_ZN81_INTERNAL_e085a948_45_flash_fwd_hdimdiff_e4m3_split_softcap_sm90_cu_58b58f81_32324cute1_E
	.align		8
        /*00c8*/ 	.dword	$str$23
	.align		8
        /*00d0*/ 	.dword	$str$24


//--------------------- .text._ZN7cutlass13device_kernelIN5flash11enable_sm90INS1_16FlashAttnFwdSm90INS1_25CollectiveMainloopFwdSm90ILi2EN4cute5tupleIJNS5_1CILi1EEES8_S8_EEENS6_IJNS7_ILi128EEENS7_ILi160EEENS7_ILi192EEEEEELi128ENS_12float_e4m3_tEfNS_4arch4Sm90ELb0ELb0ELb1ELb0ELb0ELb0ELb0ELb1ELb1ELb1ELb1ELb0EEENS1_21CollectiveEpilogueFwdINS6_IJSA_SA_SB_EEES9_NS_10bfloat16_tESG_Li256ELb0ELb1ELb1ELb1EEENS1_19SingleTileSchedulerILb0ELb1ELb1ELi128EEEEEEEEEvNT_6ParamsE --------------------------
	.section	.text._ZN7cutlass13device_kernelIN5flash11enable_sm90INS1_16FlashAttnFwdSm90INS1_25CollectiveMainloopFwdSm90ILi2EN4cute5tupleIJNS5_1CILi1EEES8_S8_EEENS6_IJNS7_ILi128EEENS7_ILi160EEENS7_ILi192EEEEEELi128ENS_12float_e4m3_tEfNS_4arch4Sm90ELb0ELb0ELb1ELb0ELb0ELb0ELb0ELb1ELb1ELb1ELb1ELb0EEENS1_21CollectiveEpilogueFwdINS6_IJSA_SA_SB_EEES9_NS_10bfloat16_tESG_Li256ELb0ELb1ELb1ELb1EEENS1_19SingleTileSchedulerILb0ELb1ELb1ELi128EEEEEEEEEvNT_6ParamsE,"ax",@progbits
	.align	128
.text._ZN7cutlass13device_kernelIN5flash11enable_sm90INS1_16FlashAttnFwdSm90INS1_25CollectiveMainloopFwdSm90ILi2EN4cute5tupleIJNS5_1CILi1EEES8_S8_EEENS6_IJNS7_ILi128EEENS7_ILi160EEENS7_ILi192EEEEEELi128ENS_12float_e4m3_tEfNS_4arch4Sm90ELb0ELb0ELb1ELb0ELb0ELb0ELb0ELb1ELb1ELb1ELb1ELb0EEENS1_21CollectiveEpilogueFwdINS6_IJSA_SA_SB_EEES9_NS_10bfloat16_tESG_Li256ELb0ELb1ELb1ELb1EEENS1_19SingleTileSchedulerILb0ELb1ELb1ELi128EEEEEEEEEvNT_6ParamsE:
        .type           _ZN7cutlass13device_kernelIN5flash11enable_sm90INS1_16FlashAttnFwdSm90INS1_25CollectiveMainloopFwdSm90ILi2EN4cute5tupleIJNS5_1CILi1EEES8_S8_EEENS6_IJNS7_ILi128EEENS7_ILi160EEENS7_ILi192EEEEEELi128ENS_12float_e4m3_tEfNS_4arch4Sm90ELb0ELb0ELb1ELb0ELb0ELb0ELb0ELb1ELb1ELb1ELb1ELb0EEENS1_21CollectiveEpilogueFwdINS6_IJSA_SA_SB_EEES9_NS_10bfloat16_tESG_Li256ELb0ELb1ELb1ELb1EEENS1_19SingleTileSchedulerILb0ELb1ELb1ELi128EEEEEEEEEvNT_6ParamsE,@function
        .size           _ZN7cutlass13device_kernelIN5flash11enable_sm90INS1_16FlashAttnFwdSm90INS1_25CollectiveMainloopFwdSm90ILi2EN4cute5tupleIJNS5_1CILi1EEES8_S8_EEENS6_IJNS7_ILi128EEENS7_ILi160EEENS7_ILi192EEEEEELi128ENS_12float_e4m3_tEfNS_4arch4Sm90ELb0ELb0ELb1ELb0ELb0ELb0ELb0ELb1ELb1ELb1ELb1ELb0EEENS1_21CollectiveEpilogueFwdINS6_IJSA_SA_SB_EEES9_NS_10bfloat16_tESG_Li256ELb0ELb1ELb1ELb1EEENS1_19SingleTileSchedulerILb0ELb1ELb1ELi128EEEEEEEEEvNT_6ParamsE,(.L_x_2800 - _ZN7cutlass13device_kernelIN5flash11enable_sm90INS1_16FlashAttnFwdSm90INS1_25CollectiveMainloopFwdSm90ILi2EN4cute5tupleIJNS5_1CILi1EEES8_S8_EEENS6_IJNS7_ILi128EEENS7_ILi160EEENS7_ILi192EEEEEELi128ENS_12float_e4m3_tEfNS_4arch4Sm90ELb0ELb0ELb1ELb0ELb0ELb0ELb0ELb1ELb1ELb1ELb1ELb0EEENS1_21CollectiveEpilogueFwdINS6_IJSA_SA_SB_EEES9_NS_10bfloat16_tESG_Li256ELb0ELb1ELb1ELb1EEENS1_19SingleTileSchedulerILb0ELb1ELb1ELi128EEEEEEEEEvNT_6ParamsE)
        .other          _ZN7cutlass13device_kernelIN5flash11enable_sm90INS1_16FlashAttnFwdSm90INS1_25CollectiveMainloopFwdSm90ILi2EN4cute5tupleIJNS5_1CILi1EEES8_S8_EEENS6_IJNS7_ILi128EEENS7_ILi160EEENS7_ILi192EEEEEELi128ENS_12float_e4m3_tEfNS_4arch4Sm90ELb0ELb0ELb1ELb0ELb0ELb0ELb0ELb1ELb1ELb1ELb1ELb0EEENS1_21CollectiveEpilogueFwdINS6_IJSA_SA_SB_EEES9_NS_10bfloat16_tESG_Li256ELb0ELb1ELb1ELb1EEENS1_19SingleTileSchedulerILb0ELb1ELb1ELi128EEEEEEEEEvNT_6ParamsE,@"STO_CUDA_ENTRY STV_DEFAULT"
_ZN7cutlass13device_kernelIN5flash11enable_sm90INS1_16FlashAttnFwdSm90INS1_25CollectiveMainloopFwdSm90ILi2EN4cute5tupleIJNS5_1CILi1EEES8_S8_EEENS6_IJNS7_ILi128EEENS7_ILi160EEENS7_ILi192EEEEEELi128ENS_12float_e4m3_tEfNS_4arch4Sm90ELb0ELb0ELb1ELb0ELb0ELb0ELb0ELb1ELb1ELb1ELb1ELb0EEENS1_21CollectiveEpilogueFwdINS6_IJSA_SA_SB_EEES9_NS_10bfloat16_tESG_Li256ELb0ELb1ELb1ELb1EEENS1_19SingleTileSchedulerILb0ELb1ELb1ELi128EEEEEEEEEvNT_6ParamsE:
[----:B------:R-:W0:Y:S02]  /*0000*/  LDC R1, c[0x0][0x28] ;  /* 0x00000a00ff017b82 */ /* 0x000e240000000800 */
[----:B0-----:R-:W-:Y:S01]  /*0010*/  VIADD R1, R1, 0xffffffd8 ;  /* 0xffffffd801017836 */ /* 0x001fe20000000000 */
[----:B------:R-:W0:Y:S01]  /*0020*/  S2R R19, SR_TID.X ;  /* 0x0000000000137919 */ /* 0x000e220000002100 */
[----:B------:R-:W-:Y:S01]  /*0030*/  ELECT P0, URZ, PT ;  /* 0x00000000003f782f */ /* 0x000fe20003800000 */
[----:B------:R-:W-:Y:S01]  /*0040*/  BSSY B0, `(.L_x_0) ;  /* 0x000000d000007945 */ /* 0x000fe20003800000 */
[----:B0-----:R-:W-:-:S05]  /*0050*/  SHF.R.U32.HI R0, RZ, 0x5, R19 ;  /* 0x00000005ff007819 */ /* 0x001fca0000011613 */
[----:B------:R-:W0:Y:S02]  /*0060*/  SHFL.IDX PT, R2, R0, RZ, 0x1f ;  /* 0x00001fff00027589 */ /* 0x000e2400000e0000 */
[----:B0-----:R-:W-:-:S13]  /*0070*/  ISETP.EQ.AND P0, PT, R2, RZ, P0 ;  /* 0x000000ff0200720c */ /* 0x001fda0000702270 */
[----:B------:R-:W-:Y:S05]  /*0080*/  @!P0 BRA `(.L_x_1) ;  /* 0x0000000000208947 */ /* 0x000fea0003800000 */
[----:B------:R-:W-:Y:S02]  /*0090*/  ULDC.64 UR4, c[0x0][0x198] ;  /* 0x0000660000047ab9 */ /* 0x000fe40000000a00 */
[----:B------:R-:W-:Y:S02]  /*00a0*/  UIADD3 UR6, UP0, UR4, 0x370, URZ ;  /* 0x0000037004067890 */ /* 0x000fe4000ff1e03f */
[----:B------:R-:W-:Y:S02]  /*00b0*/  UIADD3 UR4, UP1, UR4, 0x470, URZ ;  /* 0x0000047004047890 */ /* 0x000fe4000ff3e03f */
[----:B------:R-:W-:Y:S02]  /*00c0*/  UIADD3.X UR7, URZ, UR5, URZ, UP0, !UPT ;  /* 0x000000053f077290 */ /* 0x000fe400087fe43f */
[----:B------:R-:W-:-:S07]  /*00d0*/  UIADD3.X UR5, URZ, UR5, URZ, UP1, !UPT ;  /* 0x000000053f057290 */ /* 0x000fce0008ffe43f */
[----:B------:R0:W-:Y:S02]  /*00e0*/  UTMACCTL.PF [UR6] ;  /* 0x00000000060079b9 */ /* 0x0001e40008040000 */
[----:B------:R0:W-:Y:S02]  /*00f0*/  UTMACCTL.PF [UR4] ;  /* 0x00000000040079b9 */ /* 0x0001e40008040000 */
[----:B0-----:R-:W-:Y:S01]  /*0100*/  NOP ;  /* 0x0000000000007918 */ /* 0x001fe20000000000 */
.L_x_1:
[----:B------:R-:W-:Y:S05]  /*0110*/  BSYNC B0 ;  /* 0x0000000000007941 */ /* 0x000fea0003800000 */
.L_x_0:
[----:B------:R-:W-:Y:S01]  /*0120*/  VOTEU.ANY UP0, P0 ;  /* 0x00000000003f7886 */ /* 0x000fe20000000100 */
[----:B------:R-:W0:Y:S01]  /*0130*/  SHFL.IDX PT, R2, R0, RZ, 0x1f ;  /* 0x00001fff00027589 */ /* 0x000e2200000e0000 */
[----:B------:R-:W-:Y:S01]  /*0140*/  UMOV UR4, 0x80 ;  /* 0x0000008000047882 */ /* 0x000fe20000000000 */
[----:B------:R-:W-:Y:S01]  /*0150*/  UMOV UR7, 0x100 ;  /* 0x0000010000077882 */ /* 0x000fe20000000000 */
[----:B------:R-:W-:Y:S01]  /*0160*/  SHF.R.U32.HI R17, RZ, 0x7, R19 ;  /* 0x00000007ff117819 */ /* 0x000fe20000011613 */
[----:B------:R-:W1:Y:S01]  /*0170*/  @UP0 S2UR UR8, SR_CgaCtaId ;  /* 0x00000000000809c3 */ /* 0x000e620000008800 */
[----:B------:R-:W-:Y:S01]  /*0180*/  @UP0 UMOV UR6, 0x400 ;  /* 0x0000040000060882 */ /* 0x000fe20000000000 */
[----:B------:R-:W-:-:S04]  /*0190*/  @UP0 UIADD3 UR4, -UR4, 0x100000, URZ ;  /* 0x0010000004040890 */ /* 0x000fc8000fffe13f */
[----:B------:R-:W-:Y:S02]  /*01a0*/  @UP0 USHF.L.U32 UR5, UR4, 0xb, URZ ;  /* 0x0000000b04050899 */ /* 0x000fe4000800063f */
[----:B------:R-:W-:Y:S01]  /*01b0*/  @UP0 USHF.L.U32 UR4, UR4, 0x1, URZ ;  /* 0x0000000104040899 */ /* 0x000fe2000800063f */
[----:B------:R-:W-:Y:S01]  /*01c0*/  VOTEU.ANY UP1, P0 ;  /* 0x00000000003f7886 */ /* 0x000fe20000020100 */
[----:B0-----:R-:W-:Y:S02]  /*01d0*/  ISETP.NE.AND P1, PT, R2, RZ, PT ;  /* 0x000000ff0200720c */ /* 0x001fe40003f25270 */
[----:B------:R0:W2:Y:S01]  /*01e0*/  SHFL.IDX PT, R2, R17, RZ, 0x1f ;  /* 0x00001fff11027589 */ /* 0x0000a200000e0000 */
[----:B-1----:R-:W-:Y:S02]  /*01f0*/  @UP0 ULEA UR8, UR8, UR6, 0x18 ;  /* 0x0000000608080291 */ /* 0x002fe4000f8ec03f */
[----:B------:R-:W-:-:S04]  /*0200*/  @UP0 UIADD3 UR6, -UR7, 0x100000, URZ ;  /* 0x0010000007060890 */ /* 0x000fc8000fffe13f */
[----:B------:R-:W-:Y:S02]  /*0210*/  @UP0 USHF.L.U32 UR7, UR6, 0xb, URZ ;  /* 0x0000000b06070899 */ /* 0x000fe4000800063f */
[----:B------:R-:W-:Y:S01]  /*0220*/  @UP0 USHF.L.U32 UR6, UR6, 0x1, URZ ;  /* 0x0000000106060899 */ /* 0x000fe2000800063f */
[----:B------:R-:W-:Y:S01]  /*0230*/  VOTEU.ANY UP0, P0 ;  /* 0x00000000003f7886 */ /* 0x000fe20000000100 */
[----:B------:R-:W1:Y:S04]  /*0240*/  FENCE.VIEW.ASYNC.S ;  /* 0x00000000000073c6 */ /* 0x000e680000000000 */
[----:B-1----:R0:W1:Y:S06]  /*0250*/  @UP0 SYNCS.EXCH.64 URZ, [UR8+0x29800], UR4 ;  /* 0x02980004083f05b2 */ /* 0x00206c0008000100 */
[----:B------:R0:W3:Y:S02]  /*0260*/  @UP1 SYNCS.EXCH.64 URZ, [UR8+0x29820], UR6 ;  /* 0x02982006083f15b2 */ /* 0x0000e40008000100 */
[----:B0-----:R-:W-:Y:S05]  /*0270*/  @P1 BRA `(.L_x_2) ;  /* 0x0000000000481947 */ /* 0x001fea0003800000 */
[----:B------:R-:W0:Y:S01]  /*0280*/  S2UR UR5, SR_CgaCtaId ;  /* 0x00000000000579c3 */ /* 0x000e220000008800 */
[----:B------:R-:W-:Y:S01]  /*0290*/  UMOV UR4, 0x400 ;  /* 0x0000040000047882 */ /* 0x000fe20000000000 */
[----:B------:R-:W-:Y:S01]  /*02a0*/  UMOV UR6, 0x1 ;  /* 0x0000000100067882 */ /* 0x000fe20000000000 */
[----:B------:R-:W-:Y:S01]  /*02b0*/  UMOV UR7, 0x2 ;  /* 0x0000000200077882 */ /* 0x000fe20000000000 */
[----:B------:R-:W-:Y:S01]  /*02c0*/  ELECT P0, URZ, PT ;  /* 0x00000000003f782f */ /* 0x000fe20003800000 */
[----:B0-----:R-:W-:Y:S02]  /*02d0*/  ULEA UR8, UR5, UR4, 0x18 ;  /* 0x0000000405087291 */ /* 0x001fe4000f8ec03f */
[----:B------:R-:W-:-:S04]  /*02e0*/  UIADD3 UR4, -UR6, 0x100000, URZ ;  /* 0x0010000006047890 */ /* 0x000fc8000fffe13f */
[----:B------:R-:W-:Y:S02]  /*02f0*/  USHF.L.U32 UR5, UR4, 0xb, URZ ;  /* 0x0000000b04057899 */ /* 0x000fe4000800063f */
[----:B------:R-:W-:Y:S02]  /*0300*/  USHF.L.U32 UR4, UR4, 0x1, URZ ;  /* 0x0000000104047899 */ /* 0x000fe4000800063f */
[----:B------:R-:W-:-:S04]  /*0310*/  UIADD3 UR6, -UR7, 0x100000, URZ ;  /* 0x0010000007067890 */ /* 0x000fc8000fffe13f */
[----:B------:R-:W-:Y:S02]  /*0320*/  USHF.L.U32 UR7, UR6, 0xb, URZ ;  /* 0x0000000b06077899 */ /* 0x000fe4000800063f */
[----:B------:R-:W-:Y:S01]  /*0330*/  USHF.L.U32 UR6, UR6, 0x1, URZ ;  /* 0x0000000106067899 */ /* 0x000fe2000800063f */
[----:B------:R-:W0:Y:S03]  /*0340*/  FENCE.VIEW.ASYNC.S ;  /* 0x00000000000073c6 */ /* 0x000e260000000000 */
[----:B0-----:R0:W4:Y:S08]  /*0350*/  SYNCS.EXCH.64 URZ, [UR8+0x29830], UR4 ;  /* 0x02983004083f75b2 */ /* 0x0011300008000100 */
[----:B------:R0:W0:Y:S01]  /*0360*/  SYNCS.EXCH.64 URZ, [UR8+0x29840], UR6 ;  /* 0x02984006083f75b2 */ /* 0x0000220008000100 */
[----:B------:R0:W0:Y:S01]  /*0370*/  SYNCS.EXCH.64 URZ, [UR8+0x29838], UR4 ;  /* 0x02983804083f75b2 */ /* 0x0000220008000100 */
[----:B------:R0:W0:Y:S01]  /*0380*/  SYNCS.EXCH.64 URZ, [UR8+0x29848], UR6 ;  /* 0x02984806083f75b2 */ /* 0x0000220008000100 */
[----:B------:R-:W-:Y:S01]  /*0390*/  NOP ;  /* 0x0000000000007918 */ /* 0x000fe20000000000 */
.L_x_2:
[----:B------:R-:W5:Y:S01]  /*03a0*/  SHFL.IDX PT, R3, R0, RZ, 0x1f ;  /* 0x00001fff00037589 */ /* 0x000f6200000e0000 */
[----:B------:R-:W-:Y:S01]  /*03b0*/  NOP ;  /* 0x0000000000007918 */ /* 0x000fe20000000000 */
[----:B-----5:R-:W-:-:S13]  /*03c0*/  ISETP.NE.AND P0, PT, R3, RZ, PT ;  /* 0x000000ff0300720c */ /* 0x020fda0003f05270 */
[----:B------:R-:W-:Y:S05]  /*03d0*/  @P0 BRA `(.L_x_3) ;  /* 0x0000000000480947 */ /* 0x000fea0003800000 */
[----:B0-----:R-:W0:Y:S01]  /*03e0*/  S2UR UR5, SR_CgaCtaId ;  /* 0x00000000000579c3 */ /* 0x001e220000008800 */
        /* <DEDUP_REMOVED lines=12> */
[----:B0-----:R0:W0:Y:S08]  /*04b0*/  SYNCS.EXCH.64 URZ, [UR8+0x29850], UR4 ;  /* 0x02985004083f75b2 */ /* 0x0010300008000100 */
[----:B------:R0:W0:Y:S01]  /*04c0*/  SYNCS.EXCH.64 URZ, [UR8+0x29860], UR6 ;  /* 0x02986006083f75b2 */ /* 0x0000220008000100 */
[----:B------:R0:W0:Y:S01]  /*04d0*/  SYNCS.EXCH.64 URZ, [UR8+0x29858], UR4 ;  /* 0x02985804083f75b2 */ /* 0x0000220008000100 */
[----:B------:R0:W0:Y:S01]  /*04e0*/  SYNCS.EXCH.64 URZ, [UR8+0x29868], UR6 ;  /* 0x02986806083f75b2 */ /* 0x0000220008000100 */
[----:B------:R-:W-:Y:S01]  /*04f0*/  NOP ;  /* 0x0000000000007918 */ /* 0x000fe20000000000 */
.L_x_3:
[----:B------:R-:W5:Y:S01]  /*0500*/  SHFL.IDX PT, R3, R0, RZ, 0x1f ;  /* 0x00001fff00037589 */ /* 0x000f6200000e0000 */
[----:B------:R-:W-:Y:S01]  /*0510*/  NOP ;  /* 0x0000000000007918 */ /* 0x000fe20000000000 */
[----:B-----5:R-:W-:-:S13]  /*0520*/  ISETP.NE.AND P0, PT, R3, RZ, PT ;  /* 0x000000ff0300720c */ /* 0x020fda0003f05270 */
[----:B------:R-:W-:Y:S05]  /*0530*/  @P0 BRA `(.L_x_4) ;  /* 0x0000000000380947 */ /* 0x000fea0003800000 */
[----:B0-----:R-:W0:Y:S01]  /*0540*/  S2UR UR5, SR_CgaCtaId ;  /* 0x00000000000579c3 */ /* 0x001e220000008800 */
[----:B------:R-:W-:Y:S01]  /*0550*/  UMOV UR4, 0x400 ;  /* 0x0000040000047882 */ /* 0x000fe20000000000 */
[----:B------:R-:W-:Y:S01]  /*0560*/  UMOV UR7, 0x1 ;  /* 0x0000000100077882 */ /* 0x000fe20000000000 */
[----:B------:R-:W-:Y:S01]  /*0570*/  ELECT P0, URZ, PT ;  /* 0x00000000003f782f */ /* 0x000fe20003800000 */
[----:B0-----:R-:W-:Y:S02]  /*0580*/  ULEA UR6, UR5, UR4, 0x18 ;  /* 0x0000000405067291 */ /* 0x001fe4000f8ec03f */
[----:B------:R-:W-:-:S04]  /*0590*/  UIADD3 UR4, -UR7, 0x100000, URZ ;  /* 0x0010000007047890 */ /* 0x000fc8000fffe13f */
[----:B------:R-:W-:Y:S02]  /*05a0*/  USHF.L.U32 UR5, UR4, 0xb, URZ ;  /* 0x0000000b04057899 */ /* 0x000fe4000800063f */
[----:B------:R-:W-:Y:S01]  /*05b0*/  USHF.L.U32 UR4, UR4, 0x1, URZ ;  /* 0x0000000104047899 */ /* 0x000fe2000800063f */
[----:B------:R-:W0:Y:S11]  /*05c0*/  FENCE.VIEW.ASYNC.S ;  /* 0x00000000000073c6 */ /* 0x000e360000000000 */
[----:B0-----:R0:W0:Y:S01]  /*05d0*/  SYNCS.EXCH.64 URZ, [UR6+0x29870], UR4 ;  /* 0x02987004063f75b2 */ /* 0x0010220008000100 */
[----:B------:R0:W0:Y:S01]  /*05e0*/  SYNCS.EXCH.64 URZ, [UR6+0x29880], UR4 ;  /* 0x02988004063f75b2 */ /* 0x0000220008000100 */
[----:B------:R0:W0:Y:S01]  /*05f0*/  SYNCS.EXCH.64 URZ, [UR6+0x29878], UR4 ;  /* 0x02987804063f75b2 */ /* 0x0000220008000100 */
[----:B------:R0:W0:Y:S01]  /*0600*/  SYNCS.EXCH.64 URZ, [UR6+0x29888], UR4 ;  /* 0x02988804063f75b2 */ /* 0x0000220008000100 */
[----:B------:R-:W-:Y:S01]  /*0610*/  NOP ;  /* 0x0000000000007918 */ /* 0x000fe20000000000 */
.L_x_4:
        /* <DEDUP_REMOVED lines=22> */
.L_x_5:
        /* <DEDUP_REMOVED lines=22> */
.L_x_6:
[----:B--2---:R-:W-:Y:S01]  /*08e0*/  ISETP.NE.AND P0, PT, R2, RZ, PT ;  /* 0x000000ff0200720c */ /* 0x004fe20003f05270 */
[----:B------:R-:W-:Y:S01]  /*08f0*/  IMAD.MOV.U32 R2, RZ, RZ, 0x1 ;  /* 0x00000001ff027424 */ /* 0x000fe200078e00ff */
[----:B------:R-:W-:Y:S01]  /*0900*/  NOP ;  /* 0x0000000000007918 */ /* 0x000fe20000000000 */
[----:B------:R-:W-:Y:S01]  /*0910*/  ULDC.64 UR38, c[0x0][0x208] ;  /* 0x0000820000267ab9 */ /* 0x000fe20000000a00 */
[----:B------:R-:W-:Y:S02]  /*0920*/  BSSY B6, `(.L_x_7) ;  /* 0x0000e5f000067945 */ /* 0x000fe40003800000 */
[----:B------:R-:W-:-:S05]  /*0930*/  SEL R2, R2, 0x2, !P0 ;  /* 0x0000000202027807 */ /* 0x000fca0004000000 */
[----:B------:R2:W-:Y:S01]  /*0940*/  STL [R1+0x1c], R2 ;  /* 0x00001c0201007387 */ /* 0x0005e20000100800 */
[----:B01-34-:R-:W-:Y:S06]  /*0950*/  BAR.SYNC.DEFER_BLOCKING 0x0 ;  /* 0x0000000000007b1d */ /* 0x01bfec0000010000 */
[----:B------:R-:W-:Y:S05]  /*0960*/  @!P0 BRA `(.L_x_8) ;  /* 0x000000ac00d08947 */ /* 0x000fea0003800000 */
.L_x_9:
[----:B------:R-:W-:-:S08]  /*0970*/  NOP ;  /* 0x0000000000007918 */ /* 0x000fd00000000000 */
[----:B------:R-:W0:Y:S02]  /*0980*/  USETMAXREG.TRY_ALLOC.CTAPOOL UP0, 0xf0 ;  /* 0x000000f0000079c8 */ /* 0x000e240008000600 */
[----:B0-----:R-:W-:-:S13]  /*0990*/  PLOP3.LUT P0, PT, PT, PT, UP0, 0x80, 0x0 ;  /* 0x000000000000781c */ /* 0x001fda0003f0f008 */
[----:B------:R-:W-:Y:S05]  /*09a0*/  @!P0 BRA `(.L_x_9) ;  /* 0xfffffffc00f08947 */ /* 0x000fea000383ffff */
[----:B------:R-:W0:Y:S01]  /*09b0*/  LDC R3, c[0x0][0xc50] ;  /* 0x00031400ff037b82 */ /* 0x000e220000000800 */
[----:B--2---:R-:W-:-:S07]  /*09c0*/  LOP3.LUT R2, R19, 0xffffff80, RZ, 0xc0, !PT ;  /* 0xffffff8013027812 */ /* 0x004fce00078ec0ff */
[----:B------:R-:W-:Y:S08]  /*09d0*/  BAR.ARV 0x8, 0x180 ;  /* 0x0206000000007b1d */ /* 0x000ff00000002000 */
[----:B------:R-:W1:Y:S01]  /*09e0*/  S2UR UR4, SR_CTAID.Y ;  /* 0x00000000000479c3 */ /* 0x000e620000002600 */
[----:B------:R-:W-:-:S07]  /*09f0*/  ISETP.NE.AND P0, PT, R2, 0x80, PT ;  /* 0x000000800200780c */ /* 0x000fce0003f05270 */
[----:B------:R-:W2:Y:S08]  /*0a00*/  S2UR UR36, SR_CTAID.Z ;  /* 0x00000000002479c3 */ /* 0x000eb00000002700 */
[----:B------:R-:W-:Y:S06]  /*0a10*/  @!P0 BAR.ARV 0x9, 0x100 ;  /* 0x0244000000008b1d */ /* 0x000fec0000002000 */
[----:B0-----:R-:W-:Y:S01]  /*0a20*/  ISETP.NE.AND P1, PT, R3, 0x1, PT ;  /* 0x000000010300780c */ /* 0x001fe20003f25270 */
[----:B-1----:R-:W-:Y:S01]  /*0a30*/  IMAD.U32 R2, RZ, RZ, UR4 ;  /* 0x00000004ff027e24 */ /* 0x002fe2000f8e00ff */
[----:B--2---:R-:W-:-:S11]  /*0a40*/  ISETP.LE.AND P0, PT, RZ, UR36, PT ;  /* 0x00000024ff007c0c */ /* 0x004fd6000bf03270 */
[----:B------:R-:W0:Y:S08]  /*0a50*/  @P1 LDC R0, c[0x0][0xc54] ;  /* 0x00031500ff001b82 */ /* 0x000e300000000800 */
[----:B------:R-:W1:Y:S01]  /*0a60*/  @P1 LDC R5, c[0x0][0xc58] ;  /* 0x00031600ff051b82 */ /* 0x000e620000000800 */
[----:B0-----:R-:W-:-:S05]  /*0a70*/  @P1 IMAD.HI.U32 R0, R0, UR4, RZ ;  /* 0x0000000400001c27 */ /* 0x001fca000f8e00ff */
[----:B-1----:R-:W-:-:S05]  /*0a80*/  @P1 SHF.R.U32.HI R2, RZ, R5, R0 ;  /* 0x00000005ff021219 */ /* 0x002fca0000011600 */
[----:B------:R-:W-:-:S04]  /*0a90*/  IMAD.MOV R0, RZ, RZ, -R2 ;  /* 0x000000ffff007224 */ /* 0x000fc800078e0a02 */
[----:B------:R-:W-:Y:S01]  /*0aa0*/  IMAD R4, R3, R0, UR4 ;  /* 0x0000000403047e24 */ /* 0x000fe2000f8e0200 */
[----:B------:R-:W-:Y:S06]  /*0ab0*/  @!P0 BRA `(.L_x_10) ;  /* 0x000000e400148947 */ /* 0x000fec0003800000 */
[----:B------:R-:W0:Y:S01]  /*0ac0*/  LDC.64 R6, c[0x0][0x418] ;  /* 0x00010600ff067b82 */ /* 0x000e220000000a00 */
[----:B------:R-:W-:-:S07]  /*0ad0*/  LOP3.LUT R9, R4, 0xffff, RZ, 0xc0, !PT ;  /* 0x0000ffff04097812 */ /* 0x000fce00078ec0ff */
[----:B------:R-:W1:Y:S08]  /*0ae0*/  LDC R18, c[0x0][0x424] ;  /* 0x00010900ff127b82 */ /* 0x000e700000000800 */
[----:B------:R-:W2:Y:S01]  /*0af0*/  LDC R3, c[0x0][0x2f0] ;  /* 0x0000bc00ff037b82 */ /* 0x000ea20000000800 */
[----:B0-----:R-:W-:-:S04]  /*0b00*/  ISETP.NE.U32.AND P0, PT, R6, RZ, PT ;  /* 0x000000ff0600720c */ /* 0x001fc80003f05070 */
[----:B------:R-:W-:-:S04]  /*0b10*/  ISETP.NE.AND.EX P0, PT, R7, RZ, PT, P0 ;  /* 0x000000ff0700720c */ /* 0x000fc80003f05300 */
[----:B-1----:R-:W-:-:S05]  /*0b20*/  SEL R18, R18, 0x1, P0 ;  /* 0x0000000112127807 */ /* 0x002fca0000000000 */
[----:B--2---:R-:W-:-:S04]  /*0b30*/  IMAD R18, R18, R3, RZ ;  /* 0x0000000312127224 */ /* 0x004fc800078e02ff */
[C---:B------:R-:W-:Y:S01]  /*0b40*/  VIADD R0, R18.reuse, 0x9f ;  /* 0x0000009f12007836 */ /* 0x040fe20000000000 */
[----:B------:R-:W-:-:S03]  /*0b50*/  ISETP.GE.AND P0, PT, R18, 0x1, PT ;  /* 0x000000011200780c */ /* 0x000fc60003f06270 */
[----:B------:R-:W-:-:S05]  /*0b60*/  IMAD.HI R0, R0, 0x66666667, RZ ;  /* 0x6666666700007827 */ /* 0x000fca00078e02ff */
[----:B------:R-:W-:-:S04]  /*0b70*/  SHF.R.U32.HI R3, RZ, 0x1f, R0 ;  /* 0x0000001fff037819 */ /* 0x000fc80000011600 */
[----:B------:R-:W-:Y:S01]  /*0b80*/  LEA.HI.SX32 R3, R0, R3, 0x1a ;  /* 0x0000000300037211 */ /* 0x000fe200078fd2ff */
[----:B------:R-:W-:Y:S01]  /*0b90*/  IMAD.MOV.U32 R0, RZ, RZ, RZ ;  /* 0x000000ffff007224 */ /* 0x000fe200078e00ff */
[----:B------:R-:W-:Y:S06]  /*0ba0*/  @!P0 BRA `(.L_x_11) ;  /* 0x0000000000788947 */ /* 0x000fec0003800000 */
[----:B------:R-:W-:-:S04]  /*0bb0*/  SHF.R.U32.HI R0, RZ, 0x10, R4 ;  /* 0x00000010ff007819 */ /* 0x000fc80000011604 */
[----:B------:R-:W-:-:S13]  /*0bc0*/  ISETP.NE.AND P0, PT, R0, RZ, PT ;  /* 0x000000ff0000720c */ /* 0x000fda0003f05270 */
[----:B------:R-:W0:Y:S02]  /*0bd0*/  @!P0 LDC R0, c[0x0][0x9f0] ;  /* 0x00027c00ff008b82 */ /* 0x000e240000000800 */
[-C--:B0-----:R-:W-:Y:S02]  /*0be0*/  IABS R11, R0.reuse ;  /* 0x00000000000b7213 */ /* 0x081fe40000000000 */
[----:B------:R-:W-:Y:S02]  /*0bf0*/  IADD3 R7, R3, -0x1, R0 ;  /* 0xffffffff03077810 */ /* 0x000fe40007ffe000 */
[----:B------:R-:W0:Y:S01]  /*0c00*/  I2F.RP R6, R11 ;  /* 0x0000000b00067306 */ /* 0x000e220000209400 */
[----:B------:R-:W-:-:S05]  /*0c10*/  IABS R10, R0 ;  /* 0x00000000000a7213 */ /* 0x000fca0000000000 */
[----:B------:R-:W-:Y:S02]  /*0c20*/  IMAD.MOV R10, RZ, RZ, -R10 ;  /* 0x000000ffff0a7224 */ /* 0x000fe400078e0a0a */
[----:B0-----:R-:W0:Y:S02]  /*0c30*/  MUFU.RCP R6, R6 ;  /* 0x0000000600067308 */ /* 0x001e240000001000 */
[----:B0-----:R-:W-:Y:S01]  /*0c40*/  VIADD R4, R6, 0xffffffe ;  /* 0x0ffffffe06047836 */ /* 0x001fe20000000000 */
[----:B------:R-:W-:Y:S02]  /*0c50*/  IABS R6, R7 ;  /* 0x0000000700067213 */ /* 0x000fe40000000000 */
[----:B------:R-:W-:-:S03]  /*0c60*/  LOP3.LUT R7, R7, R0, RZ, 0x3c, !PT ;  /* 0x0000000007077212 */ /* 0x000fc600078e3cff */
[----:B------:R0:W1:Y:S01]  /*0c70*/  F2I.FTZ.U32.TRUNC.NTZ R5, R4 ;  /* 0x0000000400057305 */ /* 0x000062000021f000 */
[----:B------:R-:W-:Y:S01]  /*0c80*/  ISETP.GE.AND P2, PT, R7, RZ, PT ;  /* 0x000000ff0700720c */ /* 0x000fe20003f46270 */
[----:B0-----:R-:W-:Y:S02]  /*0c90*/  IMAD.MOV.U32 R4, RZ, RZ, RZ ;  /* 0x000000ffff047224 */ /* 0x001fe400078e00ff */
[----:B-1----:R-:W-:-:S04]  /*0ca0*/  IMAD.MOV R8, RZ, RZ, -R5 ;  /* 0x000000ffff087224 */ /* 0x002fc800078e0a05 */
[----:B------:R-:W-:-:S04]  /*0cb0*/  IMAD R13, R8, R11, RZ ;  /* 0x0000000b080d7224 */ /* 0x000fc800078e02ff */
[----:B------:R-:W-:-:S04]  /*0cc0*/  IMAD.HI.U32 R5, R5, R13, R4 ;  /* 0x0000000d05057227 */ /* 0x000fc800078e0004 */
[----:B------:R-:W-:Y:S02]  /*0cd0*/  IMAD.MOV.U32 R4, RZ, RZ, R10 ;  /* 0x000000ffff047224 */ /* 0x000fe400078e000a */
[----:B------:R-:W-:-:S04]  /*0ce0*/  IMAD.HI.U32 R5, R5, R6, RZ ;  /* 0x0000000605057227 */ /* 0x000fc800078e00ff */
[----:B------:R-:W-:-:S05]  /*0cf0*/  IMAD R4, R5, R4, R6 ;  /* 0x0000000405047224 */ /* 0x000fca00078e0206 */
[----:B------:R-:W-:-:S13]  /*0d00*/  ISETP.GT.U32.AND P1, PT, R11, R4, PT ;  /* 0x000000040b00720c */ /* 0x000fda0003f24070 */
[----:B------:R-:W-:Y:S02]  /*0d10*/  @!P1 IMAD.IADD R4, R4, 0x1, -R11 ;  /* 0x0000000104049824 */ /* 0x000fe400078e0a0b */
[----:B------:R-:W-:Y:S01]  /*0d20*/  @!P1 VIADD R5, R5, 0x1 ;  /* 0x0000000105059836 */ /* 0x000fe20000000000 */
[----:B------:R-:W-:Y:S02]  /*0d30*/  ISETP.NE.AND P1, PT, R0, RZ, PT ;  /* 0x000000ff0000720c */ /* 0x000fe40003f25270 */
[----:B------:R-:W-:-:S13]  /*0d40*/  ISETP.GE.U32.AND P0, PT, R4, R11, PT ;  /* 0x0000000b0400720c */ /* 0x000fda0003f06070 */
[----:B------:R-:W-:-:S04]  /*0d50*/  @P0 VIADD R5, R5, 0x1 ;  /* 0x0000000105050836 */ /* 0x000fc80000000000 */
[----:B------:R-:W-:Y:S01]  /*0d60*/  @!P2 IMAD.MOV R5, RZ, RZ, -R5 ;  /* 0x000000ffff05a224 */ /* 0x000fe200078e0a05 */
[----:B------:R-:W-:-:S05]  /*0d70*/  @!P1 LOP3.LUT R5, RZ, R0, RZ, 0x33, !PT ;  /* 0x00000000ff059212 */ /* 0x000fca00078e33ff */
[----:B------:R-:W-:-:S07]  /*0d80*/  IMAD.MOV.U32 R0, RZ, RZ, R5 ;  /* 0x000000ffff007224 */ /* 0x000fce00078e0005 */
.L_x_11:
[-C--:B------:R-:W-:Y:S01]  /*0d90*/  IMAD R16, R9, R0.reuse, RZ ;  /* 0x0000000009107224 */ /* 0x080fe200078e02ff */
[----:B------:R-:W-:Y:S01]  /*0da0*/  USHF.R.S32.HI UR37, URZ, 0x1f, UR36 ;  /* 0x0000001f3f257899 */ /* 0x000fe20008011424 */
[----:B------:R-:W-:Y:S01]  /*0db0*/  VIADD R22, R19, 0xffffff80 ;  /* 0xffffff8013167836 */ /* 0x000fe20000000000 */
[----:B------:R-:W-:Y:S02]  /*0dc0*/  PLOP3.LUT P0, PT, PT, PT, PT, 0x80, 0x0 ;  /* 0x000000000000781c */ /* 0x000fe40003f0f070 */
[----:B------:R-:W-:Y:S02]  /*0dd0*/  CS2R R6, SRZ ;  /* 0x0000000000067805 */ /* 0x000fe4000001ff00 */
[----:B------:R-:W-:Y:S01]  /*0de0*/  VIADDMNMX R19, R16, R0, R3, PT ;  /* 0x0000000010137246 */ /* 0x000fe20003800103 */
[----:B------:R-:W-:Y:S01]  /*0df0*/  IMAD.MOV.U32 R3, RZ, RZ, RZ ;  /* 0x000000ffff037224 */ /* 0x000fe200078e00ff */
[----:B------:R-:W-:Y:S01]  /*0e00*/  CS2R R30, SRZ ;  /* 0x00000000001e7805 */ /* 0x000fe2000001ff00 */
[----:B------:R-:W-:Y:S01]  /*0e10*/  IMAD.MOV.U32 R0, RZ, RZ, RZ ;  /* 0x000000ffff007224 */ /* 0x000fe200078e00ff */
[----:B------:R-:W-:-:S02]  /*0e20*/  ISETP.GT.AND P1, PT, R19, R16, PT ;  /* 0x000000101300720c */ /* 0x000fc40003f24270 */
[----:B------:R-:W-:Y:S02]  /*0e30*/  CS2R R26, SRZ ;  /* 0x00000000001a7805 */ /* 0x000fe4000001ff00 */
[----:B------:R-:W-:Y:S02]  /*0e40*/  CS2R R8, SRZ ;  /* 0x0000000000087805 */ /* 0x000fe4000001ff00 */
[----:B------:R-:W-:Y:S02]  /*0e50*/  CS2R R36, SRZ ;  /* 0x0000000000247805 */ /* 0x000fe4000001ff00 */
[----:B------:R-:W-:Y:S02]  /*0e60*/  CS2R R10, SRZ ;  /* 0x00000000000a7805 */ /* 0x000fe4000001ff00 */
[----:B------:R-:W-:Y:S02]  /*0e70*/  CS2R R38, SRZ ;  /* 0x0000000000267805 */ /* 0x000fe4000001ff00 */
[----:B------:R-:W-:-:S02]  /*0e80*/  CS2R R34, SRZ ;  /* 0x0000000000227805 */ /* 0x000fc4000001ff00 */
[----:B------:R-:W-:Y:S02]  /*0e90*/  CS2R R32, SRZ ;  /* 0x0000000000207805 */ /* 0x000fe4000001ff00 */
[----:B------:R-:W-:Y:S02]  /*0ea0*/  CS2R R44, SRZ ;  /* 0x00000000002c7805 */ /* 0x000fe4000001ff00 */
[----:B------:R-:W-:Y:S02]  /*0eb0*/  CS2R R12, SRZ ;  /* 0x00000000000c7805 */ /* 0x000fe4000001ff00 */
[----:B------:R-:W-:Y:S02]  /*0ec0*/  CS2R R46, SRZ ;  /* 0x00000000002e7805 */ /* 0x000fe4000001ff00 */
[----:B------:R-:W-:Y:S02]  /*0ed0*/  CS2R R42, SRZ ;  /* 0x00000000002a7805 */ /* 0x000fe4000001ff00 */
[----:B------:R-:W-:-:S02]  /*0ee0*/  CS2R R40, SRZ ;  /* 0x0000000000287805 */ /* 0x000fc4000001ff00 */
[----:B------:R-:W-:Y:S02]  /*0ef0*/  MOV R52, RZ ;  /* 0x000000ff00347202 */ /* 0x000fe40000000f00 */
[----:B------:R-:W-:Y:S02]  /*0f00*/  CS2R R14, SRZ ;  /* 0x00000000000e7805 */ /* 0x000fe4000001ff00 */
[----:B------:R-:W-:Y:S02]  /*0f10*/  CS2R R54, SRZ ;  /* 0x0000000000367805 */ /* 0x000fe4000001ff00 */
[----:B------:R-:W-:Y:S01]  /*0f20*/  CS2R R50, SRZ ;  /* 0x0000000000327805 */ /* 0x000fe2000001ff00 */
[----:B------:R-:W-:Y:S01]  /*0f30*/  IMAD.MOV.U32 R49, RZ, RZ, RZ ;  /* 0x000000ffff317224 */ /* 0x000fe200078e00ff */
[----:B------:R-:W-:Y:S01]  /*0f40*/  CS2R R20, SRZ ;  /* 0x0000000000147805 */ /* 0x000fe2000001ff00 */
[----:B------:R-:W-:Y:S01]  /*0f50*/  IMAD.MOV.U32 R60, RZ, RZ, RZ ;  /* 0x000000ffff3c7224 */ /* 0x000fe200078e00ff */
[----:B------:R-:W-:-:S02]  /*0f60*/  CS2R R62, SRZ ;  /* 0x00000000003e7805 */ /* 0x000fc4000001ff00 */
[----:B------:R-:W-:Y:S01]  /*0f70*/  CS2R R58, SRZ ;  /* 0x00000000003a7805 */ /* 0x000fe2000001ff00 */
[----:B------:R-:W-:Y:S01]  /*0f80*/  IMAD.MOV.U32 R57, RZ, RZ, RZ ;  /* 0x000000ffff397224 */ /* 0x000fe200078e00ff */
        /* <DEDUP_REMOVED lines=11> */
[----:B------:R-:W-:-:S02]  /*1040*/  IMAD.MOV.U32 R73, RZ, RZ, RZ ;  /* 0x000000ffff497224 */ /* 0x000fc400078e00ff */
[----:B------:R-:W-:Y:S02]  /*1050*/  IMAD.MOV.U32 R84, RZ, RZ, RZ ;  /* 0x000000ffff547224 */ /* 0x000fe400078e00ff */
[----:B------:R-:W-:Y:S01]  /*1060*/  IMAD.MOV.U32 R81, RZ, RZ, RZ ;  /* 0x000000ffff517224 */ /* 0x000fe200078e00ff */
[----:B------:R-:W-:Y:S06]  /*1070*/  @!P1 BRA `(.L_x_12) ;  /* 0x0000008000d49947 */ /* 0x000fec0003800000 */
[----:B------:R-:W-:Y:S01]  /*1080*/  SHF.R.S32.HI R23, RZ, 0x1f, R22 ;  /* 0x0000001fff177819 */ /* 0x000fe20000011416 */
[----:B------:R-:W0:Y:S01]  /*1090*/  S2UR UR5, SR_CgaCtaId ;  /* 0x00000000000579c3 */ /* 0x000e220000008800 */
[----:B------:R-:W-:Y:S02]  /*10a0*/  UMOV UR40, 0x400 ;  /* 0x0000040000287882 */ /* 0x000fe40000000000 */
[----:B------:R-:W-:-:S04]  /*10b0*/  LEA.HI R23, R23, R22, RZ, 0x7 ;  /* 0x0000001617177211 */ /* 0x000fc800078f38ff */
[----:B------:R-:W-:-:S06]  /*10c0*/  SHF.R.S32.HI R0, RZ, 0x7, R23 ;  /* 0x00000007ff007819 */ /* 0x000fcc0000011417 */
[----:B------:R-:W1:Y:S01]  /*10d0*/  SHFL.IDX PT, R0, R0, RZ, 0x1f ;  /* 0x00001fff00007589 */ /* 0x000e6200000e0000 */
[----:B0-----:R-:W-:-:S04]  /*10e0*/  ULEA UR40, UR5, UR40, 0x18 ;  /* 0x0000002805287291 */ /* 0x001fc8000f8ec03f */
[----:B------:R-:W-:-:S04]  /*10f0*/  UIADD3 UR5, UR40, 0x14400, URZ ;  /* 0x0001440028057890 */ /* 0x000fc8000fffe03f */
[----:B------:R-:W-:Y:S01]  /*1100*/  ULOP3.LUT UP0, URZ, UR5, 0x9f, URZ, 0xc0, !UPT ;  /* 0x0000009f053f7892 */ /* 0x000fe2000f80c03f */
[----:B-1----:R-:W-:-:S05]  /*1110*/  R2UR UR41, R0 ;  /* 0x00000000002972ca */ /* 0x002fca00000e0000 */
[----:B------:R-:W-:-:S08]  /*1120*/  PLOP3.LUT P0, PT, PT, PT, UP0, 0x80, 0x0 ;  /* 0x000000000000781c */ /* 0x000fd00003f0f008 */
[----:B------:R-:W-:-:S04]  /*1130*/  ULEA.HI UR4, UR41, UR41, URZ, 0x1 ;  /* 0x0000002929047291 */ /* 0x000fc8000f8f083f */
[----:B------:R-:W-:-:S04]  /*1140*/  ULOP3.LUT UR4, UR4, 0x3e, URZ, 0xc0, !UPT ;  /* 0x0000003e04047892 */ /* 0x000fc8000f8ec03f */
[----:B------:R-:W-:-:S04]  /*1150*/  UIADD3 UR4, UR41, -UR4, URZ ;  /* 0x8000000429047290 */ /* 0x000fc8000fffe03f */
[----:B------:R-:W-:-:S04]  /*1160*/  ULEA UR4, UR4, UR5, 0xc ;  /* 0x0000000504047291 */ /* 0x000fc8000f8e603f */
[----:B------:R-:W-:-:S04]  /*1170*/  USHF.R.U32.HI UR4, URZ, 0x4, UR4 ;  /* 0x000000043f047899 */ /* 0x000fc80008011604 */
[----:B------:R-:W-:Y:S01]  /*1180*/  ULOP3.LUT UR42, UR4, 0x3fff, URZ, 0xc0, !UPT ;  /* 0x00003fff042a7892 */ /* 0x000fe2000f8ec03f */
[----:B------:R-:W-:Y:S11]  /*1190*/  @!P0 BRA `(.L_x_13) ;  /* 0x0000000000408947 */ /* 0x000ff60003800000 */
[----:B------:R-:W-:Y:S01]  /*11a0*/  MOV R0, 0x0 ;  /* 0x0000000000007802 */ /* 0x000fe20000000f00 */
[----:B------:R-:W-:Y:S01]  /*11b0*/  ULDC.64 UR4, c[0x4][0xc8] ;  /* 0x0100320000047ab9 */ /* 0x000fe20000000a00 */
[----:B------:R-:W-:Y:S01]  /*11c0*/  ULDC.64 UR6, c[0x4][0x38] ;  /* 0x01000e0000067ab9 */ /* 0x000fe20000000a00 */
[----:B------:R-:W-:Y:S01]  /*11d0*/  IMAD.U32 R4, RZ, RZ, UR4 ;  /* 0x00000004ff047e24 */ /* 0x000fe2000f8e00ff */
[----:B------:R0:W1:Y:S01]  /*11e0*/  LDC.64 R14, c[0x4][R0] ;  /* 0x01000000000e7b82 */ /* 0x0000620000000a00 */
[----:B------:R-:W-:Y:S01]  /*11f0*/  IMAD.U32 R5, RZ, RZ, UR5 ;  /* 0x00000005ff057e24 */ /* 0x000fe2000f8e00ff */
[----:B------:R-:W-:Y:S01]  /*1200*/  ULDC.64 UR4, c[0x4][0xd0] ;  /* 0x0100340000047ab9 */ /* 0x000fe20000000a00 */
[----:B------:R-:W-:Y:S01]  /*1210*/  IMAD.U32 R10, RZ, RZ, UR6 ;  /* 0x00000006ff0a7e24 */ /* 0x000fe2000f8e00ff */
[----:B------:R-:W-:Y:S01]  /*1220*/  MOV R12, 0x1 ;  /* 0x00000001000c7802 */ /* 0x000fe20000000f00 */
[----:B------:R-:W-:Y:S02]  /*1230*/  IMAD.U32 R6, RZ, RZ, UR4 ;  /* 0x00000004ff067e24 */ /* 0x000fe4000f8e00ff */
[----:B------:R-:W-:-:S02]  /*1240*/  IMAD.U32 R7, RZ, RZ, UR5 ;  /* 0x00000005ff077e24 */ /* 0x000fc4000f8e00ff */
[----:B------:R-:W-:Y:S02]  /*1250*/  IMAD.U32 R11, RZ, RZ, UR7 ;  /* 0x00000007ff0b7e24 */ /* 0x000fe4000f8e00ff */
[----:B------:R-:W-:Y:S02]  /*1260*/  IMAD.MOV.U32 R8, RZ, RZ, 0x70 ;  /* 0x00000070ff087424 */ /* 0x000fe400078e00ff */
[----:B0-----:R-:W-:-:S07]  /*1270*/  IMAD.MOV.U32 R13, RZ, RZ, RZ ;  /* 0x000000ffff0d7224 */ /* 0x001fce00078e00ff */
[----:B------:R-:W-:-:S07]  /*1280*/  LEPC R20, `(.L_x_13) ;  /* 0x000000001014794e */ /* 0x000fce0000000000 */
[----:B-1----:R-:W-:Y:S05]  /*1290*/  CALL.ABS.NOINC R14 ;  /* 0x000000000e007343 */ /* 0x002fea0003c00000 */
.L_x_13:
[----:B------:R-:W0:Y:S01]  /*12a0*/  LDC.64 R12, c[0x0][0x990] ;  /* 0x00026400ff0c7b82 */ /* 0x000e220000000a00 */
[----:B------:R-:W2:Y:S01]  /*12b0*/  LDL.LU R26, [R1+0x1c] ;  /* 0x00001c00011a7983 */ /* 0x000ea20000300800 */
[----:B------:R-:W-:-:S06]  /*12c0*/  ULDC UR4, c[0x0][0x9d8] ;  /* 0x0002760000047ab9 */ /* 0x000fcc0000000800 */
[----:B------:R-:W1:Y:S01]  /*12d0*/  LDC.64 R20, c[0x0][0x998] ;  /* 0x00026600ff147b82 */ /* 0x000e620000000a00 */
[----:B0-----:R-:W-:-:S04]  /*12e0*/  ISETP.NE.U32.AND P0, PT, R12, RZ, PT ;  /* 0x000000ff0c00720c */ /* 0x001fc80003f05070 */
[----:B------:R-:W-:Y:S02]  /*12f0*/  ISETP.NE.AND.EX P0, PT, R13, RZ, PT, P0 ;  /* 0x000000ff0d00720c */ /* 0x000fe40003f05300 */
[----:B-1----:R-:W-:-:S04]  /*1300*/  ISETP.NE.U32.AND P1, PT, R20, RZ, PT ;  /* 0x000000ff1400720c */ /* 0x002fc80003f25070 */
[----:B------:R-:W-:-:S07]  /*1310*/  ISETP.NE.AND.EX P1, PT, R21, RZ, PT, P1 ;  /* 0x000000ff1500720c */ /* 0x000fce0003f25310 */
[----:B------:R-:W0:Y:S01]  /*1320*/  @P0 LDC.64 R8, c[0x0][0x9a8] ;  /* 0x00026a00ff080b82 */ /* 0x000e220000000a00 */
[----:B------:R-:W-:-:S07]  /*1330*/  @P0 SHF.R.S32.HI R3, RZ, 0x1f, R2 ;  /* 0x0000001fff030819 */ /* 0x000fce0000011402 */
[----:B------:R-:W1:Y:S08]  /*1340*/  @P1 LDC.64 R10, c[0x0][0x9b8] ;  /* 0x00026e00ff0a1b82 */ /* 0x000e700000000a00 */
[----:B------:R-:W3:Y:S08]  /*1350*/  @P0 LDC.64 R14, c[0x0][0x9b0] ;  /* 0x00026c00ff0e0b82 */ /* 0x000ef00000000a00 */
[----:B------:R-:W4:Y:S01]  /*1360*/  @P1 LDC.64 R24, c[0x0][0x9c0] ;  /* 0x00027000ff181b82 */ /* 0x000f220000000a00 */
[----:B0-----:R-:W-:-:S02]  /*1370*/  @P0 IMAD R0, R8, UR37, RZ ;  /* 0x0000002508000c24 */ /* 0x001fc4000f8e02ff */
[----:B------:R-:W-:-:S04]  /*1380*/  @P0 IMAD.WIDE.U32 R4, R8, UR36, RZ ;  /* 0x0000002408040c25 */ /* 0x000fc8000f8e00ff */
[----:B------:R-:W-:Y:S02]  /*1390*/  @P0 IMAD R9, R9, UR36, R0 ;  /* 0x0000002409090c24 */ /* 0x000fe4000f8e0200 */
[C---:B-1----:R-:W-:Y:S02]  /*13a0*/  @P1 IMAD R6, R10.reuse, UR37, RZ ;  /* 0x000000250a061c24 */ /* 0x042fe4000f8e02ff */
[----:B------:R-:W-:Y:S01]  /*13b0*/  @P0 IMAD.IADD R5, R5, 0x1, R9 ;  /* 0x0000000105050824 */ /* 0x000fe200078e0209 */
[----:B------:R-:W-:Y:S01]  /*13c0*/  @P1 SHF.R.S32.HI R9, RZ, 0x1f, R2 ;  /* 0x0000001fff091819 */ /* 0x000fe20000011402 */
[----:B------:R-:W-:Y:S02]  /*13d0*/  @P1 IMAD R11, R11, UR36, R6 ;  /* 0x000000240b0b1c24 */ /* 0x000fe4000f8e0206 */
[----:B------:R-:W-:-:S04]  /*13e0*/  @P1 IMAD.WIDE.U32 R6, R10, UR36, RZ ;  /* 0x000000240a061c25 */ /* 0x000fc8000f8e00ff */
[----:B---3--:R-:W-:Y:S02]  /*13f0*/  @P0 IMAD R3, R3, R14, RZ ;  /* 0x0000000e03030224 */ /* 0x008fe400078e02ff */
[----:B------:R-:W-:Y:S02]  /*1400*/  @P1 IMAD.IADD R7, R7, 0x1, R11 ;  /* 0x0000000107071824 */ /* 0x000fe400078e020b */
[C---:B------:R-:W-:Y:S02]  /*1410*/  @P0 IMAD R3, R2.reuse, R15, R3 ;  /* 0x0000000f02030224 */ /* 0x040fe400078e0203 */
[----:B----4-:R-:W-:Y:S02]  /*1420*/  @P1 IMAD R0, R9, R24, RZ ;  /* 0x0000001809001224 */ /* 0x010fe400078e02ff */
[----:B------:R-:W-:-:S04]  /*1430*/  @P0 IMAD.WIDE.U32 R4, R2, R14, R4 ;  /* 0x0000000e02040225 */ /* 0x000fc800078e0004 */
[C---:B------:R-:W-:Y:S02]  /*1440*/  @P1 IMAD R11, R2.reuse, R25, R0 ;  /* 0x00000019020b1224 */ /* 0x040fe400078e0200 */
[----:B------:R-:W-:Y:S01]  /*1450*/  @P1 IMAD.WIDE.U32 R8, R2, R24, R6 ;  /* 0x0000001802081225 */ /* 0x000fe200078e0006 */
[----:B------:R-:W-:-:S03]  /*1460*/  @P0 LEA R6, P2, R4, R12, 0x2 ;  /* 0x0000000c04060211 */ /* 0x000fc600078410ff */
[----:B------:R-:W-:Y:S01]  /*1470*/  @P0 IMAD.IADD R3, R5, 0x1, R3 ;  /* 0x0000000105030824 */ /* 0x000fe200078e0203 */
[----:B------:R-:W-:Y:S01]  /*1480*/  @P1 LEA R10, P3, R8, R20, 0x2 ;  /* 0x00000014080a1211 */ /* 0x000fe200078610ff */
[----:B------:R-:W-:-:S03]  /*1490*/  @P1 IMAD.IADD R0, R9, 0x1, R11 ;  /* 0x0000000109001824 */ /* 0x000fc600078e020b */
[----:B------:R-:W-:Y:S01]  /*14a0*/  @P0 LEA.HI.X R7, R4, R13, R3, 0x2, P2 ;  /* 0x0000000d04070211 */ /* 0x000fe200010f1403 */
[----:B------:R-:W-:Y:S01]  /*14b0*/  IMAD.MOV.U32 R3, RZ, RZ, 0x3f800000 ;  /* 0x3f800000ff037424 */ /* 0x000fe200078e00ff */
[----:B------:R-:W-:Y:S01]  /*14c0*/  @P1 LEA.HI.X R11, R8, R21, R0, 0x2, P3 ;  /* 0x00000015080b1211 */ /* 0x000fe200018f1400 */
[----:B------:R-:W-:-:S04]  /*14d0*/  IMAD.MOV.U32 R0, RZ, RZ, 0x3f800000 ;  /* 0x3f800000ff007424 */ /* 0x000fc800078e00ff */
[----:B------:R-:W3:Y:S04]  /*14e0*/  @P0 LDG.E R3, desc[UR38][R6.64] ;  /* 0x0000002606030981 */ /* 0x000ee8000c1e1900 */
[----:B------:R-:W3:Y:S01]  /*14f0*/  @P1 LDG.E R0, desc[UR38][R10.64] ;  /* 0x000000260a001981 */ /* 0x000ee2000c1e1900 */
[----:B------:R-:W-:-:S04]  /*1500*/  SHF.L.U32 R5, RZ, 0x1f, RZ ;  /* 0x0000001fff057819 */ /* 0x000fc800000006ff */
[----:B------:R-:W0:Y:S01]  /*1510*/  SYNCS.PHASECHK.TRANS64.TRYWAIT P1, [UR40+0x29800], R5 ;  /* 0x02980005ff0075a7 */ /* 0x000e220008020168 */
[----:B--2---:R-:W-:-:S04]  /*1520*/  LOP3.LUT R4, R26, 0x1, RZ, 0xfc, !PT ;  /* 0x000000011a047812 */ /* 0x004fc800078efcff */
[----:B------:R-:W-:Y:S01]  /*1530*/  ISETP.NE.AND P0, PT, R4, 0x3, PT ;  /* 0x000000030400780c */ /* 0x000fe20003f05270 */
[----:B---3--:R-:W-:-:S04]  /*1540*/  FMUL.FTZ R0, R3, R0 ;  /* 0x0000000003007220 */ /* 0x008fc80000410000 */
[----:B------:R-:W-:Y:S01]  /*1550*/  FMUL.FTZ R0, R0, UR4 ;  /* 0x0000000400007c20 */ /* 0x000fe20008410000 */
[----:B0-----:R-:W-:Y:S07]  /*1560*/  @!P1 BRA `(.L_x_14) ;  /* 0x000000d800709947 */ /* 0x001fee0003800000 */
.L_x_97:
[----:B------:R-:W-:Y:S05]  /*1570*/  @!P0 BRA `(.L_x_15) ;  /* 0x0000000000048947 */ /* 0x000fea0003800000 */
[----:B------:R-:W-:Y:S01]  /*1580*/  BPT.TRAP 0x1 ;  /* 0x000000040000795c */ /* 0x000fe20000300000 */
.L_x_15:
[----:B------:R1:W2:Y:S01]  /*1590*/  SYNCS.PHASECHK.TRANS64.TRYWAIT P2, [UR40+0x29830], R5 ;  /* 0x02983005ff0075a7 */ /* 0x0002a20008040168 */
[----:B------:R-:W-:Y:S05]  /*15a0*/  @!P0 BRA `(.L_x_16) ;  /* 0x0000000000048947 */ /* 0x000fea0003800000 */
[----:B------:R-:W-:Y:S01]  /*15b0*/  BPT.TRAP 0x1 ;  /* 0x000000040000795c */ /* 0x000fe20000300000 */
.L_x_16:
[----:B------:R-:W3:Y:S02]  /*15c0*/  S2R R3, SR_TID.X ;  /* 0x0000000000037919 */ /* 0x000ee40000002100 */
[----:B---3--:R-:W-:-:S04]  /*15d0*/  LOP3.LUT R3, R3, 0x7f, RZ, 0xc0, !PT ;  /* 0x0000007f03037812 */ /* 0x008fc800078ec0ff */
[----:B------:R-:W-:Y:S01]  /*15e0*/  ISETP.NE.AND P1, PT, R3, RZ, PT ;  /* 0x000000ff0300720c */ /* 0x000fe20003f25270 */
[----:B------:R-:W-:Y:S01]  /*15f0*/  IMAD.U32 R3, RZ, RZ, UR42 ;  /* 0x0000002aff037e24 */ /* 0x000fe2000f8e00ff */
[----:B--2---:R-:W-:Y:S11]  /*1600*/  @P2 BRA `(.L_x_17) ;  /* 0x0000000000082947 */ /* 0x004ff60003800000 */
[----:B------:R-:W2:Y:S02]  /*1610*/  SYNCS.PHASECHK.TRANS64.TRYWAIT P2, [UR40+0x29830], R5 ;  /* 0x02983005ff0075a7 */ /* 0x000ea40008040168 */
[----:B--2---:R-:W-:Y:S05]  /*1620*/  @!P2 BRA `(.L_x_18) ;  /* 0x000000d80058a947 */ /* 0x004fea0003800000 */
.L_x_17:
[----:B------:R-:W-:Y:S05]  /*1630*/  WARPSYNC.ALL ;  /* 0x0000000000007948 */ /* 0x000fea0003800000 */
[----:B------:R-:W-:Y:S01]  /*1640*/  IMAD.MOV.U32 R20, RZ, RZ, RZ ;  /* 0x000000ffff147224 */ /* 0x000fe200078e00ff */
[----:B0-----:R-:W-:Y:S01]  /*1650*/  LOP3.LUT R4, R3, 0x10000, RZ, 0xfc, !PT ;  /* 0x0001000003047812 */ /* 0x001fe200078efcff */
[----:B------:R-:W-:Y:S02]  /*1660*/  IMAD.MOV.U32 R25, RZ, RZ, RZ ;  /* 0x000000ffff197224 */ /* 0x000fe400078e00ff */
[----:B-1----:R-:W-:Y:S01]  /*1670*/  IMAD.MOV.U32 R5, RZ, RZ, -0x7fffffe0 ;  /* 0x80000020ff057424 */ /* 0x002fe200078e00ff */
[----:B------:R-:W-:Y:S01]  /*1680*/  UIADD3 UR4, UR40, 0x1a400, URZ ;  /* 0x0001a40028047890 */ /* 0x000fe2000fffe03f */
[----:B------:R-:W-:Y:S01]  /*1690*/  R2UR UR8, R4 ;  /* 0x00000000040872ca */ /* 0x000fe200000e0000 */
[----:B------:R-:W-:-:S02]  /*16a0*/  WARPGROUP.ARRIVE ;  /* 0x00000000000079c5 */ /* 0x000fc40000000000 */
[C---:B------:R-:W-:Y:S01]  /*16b0*/  R2UR UR9, R5.reuse ;  /* 0x00000000050972ca */ /* 0x040fe200000e0000 */
[----:B------:R-:W-:Y:S01]  /*16c0*/  USHF.R.U32.HI UR4, URZ, 0x4, UR4 ;  /* 0x000000043f047899 */ /* 0x000fe20008011604 */
[C---:B------:R-:W-:Y:S01]  /*16d0*/  R2UR UR24, R4.reuse ;  /* 0x00000000041872ca */ /* 0x040fe200000e0000 */
[----:B------:R-:W-:Y:S01]  /*16e0*/  UMOV UR11, 0x80000020 ;  /* 0x80000020000b7882 */ /* 0x000fe20000000000 */
[C---:B------:R-:W-:Y:S01]  /*16f0*/  R2UR UR25, R5.reuse ;  /* 0x00000000051972ca */ /* 0x040fe200000e0000 */
[----:B------:R-:W-:Y:S01]  /*1700*/  ULOP3.LUT UR4, UR4, 0x3fff, URZ, 0xc0, !UPT ;  /* 0x00003fff04047892 */ /* 0x000fe2000f8ec03f */
[C---:B------:R-:W-:Y:S01]  /*1710*/  R2UR UR20, R4.reuse ;  /* 0x00000000041472ca */ /* 0x040fe200000e0000 */
[----:B------:R-:W-:Y:S01]  /*1720*/  UMOV UR27, 0x80000020 ;  /* 0x80000020001b7882 */ /* 0x000fe20000000000 */
[C---:B------:R-:W-:Y:S01]  /*1730*/  R2UR UR21, R5.reuse ;  /* 0x00000000051572ca */ /* 0x040fe200000e0000 */
[----:B------:R-:W-:Y:S01]  /*1740*/  ULOP3.LUT UR42, UR4, 0x10000, URZ, 0xfc, !UPT ;  /* 0x00010000042a7892 */ /* 0x000fe2000f8efc3f */
[C---:B------:R-:W-:Y:S01]  /*1750*/  R2UR UR16, R4.reuse ;  /* 0x00000000041072ca */ /* 0x040fe200000e0000 */
[----:B------:R-:W-:Y:S01]  /*1760*/  UMOV UR23, 0x80000020 ;  /* 0x8000002000177882 */ /* 0x000fe20000000000 */
[C---:B------:R-:W-:Y:S01]  /*1770*/  R2UR UR17, R5.reuse ;  /* 0x00000000051172ca */ /* 0x040fe200000e0000 */
[----:B------:R-:W-:Y:S01]  /*1780*/  UIADD3 UR6, UR42, 0x80, URZ ;  /* 0x000000802a067890 */ /* 0x000fe2000fffe03f */
[C---:B------:R-:W-:Y:S01]  /*1790*/  R2UR UR12, R4.reuse ;  /* 0x00000000040c72ca */ /* 0x040fe200000e0000 */
[----:B------:R-:W-:Y:S01]  /*17a0*/  UMOV UR19, 0x80000020 ;  /* 0x8000002000137882 */ /* 0x000fe20000000000 */
[----:B------:R-:W-:Y:S01]  /*17b0*/  UMOV UR10, UR42 ;  /* 0x0000002a000a7c82 */ /* 0x000fe20008000000 */
[----:B------:R-:W-:Y:S01]  /*17c0*/  R2UR UR13, R5 ;  /* 0x00000000050d72ca */ /* 0x000fe200000e0000 */
[----:B------:R-:W-:Y:S01]  /*17d0*/  QGMMA.64x32x32.F32.E4M3.E4M3 R92, gdesc[UR8], RZ, !UPT, gsb0 ;  /* 0x00600000085c79f3 */ /* 0x000fe2000c0008ff */
[----:B------:R-:W-:Y:S01]  /*17e0*/  UIADD3 UR8, UR42, 0x100, URZ ;  /* 0x000001002a087890 */ /* 0x000fe2000fffe03f */
[----:B------:R-:W-:Y:S01]  /*17f0*/  R2UR UR4, R4 ;  /* 0x00000000040472ca */ /* 0x000fe200000e0000 */
[----:B------:R-:W-:Y:S01]  /*1800*/  UMOV UR26, UR6 ;  /* 0x00000006001a7c82 */ /* 0x000fe20008000000 */
[----:B------:R-:W-:Y:S01]  /*1810*/  UIADD3 UR10, UR42, 0x180, URZ ;  /* 0x000001802a0a7890 */ /* 0x000fe2000fffe03f */
[----:B------:R-:W-:Y:S01]  /*1820*/  LOP3.LUT R23, R23, 0xffffff80, RZ, 0xc0, !PT ;  /* 0xffffff8017177812 */ /* 0x000fe200078ec0ff */
[----:B------:R-:W-:Y:S01]  /*1830*/  UIADD3 UR6, UR42, 0x200, URZ ;  /* 0x000002002a067890 */ /* 0x000fe2000fffe03f */
[----:B------:R-:W-:Y:S01]  /*1840*/  P2R R14, PR, RZ, 0x1 ;  /* 0x00000001ff0e7803 */ /* 0x000fe20000000000 */
[----:B------:R-:W-:Y:S01]  /*1850*/  UMOV UR22, UR8 ;  /* 0x0000000800167c82 */ /* 0x000fe20008000000 */
[----:B------:R-:W-:Y:S01]  /*1860*/  UMOV UR15, 0x80000020 ;  /* 0x80000020000f7882 */ /* 0x000fe20000000000 */
[----:B------:R-:W-:Y:S01]  /*1870*/  UIADD3 UR5, UR42, 0x102, URZ ;  /* 0x000001022a057890 */ /* 0x000fe2000fffe03f */
[----:B------:R-:W-:Y:S01]  /*1880*/  IMAD.IADD R23, R22, 0x1, -R23 ;  /* 0x0000000116177824 */ /* 0x000fe200078e0a17 */
[----:B------:R-:W-:Y:S01]  /*1890*/  UMOV UR18, UR10 ;  /* 0x0000000a00127c82 */ /* 0x000fe20008000000 */
[----:B------:R-:W-:Y:S01]  /*18a0*/  UMOV UR14, UR6 ;  /* 0x00000006000e7c82 */ /* 0x000fe20008000000 */
[----:B------:R-:W-:Y:S01]  /*18b0*/  UIADD3 UR6, UR42, 0x182, URZ ;  /* 0x000001822a067890 */ /* 0x000fe2000fffe03f */
[----:B------:R-:W0:Y:S01]  /*18c0*/  S2UR UR43, SR_CgaCtaId ;  /* 0x00000000002b79c3 */ /* 0x000e220000008800 */
[----:B------:R-:W-:Y:S01]  /*18d0*/  UIADD3 UR28, UR4, 0x200, URZ ;  /* 0x00000200041c7890 */ /* 0x000fe2000fffe03f */
[----:B------:R-:W-:Y:S01]  /*18e0*/  SHF.R.S32.HI R8, RZ, 0x1f, R23 ;  /* 0x0000001fff087819 */ /* 0x000fe20000011417 */
[----:B------:R-:W-:Y:S01]  /*18f0*/  UIADD3 UR30, UR42, 0x280, URZ ;  /* 0x000002802a1e7890 */ /* 0x000fe2000fffe03f */
[----:B------:R-:W-:Y:S01]  /*1900*/  UMOV UR29, 0x80000020 ;  /* 0x80000020001d7882 */ /* 0x000fe20000000000 */
[----:B------:R-:W-:Y:S01]  /*1910*/  UMOV UR31, 0x80000020 ;  /* 0x80000020001f7882 */ /* 0x000fe20000000000 */
[----:B------:R-:W-:Y:S01]  /*1920*/  UIADD3 UR32, UR4, 0x202, URZ ;  /* 0x0000020204207890 */ /* 0x000fe2000fffe03f */
[----:B------:R-:W-:Y:S01]  /*1930*/  LEA.HI R8, R8, R23, RZ, 0x2 ;  /* 0x0000001708087211 */ /* 0x000fe200078f10ff */
[----:B------:R-:W-:Y:S01]  /*1940*/  UIADD3 UR34, UR42, 0x282, URZ ;  /* 0x000002822a227890 */ /* 0x000fe2000fffe03f */
[----:B------:R-:W-:Y:S01]  /*1950*/  UMOV UR33, 0x80000020 ;  /* 0x8000002000217882 */ /* 0x000fe20000000000 */
[----:B------:R-:W-:Y:S01]  /*1960*/  UMOV UR35, 0x80000020 ;  /* 0x8000002000237882 */ /* 0x000fe20000000000 */
[----:B------:R-:W-:Y:S01]  /*1970*/  UIADD3 UR44, UR4, 0x400, URZ ;  /* 0x00000400042c7890 */ /* 0x000fe2000fffe03f */
[----:B------:R-:W-:Y:S01]  /*1980*/  LOP3.LUT R8, R8, 0x7ffffffc, RZ, 0xc0, !PT ;  /* 0x7ffffffc08087812 */ /* 0x000fe200078ec0ff */
[----:B------:R-:W-:Y:S01]  /*1990*/  UIADD3 UR46, UR42, 0x500, URZ ;  /* 0x000005002a2e7890 */ /* 0x000fe2000fffe03f */
[----:B------:R-:W-:Y:S01]  /*19a0*/  UMOV UR45, 0x80000020 ;  /* 0x80000020002d7882 */ /* 0x000fe20000000000 */
[----:B------:R-:W-:Y:S01]  /*19b0*/  UMOV UR47, 0x80000020 ;  /* 0x80000020002f7882 */ /* 0x000fe20000000000 */
[----:B------:R-:W-:Y:S01]  /*19c0*/  UIADD3 UR48, UR4, 0x402, URZ ;  /* 0x0000040204307890 */ /* 0x000fe2000fffe03f */
[----:B------:R-:W-:Y:S01]  /*19d0*/  IMAD.IADD R8, R23, 0x1, -R8 ;  /* 0x0000000117087824 */ /* 0x000fe200078e0a08 */
[----:B------:R-:W-:Y:S01]  /*19e0*/  UIADD3 UR50, UR42, 0x502, URZ ;  /* 0x000005022a327890 */ /* 0x000fe2000fffe03f */
[----:B------:R-:W-:Y:S01]  /*19f0*/  IMAD.MOV.U32 R23, RZ, RZ, -0x2 ;  /* 0xfffffffeff177424 */ /* 0x000fe200078e00ff */
[----:B------:R-:W-:Y:S01]  /*1a00*/  UMOV UR49, 0x80000020 ;  /* 0x8000002000317882 */ /* 0x000fe20000000000 */
[----:B------:R-:W-:-:S02]  /*1a10*/  UMOV UR51, 0x80000020 ;  /* 0x8000002000337882 */ /* 0x000fc40000000000 */
[----:B------:R-:W-:-:S04]  /*1a20*/  IMAD R23, R8, R23, 0xa0 ;  /* 0x000000a008177424 */ /* 0x000fc800078e0217 */
[----:B------:R-:W-:-:S04]  /*1a30*/  IMAD.IADD R8, R18, 0x1, R23 ;  /* 0x0000000112087824 */ /* 0x000fc800078e0217 */
[----:B------:R-:W-:-:S05]  /*1a40*/  IMAD R8, R19, -0xa0, R8 ;  /* 0xffffff6013087824 */ /* 0x000fca00078e0208 */
[C---:B------:R-:W-:Y:S02]  /*1a50*/  ISETP.GT.AND P2, PT, R8.reuse, 0x9, PT ;  /* 0x000000090800780c */ /* 0x040fe40003f44270 */
[C---:B------:R-:W-:Y:S02]  /*1a60*/  ISETP.GT.AND P6, PT, R8.reuse, RZ, PT ;  /* 0x000000ff0800720c */ /* 0x040fe40003fc4270 */
[C---:B------:R-:W-:Y:S01]  /*1a70*/  ISETP.GT.AND P5, PT, R8.reuse, 0x1, PT ;  /* 0x000000010800780c */ /* 0x040fe20003fa4270 */
[----:B------:R-:W-:Y:S02]  /*1a80*/  WARPGROUP.DEPBAR.LE gsb0, 0x0 ;  /* 0x00008000000079c5 */ /* 0x000fe40000010000 */
[----:B------:R-:W-:Y:S01]  /*1a90*/  WARPGROUP.ARRIVE ;  /* 0x00000000000079c5 */ /* 0x000fe20000000000 */
[C---:B------:R-:W-:Y:S02]  /*1aa0*/  ISETP.GT.AND P4, PT, R8.reuse, 0x8, PT ;  /* 0x000000080800780c */ /* 0x040fe40003f84270 */
[----:B------:R-:W-:-:S03]  /*1ab0*/  ISETP.GT.AND P3, PT, R8, 0x10, PT ;  /* 0x000000100800780c */ /* 0x000fc60003f64270 */
[----:B------:R-:W-:Y:S01]  /*1ac0*/  QGMMA.64x32x32.F32.E4M3.E4M3 R76, gdesc[UR24], RZ, !UPT, gsb0 ;  /* 0x00600000184c79f3 */ /* 0x000fe2000c0008ff */
[----:B------:R-:W-:Y:S02]  /*1ad0*/  UIADD3 UR24, UR4, 0x2, URZ ;  /* 0x0000000204187890 */ /* 0x000fe4000fffe03f */
[----:B------:R-:W-:Y:S01]  /*1ae0*/  UIADD3 UR26, UR42, 0x2, URZ ;  /* 0x000000022a1a7890 */ /* 0x000fe2000fffe03f */
[----:B------:R-:W-:Y:S01]  /*1af0*/  UMOV UR25, 0x80000020 ;  /* 0x8000002000197882 */ /* 0x000fe20000000000 */
[----:B------:R-:W-:Y:S01]  /*1b00*/  UMOV UR27, 0x80000020 ;  /* 0x80000020001b7882 */ /* 0x000fe20000000000 */
[----:B------:R-:W-:Y:S01]  /*1b10*/  UIADD3 UR4, UR42, 0x600, URZ ;  /* 0x000006002a047890 */ /* 0x000fe2000fffe03f */
[----:B------:R-:W-:Y:S02]  /*1b20*/  WARPGROUP.DEPBAR.LE gsb0, 0x0 ;  /* 0x00008000000079c5 */ /* 0x000fe40000010000 */
[----:B------:R-:W-:-:S06]  /*1b30*/  WARPGROUP.ARRIVE ;  /* 0x00000000000079c5 */ /* 0x000fcc0000000000 */
[----:B------:R-:W-:Y:S03]  /*1b40*/  QGMMA.64x32x32.F32.E4M3.E4M3 R60, gdesc[UR20], RZ, !UPT, gsb0 ;  /* 0x00600000143c79f3 */ /* 0x000fe6000c0008ff */
        /* <DEDUP_REMOVED lines=8> */
[----:B------:R-:W-:Y:S01]  /*1bd0*/  QGMMA.64x32x32.F32.E4M3.E4M3 R92, gdesc[UR24], R92, gsb0 ;  /* 0x00600000185c79f3 */ /* 0x000fe2000800085c */
[----:B------:R-:W-:Y:S01]  /*1be0*/  UIADD3 UR26, UR42, 0x82, URZ ;  /* 0x000000822a1a7890 */ /* 0x000fe2000fffe03f */
[----:B------:R-:W-:Y:S01]  /*1bf0*/  UMOV UR27, 0x80000020 ;  /* 0x80000020001b7882 */ /* 0x000fe20000000000 */
[----:B------:R-:W-:Y:S02]  /*1c00*/  WARPGROUP.DEPBAR.LE gsb0, 0x0 ;  /* 0x00008000000079c5 */ /* 0x000fe40000010000 */
[----:B------:R-:W-:-:S06]  /*1c10*/  WARPGROUP.ARRIVE ;  /* 0x00000000000079c5 */ /* 0x000fcc0000000000 */
[----:B------:R-:W-:Y:S01]  /*1c20*/  QGMMA.64x32x32.F32.E4M3.E4M3 R76, gdesc[UR24], R76, gsb0 ;  /* 0x00600000184c79f3 */ /* 0x000fe2000800084c */
[----:B------:R-:W-:Y:S01]  /*1c30*/  UMOV UR26, UR5 ;  /* 0x00000005001a7c82 */ /* 0x000fe20008000000 */
[----:B------:R-:W-:Y:S01]  /*1c40*/  UMOV UR27, 0x80000020 ;  /* 0x80000020001b7882 */ /* 0x000fe20000000000 */
[----:B------:R-:W-:Y:S01]  /*1c50*/  UIADD3 UR5, UR42, 0x202, URZ ;  /* 0x000002022a057890 */ /* 0x000fe2000fffe03f */
        /* <DEDUP_REMOVED lines=14> */
[----:B------:R-:W-:Y:S03]  /*1d40*/  QGMMA.64x32x32.F32.E4M3.E4M3 R28, gdesc[UR24], R28, gsb0 ;  /* 0x00600000181c79f3 */ /* 0x000fe6000800081c */
        /* <DEDUP_REMOVED lines=72> */
[----:B------:R-:W-:Y:S01]  /*21d0*/  ULDC UR4, c[0x0][0x988] ;  /* 0x0002620000047ab9 */ /* 0x000fe20000000800 */
        /* <DEDUP_REMOVED lines=9> */
[----:B------:R-:W-:Y:S01]  /*2270*/  WARPGROUP.ARRIVE ;  /* 0x00000000000079c5 */ /* 0x000fe20000000000 */
[C---:B------:R-:W-:Y:S01]  /*2280*/  FMUL.FTZ R99, R0.reuse, R99 ;  /* 0x0000006300637220 */ /* 0x040fe20000410000 */
[C---:B------:R-:W-:Y:S01]  /*2290*/  FMUL.FTZ R94, R0.reuse, R94 ;  /* 0x0000005e005e7220 */ /* 0x040fe20000410000 */
[C---:B------:R-:W-:Y:S01]  /*22a0*/  FMUL.FTZ R97, R0.reuse, R97 ;  /* 0x0000006100617220 */ /* 0x040fe20000410000 */
[C---:B------:R-:W-:Y:S01]  /*22b0*/  FMUL.FTZ R95, R0.reuse, R95 ;  /* 0x0000005f005f7220 */ /* 0x040fe20000410000 */
[C---:B------:R-:W-:Y:S01]  /*22c0*/  FMUL.FTZ R98, R0.reuse, R98 ;  /* 0x0000006200627220 */ /* 0x040fe20000410000 */
[----:B------:R-:W-:Y:S01]  /*22d0*/  QGMMA.64x32x32.F32.E4M3.E4M3 R76, gdesc[UR48], R76, gsb0 ;  /* 0x00600000304c79f3 */ /* 0x000fe2000800084c */
[----:B------:R-:W-:Y:S01]  /*22e0*/  UIADD3 UR50, UR42, 0x602, URZ ;  /* 0x000006022a327890 */ /* 0x000fe2000fffe03f */
[----:B------:R-:W1:Y:S01]  /*22f0*/  MUFU.TANH R9, R97 ;  /* 0x0000006100097308 */ /* 0x000e620000002400 */
[----:B------:R-:W-:Y:S01]  /*2300*/  UMOV UR51, 0x80000020 ;  /* 0x8000002000337882 */ /* 0x000fe20000000000 */
[C---:B------:R-:W-:Y:S01]  /*2310*/  FMUL.FTZ R102, R0.reuse, R102 ;  /* 0x0000006600667220 */ /* 0x040fe20000410000 */
[C---:B------:R-:W-:Y:S01]  /*2320*/  FMUL.FTZ R92, R0.reuse, R92 ;  /* 0x0000005c005c7220 */ /* 0x040fe20000410000 */
[C---:B------:R-:W-:Y:S01]  /*2330*/  FMUL.FTZ R103, R0.reuse, R103 ;  /* 0x0000006700677220 */ /* 0x040fe20000410000 */
[C---:B------:R-:W-:Y:S01]  /*2340*/  FMUL.FTZ R93, R0.reuse, R93 ;  /* 0x0000005d005d7220 */ /* 0x040fe20000410000 */
[C---:B------:R-:W-:Y:S01]  /*2350*/  FMUL.FTZ R96, R0.reuse, R96 ;  /* 0x0000006000607220 */ /* 0x040fe20000410000 */
[C---:B------:R-:W-:Y:S01]  /*2360*/  FMUL.FTZ R106, R0.reuse, R106 ;  /* 0x0000006a006a7220 */ /* 0x040fe20000410000 */
[----:B------:R-:W-:Y:S01]  /*2370*/  MUFU.TANH R99, R99 ;  /* 0x0000006300637308 */ /* 0x000fe20000002400 */
[C---:B------:R-:W-:Y:S01]  /*2380*/  FMUL.FTZ R107, R0.reuse, R107 ;  /* 0x0000006b006b7220 */ /* 0x040fe20000410000 */
[C---:B------:R-:W-:Y:S01]  /*2390*/  FMUL.FTZ R100, R0.reuse, R100 ;  /* 0x0000006400647220 */ /* 0x040fe20000410000 */
[C---:B------:R-:W-:Y:S01]  /*23a0*/  FMUL.FTZ R101, R0.reuse, R101 ;  /* 0x0000006500657220 */ /* 0x040fe20000410000 */
[C---:B------:R-:W-:Y:S01]  /*23b0*/  FMUL.FTZ R104, R0.reuse, R104 ;  /* 0x0000006800687220 */ /* 0x040fe20000410000 */
[----:B------:R-:W-:-:S03]  /*23c0*/  FMUL.FTZ R105, R0, R105 ;  /* 0x0000006900697220 */ /* 0x000fc60000410000 */
[----:B------:R-:W-:Y:S01]  /*23d0*/  MUFU.TANH R94, R94 ;  /* 0x0000005e005e7308 */ /* 0x000fe20000002400 */
[----:B-1----:R-:W-:-:S07]  /*23e0*/  FSEL R9, R9, -INF , P2 ;  /* 0xff80000009097808 */ /* 0x002fce0001000000 */
[----:B------:R-:W1:Y:S08]  /*23f0*/  MUFU.TANH R10, R95 ;  /* 0x0000005f000a7308 */ /* 0x000e700000002400 */
[----:B------:R-:W-:Y:S08]  /*2400*/  MUFU.TANH R98, R98 ;  /* 0x0000006200627308 */ /* 0x000ff00000002400 */
[----:B------:R-:W2:Y:S01]  /*2410*/  MUFU.TANH R3, R92 ;  /* 0x0000005c00037308 */ /* 0x000ea20000002400 */
[----:B-1----:R-:W-:-:S07]  /*2420*/  FSEL R10, R10, -INF , P5 ;  /* 0xff8000000a0a7808 */ /* 0x002fce0002800000 */
[----:B------:R-:W-:Y:S08]  /*2430*/  MUFU.TANH R102, R102 ;  /* 0x0000006600667308 */ /* 0x000ff00000002400 */
[----:B------:R-:W1:Y:S01]  /*2440*/  MUFU.TANH R6, R93 ;  /* 0x0000005d00067308 */ /* 0x000e620000002400 */
[----:B--2---:R-:W-:Y:S01]  /*2450*/  FSEL R3, R3, -INF , P6 ;  /* 0xff80000003037808 */ /* 0x004fe20003000000 */
[----:B------:R-:W-:-:S02]  /*2460*/  WARPGROUP.DEPBAR.LE gsb0, 0x0 ;  /* 0x00008000000079c5 */ /* 0x000fc40000010000 */
[----:B------:R-:W-:Y:S01]  /*2470*/  WARPGROUP.ARRIVE ;  /* 0x00000000000079c5 */ /* 0x000fe20000000000 */
[C---:B------:R-:W-:Y:S01]  /*2480*/  FMUL.FTZ R76, R0.reuse, R76 ;  /* 0x0000004c004c7220 */ /* 0x040fe20000410000 */
[C---:B------:R-:W-:Y:S01]  /*2490*/  FMUL.FTZ R77, R0.reuse, R77 ;  /* 0x0000004d004d7220 */ /* 0x040fe20000410000 */
[C---:B------:R-:W-:Y:S01]  /*24a0*/  FMUL.FTZ R78, R0.reuse, R78 ;  /* 0x0000004e004e7220 */ /* 0x040fe20000410000 */
[----:B------:R-:W-:Y:S01]  /*24b0*/  MUFU.TANH R103, R103 ;  /* 0x0000006700677308 */ /* 0x000fe20000002400 */
[C---:B------:R-:W-:Y:S01]  /*24c0*/  FMUL.FTZ R81, R0.reuse, R81 ;  /* 0x0000005100517220 */ /* 0x040fe20000410000 */
[----:B------:R-:W-:Y:S01]  /*24d0*/  QGMMA.64x32x32.F32.E4M3.E4M3 R60, gdesc[UR48], R60, gsb0 ;  /* 0x00600000303c79f3 */ /* 0x000fe2000800083c */
[----:B------:R-:W-:Y:S01]  /*24e0*/  UIADD3 UR50, UR42, 0x682, URZ ;  /* 0x000006822a327890 */ /* 0x000fe2000fffe03f */
[C---:B------:R-:W-:Y:S01]  /*24f0*/  FMUL.FTZ R79, R0.reuse, R79 ;  /* 0x0000004f004f7220 */ /* 0x040fe20000410000 */
[----:B------:R-:W-:Y:S01]  /*2500*/  UMOV UR51, 0x80000020 ;  /* 0x8000002000337882 */ /* 0x000fe20000000000 */
[C---:B------:R-:W-:Y:S01]  /*2510*/  FMUL.FTZ R83, R0.reuse, R83 ;  /* 0x0000005300537220 */ /* 0x040fe20000410000 */
[----:B------:R-:W-:Y:S01]  /*2520*/  FMUL.FTZ R82, R0, R82 ;  /* 0x0000005200527220 */ /* 0x000fe20000410000 */
[----:B------:R-:W2:Y:S01]  /*2530*/  MUFU.TANH R76, R76 ;  /* 0x0000004c004c7308 */ /* 0x000ea20000002400 */
[----:B-1----:R-:W-:Y:S01]  /*2540*/  FSEL R6, R6, -INF , P5 ;  /* 0xff80000006067808 */ /* 0x002fe20002800000 */
[----:B------:R-:W-:Y:S01]  /*2550*/  FMUL.FTZ R86, R0, R86 ;  /* 0x0000005600567220 */ /* 0x000fe20000410000 */
[----:B------:R-:W-:Y:S01]  /*2560*/  ISETP.GT.AND P5, PT, R8, 0x18, PT ;  /* 0x000000180800780c */ /* 0x000fe20003fa4270 */
[C---:B------:R-:W-:Y:S01]  /*2570*/  FMUL.FTZ R87, R0.reuse, R87 ;  /* 0x0000005700577220 */ /* 0x040fe20000410000 */
[C---:B------:R-:W-:Y:S01]  /*2580*/  FMUL.FTZ R91, R0.reuse, R91 ;  /* 0x0000005b005b7220 */ /* 0x040fe20000410000 */
[C---:B------:R-:W-:Y:S01]  /*2590*/  FMUL.FTZ R80, R0.reuse, R80 ;  /* 0x0000005000507220 */ /* 0x040fe20000410000 */
[C---:B------:R-:W-:Y:S01]  /*25a0*/  FMUL.FTZ R90, R0.reuse, R90 ;  /* 0x0000005a005a7220 */ /* 0x040fe20000410000 */
[----:B------:R1:W-:Y:S01]  /*25b0*/  MUFU.TANH R27, R77 ;  /* 0x0000004d001b7308 */ /* 0x0003e20000002400 */
[C---:B------:R-:W-:Y:S01]  /*25c0*/  FMUL.FTZ R84, R0.reuse, R84 ;  /* 0x0000005400547220 */ /* 0x040fe20000410000 */
[C---:B------:R-:W-:Y:S01]  /*25d0*/  FMUL.FTZ R85, R0.reuse, R85 ;  /* 0x0000005500557220 */ /* 0x040fe20000410000 */
[C---:B------:R-:W-:Y:S01]  /*25e0*/  FMUL.FTZ R88, R0.reuse, R88 ;  /* 0x0000005800587220 */ /* 0x040fe20000410000 */
[----:B------:R-:W-:-:S04]  /*25f0*/  FMUL.FTZ R89, R0, R89 ;  /* 0x0000005900597220 */ /* 0x000fc80000410000 */
[----:B------:R-:W3:Y:S01]  /*2600*/  MUFU.TANH R7, R96 ;  /* 0x0000006000077308 */ /* 0x000ee20000002400 */
[----:B-1----:R-:W-:Y:S02]  /*2610*/  FSEL R77, R99, -INF , P2 ;  /* 0xff800000634d7808 */ /* 0x002fe40001000000 */
[----:B------:R-:W-:-:S04]  /*2620*/  ISETP.GT.AND P2, PT, R8, 0x20, PT ;  /* 0x000000200800780c */ /* 0x000fc80003f44270 */
[----:B--2---:R-:W-:Y:S01]  /*2630*/  FSEL R23, R76, -INF , P2 ;  /* 0xff8000004c177808 */ /* 0x004fe20001000000 */
[----:B------:R-:W1:Y:S08]  /*2640*/  MUFU.TANH R95, R106 ;  /* 0x0000006a005f7308 */ /* 0x000e700000002400 */
[----:B------:R-:W-:Y:S01]  /*2650*/  MUFU.TANH R107, R107 ;  /* 0x0000006b006b7308 */ /* 0x000fe20000002400 */
[----:B---3--:R-:W-:-:S07]  /*2660*/  FSEL R7, R7, -INF , P4 ;  /* 0xff80000007077808 */ /* 0x008fce0002000000 */
[----:B------:R-:W2:Y:S01]  /*2670*/  MUFU.TANH R11, R100 ;  /* 0x00000064000b7308 */ /* 0x000ea20000002400 */
[----:B-1----:R-:W-:-:S07]  /*2680*/  FSEL R95, R95, -INF , P5 ;  /* 0xff8000005f5f7808 */ /* 0x002fce0002800000 */
[----:B------:R-:W1:Y:S01]  /*2690*/  MUFU.TANH R78, R78 ;  /* 0x0000004e004e7308 */ /* 0x000e620000002400 */
[----:B------:R-:W-:Y:S02]  /*26a0*/  WARPGROUP.DEPBAR.LE gsb0, 0x0 ;  /* 0x00008000000079c5 */ /* 0x000fe40000010000 */
[----:B------:R-:W-:Y:S01]  /*26b0*/  WARPGROUP.ARRIVE ;  /* 0x00000000000079c5 */ /* 0x000fe20000000000 */
[C---:B------:R-:W-:Y:S01]  /*26c0*/  FMUL.FTZ R71, R0.reuse, R71 ;  /* 0x0000004700477220 */ /* 0x040fe20000410000 */
[----:B------:R-:W-:-:S03]  /*26d0*/  FMUL.FTZ R75, R0, R75 ;  /* 0x0000004b004b7220 */ /* 0x000fc60000410000 */
[----:B------:R3:W-:Y:S01]  /*26e0*/  MUFU.TANH R12, R81 ;  /* 0x00000051000c7308 */ /* 0x0007e20000002400 */
[----:B--2---:R-:W-:Y:S01]  /*26f0*/  FSEL R11, R11, -INF , P3 ;  /* 0xff8000000b0b7808 */ /* 0x004fe20001800000 */
[C---:B------:R-:W-:Y:S01]  /*2700*/  FMUL.FTZ R62, R0.reuse, R62 ;  /* 0x0000003e003e7220 */ /* 0x040fe20000410000 */
[----:B------:R-:W-:Y:S01]  /*2710*/  QGMMA.64x32x32.F32.E4M3.E4M3 R44, gdesc[UR48], R44, gsb0 ;  /* 0x00600000302c79f3 */ /* 0x000fe2000800082c */
[----:B------:R-:W-:Y:S01]  /*2720*/  UIADD3 UR50, UR42, 0x702, URZ ;  /* 0x000007022a327890 */ /* 0x000fe2000fffe03f */
[----:B------:R-:W-:Y:S01]  /*2730*/  FMUL.FTZ R61, R0, R61 ;  /* 0x0000003d003d7220 */ /* 0x000fe20000410000 */
[----:B------:R-:W-:Y:S01]  /*2740*/  UMOV UR51, 0x80000020 ;  /* 0x8000002000337882 */ /* 0x000fe20000000000 */
[----:B-1----:R-:W-:Y:S01]  /*2750*/  FSEL R93, R78, -INF , P2 ;  /* 0xff8000004e5d7808 */ /* 0x002fe20001000000 */
[----:B------:R1:W-:Y:S01]  /*2760*/  MUFU.TANH R127, R71 ;  /* 0x00000047007f7308 */ /* 0x0003e20000002400 */
[----:B---3--:R-:W-:Y:S01]  /*2770*/  FSEL R81, R102, -INF , P3 ;  /* 0xff80000066517808 */ /* 0x008fe20001800000 */
[----:B------:R-:W-:Y:S01]  /*2780*/  FMUL.FTZ R63, R0, R63 ;  /* 0x0000003f003f7220 */ /* 0x000fe20000410000 */
[----:B------:R-:W-:Y:S01]  /*2790*/  ISETP.GT.AND P3, PT, R8, 0x21, PT ;  /* 0x000000210800780c */ /* 0x000fe20003f64270 */
[----:B------:R-:W-:Y:S01]  /*27a0*/  FMUL.FTZ R60, R0, R60 ;  /* 0x0000003c003c7220 */ /* 0x000fe20000410000 */
[----:B------:R-:W-:Y:S01]  /*27b0*/  ISETP.GT.AND P2, PT, R8, 0x31, PT ;  /* 0x000000310800780c */ /* 0x000fe20003f44270 */
[C---:B------:R-:W-:Y:S01]  /*27c0*/  FMUL.FTZ R65, R0.reuse, R65 ;  /* 0x0000004100417220 */ /* 0x040fe20000410000 */
[----:B------:R-:W-:Y:S01]  /*27d0*/  FMUL.FTZ R66, R0, R66 ;  /* 0x0000004200427220 */ /* 0x000fe20000410000 */
[----:B------:R2:W-:Y:S01]  /*27e0*/  MUFU.TANH R131, R75 ;  /* 0x0000004b00837308 */ /* 0x0005e20000002400 */
[----:B-1----:R-:W-:Y:S01]  /*27f0*/  FSEL R71, R94, -INF , P6 ;  /* 0xff8000005e477808 */ /* 0x002fe20003000000 */
[----:B------:R-:W-:Y:S01]  /*2800*/  FMUL.FTZ R72, R0, R72 ;  /* 0x0000004800487220 */ /* 0x000fe20000410000 */
[----:B------:R-:W-:Y:S01]  /*2810*/  ISETP.GT.AND P6, PT, R8, 0x11, PT ;  /* 0x000000110800780c */ /* 0x000fe20003fc4270 */
[C---:B------:R-:W-:Y:S01]  /*2820*/  FMUL.FTZ R74, R0.reuse, R74 ;  /* 0x0000004a004a7220 */ /* 0x040fe20000410000 */
[----:B------:R-:W-:Y:S01]  /*2830*/  FMNMX.FTZ R76, R71, R10, !PT ;  /* 0x0000000a474c7209 */ /* 0x000fe20007810000 */
[----:B------:R-:W-:Y:S01]  /*2840*/  FMUL.FTZ R67, R0, R67 ;  /* 0x0000004300437220 */ /* 0x000fe20000410000 */
[----:B------:R-:W-:Y:S01]  /*2850*/  FSEL R27, R27, -INF , P3 ;  /* 0xff8000001b1b7808 */ /* 0x000fe20001800000 */
[----:B------:R-:W1:Y:S01]  /*2860*/  MUFU.TANH R13, R101 ;  /* 0x00000065000d7308 */ /* 0x000e620000002400 */
[----:B--2---:R-:W-:Y:S01]  /*2870*/  FSEL R75, R98, -INF , P4 ;  /* 0xff800000624b7808 */ /* 0x004fe20002000000 */
[----:B------:R-:W-:Y:S01]  /*2880*/  FMUL.FTZ R64, R0, R64 ;  /* 0x0000004000407220 */ /* 0x000fe20000410000 */
[----:B------:R-:W-:Y:S01]  /*2890*/  ISETP.GT.AND P4, PT, R8, 0x19, PT ;  /* 0x000000190800780c */ /* 0x000fe20003f84270 */
[C---:B------:R-:W-:Y:S01]  /*28a0*/  FMUL.FTZ R70, R0.reuse, R70 ;  /* 0x0000004600467220 */ /* 0x040fe20000410000 */
[----:B------:R-:W-:Y:S01]  /*28b0*/  FMNMX.FTZ R76, R75, R76, !PT ;  /* 0x0000004c4b4c7209 */ /* 0x000fe20007810000 */
[C---:B------:R-:W-:Y:S01]  /*28c0*/  FMUL.FTZ R68, R0.reuse, R68 ;  /* 0x0000004400447220 */ /* 0x040fe20000410000 */
[----:B------:R-:W-:Y:S01]  /*28d0*/  FSEL R99, R107, -INF , P4 ;  /* 0xff8000006b637808 */ /* 0x000fe20002000000 */
[----:B------:R-:W-:Y:S01]  /*28e0*/  MUFU.TANH R79, R79 ;  /* 0x0000004f004f7308 */ /* 0x000fe20000002400 */
[----:B------:R-:W-:Y:S01]  /*28f0*/  FMNMX.FTZ R76, R77, R76, !PT ;  /* 0x0000004c4d4c7209 */ /* 0x000fe20007810000 */
[C---:B------:R-:W-:Y:S01]  /*2900*/  FMUL.FTZ R73, R0.reuse, R73 ;  /* 0x0000004900497220 */ /* 0x040fe20000410000 */
[----:B------:R-:W-:-:S02]  /*2910*/  FMUL.FTZ R69, R0, R69 ;  /* 0x0000004500457220 */ /* 0x000fc40000410000 */
[----:B------:R-:W-:-:S03]  /*2920*/  FMNMX.FTZ R76, R81, R76, !PT ;  /* 0x0000004c514c7209 */ /* 0x000fc60007810000 */
[----:B------:R2:W-:Y:S01]  /*2930*/  MUFU.TANH R97, R83 ;  /* 0x0000005300617308 */ /* 0x0005e20000002400 */
[----:B-1----:R-:W-:-:S07]  /*2940*/  FSEL R13, R13, -INF , P6 ;  /* 0xff8000000d0d7808 */ /* 0x002fce0003000000 */
[----:B------:R-:W1:Y:S01]  /*2950*/  MUFU.TANH R15, R104 ;  /* 0x00000068000f7308 */ /* 0x000e620000002400 */
[----:B--2---:R-:W-:Y:S02]  /*2960*/  FSEL R83, R103, -INF , P6 ;  /* 0xff80000067537808 */ /* 0x004fe40003000000 */
[----:B------:R-:W-:Y:S02]  /*2970*/  ISETP.GT.AND P6, PT, R8, 0x28, PT ;  /* 0x000000280800780c */ /* 0x000fe40003fc4270 */
[----:B------:R-:W-:-:S03]  /*2980*/  FMNMX.FTZ R76, R83, R76, !PT ;  /* 0x0000004c534c7209 */ /* 0x000fc60007810000 */
[----:B------:R-:W2:Y:S01]  /*2990*/  MUFU.TANH R82, R82 ;  /* 0x0000005200527308 */ /* 0x000ea20000002400 */
[----:B------:R-:W-:-:S04]  /*29a0*/  FMNMX.FTZ R76, R95, R76, !PT ;  /* 0x0000004c5f4c7209 */ /* 0x000fc80007810000 */
[----:B------:R-:W-:Y:S01]  /*29b0*/  FMNMX.FTZ R76, R99, R76, !PT ;  /* 0x0000004c634c7209 */ /* 0x000fe20007810000 */
[----:B------:R-:W-:Y:S02]  /*29c0*/  WARPGROUP.DEPBAR.LE gsb0, 0x0 ;  /* 0x00008000000079c5 */ /* 0x000fe40000010000 */
[----:B------:R-:W-:Y:S01]  /*29d0*/  WARPGROUP.ARRIVE ;  /* 0x00000000000079c5 */ /* 0x000fe20000000000 */
[----:B------:R-:W3:Y:S01]  /*29e0*/  MUFU.TANH R21, R105 ;  /* 0x0000006900157308 */ /* 0x000ee20000002400 */
[----:B------:R-:W-:Y:S01]  /*29f0*/  FMNMX.FTZ R76, R93, R76, !PT ;  /* 0x0000004c5d4c7209 */ /* 0x000fe20007810000 */
[C---:B------:R-:W-:Y:S01]  /*2a00*/  FMUL.FTZ R45, R0.reuse, R45 ;  /* 0x0000002d002d7220 */ /* 0x040fe20000410000 */
[----:B-1----:R-:W-:Y:S01]  /*2a10*/  FSEL R15, R15, -INF , P5 ;  /* 0xff8000000f0f7808 */ /* 0x002fe20002800000 */
[----:B------:R-:W-:Y:S01]  /*2a20*/  FMUL.FTZ R47, R0, R47 ;  /* 0x0000002f002f7220 */ /* 0x000fe20000410000 */
[----:B------:R-:W-:Y:S01]  /*2a30*/  QGMMA.64x32x32.F32.E4M3.E4M3 R28, gdesc[UR48], R28, gsb0 ;  /* 0x00600000301c79f3 */ /* 0x000fe2000800081c */
[----:B------:R-:W-:Y:S01]  /*2a40*/  ISETP.GT.AND P5, PT, R8, 0x29, PT ;  /* 0x000000290800780c */ /* 0x000fe20003fa4270 */
[----:B------:R-:W-:Y:S01]  /*2a50*/  FMUL.FTZ R49, R0, R49 ;  /* 0x0000003100317220 */ /* 0x000fe20000410000 */
[----:B------:R-:W1:Y:S01]  /*2a60*/  MUFU.TANH R86, R86 ;  /* 0x0000005600567308 */ /* 0x000e620000002400 */
[----:B--2---:R-:W-:Y:S01]  /*2a70*/  FSEL R101, R82, -INF , P6 ;  /* 0xff80000052657808 */ /* 0x004fe20003000000 */
[C---:B------:R-:W-:Y:S01]  /*2a80*/  FMUL.FTZ R51, R0.reuse, R51 ;  /* 0x0000003300337220 */ /* 0x040fe20000410000 */
[----:B------:R-:W-:Y:S01]  /*2a90*/  FSEL R97, R97, -INF , P5 ;  /* 0xff80000061617808 */ /* 0x000fe20002800000 */
[C---:B------:R-:W-:Y:S01]  /*2aa0*/  FMUL.FTZ R53, R0.reuse, R53 ;  /* 0x0000003500357220 */ /* 0x040fe20000410000 */
[C---:B------:R-:W-:Y:S01]  /*2ab0*/  FMUL.FTZ R57, R0.reuse, R57 ;  /* 0x0000003900397220 */ /* 0x040fe20000410000 */
[C---:B------:R-:W-:Y:S01]  /*2ac0*/  FMUL.FTZ R26, R0.reuse, R59 ;  /* 0x0000003b001a7220 */ /* 0x040fe20000410000 */
[C---:B------:R-:W-:Y:S01]  /*2ad0*/  FMUL.FTZ R55, R0.reuse, R55 ;  /* 0x0000003700377220 */ /* 0x040fe20000410000 */
[----:B------:R-:W2:Y:S01]  /*2ae0*/  MUFU.TANH R87, R87 ;  /* 0x0000005700577308 */ /* 0x000ea20000002400 */
[----:B---3--:R-:W-:Y:S01]  /*2af0*/  FSEL R21, R21, -INF , P4 ;  /* 0xff80000015157808 */ /* 0x008fe20002000000 */
[----:B------:R-:W-:Y:S01]  /*2b00*/  FMUL.FTZ R46, R0, R46 ;  /* 0x0000002e002e7220 */ /* 0x000fe20000410000 */
[----:B------:R-:W-:Y:S01]  /*2b10*/  ISETP.GT.AND P4, PT, R8, 0x30, PT ;  /* 0x000000300800780c */ /* 0x000fe20003f84270 */
[C---:B------:R-:W-:Y:S01]  /*2b20*/  FMUL.FTZ R44, R0.reuse, R44 ;  /* 0x0000002c002c7220 */ /* 0x040fe20000410000 */
[C---:B------:R-:W-:Y:S01]  /*2b30*/  FMUL.FTZ R50, R0.reuse, R50 ;  /* 0x0000003200327220 */ /* 0x040fe20000410000 */
[C---:B------:R-:W-:Y:S01]  /*2b40*/  FMUL.FTZ R56, R0.reuse, R56 ;  /* 0x0000003800387220 */ /* 0x040fe20000410000 */
[----:B------:R-:W-:Y:S01]  /*2b50*/  FMUL.FTZ R58, R0, R58 ;  /* 0x0000003a003a7220 */ /* 0x000fe20000410000 */
[----:B------:R3:W-:Y:S01]  /*2b60*/  MUFU.TANH R117, R91 ;  /* 0x0000005b00757308 */ /* 0x0007e20000002400 */
[----:B-1----:R-:W-:Y:S01]  /*2b70*/  FSEL R105, R86, -INF , P4 ;  /* 0xff80000056697808 */ /* 0x002fe20002000000 */
[C---:B------:R-:W-:Y:S01]  /*2b80*/  FMUL.FTZ R54, R0.reuse, R54 ;  /* 0x0000003600367220 */ /* 0x040fe20000410000 */
[C---:B------:R-:W-:Y:S01]  /*2b90*/  FMUL.FTZ R52, R0.reuse, R52 ;  /* 0x0000003400347220 */ /* 0x040fe20000410000 */
[----:B------:R-:W-:Y:S01]  /*2ba0*/  FMUL.FTZ R48, R0, R48 ;  /* 0x0000003000307220 */ /* 0x000fe20000410000 */
[----:B------:R-:W-:-:S03]  /*2bb0*/  IMAD.MOV.U32 R86, RZ, RZ, R25 ;  /* 0x000000ffff567224 */ /* 0x000fc600078e0019 */
[----:B------:R-:W-:Y:S01]  /*2bc0*/  MUFU.TANH R80, R80 ;  /* 0x0000005000507308 */ /* 0x000fe20000002400 */
[----:B---3--:R-:W-:Y:S02]  /*2bd0*/  FSEL R91, R79, -INF , P3 ;  /* 0xff8000004f5b7808 */ /* 0x008fe40001800000 */
[----:B------:R-:W-:Y:S02]  /*2be0*/  ISETP.GT.AND P3, PT, R8, 0x38, PT ;  /* 0x000000380800780c */ /* 0x000fe40003f64270 */
[----:B------:R-:W-:Y:S02]  /*2bf0*/  FMNMX.FTZ R76, R91, R76, !PT ;  /* 0x0000004c5b4c7209 */ /* 0x000fe40007810000 */
[----:B--2---:R-:W-:Y:S01]  /*2c00*/  FSEL R103, R87, -INF , P2 ;  /* 0xff80000057677808 */ /* 0x004fe20001000000 */
[----:B------:R-:W1:Y:S01]  /*2c10*/  MUFU.TANH R90, R90 ;  /* 0x0000005a005a7308 */ /* 0x000e620000002400 */
[----:B------:R-:W-:-:S04]  /*2c20*/  FMNMX.FTZ R76, R101, R76, !PT ;  /* 0x0000004c654c7209 */ /* 0x000fc80007810000 */
[----:B------:R-:W-:-:S03]  /*2c30*/  FMNMX.FTZ R76, R97, R76, !PT ;  /* 0x0000004c614c7209 */ /* 0x000fc60007810000 */
[----:B------:R-:W-:Y:S01]  /*2c40*/  MUFU.TANH R84, R84 ;  /* 0x0000005400547308 */ /* 0x000fe20000002400 */
[----:B------:R-:W-:-:S04]  /*2c50*/  FMNMX.FTZ R76, R105, R76, !PT ;  /* 0x0000004c694c7209 */ /* 0x000fc80007810000 */
[----:B------:R-:W-:-:S03]  /*2c60*/  FMNMX.FTZ R76, R103, R76, !PT ;  /* 0x0000004c674c7209 */ /* 0x000fc60007810000 */
[----:B------:R-:W2:Y:S01]  /*2c70*/  MUFU.TANH R62, R62 ;  /* 0x0000003e003e7308 */ /* 0x000ea20000002400 */
[----:B-1----:R-:W-:-:S04]  /*2c80*/  FSEL R113, R90, -INF , P3 ;  /* 0xff8000005a717808 */ /* 0x002fc80001800000 */
[----:B------:R-:W-:-:S03]  /*2c90*/  FMNMX.FTZ R76, R113, R76, !PT ;  /* 0x0000004c714c7209 */ /* 0x000fc60007810000 */
[----:B------:R-:W-:Y:S01]  /*2ca0*/  MUFU.TANH R85, R85 ;  /* 0x0000005500557308 */ /* 0x000fe20000002400 */
[----:B------:R-:W-:Y:S02]  /*2cb0*/  WARPGROUP.DEPBAR.LE gsb0, 0x0 ;  /* 0x00008000000079c5 */ /* 0x000fe40000010000 */
        /* <DEDUP_REMOVED lines=10> */
[C---:B------:R-:W-:Y:S01]  /*2d60*/  FMUL.FTZ R40, R0.reuse, R40 ;  /* 0x0000002800287220 */ /* 0x040fe20000410000 */
[----:B------:R-:W-:-:S02]  /*2d70*/  FMUL.FTZ R41, R0, R41 ;  /* 0x0000002900297220 */ /* 0x000fc40000410000 */
[----:B------:R-:W1:Y:S08]  /*2d80*/  MUFU.TANH R61, R61 ;  /* 0x0000003d003d7308 */ /* 0x000e700000002400 */
[----:B------:R-:W3:Y:S08]  /*2d90*/  MUFU.TANH R63, R63 ;  /* 0x0000003f003f7308 */ /* 0x000ef00000002400 */
[----:B------:R-:W-:Y:S08]  /*2da0*/  MUFU.TANH R60, R60 ;  /* 0x0000003c003c7308 */ /* 0x000ff00000002400 */
[----:B------:R4:W-:Y:S08]  /*2db0*/  MUFU.TANH R22, R45 ;  /* 0x0000002d00167308 */ /* 0x0009f00000002400 */
[----:B------:R-:W-:Y:S01]  /*2dc0*/  MUFU.TANH R65, R65 ;  /* 0x0000004100417308 */ /* 0x000fe20000002400 */
[----:B----4-:R-:W-:-:S02]  /*2dd0*/  FSEL R45, R80, -INF , P6 ;  /* 0xff800000502d7808 */ /* 0x010fc40003000000 */
[----:B------:R-:W-:-:S04]  /*2de0*/  ISETP.GT.AND P6, PT, R8, 0x39, PT ;  /* 0x000000390800780c */ /* 0x000fc80003fc4270 */
[----:B------:R-:W-:Y:S01]  /*2df0*/  FSEL R117, R117, -INF , P6 ;  /* 0xff80000075757808 */ /* 0x000fe20003000000 */
[----:B------:R-:W-:Y:S03]  /*2e00*/  MUFU.TANH R66, R66 ;  /* 0x0000004200427308 */ /* 0x000fe60000002400 */
[----:B------:R-:W-:-:S05]  /*2e10*/  FMNMX.FTZ R76, R117, R76, !PT ;  /* 0x0000004c754c7209 */ /* 0x000fca0007810000 */
[----:B------:R-:W-:Y:S08]  /*2e20*/  MUFU.TANH R72, R72 ;  /* 0x0000004800487308 */ /* 0x000ff00000002400 */
[----:B------:R-:W4:Y:S08]  /*2e30*/  MUFU.TANH R74, R74 ;  /* 0x0000004a004a7308 */ /* 0x000f300000002400 */
[----:B------:R-:W-:Y:S08]  /*2e40*/  MUFU.TANH R89, R89 ;  /* 0x0000005900597308 */ /* 0x000ff00000002400 */
[----:B------:R5:W-:Y:S08]  /*2e50*/  MUFU.TANH R133, R47 ;  /* 0x0000002f00857308 */ /* 0x000bf00000002400 */
[----:B------:R-:W0:Y:S01]  /*2e60*/  MUFU.TANH R67, R67 ;  /* 0x0000004300437308 */ /* 0x000e220000002400 */
[----:B-----5:R-:W-:-:S02]  /*2e70*/  FSEL R47, R12, -INF , P5 ;  /* 0xff8000000c2f7808 */ /* 0x020fc40002800000 */
[----:B------:R-:W-:-:S04]  /*2e80*/  ISETP.GT.AND P5, PT, R8, 0x40, PT ;  /* 0x000000400800780c */ /* 0x000fc80003fa4270 */
[----:B--2---:R-:W-:Y:S01]  /*2e90*/  FSEL R115, R62, -INF , P5 ;  /* 0xff8000003e737808 */ /* 0x004fe20002800000 */
[----:B------:R2:W-:Y:S01]  /*2ea0*/  MUFU.TANH R18, R49 ;  /* 0x0000003100127308 */ /* 0x0005e20000002400 */
[----:B------:R-:W-:Y:S02]  /*2eb0*/  FMUL.FTZ R62, R0, R31 ;  /* 0x0000001f003e7220 */ /* 0x000fe40000410000 */
[----:B------:R-:W-:-:S05]  /*2ec0*/  FMNMX.FTZ R76, R115, R76, !PT ;  /* 0x0000004c734c7209 */ /* 0x000fca0007810000 */
[----:B------:R-:W5:Y:S01]  /*2ed0*/  MUFU.TANH R64, R64 ;  /* 0x0000004000407308 */ /* 0x000f620000002400 */
[----:B--2---:R-:W-:Y:S02]  /*2ee0*/  FSEL R49, R84, -INF , P4 ;  /* 0xff80000054317808 */ /* 0x004fe40002000000 */
[----:B------:R-:W-:-:S04]  /*2ef0*/  ISETP.GT.AND P4, PT, R8, 0x41, PT ;  /* 0x000000410800780c */ /* 0x000fc80003f84270 */
[----:B-1----:R-:W-:Y:S01]  /*2f00*/  FSEL R59, R61, -INF , P4 ;  /* 0xff8000003d3b7808 */ /* 0x002fe20002000000 */
[----:B------:R-:W1:Y:S01]  /*2f10*/  MUFU.TANH R70, R70 ;  /* 0x0000004600467308 */ /* 0x000e620000002400 */
[----:B---3--:R-:W-:Y:S02]  /*2f20*/  FSEL R119, R63, -INF , P4 ;  /* 0xff8000003f777808 */ /* 0x008fe40002000000 */
[----:B------:R-:W-:Y:S02]  /*2f30*/  ISETP.GT.AND P4, PT, R8, 0x58, PT ;  /* 0x000000580800780c */ /* 0x000fe40003f84270 */
[----:B------:R-:W-:Y:S02]  /*2f40*/  FMNMX.FTZ R76, R119, R76, !PT ;  /* 0x0000004c774c7209 */ /* 0x000fe40007810000 */
[----:B----4-:R-:W-:Y:S01]  /*2f50*/  FSEL R129, R74, -INF , P4 ;  /* 0xff8000004a817808 */ /* 0x010fe20002000000 */
[----:B------:R-:W2:Y:S08]  /*2f60*/  MUFU.TANH R68, R68 ;  /* 0x0000004400447308 */ /* 0x000eb00000002400 */
[----:B------:R3:W-:Y:S08]  /*2f70*/  MUFU.TANH R139, R51 ;  /* 0x00000033008b7308 */ /* 0x0007f00000002400 */
[----:B------:R4:W-:Y:S01]  /*2f80*/  MUFU.TANH R24, R53 ;  /* 0x0000003500187308 */ /* 0x0009e20000002400 */
[----:B---3--:R-:W-:-:S02]  /*2f90*/  FSEL R51, R85, -INF , P2 ;  /* 0xff80000055337808 */ /* 0x008fc40001000000 */
[----:B------:R-:W-:-:S04]  /*2fa0*/  ISETP.GT.AND P2, PT, R8, 0x48, PT ;  /* 0x000000480800780c */ /* 0x000fc80003f44270 */
[----:B------:R-:W-:Y:S01]  /*2fb0*/  FSEL R121, R66, -INF , P2 ;  /* 0xff80000042797808 */ /* 0x000fe20001000000 */
[----:B------:R-:W3:Y:S01]  /*2fc0*/  MUFU.TANH R73, R73 ;  /* 0x0000004900497308 */ /* 0x000ee20000002400 */
[----:B----4-:R-:W-:Y:S01]  /*2fd0*/  FSEL R53, R88, -INF , P3 ;  /* 0xff80000058357808 */ /* 0x010fe20001800000 */
[----:B------:R-:W-:Y:S01]  /*2fe0*/  IMAD.U32 R88, RZ, RZ, UR4 ;  /* 0x00000004ff587e24 */ /* 0x000fe2000f8e00ff */
[----:B------:R-:W-:Y:S02]  /*2ff0*/  ISETP.GT.AND P3, PT, R8, 0x49, PT ;  /* 0x000000490800780c */ /* 0x000fe40003f64270 */
[----:B------:R-:W-:Y:S02]  /*3000*/  FMNMX.FTZ R76, R121, R76, !PT ;  /* 0x0000004c794c7209 */ /* 0x000fe40007810000 */
[----:B0-----:R-:W-:Y:S01]  /*3010*/  FSEL R123, R67, -INF , P3 ;  /* 0xff800000437b7808 */ /* 0x001fe20001800000 */
[----:B------:R0:W-:Y:S01]  /*3020*/  MUFU.TANH R12, R57 ;  /* 0x00000039000c7308 */ /* 0x0001e20000002400 */
[----:B-----5:R-:W-:-:S02]  /*3030*/  FSEL R61, R64, -INF , P2 ;  /* 0xff800000403d7808 */ /* 0x020fc40001000000 */
[----:B------:R-:W-:Y:S02]  /*3040*/  FMNMX.FTZ R76, R123, R76, !PT ;  /* 0x0000004c7b4c7209 */ /* 0x000fe40007810000 */
[----:B------:R-:W-:-:S03]  /*3050*/  ISETP.GT.AND P2, PT, R8, 0x59, PT ;  /* 0x000000590800780c */ /* 0x000fc60003f44270 */
[----:B------:R4:W-:Y:S01]  /*3060*/  MUFU.TANH R143, R55 ;  /* 0x00000037008f7308 */ /* 0x0009e20000002400 */
[----:B0-----:R-:W-:Y:S01]  /*3070*/  FSEL R57, R60, -INF , P5 ;  /* 0xff8000003c397808 */ /* 0x001fe20002800000 */
[----:B------:R-:W-:Y:S01]  /*3080*/  FMUL.FTZ R60, R0, R29 ;  /* 0x0000001d003c7220 */ /* 0x000fe20000410000 */
[----:B------:R-:W-:Y:S02]  /*3090*/  FSEL R29, R65, -INF , P3 ;  /* 0xff800000411d7808 */ /* 0x000fe40001800000 */
[----:B------:R-:W-:Y:S02]  /*30a0*/  FSEL R65, R72, -INF , P4 ;  /* 0xff80000048417808 */ /* 0x000fe40002000000 */
[C---:B------:R-:W-:Y:S01]  /*30b0*/  ISETP.GT.AND P4, PT, R8.reuse, 0x69, PT ;  /* 0x000000690800780c */ /* 0x040fe20003f84270 */
[----:B------:R-:W0:Y:S01]  /*30c0*/  MUFU.TANH R69, R69 ;  /* 0x0000004500457308 */ /* 0x000e220000002400 */
[----:B----4-:R-:W-:Y:S02]  /*30d0*/  FSEL R55, R89, -INF , P6 ;  /* 0xff80000059377808 */ /* 0x010fe40003000000 */
[----:B------:R-:W-:-:S02]  /*30e0*/  ISETP.GT.AND P6, PT, R8, 0x50, PT ;  /* 0x000000500800780c */ /* 0x000fc40003fc4270 */
[----:B------:R-:W-:Y:S01]  /*30f0*/  FSEL R79, R18, -INF , P4 ;  /* 0xff800000124f7808 */ /* 0x000fe20002000000 */
[----:B------:R-:W-:Y:S01]  /*3100*/  FMUL.FTZ R18, R0, R39 ;  /* 0x0000002700127220 */ /* 0x000fe20000410000 */
[----:B------:R-:W-:Y:S01]  /*3110*/  ISETP.GT.AND P5, PT, R8, 0x51, PT ;  /* 0x000000510800780c */ /* 0x000fe20003fa4270 */
[----:B------:R-:W4:Y:S01]  /*3120*/  MUFU.TANH R46, R46 ;  /* 0x0000002e002e7308 */ /* 0x000f220000002400 */
[----:B-1----:R-:W-:Y:S02]  /*3130*/  FSEL R125, R70, -INF , P6 ;  /* 0xff800000467d7808 */ /* 0x002fe40003000000 */
[----:B--2---:R-:W-:Y:S02]  /*3140*/  FSEL R63, R68, -INF , P6 ;  /* 0xff800000443f7808 */ /* 0x004fe40003000000 */
[----:B------:R-:W-:Y:S02]  /*3150*/  ISETP.GT.AND P6, PT, R8, 0x61, PT ;  /* 0x000000610800780c */ /* 0x000fe40003fc4270 */
[----:B------:R-:W-:Y:S01]  /*3160*/  FSEL R127, R127, -INF , P5 ;  /* 0xff8000007f7f7808 */ /* 0x000fe20002800000 */
[----:B------:R-:W1:Y:S01]  /*3170*/  MUFU.TANH R44, R44 ;  /* 0x0000002c002c7308 */ /* 0x000e620000002400 */
[----:B------:R-:W-:-:S02]  /*3180*/  FMNMX.FTZ R76, R125, R76, !PT ;  /* 0x0000004c7d4c7209 */ /* 0x000fc40007810000 */
[----:B---3--:R-:W-:Y:S02]  /*3190*/  FSEL R67, R73, -INF , P2 ;  /* 0xff80000049437808 */ /* 0x008fe40001000000 */
[----:B------:R-:W-:Y:S01]  /*31a0*/  FSEL R73, R22, -INF , P6 ;  /* 0xff80000016497808 */ /* 0x000fe20003000000 */
[----:B------:R-:W-:Y:S01]  /*31b0*/  FMUL.FTZ R22, R0, R35 ;  /* 0x0000002300167220 */ /* 0x000fe20000410000 */
[----:B------:R-:W-:Y:S01]  /*31c0*/  FMNMX.FTZ R76, R127, R76, !PT ;  /* 0x0000004c7f4c7209 */ /* 0x000fe20007810000 */
[----:B------:R-:W2:Y:S01]  /*31d0*/  MUFU.TANH R28, R28 ;  /* 0x0000001c001c7308 */ /* 0x000ea20000002400 */
[----:B------:R-:W-:Y:S02]  /*31e0*/  ISETP.GT.AND P3, PT, R8, 0x60, PT ;  /* 0x000000600800780c */ /* 0x000fe40003f64270 */
[----:B------:R-:W-:Y:S02]  /*31f0*/  FSEL R131, R131, -INF , P2 ;  /* 0xff80000083837808 */ /* 0x000fe40001000000 */
[----:B------:R-:W-:-:S02]  /*3200*/  FMNMX.FTZ R76, R129, R76, !PT ;  /* 0x0000004c814c7209 */ /* 0x000fc40007810000 */
[----:B------:R-:W-:Y:S01]  /*3210*/  FSEL R139, R139, -INF , P4 ;  /* 0xff8000008b8b7808 */ /* 0x000fe20002000000 */
[----:B------:R-:W3:Y:S01]  /*3220*/  MUFU.TANH R30, R30 ;  /* 0x0000001e001e7308 */ /* 0x000ee20000002400 */
[----:B------:R-:W-:Y:S02]  /*3230*/  ISETP.GT.AND P4, PT, R8, 0x80, PT ;  /* 0x000000800800780c */ /* 0x000fe40003f84270 */
[----:B0-----:R-:W-:Y:S02]  /*3240*/  FSEL R31, R69, -INF , P5 ;  /* 0xff800000451f7808 */ /* 0x001fe40002800000 */
[----:B----4-:R-:W-:Y:S02]  /*3250*/  FSEL R135, R46, -INF , P3 ;  /* 0xff8000002e877808 */ /* 0x010fe40001800000 */
[----:B------:R-:W-:Y:S01]  /*3260*/  FMNMX.FTZ R76, R131, R76, !PT ;  /* 0x0000004c834c7209 */ /* 0x000fe20007810000 */
[----:B------:R-:W0:Y:S01]  /*3270*/  MUFU.TANH R18, R18 ;  /* 0x0000001200127308 */ /* 0x000e220000002400 */
[----:B-1----:R-:W-:-:S02]  /*3280*/  FSEL R69, R44, -INF , P3 ;  /* 0xff8000002c457808 */ /* 0x002fc40001800000 */
[----:B--2---:R-:W-:Y:S02]  /*3290*/  FSEL R107, R28, -INF , P4 ;  /* 0xff8000001c6b7808 */ /* 0x004fe40002000000 */
[C---:B------:R-:W-:Y:S02]  /*32a0*/  ISETP.GT.AND P3, PT, R8.reuse, 0x71, PT ;  /* 0x000000710800780c */ /* 0x040fe40003f64270 */
[----:B------:R-:W-:Y:S01]  /*32b0*/  ISETP.GT.AND P5, PT, R8, 0x68, PT ;  /* 0x000000680800780c */ /* 0x000fe20003fa4270 */
[----:B------:R-:W1:Y:S01]  /*32c0*/  MUFU.TANH R50, R50 ;  /* 0x0000003200327308 */ /* 0x000e620000002400 */
[----:B---3--:R-:W-:Y:S02]  /*32d0*/  FSEL R149, R30, -INF , P4 ;  /* 0xff8000001e957808 */ /* 0x008fe40002000000 */
[----:B------:R-:W-:Y:S02]  /*32e0*/  ISETP.GT.AND P4, PT, R8, 0x91, PT ;  /* 0x000000910800780c */ /* 0x000fe40003f84270 */
[----:B------:R-:W-:-:S02]  /*32f0*/  FSEL R133, R133, -INF , P6 ;  /* 0xff80000085857808 */ /* 0x000fc40003000000 */
[----:B------:R-:W-:Y:S01]  /*3300*/  FMNMX.FTZ R76, R135, R76, !PT ;  /* 0x0000004c874c7209 */ /* 0x000fe20007810000 */
[----:B------:R-:W2:Y:S01]  /*3310*/  MUFU.TANH R56, R56 ;  /* 0x0000003800387308 */ /* 0x000ea20000002400 */
[----:B------:R-:W-:Y:S02]  /*3320*/  ISETP.GT.AND P6, PT, R8, 0x78, PT ;  /* 0x000000780800780c */ /* 0x000fe40003fc4270 */
[----:B------:R-:W-:Y:S01]  /*3330*/  FSEL R87, R24, -INF , P3 ;  /* 0xff80000018577808 */ /* 0x000fe20001800000 */
[----:B------:R-:W-:Y:S01]  /*3340*/  FMUL.FTZ R24, R0, R43 ;  /* 0x0000002b00187220 */ /* 0x000fe20000410000 */
[----:B0-----:R-:W-:Y:S02]  /*3350*/  FSEL R159, R18, -INF , P4 ;  /* 0xff800000129f7808 */ /* 0x001fe40002000000 */
[----:B------:R-:W-:Y:S01]  /*3360*/  FMNMX.FTZ R18, R3, R6, !PT ;  /* 0x0000000603127209 */ /* 0x000fe20007810000 */
[----:B------:R-:W0:Y:S01]  /*3370*/  MUFU.TANH R58, R58 ;  /* 0x0000003a003a7308 */ /* 0x000e220000002400 */
[----:B-1----:R-:W-:-:S02]  /*3380*/  FSEL R137, R50, -INF , P5 ;  /* 0xff80000032897808 */ /* 0x002fc40002800000 */
[----:B------:R-:W-:Y:S02]  /*3390*/  FMNMX.FTZ R76, R133, R76, !PT ;  /* 0x0000004c854c7209 */ /* 0x000fe40007810000 */
[----:B------:R-:W-:Y:S02]  /*33a0*/  FMNMX.FTZ R18, R7, R18, !PT ;  /* 0x0000001207127209 */ /* 0x000fe40007810000 */
[----:B------:R-:W-:Y:S01]  /*33b0*/  ISETP.GT.AND P2, PT, R8, 0x70, PT ;  /* 0x000000700800780c */ /* 0x000fe20003f44270 */
[----:B------:R-:W1:Y:S01]  /*33c0*/  MUFU.TANH R22, R22 ;  /* 0x0000001600167308 */ /* 0x000e620000002400 */
[----:B--2---:R-:W-:Y:S02]  /*33d0*/  FSEL R39, R56, -INF , P6 ;  /* 0xff80000038277808 */ /* 0x004fe40003000000 */
[----:B------:R-:W-:Y:S02]  /*33e0*/  FMNMX.FTZ R76, R137, R76, !PT ;  /* 0x0000004c894c7209 */ /* 0x000fe40007810000 */
[----:B------:R-:W-:-:S02]  /*33f0*/  FSEL R143, R143, -INF , P3 ;  /* 0xff8000008f8f7808 */ /* 0x000fc40001800000 */
[----:B------:R-:W-:Y:S01]  /*3400*/  FMNMX.FTZ R76, R139, R76, !PT ;  /* 0x0000004c8b4c7209 */ /* 0x000fe20007810000 */
[----:B------:R-:W2:Y:S01]  /*3410*/  MUFU.TANH R54, R54 ;  /* 0x0000003600367308 */ /* 0x000ea20000002400 */
[----:B0-----:R-:W-:Y:S02]  /*3420*/  FSEL R145, R58, -INF , P6 ;  /* 0xff8000003a917808 */ /* 0x001fe40003000000 */
[C---:B------:R-:W-:Y:S02]  /*3430*/  ISETP.GT.AND P6, PT, R8.reuse, 0x89, PT ;  /* 0x000000890800780c */ /* 0x040fe40003fc4270 */
[----:B------:R-:W-:-:S03]  /*3440*/  ISETP.GT.AND P3, PT, R8, 0x81, PT ;  /* 0x000000810800780c */ /* 0x000fc60003f64270 */
[----:B------:R-:W0:Y:S01]  /*3450*/  MUFU.TANH R52, R52 ;  /* 0x0000003400347308 */ /* 0x000e220000002400 */
[----:B-1----:R-:W-:Y:S02]  /*3460*/  FSEL R155, R22, -INF , P6 ;  /* 0xff800000169b7808 */ /* 0x002fe40003000000 */
[----:B------:R-:W-:-:S04]  /*3470*/  FMNMX.FTZ R22, R9, R18, !PT ;  /* 0x0000001209167209 */ /* 0x000fc80007810000 */
[----:B------:R-:W-:Y:S01]  /*3480*/  FMNMX.FTZ R22, R11, R22, !PT ;  /* 0x000000160b167209 */ /* 0x000fe20007810000 */
[----:B------:R-:W1:Y:S01]  /*3490*/  MUFU.TANH R48, R48 ;  /* 0x0000003000307308 */ /* 0x000e620000002400 */
[----:B--2---:R-:W-:Y:S02]  /*34a0*/  FSEL R141, R54, -INF , P2 ;  /* 0xff800000368d7808 */ /* 0x004fe40001000000 */
[----:B------:R-:W-:Y:S02]  /*34b0*/  FMNMX.FTZ R22, R13, R22, !PT ;  /* 0x000000160d167209 */ /* 0x000fe40007810000 */
[----:B------:R-:W-:Y:S02]  /*34c0*/  FMNMX.FTZ R76, R141, R76, !PT ;  /* 0x0000004c8d4c7209 */ /* 0x000fe40007810000 */
[----:B------:R-:W-:Y:S01]  /*34d0*/  FMNMX.FTZ R22, R15, R22, !PT ;  /* 0x000000160f167209 */ /* 0x000fe20007810000 */
[----:B------:R-:W2:Y:S01]  /*34e0*/  MUFU.TANH R32, R32 ;  /* 0x0000002000207308 */ /* 0x000ea20000002400 */
[----:B0-----:R-:W-:-:S02]  /*34f0*/  FSEL R85, R52, -INF , P2 ;  /* 0xff80000034557808 */ /* 0x001fc40001000000 */
[----:B------:R-:W-:Y:S02]  /*3500*/  ISETP.GT.AND P2, PT, R8, 0x88, PT ;  /* 0x000000880800780c */ /* 0x000fe40003f44270 */
[----:B------:R-:W-:-:S03]  /*3510*/  FMNMX.FTZ R76, R143, R76, !PT ;  /* 0x0000004c8f4c7209 */ /* 0x000fc60007810000 */
[----:B------:R-:W0:Y:S01]  /*3520*/  MUFU.TANH R34, R34 ;  /* 0x0000002200227308 */ /* 0x000e220000002400 */
[----:B-1----:R-:W-:Y:S02]  /*3530*/  FSEL R35, R48, -INF , P5 ;  /* 0xff80000030237808 */ /* 0x002fe40002800000 */
[----:B------:R-:W-:Y:S02]  /*3540*/  ISETP.GT.AND P5, PT, R8, 0x79, PT ;  /* 0x000000790800780c */ /* 0x000fe40003fa4270 */
[----:B------:R-:W-:Y:S02]  /*3550*/  FMNMX.FTZ R76, R145, R76, !PT ;  /* 0x0000004c914c7209 */ /* 0x000fe40007810000 */
[----:B------:R-:W-:Y:S01]  /*3560*/  FSEL R43, R12, -INF , P5 ;  /* 0xff8000000c2b7808 */ /* 0x000fe20002800000 */
[----:B------:R-:W1:Y:S01]  /*3570*/  MUFU.TANH R26, R26 ;  /* 0x0000001a001a7308 */ /* 0x000e620000002400 */
[----:B--2---:R-:W-:-:S07]  /*3580*/  FSEL R111, R32, -INF , P2 ;  /* 0xff800000206f7808 */ /* 0x004fce0001000000 */
[----:B------:R-:W2:Y:S01]  /*3590*/  MUFU.TANH R24, R24 ;  /* 0x0000001800187308 */ /* 0x000ea20000002400 */
[----:B0-----:R-:W-:Y:S02]  /*35a0*/  FSEL R153, R34, -INF , P2 ;  /* 0xff80000022997808 */ /* 0x001fe40001000000 */
[----:B------:R-:W-:-:S05]  /*35b0*/  ISETP.GT.AND P2, PT, R8, 0x99, PT ;  /* 0x000000990800780c */ /* 0x000fca0003f44270 */
[----:B------:R-:W0:Y:S01]  /*35c0*/  MUFU.TANH R62, R62 ;  /* 0x0000003e003e7308 */ /* 0x000e220000002400 */
[----:B-1----:R-:W-:Y:S02]  /*35d0*/  FSEL R147, R26, -INF , P5 ;  /* 0xff8000001a937808 */ /* 0x002fe40002800000 */
[----:B------:R-:W-:Y:S02]  /*35e0*/  ISETP.GT.AND P5, PT, R8, 0x90, PT ;  /* 0x000000900800780c */ /* 0x000fe40003fa4270 */
[----:B------:R-:W-:-:S03]  /*35f0*/  FMNMX.FTZ R76, R147, R76, !PT ;  /* 0x0000004c934c7209 */ /* 0x000fc60007810000 */
[----:B------:R-:W1:Y:S01]  /*3600*/  MUFU.TANH R38, R38 ;  /* 0x0000002600267308 */ /* 0x000e620000002400 */
[----:B--2---:R-:W-:Y:S02]  /*3610*/  FSEL R163, R24, -INF , P2 ;  /* 0xff80000018a37808 */ /* 0x004fe40001000000 */
[----:B------:R-:W-:Y:S02]  /*3620*/  FMNMX.FTZ R24, R21, R22, !PT ;  /* 0x0000001615187209 */ /* 0x000fe40007810000 */
[----:B------:R-:W-:Y:S02]  /*3630*/  FMNMX.FTZ R76, R149, R76, !PT ;  /* 0x0000004c954c7209 */ /* 0x000fe40007810000 */
[----:B------:R-:W-:Y:S01]  /*3640*/  FMNMX.FTZ R24, R23, R24, !PT ;  /* 0x0000001817187209 */ /* 0x000fe20007810000 */
[----:B------:R-:W2:Y:S01]  /*3650*/  MUFU.TANH R60, R60 ;  /* 0x0000003c003c7308 */ /* 0x000ea20000002400 */
[----:B0-----:R-:W-:Y:S02]  /*3660*/  FSEL R151, R62, -INF , P3 ;  /* 0xff8000003e977808 */ /* 0x001fe40001800000 */
[----:B------:R-:W-:-:S02]  /*3670*/  FMNMX.FTZ R24, R27, R24, !PT ;  /* 0x000000181b187209 */ /* 0x000fc40007810000 */
[----:B------:R-:W-:Y:S02]  /*3680*/  FMNMX.FTZ R76, R151, R76, !PT ;  /* 0x0000004c974c7209 */ /* 0x000fe40007810000 */
[----:B------:R-:W-:Y:S01]  /*3690*/  FMNMX.FTZ R24, R45, R24, !PT ;  /* 0x000000182d187209 */ /* 0x000fe20007810000 */
[----:B------:R-:W0:Y:S01]  /*36a0*/  MUFU.TANH R42, R42 ;  /* 0x0000002a002a7308 */ /* 0x000e220000002400 */
[----:B------:R-:W-:Y:S02]  /*36b0*/  FMNMX.FTZ R76, R153, R76, !PT ;  /* 0x0000004c994c7209 */ /* 0x000fe40007810000 */
[----:B------:R-:W-:Y:S02]  /*36c0*/  FMNMX.FTZ R26, R47, R24, !PT ;  /* 0x000000182f1a7209 */ /* 0x000fe40007810000 */
[----:B-1----:R-:W-:Y:S02]  /*36d0*/  FSEL R157, R38, -INF , P5 ;  /* 0xff800000269d7808 */ /* 0x002fe40002800000 */
[----:B------:R-:W-:Y:S01]  /*36e0*/  FMNMX.FTZ R76, R155, R76, !PT ;  /* 0x0000004c9b4c7209 */ /* 0x000fe20007810000 */
[----:B------:R-:W1:Y:S01]  /*36f0*/  MUFU.TANH R38, R33 ;  /* 0x0000002100267308 */ /* 0x000e620000002400 */
[----:B--2---:R-:W-:-:S02]  /*3700*/  FSEL R109, R60, -INF , P3 ;  /* 0xff8000003c6d7808 */ /* 0x004fc40001800000 */
[----:B------:R-:W-:Y:S02]  /*3710*/  FMNMX.FTZ R26, R49, R26, !PT ;  /* 0x0000001a311a7209 */ /* 0x000fe40007810000 */
[----:B------:R-:W-:Y:S02]  /*3720*/  ISETP.GT.AND P3, PT, R8, 0x98, PT ;  /* 0x000000980800780c */ /* 0x000fe40003f64270 */
[----:B------:R-:W-:Y:S01]  /*3730*/  FMNMX.FTZ R76, R157, R76, !PT ;  /* 0x0000004c9d4c7209 */ /* 0x000fe20007810000 */
[----:B------:R-:W-:Y:S01]  /*3740*/  MUFU.TANH R36, R36 ;  /* 0x0000002400247308 */ /* 0x000fe20000002400 */
[----:B------:R-:W-:Y:S02]  /*3750*/  FMNMX.FTZ R26, R51, R26, !PT ;  /* 0x0000001a331a7209 */ /* 0x000fe40007810000 */
[----:B0-----:R-:W-:Y:S02]  /*3760*/  FSEL R161, R42, -INF , P3 ;  /* 0xff8000002aa17808 */ /* 0x001fe40001800000 */
[----:B------:R-:W-:-:S02]  /*3770*/  FMNMX.FTZ R76, R159, R76, !PT ;  /* 0x0000004c9f4c7209 */ /* 0x000fc40007810000 */
[----:B------:R-:W-:Y:S01]  /*3780*/  FMNMX.FTZ R26, R53, R26, !PT ;  /* 0x0000001a351a7209 */ /* 0x000fe20007810000 */
[----:B------:R0:W2:Y:S01]  /*3790*/  MUFU.TANH R42, R37 ;  /* 0x00000025002a7308 */ /* 0x0000a20000002400 */
[----:B------:R-:W-:Y:S02]  /*37a0*/  FMNMX.FTZ R76, R161, R76, !PT ;  /* 0x0000004ca14c7209 */ /* 0x000fe40007810000 */
[----:B------:R-:W-:Y:S02]  /*37b0*/  FMNMX.FTZ R28, R55, R26, !PT ;  /* 0x0000001a371c7209 */ /* 0x000fe40007810000 */
[----:B------:R-:W-:Y:S02]  /*37c0*/  FMNMX.FTZ R76, R163, R76, !PT ;  /* 0x0000004ca34c7209 */ /* 0x000fe40007810000 */
[----:B------:R-:W-:Y:S01]  /*37d0*/  FMNMX.FTZ R28, R57, R28, !PT ;  /* 0x0000001c391c7209 */ /* 0x000fe20007810000 */
[----:B------:R-:W-:Y:S02]  /*37e0*/  MUFU.TANH R40, R40 ;  /* 0x0000002800287308 */ /* 0x000fe40000002400 */
[----:B------:R-:W3:Y:S01]  /*37f0*/  SHFL.BFLY PT, R89, R76, 0x2, 0x1f ;  /* 0x0c401f004c597f89 */ /* 0x000ee200000e0000 */
[----:B------:R-:W-:-:S04]  /*3800*/  FMNMX.FTZ R28, R59, R28, !PT ;  /* 0x0000001c3b1c7209 */ /* 0x000fc80007810000 */
[----:B------:R-:W-:Y:S01]  /*3810*/  FMNMX.FTZ R28, R61, R28, !PT ;  /* 0x0000001c3d1c7209 */ /* 0x000fe20007810000 */
[----:B------:R-:W4:Y:S03]  /*3820*/  MUFU.TANH R44, R41 ;  /* 0x00000029002c7308 */ /* 0x000f260000002400 */
[----:B------:R-:W-:-:S04]  /*3830*/  FMNMX.FTZ R30, R29, R28, !PT ;  /* 0x0000001c1d1e7209 */ /* 0x000fc80007810000 */
[----:B------:R-:W-:-:S04]  /*3840*/  FMNMX.FTZ R30, R63, R30, !PT ;  /* 0x0000001e3f1e7209 */ /* 0x000fc80007810000 */
[----:B------:R-:W-:-:S04]  /*3850*/  FMNMX.FTZ R30, R31, R30, !PT ;  /* 0x0000001e1f1e7209 */ /* 0x000fc80007810000 */
[----:B------:R-:W-:Y:S02]  /*3860*/  FMNMX.FTZ R30, R65, R30, !PT ;  /* 0x0000001e411e7209 */ /* 0x000fe40007810000 */
[----:B---3--:R-:W-:Y:S02]  /*3870*/  FMNMX.FTZ R8, R76, R89, !PT ;  /* 0x000000594c087209 */ /* 0x008fe40007810000 */
[----:B------:R-:W-:-:S03]  /*3880*/  FMNMX.FTZ R32, R67, R30, !PT ;  /* 0x0000001e43207209 */ /* 0x000fc60007810000 */
[----:B------:R-:W3:Y:S01]  /*3890*/  SHFL.BFLY PT, R89, R8, 0x1, 0x1f ;  /* 0x0c201f0008597f89 */ /* 0x000ee200000e0000 */
[----:B------:R-:W-:-:S04]  /*38a0*/  FMNMX.FTZ R32, R69, R32, !PT ;  /* 0x0000002045207209 */ /* 0x000fc80007810000 */
[----:B------:R-:W-:-:S04]  /*38b0*/  FMNMX.FTZ R32, R73, R32, !PT ;  /* 0x0000002049207209 */ /* 0x000fc80007810000 */
[----:B------:R-:W-:-:S04]  /*38c0*/  FMNMX.FTZ R32, R35, R32, !PT ;  /* 0x0000002023207209 */ /* 0x000fc80007810000 */
[----:B------:R-:W-:-:S04]  /*38d0*/  FMNMX.FTZ R34, R79, R32, !PT ;  /* 0x000000204f227209 */ /* 0x000fc80007810000 */
[----:B------:R-:W-:-:S04]  /*38e0*/  FMNMX.FTZ R34, R85, R34, !PT ;  /* 0x0000002255227209 */ /* 0x000fc80007810000 */
[----:B------:R-:W-:Y:S02]  /*38f0*/  FMNMX.FTZ R34, R87, R34, !PT ;  /* 0x0000002257227209 */ /* 0x000fe40007810000 */
[----:B---3--:R-:W-:Y:S02]  /*3900*/  FMNMX.FTZ R89, R8, R89, !PT ;  /* 0x0000005908597209 */ /* 0x008fe40007810000 */
[----:B------:R-:W-:Y:S02]  /*3910*/  FMNMX.FTZ R34, R39, R34, !PT ;  /* 0x0000002227227209 */ /* 0x000fe40007810000 */
[C---:B------:R-:W-:Y:S01]  /*3920*/  FSETP.NEU.FTZ.AND P0, PT, R89.reuse, -INF , PT ;  /* 0xff8000005900780b */ /* 0x040fe20003f1d000 */
[----:B------:R-:W-:Y:S01]  /*3930*/  FFMA.FTZ R12, R89, R88, -8 ;  /* 0xc1000000590c7423 */ /* 0x000fe20000010058 */
[----:B------:R-:W-:-:S04]  /*3940*/  FMNMX.FTZ R46, R43, R34, !PT ;  /* 0x000000222b2e7209 */ /* 0x000fc80007810000 */
[----:B------:R-:W-:Y:S02]  /*3950*/  FMNMX.FTZ R46, R107, R46, !PT ;  /* 0x0000002e6b2e7209 */ /* 0x000fe40007810000 */
[----:B------:R-:W-:Y:S02]  /*3960*/  FSEL R54, R12, RZ, P0 ;  /* 0x000000ff0c367208 */ /* 0x000fe40000000000 */
[----:B------:R-:W-:Y:S02]  /*3970*/  FMNMX.FTZ R46, R109, R46, !PT ;  /* 0x0000002e6d2e7209 */ /* 0x000fe40007810000 */
[----:B------:R-:W-:Y:S01]  /*3980*/  ISETP.NE.AND P0, PT, R14, RZ, PT ;  /* 0x000000ff0e00720c */ /* 0x000fe20003f05270 */
[-CC-:B------:R-:W-:Y:S01]  /*3990*/  FFMA.FTZ R14, R95, R88.reuse, -R54.reuse ;  /* 0x000000585f0e7223 */ /* 0x180fe20000010836 */
[-CC-:B------:R-:W-:Y:S01]  /*39a0*/  FFMA.FTZ R95, R123, R88.reuse, -R54.reuse ;  /* 0x000000587b5f7223 */ /* 0x180fe20000010836 */
[-CC-:B------:R-:W-:Y:S01]  /*39b0*/  FFMA.FTZ R125, R125, R88.reuse, -R54.reuse ;  /* 0x000000587d7d7223 */ /* 0x180fe20000010836 */
[----:B-1----:R-:W-:Y:S01]  /*39c0*/  FSEL R123, R38, -INF , P6 ;  /* 0xff800000267b7808 */ /* 0x002fe20003000000 */
[--C-:B0-----:R-:W-:Y:S01]  /*39d0*/  FFMA.FTZ R37, R77, R88, -R54.reuse ;  /* 0x000000584d257223 */ /* 0x101fe20000010836 */
[----:B------:R-:W-:Y:S01]  /*39e0*/  FMNMX.FTZ R46, R111, R46, !PT ;  /* 0x0000002e6f2e7209 */ /* 0x000fe20007810000 */
[----:B------:R0:W-:Y:S01]  /*39f0*/  MUFU.EX2 R32, R125 ;  /* 0x0000007d00207308 */ /* 0x0001e20000000800 */
[-CC-:B------:R-:W-:Y:S01]  /*3a00*/  FFMA.FTZ R77, R97, R88.reuse, -R54.reuse ;  /* 0x00000058614d7223 */ /* 0x180fe20000010836 */
[--C-:B------:R-:W-:Y:S01]  /*3a10*/  FFMA.FTZ R97, R127, R88, -R54.reuse ;  /* 0x000000587f617223 */ /* 0x100fe20000010836 */
[----:B------:R-:W-:Y:S01]  /*3a20*/  FMNMX.FTZ R46, R123, R46, !PT ;  /* 0x0000002e7b2e7209 */ /* 0x000fe20007810000 */
[-CC-:B------:R-:W-:Y:S01]  /*3a30*/  FFMA.FTZ R129, R129, R88.reuse, -R54.reuse ;  /* 0x0000005881817223 */ /* 0x180fe20000010836 */
[----:B--2---:R-:W-:Y:S01]  /*3a40*/  FSEL R127, R42, -INF , P4 ;  /* 0xff8000002a7f7808 */ /* 0x004fe20002000000 */
[-CC-:B------:R-:W-:Y:S01]  /*3a50*/  FFMA.FTZ R8, R71, R88.reuse, -R54.reuse ;  /* 0x0000005847087223 */ /* 0x180fe20000010836 */
[-CC-:B------:R-:W-:Y:S01]  /*3a60*/  FFMA.FTZ R71, R99, R88.reuse, -R54.reuse ;  /* 0x0000005863477223 */ /* 0x180fe20000010836 */
[----:B------:R1:W-:Y:S01]  /*3a70*/  MUFU.EX2 R34, R129 ;  /* 0x0000008100227308 */ /* 0x0003e20000000800 */
[----:B0-----:R-:W-:Y:S01]  /*3a80*/  FSEL R125, R36, -INF , P5 ;  /* 0xff800000247d7808 */ /* 0x001fe20002800000 */
[-CC-:B------:R-:W-:Y:S01]  /*3a90*/  FFMA.FTZ R99, R131, R88.reuse, -R54.reuse ;  /* 0x0000005883637223 */ /* 0x180fe20000010836 */
[----:B----4-:R-:W-:Y:S01]  /*3aa0*/  FSEL R131, R44, -INF , P2 ;  /* 0xff8000002c837808 */ /* 0x010fe20001000000 */
[--C-:B------:R-:W-:Y:S01]  /*3ab0*/  FFMA.FTZ R33, R10, R88, -R54.reuse ;  /* 0x000000580a217223 */ /* 0x100fe20000010836 */
[----:B------:R-:W-:Y:S01]  /*3ac0*/  FMNMX.FTZ R46, R125, R46, !PT ;  /* 0x0000002e7d2e7209 */ /* 0x000fe20007810000 */
[-CC-:B------:R-:W-:Y:S01]  /*3ad0*/  FFMA.FTZ R10, R75, R88.reuse, -R54.reuse ;  /* 0x000000584b0a7223 */ /* 0x180fe20000010836 */
[-CC-:B------:R-:W-:Y:S01]  /*3ae0*/  FFMA.FTZ R75, R91, R88.reuse, -R54.reuse ;  /* 0x000000585b4b7223 */ /* 0x180fe20000010836 */
[-CC-:B------:R-:W-:Y:S01]  /*3af0*/  FFMA.FTZ R93, R93, R88.reuse, -R54.reuse ;  /* 0x000000585d5d7223 */ /* 0x180fe20000010836 */
[----:B-1----:R-:W-:Y:S01]  /*3b00*/  FSEL R129, R40, -INF , P3 ;  /* 0xff80000028817808 */ /* 0x002fe20001800000 */
[--C-:B------:R-:W-:Y:S01]  /*3b10*/  FFMA.FTZ R101, R101, R88, -R54.reuse ;  /* 0x0000005865657223 */ /* 0x100fe20000010836 */
[----:B------:R-:W-:Y:S01]  /*3b20*/  FMNMX.FTZ R46, R127, R46, !PT ;  /* 0x0000002e7f2e7209 */ /* 0x000fe20007810000 */
[-CC-:B------:R-:W-:Y:S01]  /*3b30*/  FFMA.FTZ R105, R105, R88.reuse, -R54.reuse ;  /* 0x0000005869697223 */ /* 0x180fe20000010836 */
[-CC-:B------:R-:W-:Y:S01]  /*3b40*/  FFMA.FTZ R113, R113, R88.reuse, -R54.reuse ;  /* 0x0000005871717223 */ /* 0x180fe20000010836 */
[--C-:B------:R-:W-:Y:S01]  /*3b50*/  FFMA.FTZ R115, R115, R88, -R54.reuse ;  /* 0x0000005873737223 */ /* 0x100fe20000010836 */
[----:B------:R-:W-:Y:S01]  /*3b60*/  FMNMX.FTZ R46, R129, R46, !PT ;  /* 0x0000002e812e7209 */ /* 0x000fe20007810000 */
[-CC-:B------:R-:W-:Y:S01]  /*3b70*/  FFMA.FTZ R121, R121, R88.reuse, -R54.reuse ;  /* 0x0000005879797223 */ /* 0x180fe20000010836 */
[-CC-:B------:R-:W-:Y:S01]  /*3b80*/  FFMA.FTZ R12, R81, R88.reuse, -R54.reuse ;  /* 0x00000058510c7223 */ /* 0x180fe20000010836 */
[--C-:B------:R-:W-:Y:S01]  /*3b90*/  FFMA.FTZ R41, R83, R88, -R54.reuse ;  /* 0x0000005853297223 */ /* 0x100fe20000010836 */
[----:B------:R-:W-:Y:S01]  /*3ba0*/  FMNMX.FTZ R46, R131, R46, !PT ;  /* 0x0000002e832e7209 */ /* 0x000fe20007810000 */
[----:B------:R0:W-:Y:S01]  /*3bb0*/  MUFU.EX2 R18, R93 ;  /* 0x0000005d00127308 */ /* 0x0001e20000000800 */
[-CC-:B------:R-:W-:Y:S01]  /*3bc0*/  FFMA.FTZ R81, R103, R88.reuse, -R54.reuse ;  /* 0x0000005867517223 */ /* 0x180fe20000010836 */
[-CC-:B------:R-:W-:Y:S01]  /*3bd0*/  FFMA.FTZ R83, R117, R88.reuse, -R54.reuse ;  /* 0x0000005875537223 */ /* 0x180fe20000010836 */
[-CC-:B------:R-:W-:Y:S01]  /*3be0*/  FFMA.FTZ R36, R135, R88.reuse, -R54.reuse ;  /* 0x0000005887247223 */ /* 0x180fe20000010836 */
[----:B------:R-:W1:Y:S01]  /*3bf0*/  SHFL.BFLY PT, R91, R46, 0x2, 0x1f ;  /* 0x0c401f002e5b7f89 */ /* 0x000e6200000e0000 */
[-CC-:B------:R-:W-:Y:S01]  /*3c00*/  FFMA.FTZ R38, R137, R88.reuse, -R54.reuse ;  /* 0x0000005889267223 */ /* 0x180fe20000010836 */
[-CC-:B------:R-:W-:Y:S01]  /*3c10*/  FFMA.FTZ R103, R139, R88.reuse, -R54.reuse ;  /* 0x000000588b677223 */ /* 0x180fe20000010836 */
[-CC-:B------:R-:W-:Y:S01]  /*3c20*/  FFMA.FTZ R40, R141, R88.reuse, -R54.reuse ;  /* 0x000000588d287223 */ /* 0x180fe20000010836 */
[----:B------:R2:W-:Y:S01]  /*3c30*/  MUFU.EX2 R22, R101 ;  /* 0x0000006500167308 */ /* 0x0005e20000000800 */
[-CC-:B0-----:R-:W-:Y:S01]  /*3c40*/  FFMA.FTZ R93, R119, R88.reuse, -R54.reuse ;  /* 0x00000058775d7223 */ /* 0x181fe20000010836 */
[-CC-:B------:R-:W-:Y:S01]  /*3c50*/  FFMA.FTZ R42, R145, R88.reuse, -R54.reuse ;  /* 0x00000058912a7223 */ /* 0x180fe20000010836 */
[-CC-:B------:R-:W-:Y:S01]  /*3c60*/  FFMA.FTZ R44, R149, R88.reuse, -R54.reuse ;  /* 0x00000058952c7223 */ /* 0x180fe20000010836 */
[-CC-:B------:R-:W-:Y:S01]  /*3c70*/  FFMA.FTZ R117, R155, R88.reuse, -R54.reuse ;  /* 0x000000589b757223 */ /* 0x180fe20000010836 */
[-CC-:B------:R-:W-:Y:S01]  /*3c80*/  FFMA.FTZ R48, R157, R88.reuse, -R54.reuse ;  /* 0x000000589d307223 */ /* 0x180fe20000010836 */
[----:B------:R-:W-:-:S02]  /*3c90*/  FFMA.FTZ R119, R159, R88, -R54 ;  /* 0x000000589f777223 */ /* 0x000fc40000010836 */
[----:B------:R0:W-:Y:S01]  /*3ca0*/  MUFU.EX2 R24, R105 ;  /* 0x0000006900187308 */ /* 0x0001e20000000800 */
[----:B--2---:R-:W-:-:S07]  /*3cb0*/  FFMA.FTZ R101, R133, R88, -R54 ;  /* 0x0000005885657223 */ /* 0x004fce0000010836 */
[----:B------:R2:W-:Y:S01]  /*3cc0*/  MUFU.EX2 R26, R113 ;  /* 0x00000071001a7308 */ /* 0x0005e20000000800 */
[-CC-:B0-----:R-:W-:Y:S01]  /*3cd0*/  FFMA.FTZ R105, R143, R88.reuse, -R54.reuse ;  /* 0x000000588f697223 */ /* 0x181fe20000010836 */
[----:B-1----:R-:W-:Y:S01]  /*3ce0*/  FMNMX.FTZ R50, R46, R91, !PT ;  /* 0x0000005b2e327209 */ /* 0x002fe20007810000 */
[----:B------:R-:W-:-:S05]  /*3cf0*/  FFMA.FTZ R46, R153, R88, -R54 ;  /* 0x00000058992e7223 */ /* 0x000fca0000010836 */
[----:B------:R0:W-:Y:S01]  /*3d00*/  MUFU.EX2 R28, R115 ;  /* 0x00000073001c7308 */ /* 0x0001e20000000800 */
[----:B------:R-:W1:Y:S01]  /*3d10*/  SHFL.BFLY PT, R91, R50, 0x1, 0x1f ;  /* 0x0c201f00325b7f89 */ /* 0x000e6200000e0000 */
[----:B--2---:R-:W-:-:S06]  /*3d20*/  FFMA.FTZ R113, R147, R88, -R54 ;  /* 0x0000005893717223 */ /* 0x004fcc0000010836 */
[----:B------:R2:W-:Y:S01]  /*3d30*/  MUFU.EX2 R30, R121 ;  /* 0x00000079001e7308 */ /* 0x0005e20000000800 */
[----:B0-----:R-:W-:-:S07]  /*3d40*/  FFMA.FTZ R115, R151, R88, -R54 ;  /* 0x0000005897737223 */ /* 0x001fce0000010836 */
[----:B------:R-:W-:Y:S01]  /*3d50*/  MUFU.EX2 R8, R8 ;  /* 0x0000000800087308 */ /* 0x000fe20000000800 */
[----:B--2---:R-:W-:-:S07]  /*3d60*/  FFMA.FTZ R121, R163, R88, -R54 ;  /* 0x00000058a3797223 */ /* 0x004fce0000010836 */
[----:B------:R-:W0:Y:S01]  /*3d70*/  MUFU.EX2 R33, R33 ;  /* 0x0000002100217308 */ /* 0x000e220000000800 */
[----:B-1----:R-:W-:Y:S01]  /*3d80*/  FMNMX.FTZ R91, R50, R91, !PT ;  /* 0x0000005b325b7209 */ /* 0x002fe20007810000 */
[----:B------:R-:W-:-:S03]  /*3d90*/  FFMA.FTZ R50, R161, R88, -R54 ;  /* 0x00000058a1327223 */ /* 0x000fc60000010836 */
[C---:B------:R-:W-:Y:S01]  /*3da0*/  FSETP.NEU.FTZ.AND P2, PT, R91.reuse, -INF , PT ;  /* 0xff8000005b00780b */ /* 0x040fe20003f5d000 */
[----:B------:R-:W-:Y:S02]  /*3db0*/  FFMA.FTZ R52, R91, R88, -8 ;  /* 0xc10000005b347423 */ /* 0x000fe40000010058 */
[----:B------:R-:W1:Y:S03]  /*3dc0*/  MUFU.EX2 R10, R10 ;  /* 0x0000000a000a7308 */ /* 0x000e660000000800 */
[----:B------:R-:W-:-:S05]  /*3dd0*/  FSEL R60, R52, RZ, P2 ;  /* 0x000000ff343c7208 */ /* 0x000fca0001000000 */
[-CC-:B------:R-:W-:Y:S01]  /*3de0*/  FFMA.FTZ R3, R3, R88.reuse, -R60.reuse ;  /* 0x0000005803037223 */ /* 0x180fe2000001083c */
[-CC-:B------:R-:W-:Y:S01]  /*3df0*/  FFMA.FTZ R6, R6, R88.reuse, -R60.reuse ;  /* 0x0000005806067223 */ /* 0x180fe2000001083c */
[-CC-:B------:R-:W-:Y:S01]  /*3e00*/  FFMA.FTZ R54, R7, R88.reuse, -R60.reuse ;  /* 0x0000005807367223 */ /* 0x180fe2000001083c */
[-CC-:B------:R-:W-:Y:S01]  /*3e10*/  FFMA.FTZ R56, R9, R88.reuse, -R60.reuse ;  /* 0x0000005809387223 */ /* 0x180fe2000001083c */
[-CC-:B------:R-:W-:Y:S01]  /*3e20*/  FFMA.FTZ R7, R11, R88.reuse, -R60.reuse ;  /* 0x000000580b077223 */ /* 0x180fe2000001083c */
[----:B------:R-:W2:Y:S01]  /*3e30*/  MUFU.EX2 R37, R37 ;  /* 0x0000002500257308 */ /* 0x000ea20000000800 */
[-CC-:B------:R-:W-:Y:S01]  /*3e40*/  FFMA.FTZ R52, R13, R88.reuse, -R60.reuse ;  /* 0x000000580d347223 */ /* 0x180fe2000001083c */
[-CC-:B------:R-:W-:Y:S01]  /*3e50*/  FFMA.FTZ R15, R15, R88.reuse, -R60.reuse ;  /* 0x000000580f0f7223 */ /* 0x180fe2000001083c */
[-CC-:B------:R-:W-:Y:S01]  /*3e60*/  FFMA.FTZ R9, R23, R88.reuse, -R60.reuse ;  /* 0x0000005817097223 */ /* 0x180fe2000001083c */
[----:B0-----:R-:W-:Y:S01]  /*3e70*/  FADD.FTZ R23, R8, R33 ;  /* 0x0000002108177221 */ /* 0x001fe20000010000 */
[-CC-:B------:R-:W-:Y:S01]  /*3e80*/  FFMA.FTZ R21, R21, R88.reuse, -R60.reuse ;  /* 0x0000005815157223 */ /* 0x180fe2000001083c */
[-CC-:B------:R-:W-:Y:S01]  /*3e90*/  FFMA.FTZ R45, R45, R88.reuse, -R60.reuse ;  /* 0x000000582d2d7223 */ /* 0x180fe2000001083c */
[-CC-:B------:R-:W-:Y:S01]  /*3ea0*/  FFMA.FTZ R47, R47, R88.reuse, -R60.reuse ;  /* 0x000000582f2f7223 */ /* 0x180fe2000001083c */
[----:B------:R-:W-:Y:S01]  /*3eb0*/  MUFU.EX2 R3, R3 ;  /* 0x0000000300037308 */ /* 0x000fe20000000800 */
[----:B-1----:R-:W-:Y:S01]  /*3ec0*/  FADD.FTZ R78, R10, R23 ;  /* 0x000000170a4e7221 */ /* 0x002fe20000010000 */
[-CC-:B------:R-:W-:Y:S01]  /*3ed0*/  FFMA.FTZ R11, R49, R88.reuse, -R60.reuse ;  /* 0x00000058310b7223 */ /* 0x180fe2000001083c */
[-CC-:B------:R-:W-:Y:S01]  /*3ee0*/  FFMA.FTZ R53, R53, R88.reuse, -R60.reuse ;  /* 0x0000005835357223 */ /* 0x180fe2000001083c */
[-CC-:B------:R-:W-:Y:S01]  /*3ef0*/  FFMA.FTZ R55, R55, R88.reuse, -R60.reuse ;  /* 0x0000005837377223 */ /* 0x180fe2000001083c */
[-CC-:B------:R-:W-:Y:S01]  /*3f00*/  FFMA.FTZ R13, R57, R88.reuse, -R60.reuse ;  /* 0x00000058390d7223 */ /* 0x180fe2000001083c */
[-CC-:B------:R-:W-:Y:S01]  /*3f10*/  FFMA.FTZ R58, R59, R88.reuse, -R60.reuse ;  /* 0x000000583b3a7223 */ /* 0x180fe2000001083c */
[-C--:B------:R-:W-:Y:S01]  /*3f20*/  FFMA.FTZ R61, R61, R88.reuse, -R60 ;  /* 0x000000583d3d7223 */ /* 0x080fe2000001083c */
[----:B------:R-:W-:Y:S01]  /*3f30*/  MUFU.EX2 R6, R6 ;  /* 0x0000000600067308 */ /* 0x000fe20000000800 */
[----:B--2---:R-:W-:Y:S01]  /*3f40*/  FADD.FTZ R23, R37, R78 ;  /* 0x0000004e25177221 */ /* 0x004fe20000010000 */
[-CC-:B------:R-:W-:Y:S01]  /*3f50*/  FFMA.FTZ R29, R29, R88.reuse, -R60.reuse ;  /* 0x000000581d1d7223 */ /* 0x180fe2000001083c */
[--C-:B------:R-:W-:Y:S01]  /*3f60*/  FFMA.FTZ R63, R63, R88, -R60.reuse ;  /* 0x000000583f3f7223 */ /* 0x100fe2000001083c */
[----:B------:R-:W-:Y:S01]  /*3f70*/  F2FP.SATFINITE.E4M3.F32.PACK_AB_MERGE_C R37, R37, R10, RZ ;  /* 0x0000000a2525723e */ /* 0x000fe200048070ff */
[-CC-:B------:R-:W-:Y:S01]  /*3f80*/  FFMA.FTZ R31, R31, R88.reuse, -R60.reuse ;  /* 0x000000581f1f7223 */ /* 0x180fe2000001083c */
[-CC-:B------:R-:W-:Y:S01]  /*3f90*/  FFMA.FTZ R65, R65, R88.reuse, -R60.reuse ;  /* 0x0000005841417223 */ /* 0x180fe2000001083c */
[-CC-:B------:R-:W-:Y:S01]  /*3fa0*/  FFMA.FTZ R67, R67, R88.reuse, -R60.reuse ;  /* 0x0000005843437223 */ /* 0x180fe2000001083c */
[----:B------:R0:W-:Y:S01]  /*3fb0*/  MUFU.EX2 R62, R54 ;  /* 0x00000036003e7308 */ /* 0x0001e20000000800 */
[-CC-:B------:R-:W-:Y:S01]  /*3fc0*/  FFMA.FTZ R69, R69, R88.reuse, -R60.reuse ;  /* 0x0000005845457223 */ /* 0x180fe2000001083c */
[-CC-:B------:R-:W-:Y:S01]  /*3fd0*/  FFMA.FTZ R73, R73, R88.reuse, -R60.reuse ;  /* 0x0000005849497223 */ /* 0x180fe2000001083c */
[-CC-:B------:R-:W-:Y:S01]  /*3fe0*/  FFMA.FTZ R35, R35, R88.reuse, -R60.reuse ;  /* 0x0000005823237223 */ /* 0x180fe2000001083c */
[-CC-:B------:R-:W-:Y:S01]  /*3ff0*/  FFMA.FTZ R79, R79, R88.reuse, -R60.reuse ;  /* 0x000000584f4f7223 */ /* 0x180fe2000001083c */
[--C-:B------:R-:W-:Y:S01]  /*4000*/  FFMA.FTZ R85, R85, R88, -R60.reuse ;  /* 0x0000005855557223 */ /* 0x100fe2000001083c */
[----:B------:R-:W-:Y:S01]  /*4010*/  F2FP.SATFINITE.E4M3.F32.PACK_AB_MERGE_C R185, R33, R8, R37 ;  /* 0x0000000821b9723e */ /* 0x000fe20004807025 */
[-CC-:B------:R-:W-:Y:S01]  /*4020*/  FFMA.FTZ R87, R87, R88.reuse, -R60.reuse ;  /* 0x0000005857577223 */ /* 0x180fe2000001083c */
[----:B------:R1:W-:Y:S01]  /*4030*/  MUFU.EX2 R133, R56 ;  /* 0x0000003800857308 */ /* 0x0003e20000000800 */
[----:B0-----:R-:W-:Y:S01]  /*4040*/  FFMA.FTZ R54, R27, R88, -R60 ;  /* 0x000000581b367223 */ /* 0x001fe2000001083c */
[----:B------:R-:W-:-:S02]  /*4050*/  IMAD.U32 R27, RZ, RZ, UR40 ;  /* 0x00000028ff1b7e24 */ /* 0x000fc4000f8e00ff */
[-CC-:B------:R-:W-:Y:S01]  /*4060*/  FFMA.FTZ R39, R39, R88.reuse, -R60.reuse ;  /* 0x0000005827277223 */ /* 0x180fe2000001083c */
[-CC-:B------:R-:W-:Y:S01]  /*4070*/  FFMA.FTZ R43, R43, R88.reuse, -R60.reuse ;  /* 0x000000582b2b7223 */ /* 0x180fe2000001083c */
[-CC-:B------:R-:W-:Y:S01]  /*4080*/  FFMA.FTZ R107, R107, R88.reuse, -R60.reuse ;  /* 0x000000586b6b7223 */ /* 0x180fe2000001083c */
[-CC-:B------:R-:W-:Y:S01]  /*4090*/  FFMA.FTZ R109, R109, R88.reuse, -R60.reuse ;  /* 0x000000586d6d7223 */ /* 0x180fe2000001083c */
[-CC-:B------:R-:W-:Y:S01]  /*40a0*/  FFMA.FTZ R111, R111, R88.reuse, -R60.reuse ;  /* 0x000000586f6f7223 */ /* 0x180fe2000001083c */
[----:B------:R-:W0:Y:S01]  /*40b0*/  MUFU.EX2 R12, R12 ;  /* 0x0000000c000c7308 */ /* 0x000e220000000800 */
[-CC-:B-1----:R-:W-:Y:S01]  /*40c0*/  FFMA.FTZ R56, R51, R88.reuse, -R60.reuse ;  /* 0x0000005833387223 */ /* 0x182fe2000001083c */
[-CC-:B------:R-:W-:Y:S01]  /*40d0*/  FFMA.FTZ R123, R123, R88.reuse, -R60.reuse ;  /* 0x000000587b7b7223 */ /* 0x180fe2000001083c */
[-CC-:B------:R-:W-:Y:S01]  /*40e0*/  FFMA.FTZ R125, R125, R88.reuse, -R60.reuse ;  /* 0x000000587d7d7223 */ /* 0x180fe2000001083c */
[-CC-:B------:R-:W-:Y:S01]  /*40f0*/  FFMA.FTZ R127, R127, R88.reuse, -R60.reuse ;  /* 0x000000587f7f7223 */ /* 0x180fe2000001083c */
[-CC-:B------:R-:W-:Y:S01]  /*4100*/  FFMA.FTZ R129, R129, R88.reuse, -R60.reuse ;  /* 0x0000005881817223 */ /* 0x180fe2000001083c */
[----:B------:R-:W-:Y:S01]  /*4110*/  FFMA.FTZ R60, R131, R88, -R60 ;  /* 0x00000058833c7223 */ /* 0x000fe2000001083c */
[--C-:B------:R-:W-:Y:S01]  /*4120*/  IMAD.MOV.U32 R33, RZ, RZ, R25.reuse ;  /* 0x000000ffff217224 */ /* 0x100fe200078e0019 */
[----:B------:R-:W-:Y:S01]  /*4130*/  MUFU.EX2 R7, R7 ;  /* 0x0000000700077308 */ /* 0x000fe20000000800 */
[----:B------:R-:W-:-:S02]  /*4140*/  IMAD.MOV.U32 R37, RZ, RZ, R25 ;  /* 0x000000ffff257224 */ /* 0x000fc400078e0019 */
[--C-:B------:R-:W-:Y:S02]  /*4150*/  IMAD.MOV.U32 R49, RZ, RZ, R25.reuse ;  /* 0x000000ffff317224 */ /* 0x100fe400078e0019 */
[--C-:B------:R-:W-:Y:S02]  /*4160*/  IMAD.MOV.U32 R51, RZ, RZ, R25.reuse ;  /* 0x000000ffff337224 */ /* 0x100fe400078e0019 */
[----:B------:R-:W-:Y:S01]  /*4170*/  IMAD.MOV.U32 R57, RZ, RZ, R25 ;  /* 0x000000ffff397224 */ /* 0x000fe200078e0019 */
[----:B------:R-:W1:Y:S01]  /*4180*/  MUFU.EX2 R41, R41 ;  /* 0x0000002900297308 */ /* 0x000e620000000800 */
[----:B0-----:R-:W-:Y:S01]  /*4190*/  FADD.FTZ R78, R12, R23 ;  /* 0x000000170c4e7221 */ /* 0x001fe20000010000 */
[----:B------:R-:W-:-:S06]  /*41a0*/  IMAD.MOV.U32 R59, RZ, RZ, R25 ;  /* 0x000000ffff3b7224 */ /* 0x000fcc00078e0019 */
[----:B------:R-:W0:Y:S08]  /*41b0*/  MUFU.EX2 R52, R52 ;  /* 0x0000003400347308 */ /* 0x000e300000000800 */
[----:B------:R2:W-:Y:S08]  /*41c0*/  MUFU.EX2 R64, R15 ;  /* 0x0000000f00407308 */ /* 0x0005f00000000800 */
[----:B------:R-:W3:Y:S01]  /*41d0*/  MUFU.EX2 R14, R14 ;  /* 0x0000000e000e7308 */ /* 0x000ee20000000800 */
[----:B--2---:R-:W-:-:S04]  /*41e0*/  FADD.FTZ R15, R3, R6 ;  /* 0x00000006030f7221 */ /* 0x004fc80000010000 */
[----:B------:R-:W-:Y:S01]  /*41f0*/  FADD.FTZ R76, R62, R15 ;  /* 0x0000000f3e4c7221 */ /* 0x000fe20000010000 */
[----:B------:R-:W-:Y:S02]  /*4200*/  @!P1 VIADD R15, R27, 0x29840 ;  /* 0x000298401b0f9836 */ /* 0x000fe40000000000 */
[----:B-1----:R-:W-:Y:S01]  /*4210*/  FADD.FTZ R27, R41, R78 ;  /* 0x0000004e291b7221 */ /* 0x002fe20000010000 */
[----:B------:R-:W1:Y:S01]  /*4220*/  MUFU.EX2 R71, R71 ;  /* 0x0000004700477308 */ /* 0x000e620000000800 */
[C---:B------:R-:W-:Y:S01]  /*4230*/  FADD.FTZ R76, R133.reuse, R76 ;  /* 0x0000004c854c7221 */ /* 0x040fe20000010000 */
[----:B------:R-:W-:Y:S02]  /*4240*/  F2FP.SATFINITE.E4M3.F32.PACK_AB_MERGE_C R62, R133, R62, RZ ;  /* 0x0000003e853e723e */ /* 0x000fe400048070ff */
[----:B------:R-:W-:Y:S01]  /*4250*/  @!P1 PRMT R15, RZ, 0x654, R15 ;  /* 0x00000654ff0f9816 */ /* 0x000fe2000000000f */
[----:B------:R-:W-:Y:S01]  /*4260*/  FADD.FTZ R23, R7, R76 ;  /* 0x0000004c07177221 */ /* 0x000fe20000010000 */
[----:B------:R-:W-:Y:S01]  /*4270*/  F2FP.SATFINITE.E4M3.F32.PACK_AB_MERGE_C R184, R6, R3, R62 ;  /* 0x0000000306b8723e */ /* 0x000fe2000480703e */
[----:B------:R-:W-:Y:S01]  /*4280*/  IMAD.MOV.U32 R62, RZ, RZ, R25 ;  /* 0x000000ffff3e7224 */ /* 0x000fe200078e0019 */
[----:B------:R-:W2:Y:S01]  /*4290*/  MUFU.EX2 R21, R21 ;  /* 0x0000001500157308 */ /* 0x000ea20000000800 */
[----:B0-----:R-:W-:Y:S01]  /*42a0*/  FADD.FTZ R23, R52, R23 ;  /* 0x0000001734177221 */ /* 0x001fe20000010000 */
[----:B---3--:R-:W-:Y:S01]  /*42b0*/  FADD.FTZ R80, R14, R27 ;  /* 0x0000001b0e507221 */ /* 0x008fe20000010000 */
[----:B------:R1:W-:Y:S01]  /*42c0*/  @!P1 SYNCS.ARRIVE.TRANS64.RED.A1T0 RZ, [R15+URZ], RZ ;  /* 0x000000ff0fff99a7 */ /* 0x0003e2000810043f */
[----:B------:R-:W-:-:S02]  /*42d0*/  IMAD.MOV.U32 R27, RZ, RZ, R25 ;  /* 0x000000ffff1b7224 */ /* 0x000fc400078e0019 */
[----:B------:R-:W-:Y:S02]  /*42e0*/  FADD.FTZ R78, R64, R23 ;  /* 0x00000017404e7221 */ /* 0x000fe40000010000 */
[----:B------:R-:W0:Y:S01]  /*42f0*/  MUFU.EX2 R9, R9 ;  /* 0x0000000900097308 */ /* 0x000e220000000800 */
[C---:B-1----:R-:W-:Y:S01]  /*4300*/  FADD.FTZ R15, R71.reuse, R80 ;  /* 0x00000050470f7221 */ /* 0x042fe20000010000 */
[----:B------:R-:W-:-:S03]  /*4310*/  F2FP.SATFINITE.E4M3.F32.PACK_AB_MERGE_C R71, R71, R14, RZ ;  /* 0x0000000e4747723e */ /* 0x000fc600048070ff */
[----:B------:R-:W-:-:S03]  /*4320*/  FADD.FTZ R80, R18, R15 ;  /* 0x0000000f12507221 */ /* 0x000fc60000010000 */
[----:B------:R-:W1:Y:S01]  /*4330*/  MUFU.EX2 R75, R75 ;  /* 0x0000004b004b7308 */ /* 0x000e620000000800 */
[C---:B--2---:R-:W-:Y:S01]  /*4340*/  FADD.FTZ R78, R21.reuse, R78 ;  /* 0x0000004e154e7221 */ /* 0x044fe20000010000 */
[----:B------:R-:W-:Y:S02]  /*4350*/  F2FP.SATFINITE.E4M3.F32.PACK_AB_MERGE_C R64, R21, R64, RZ ;  /* 0x000000401540723e */ /* 0x000fe400048070ff */
[----:B------:R-:W-:Y:S01]  /*4360*/  F2FP.SATFINITE.E4M3.F32.PACK_AB_MERGE_C R187, R41, R12, R71 ;  /* 0x0000000c29bb723e */ /* 0x000fe20004807047 */
[--C-:B------:R-:W-:Y:S01]  /*4370*/  IMAD.MOV.U32 R41, RZ, RZ, R25.reuse ;  /* 0x000000ffff297224 */ /* 0x100fe200078e0019 */
[----:B------:R-:W-:Y:S01]  /*4380*/  F2FP.SATFINITE.E4M3.F32.PACK_AB_MERGE_C R186, R52, R7, R64 ;  /* 0x0000000734ba723e */ /* 0x000fe20004807040 */
[--C-:B------:R-:W-:Y:S01]  /*4390*/  IMAD.MOV.U32 R52, RZ, RZ, R25.reuse ;  /* 0x000000ffff347224 */ /* 0x100fe200078e0019 */
[----:B------:R-:W2:Y:S01]  /*43a0*/  MUFU.EX2 R54, R54 ;  /* 0x0000003600367308 */ /* 0x000ea20000000800 */
[----:B0-----:R-:W-:Y:S01]  /*43b0*/  FADD.FTZ R15, R9, R78 ;  /* 0x0000004e090f7221 */ /* 0x001fe20000010000 */
[----:B------:R-:W-:-:S02]  /*43c0*/  IMAD.MOV.U32 R64, RZ, RZ, R25 ;  /* 0x000000ffff407224 */ /* 0x000fc400078e0019 */
[----:B------:R-:W-:-:S04]  /*43d0*/  IMAD.MOV.U32 R71, RZ, RZ, R25 ;  /* 0x000000ffff477224 */ /* 0x000fc800078e0019 */
[----:B------:R-:W0:Y:S01]  /*43e0*/  MUFU.EX2 R45, R45 ;  /* 0x0000002d002d7308 */ /* 0x000e220000000800 */
[----:B-1----:R-:W-:-:S04]  /*43f0*/  FADD.FTZ R23, R75, R80 ;  /* 0x000000504b177221 */ /* 0x002fc80000010000 */
[----:B------:R-:W-:-:S03]  /*4400*/  FADD.FTZ R82, R22, R23 ;  /* 0x0000001716527221 */ /* 0x000fc60000010000 */
[----:B------:R-:W1:Y:S01]  /*4410*/  MUFU.EX2 R77, R77 ;  /* 0x0000004d004d7308 */ /* 0x000e620000000800 */
[----:B--2---:R-:W-:-:S07]  /*4420*/  FADD.FTZ R80, R54, R15 ;  /* 0x0000000f36507221 */ /* 0x004fce0000010000 */
[----:B------:R2:W3:Y:S01]  /*4430*/  MUFU.EX2 R66, R47 ;  /* 0x0000002f00427308 */ /* 0x0004e20000000800 */
[----:B0-----:R-:W-:-:S07]  /*4440*/  FADD.FTZ R15, R45, R80 ;  /* 0x000000502d0f7221 */ /* 0x001fce0000010000 */
[----:B------:R-:W0:Y:S01]  /*4450*/  MUFU.EX2 R11, R11 ;  /* 0x0000000b000b7308 */ /* 0x000e220000000800 */
[C---:B-1----:R-:W-:Y:S01]  /*4460*/  FADD.FTZ R23, R77.reuse, R82 ;  /* 0x000000524d177221 */ /* 0x042fe20000010000 */
[----:B------:R-:W-:Y:S01]  /*4470*/  F2FP.SATFINITE.E4M3.F32.PACK_AB_MERGE_C R77, R77, R22, RZ ;  /* 0x000000164d4d723e */ /* 0x000fe200048070ff */
[----:B--2---:R-:W-:Y:S02]  /*4480*/  IMAD.MOV.U32 R47, RZ, RZ, R25 ;  /* 0x000000ffff2f7224 */ /* 0x004fe400078e0019 */
[----:B------:R-:W-:Y:S01]  /*4490*/  FADD.FTZ R82, R24, R23 ;  /* 0x0000001718527221 */ /* 0x000fe20000010000 */
[----:B------:R-:W-:Y:S01]  /*44a0*/  F2FP.SATFINITE.E4M3.F32.PACK_AB_MERGE_C R181, R75, R18, R77 ;  /* 0x000000124bb5723e */ /* 0x000fe2000480704d */
[----:B------:R-:W-:Y:S01]  /*44b0*/  IMAD.MOV.U32 R75, RZ, RZ, R25 ;  /* 0x000000ffff4b7224 */ /* 0x000fe200078e0019 */
[----:B------:R-:W1:Y:S01]  /*44c0*/  MUFU.EX2 R81, R81 ;  /* 0x0000005100517308 */ /* 0x000e620000000800 */
[C---:B---3--:R-:W-:Y:S01]  /*44d0*/  FADD.FTZ R80, R66.reuse, R15 ;  /* 0x0000000f42507221 */ /* 0x048fe20000010000 */
[----:B------:R-:W-:Y:S01]  /*44e0*/  F2FP.SATFINITE.E4M3.F32.PACK_AB_MERGE_C R45, R66, R45, RZ ;  /* 0x0000002d422d723e */ /* 0x000fe200048070ff */
[----:B------:R-:W-:-:S02]  /*44f0*/  IMAD.MOV.U32 R66, RZ, RZ, R25 ;  /* 0x000000ffff427224 */ /* 0x000fc400078e0019 */
[----:B------:R-:W-:Y:S01]  /*4500*/  IMAD.MOV.U32 R77, RZ, RZ, R25 ;  /* 0x000000ffff4d7224 */ /* 0x000fe200078e0019 */
[----:B------:R-:W-:Y:S01]  /*4510*/  F2FP.SATFINITE.E4M3.F32.PACK_AB_MERGE_C R180, R54, R9, R45 ;  /* 0x0000000936b4723e */ /* 0x000fe2000480702d */
[--C-:B------:R-:W-:Y:S01]  /*4520*/  IMAD.MOV.U32 R45, RZ, RZ, R25.reuse ;  /* 0x000000ffff2d7224 */ /* 0x100fe200078e0019 */
[----:B------:R-:W2:Y:S01]  /*4530*/  MUFU.EX2 R56, R56 ;  /* 0x0000003800387308 */ /* 0x000ea20000000800 */
[----:B0-----:R-:W-:Y:S01]  /*4540*/  FADD.FTZ R15, R11, R80 ;  /* 0x000000500b0f7221 */ /* 0x001fe20000010000 */
[----:B------:R-:W-:Y:S01]  /*4550*/  IADD3 R9, R19, -0x2, RZ ;  /* 0xfffffffe13097810 */ /* 0x000fe20007ffe0ff */
[----:B------:R-:W-:-:S03]  /*4560*/  IMAD.MOV.U32 R54, RZ, RZ, R25 ;  /* 0x000000ffff367224 */ /* 0x000fc600078e0019 */
[----:B------:R-:W-:Y:S02]  /*4570*/  ISETP.GE.AND P2, PT, R9, R16, PT ;  /* 0x000000100900720c */ /* 0x000fe40003f46270 */
        /* <DEDUP_REMOVED lines=17> */
[--C-:B------:R-:W-:Y:S01]  /*4690*/  IMAD.MOV.U32 R68, RZ, RZ, R25.reuse ;  /* 0x000000ffff447224 */ /* 0x100fe200078e0019 */
[----:B------:R-:W-:Y:S01]  /*46a0*/  MOV R81, R25 ;  /* 0x0000001900517202 */ /* 0x000fe20000000f00 */
[----:B------:R-:W-:Y:S01]  /*46b0*/  IMAD.MOV.U32 R83, RZ, RZ, R25 ;  /* 0x000000ffff537224 */ /* 0x000fe200078e0019 */
[----:B------:R-:W-:Y:S01]  /*46c0*/  F2FP.SATFINITE.E4M3.F32.PACK_AB_MERGE_C R182, R56, R11, R53 ;  /* 0x0000000b38b6723e */ /* 0x000fe20004807035 */
[--C-:B------:R-:W-:Y:S01]  /*46d0*/  IMAD.MOV.U32 R53, RZ, RZ, R25.reuse ;  /* 0x000000ffff357224 */ /* 0x100fe200078e0019 */
[----:B------:R-:W2:Y:S01]  /*46e0*/  MUFU.EX2 R58, R58 ;  /* 0x0000003a003a7308 */ /* 0x000ea20000000800 */
[----:B0-----:R-:W-:Y:S01]  /*46f0*/  FADD.FTZ R15, R13, R10 ;  /* 0x0000000a0d0f7221 */ /* 0x001fe20000010000 */
[----:B------:R-:W-:-:S02]  /*4700*/  IMAD.MOV.U32 R56, RZ, RZ, R25 ;  /* 0x000000ffff387224 */ /* 0x000fc400078e0019 */
[----:B------:R-:W-:-:S04]  /*4710*/  IMAD.MOV.U32 R84, RZ, RZ, R25 ;  /* 0x000000ffff547224 */ /* 0x000fc800078e0019 */
[----:B------:R-:W0:Y:S01]  /*4720*/  MUFU.EX2 R61, R61 ;  /* 0x0000003d003d7308 */ /* 0x000e220000000800 */
[----:B-1----:R-:W-:Y:S01]  /*4730*/  FADD.FTZ R23, R93, R82 ;  /* 0x000000525d177221 */ /* 0x002fe20000010000 */
[----:B------:R-:W-:-:S03]  /*4740*/  IMAD.MOV.U32 R82, RZ, RZ, R25 ;  /* 0x000000ffff527224 */ /* 0x000fc600078e0019 */
[----:B------:R-:W-:-:S03]  /*4750*/  FADD.FTZ R22, R30, R23 ;  /* 0x000000171e167221 */ /* 0x000fc60000010000 */
[----:B------:R-:W1:Y:S01]  /*4760*/  MUFU.EX2 R95, R95 ;  /* 0x0000005f005f7308 */ /* 0x000e620000000800 */
[----:B--2---:R-:W-:-:S07]  /*4770*/  FADD.FTZ R14, R58, R15 ;  /* 0x0000000f3a0e7221 */ /* 0x004fce0000010000 */
[----:B------:R2:W3:Y:S01]  /*4780*/  MUFU.EX2 R70, R29 ;  /* 0x0000001d00467308 */ /* 0x0004e20000000800 */
[----:B0-----:R-:W-:-:S07]  /*4790*/  FADD.FTZ R15, R61, R14 ;  /* 0x0000000e3d0f7221 */ /* 0x001fce0000010000 */
[----:B------:R-:W0:Y:S01]  /*47a0*/  MUFU.EX2 R63, R63 ;  /* 0x0000003f003f7308 */ /* 0x000e220000000800 */
[C---:B-1----:R-:W-:Y:S01]  /*47b0*/  F2FP.SATFINITE.E4M3.F32.PACK_AB_MERGE_C R30, R95.reuse, R30, RZ ;  /* 0x0000001e5f1e723e */ /* 0x042fe200048070ff */
[----:B------:R-:W-:Y:S01]  /*47c0*/  FADD.FTZ R95, R95, R22 ;  /* 0x000000165f5f7221 */ /* 0x000fe20000010000 */
[----:B--2---:R-:W-:Y:S02]  /*47d0*/  IMAD.MOV.U32 R29, RZ, RZ, R25 ;  /* 0x000000ffff1d7224 */ /* 0x004fe400078e0019 */
[----:B------:R-:W-:Y:S01]  /*47e0*/  F2FP.SATFINITE.E4M3.F32.PACK_AB_MERGE_C R177, R93, R28, R30 ;  /* 0x0000001c5db1723e */ /* 0x000fe2000480701e */
[----:B------:R-:W-:Y:S01]  /*47f0*/  FADD.FTZ R22, R32, R95 ;  /* 0x0000005f20167221 */ /* 0x000fe20000010000 */
        /* <DEDUP_REMOVED lines=8> */
[----:B------:R2:W3:Y:S01]  /*4880*/  MUFU.EX2 R72, R31 ;  /* 0x0000001f00487308 */ /* 0x0004e20000000800 */
[----:B0-----:R-:W-:Y:S01]  /*4890*/  FADD.FTZ R15, R63, R14 ;  /* 0x0000000e3f0f7221 */ /* 0x001fe20000010000 */
[----:B------:R-:W-:-:S06]  /*48a0*/  IMAD.MOV.U32 R61, RZ, RZ, R25 ;  /* 0x000000ffff3d7224 */ /* 0x000fcc00078e0019 */
[----:B------:R-:W0:Y:S01]  /*48b0*/  MUFU.EX2 R65, R65 ;  /* 0x0000004100417308 */ /* 0x000e220000000800 */
[----:B-1----:R-:W-:Y:S01]  /*48c0*/  FADD.FTZ R21, R97, R22 ;  /* 0x0000001661157221 */ /* 0x002fe20000010000 */
[----:B--2---:R-:W-:-:S03]  /*48d0*/  IMAD.MOV.U32 R31, RZ, RZ, R25 ;  /* 0x000000ffff1f7224 */ /* 0x004fc600078e0019 */
[----:B------:R-:W-:-:S03]  /*48e0*/  FADD.FTZ R26, R34, R21 ;  /* 0x00000015221a7221 */ /* 0x000fc60000010000 */
[----:B------:R-:W1:Y:S01]  /*48f0*/  MUFU.EX2 R99, R99 ;  /* 0x0000006300637308 */ /* 0x000e620000000800 */
[----:B---3--:R-:W-:-:S07]  /*4900*/  FADD.FTZ R22, R72, R15 ;  /* 0x0000000f48167221 */ /* 0x008fce0000010000 */
[----:B------:R-:W2:Y:S01]  /*4910*/  MUFU.EX2 R74, R67 ;  /* 0x00000043004a7308 */ /* 0x000ea20000000800 */
[----:B0-----:R-:W-:-:S07]  /*4920*/  FADD.FTZ R15, R65, R22 ;  /* 0x00000016410f7221 */ /* 0x001fce0000010000 */
[----:B------:R-:W0:Y:S01]  /*4930*/  MUFU.EX2 R36, R36 ;  /* 0x0000002400247308 */ /* 0x000e220000000800 */
[C---:B-1----:R-:W-:Y:S01]  /*4940*/  F2FP.SATFINITE.E4M3.F32.PACK_AB_MERGE_C R34, R99.reuse, R34, RZ ;  /* 0x000000226322723e */ /* 0x042fe200048070ff */
[----:B------:R-:W-:Y:S01]  /*4950*/  FADD.FTZ R99, R99, R26 ;  /* 0x0000001a63637221 */ /* 0x000fe20000010000 */
[--C-:B------:R-:W-:Y:S02]  /*4960*/  IMAD.MOV.U32 R26, RZ, RZ, R25.reuse ;  /* 0x000000ffff1a7224 */ /* 0x100fe400078e0019 */
[----:B------:R-:W-:Y:S01]  /*4970*/  F2FP.SATFINITE.E4M3.F32.PACK_AB_MERGE_C R179, R97, R32, R34 ;  /* 0x0000002061b3723e */ /* 0x000fe20004807022 */
[----:B------:R-:W-:Y:S02]  /*4980*/  IMAD.MOV.U32 R32, RZ, RZ, R25 ;  /* 0x000000ffff207224 */ /* 0x000fe400078e0019 */
[----:B------:R-:W1:Y:S01]  /*4990*/  MUFU.EX2 R69, R69 ;  /* 0x0000004500457308 */ /* 0x000e620000000800 */
[C---:B--2---:R-:W-:Y:S01]  /*49a0*/  F2FP.SATFINITE.E4M3.F32.PACK_AB_MERGE_C R65, R74.reuse, R65, RZ ;  /* 0x000000414a41723e */ /* 0x044fe200048070ff */
[----:B------:R-:W-:Y:S01]  /*49b0*/  FADD.FTZ R74, R74, R15 ;  /* 0x0000000f4a4a7221 */ /* 0x000fe20000010000 */
[----:B------:R-:W-:-:S02]  /*49c0*/  IMAD.MOV.U32 R34, RZ, RZ, R25 ;  /* 0x000000ffff227224 */ /* 0x000fc400078e0019 */
[----:B------:R-:W-:Y:S01]  /*49d0*/  F2FP.SATFINITE.E4M3.F32.PACK_AB_MERGE_C R178, R72, R63, R65 ;  /* 0x0000003f48b2723e */ /* 0x000fe20004807041 */
[----:B------:R-:W-:Y:S02]  /*49e0*/  IMAD.MOV.U32 R63, RZ, RZ, R25 ;  /* 0x000000ffff3f7224 */ /* 0x000fe400078e0019 */
[----:B------:R-:W2:Y:S01]  /*49f0*/  MUFU.EX2 R101, R101 ;  /* 0x0000006500657308 */ /* 0x000ea20000000800 */
[----:B0-----:R-:W-:Y:S01]  /*4a00*/  FADD.FTZ R8, R36, R99 ;  /* 0x0000006324087221 */ /* 0x001fe20000010000 */
[--C-:B------:R-:W-:Y:S02]  /*4a10*/  IMAD.MOV.U32 R65, RZ, RZ, R25.reuse ;  /* 0x000000ffff417224 */ /* 0x100fe400078e0019 */
[--C-:B------:R-:W-:Y:S02]  /*4a20*/  IMAD.MOV.U32 R67, RZ, RZ, R25.reuse ;  /* 0x000000ffff437224 */ /* 0x100fe400078e0019 */
[--C-:B------:R-:W-:Y:S02]  /*4a30*/  IMAD.MOV.U32 R72, RZ, RZ, R25.reuse ;  /* 0x000000ffff487224 */ /* 0x100fe400078e0019 */
[----:B------:R0:W3:Y:S01]  /*4a40*/  MUFU.EX2 R76, R73 ;  /* 0x00000049004c7308 */ /* 0x0000e20000000800 */
[----:B-1----:R-:W-:Y:S01]  /*4a50*/  FADD.FTZ R15, R69, R74 ;  /* 0x0000004a450f7221 */ /* 0x002fe20000010000 */
[----:B------:R-:W-:-:S06]  /*4a60*/  IMAD.MOV.U32 R74, RZ, RZ, R25 ;  /* 0x000000ffff4a7224 */ /* 0x000fcc00078e0019 */
[----:B------:R-:W1:Y:S01]  /*4a70*/  MUFU.EX2 R38, R38 ;  /* 0x0000002600267308 */ /* 0x000e620000000800 */
[----:B--2---:R-:W-:Y:S01]  /*4a80*/  FADD.FTZ R21, R101, R8 ;  /* 0x0000000865157221 */ /* 0x004fe20000010000 */
[----:B0-----:R-:W-:-:S06]  /*4a90*/  IMAD.MOV.U32 R73, RZ, RZ, R25 ;  /* 0x000000ffff497224 */ /* 0x001fcc00078e0019 */
[----:B------:R-:W0:Y:S01]  /*4aa0*/  MUFU.EX2 R35, R35 ;  /* 0x0000002300237308 */ /* 0x000e220000000800 */
[----:B---3--:R-:W-:-:S07]  /*4ab0*/  FADD.FTZ R12, R76, R15 ;  /* 0x0000000f4c0c7221 */ /* 0x008fce0000010000 */
[----:B------:R-:W2:Y:S01]  /*4ac0*/  MUFU.EX2 R103, R103 ;  /* 0x0000006700677308 */ /* 0x000ea20000000800 */
[----:B-1----:R-:W-:-:S07]  /*4ad0*/  FADD.FTZ R18, R38, R21 ;  /* 0x0000001526127221 */ /* 0x002fce0000010000 */
[----:B------:R1:W3:Y:S01]  /*4ae0*/  MUFU.EX2 R78, R79 ;  /* 0x0000004f004e7308 */ /* 0x0002e20000000800 */
[----:B0-----:R-:W-:-:S07]  /*4af0*/  FADD.FTZ R15, R35, R12 ;  /* 0x0000000c230f7221 */ /* 0x001fce0000010000 */
[----:B------:R-:W0:Y:S01]  /*4b00*/  MUFU.EX2 R40, R40 ;  /* 0x0000002800287308 */ /* 0x000e220000000800 */
[C---:B--2---:R-:W-:Y:S01]  /*4b10*/  F2FP.SATFINITE.E4M3.F32.PACK_AB_MERGE_C R38, R103.reuse, R38, RZ ;  /* 0x000000266726723e */ /* 0x044fe200048070ff */
[----:B------:R-:W-:Y:S01]  /*4b20*/  FADD.FTZ R103, R103, R18 ;  /* 0x0000001267677221 */ /* 0x000fe20000010000 */
[--C-:B-1----:R-:W-:Y:S02]  /*4b30*/  IMAD.MOV.U32 R79, RZ, RZ, R25.reuse ;  /* 0x000000ffff4f7224 */ /* 0x102fe400078e0019 */
[----:B------:R-:W-:Y:S01]  /*4b40*/  F2FP.SATFINITE.E4M3.F32.PACK_AB_MERGE_C R173, R101, R36, R38 ;  /* 0x0000002465ad723e */ /* 0x000fe20004807026 */
[----:B------:R-:W-:Y:S02]  /*4b50*/  IMAD.MOV.U32 R36, RZ, RZ, R25 ;  /* 0x000000ffff247224 */ /* 0x000fe400078e0019 */
[----:B------:R-:W1:Y:S01]  /*4b60*/  MUFU.EX2 R85, R85 ;  /* 0x0000005500557308 */ /* 0x000e620000000800 */
[C---:B---3--:R-:W-:Y:S01]  /*4b70*/  F2FP.SATFINITE.E4M3.F32.PACK_AB_MERGE_C R35, R78.reuse, R35, RZ ;  /* 0x000000234e23723e */ /* 0x048fe200048070ff */
[----:B------:R-:W-:Y:S01]  /*4b80*/  FADD.FTZ R78, R78, R15 ;  /* 0x0000000f4e4e7221 */ /* 0x000fe20000010000 */
[----:B------:R-:W-:-:S02]  /*4b90*/  IMAD.MOV.U32 R38, RZ, RZ, R25 ;  /* 0x000000ffff267224 */ /* 0x000fc400078e0019 */
[----:B------:R-:W-:Y:S01]  /*4ba0*/  F2FP.SATFINITE.E4M3.F32.PACK_AB_MERGE_C R172, R76, R69, R35 ;  /* 0x000000454cac723e */ /* 0x000fe20004807023 */
[----:B------:R-:W-:Y:S02]  /*4bb0*/  IMAD.MOV.U32 R35, RZ, RZ, R25 ;  /* 0x000000ffff237224 */ /* 0x000fe400078e0019 */
[----:B------:R-:W2:Y:S01]  /*4bc0*/  MUFU.EX2 R105, R105 ;  /* 0x0000006900697308 */ /* 0x000ea20000000800 */
[----:B0-----:R-:W-:Y:S01]  /*4bd0*/  FADD.FTZ R12, R40, R103 ;  /* 0x00000067280c7221 */ /* 0x001fe20000010000 */
[--C-:B------:R-:W-:Y:S02]  /*4be0*/  IMAD.MOV.U32 R69, RZ, RZ, R25.reuse ;  /* 0x000000ffff457224 */ /* 0x100fe400078e0019 */
[----:B------:R-:W-:-:S04]  /*4bf0*/  IMAD.MOV.U32 R76, RZ, RZ, R25 ;  /* 0x000000ffff4c7224 */ /* 0x000fc800078e0019 */
[----:B------:R0:W3:Y:S01]  /*4c00*/  MUFU.EX2 R80, R87 ;  /* 0x0000005700507308 */ /* 0x0000e20000000800 */
[----:B-1----:R-:W-:Y:S01]  /*4c10*/  FADD.FTZ R15, R85, R78 ;  /* 0x0000004e550f7221 */ /* 0x002fe20000010000 */
[----:B------:R-:W-:-:S06]  /*4c20*/  IMAD.MOV.U32 R78, RZ, RZ, R25 ;  /* 0x000000ffff4e7224 */ /* 0x000fcc00078e0019 */
[----:B------:R-:W-:Y:S01]  /*4c30*/  MUFU.EX2 R42, R42 ;  /* 0x0000002a002a7308 */ /* 0x000fe20000000800 */
[----:B--2---:R-:W-:Y:S01]  /*4c40*/  FADD.FTZ R21, R105, R12 ;  /* 0x0000000c69157221 */ /* 0x004fe20000010000 */
[----:B0-----:R-:W-:-:S06]  /*4c50*/  IMAD.MOV.U32 R87, RZ, RZ, R25 ;  /* 0x000000ffff577224 */ /* 0x001fcc00078e0019 */
[----:B------:R-:W0:Y:S01]  /*4c60*/  MUFU.EX2 R113, R113 ;  /* 0x0000007100717308 */ /* 0x000e220000000800 */
[----:B---3--:R-:W-:-:S07]  /*4c70*/  FADD.FTZ R18, R80, R15 ;  /* 0x0000000f50127221 */ /* 0x008fce0000010000 */
[----:B------:R-:W1:Y:S08]  /*4c80*/  MUFU.EX2 R39, R39 ;  /* 0x0000002700277308 */ /* 0x000e700000000800 */
[----:B------:R2:W3:Y:S01]  /*4c90*/  MUFU.EX2 R10, R43 ;  /* 0x0000002b000a7308 */ /* 0x0004e20000000800 */
[----:B0-----:R-:W-:Y:S01]  /*4ca0*/  F2FP.SATFINITE.E4M3.F32.PACK_AB_MERGE_C R22, R113, R42, RZ ;  /* 0x0000002a7116723e */ /* 0x001fe200048070ff */
[----:B------:R-:W-:-:S03]  /*4cb0*/  FADD.FTZ R42, R42, R21 ;  /* 0x000000152a2a7221 */ /* 0x000fc60000010000 */
[----:B------:R-:W-:Y:S01]  /*4cc0*/  F2FP.SATFINITE.E4M3.F32.PACK_AB_MERGE_C R175, R105, R40, R22 ;  /* 0x0000002869af723e */ /* 0x000fe20004807016 */
[----:B------:R-:W-:Y:S01]  /*4cd0*/  FADD.FTZ R113, R113, R42 ;  /* 0x0000002a71717221 */ /* 0x000fe20000010000 */
[--C-:B------:R-:W-:Y:S01]  /*4ce0*/  IMAD.MOV.U32 R40, RZ, RZ, R25.reuse ;  /* 0x000000ffff287224 */ /* 0x100fe200078e0019 */
[----:B------:R-:W-:Y:S01]  /*4cf0*/  MUFU.EX2 R46, R46 ;  /* 0x0000002e002e7308 */ /* 0x000fe20000000800 */
[----:B-1----:R-:W-:Y:S01]  /*4d00*/  FADD.FTZ R15, R39, R18 ;  /* 0x00000012270f7221 */ /* 0x002fe20000010000 */
[----:B--2---:R-:W-:Y:S01]  /*4d10*/  MOV R43, R25 ;  /* 0x00000019002b7202 */ /* 0x004fe20000000f00 */
[----:B------:R-:W-:-:S05]  /*4d20*/  IMAD.MOV.U32 R42, RZ, RZ, R25 ;  /* 0x000000ffff2a7224 */ /* 0x000fca00078e0019 */
[----:B------:R-:W0:Y:S01]  /*4d30*/  MUFU.EX2 R117, R117 ;  /* 0x0000007500757308 */ /* 0x000e220000000800 */
[C---:B---3--:R-:W-:Y:S01]  /*4d40*/  F2FP.SATFINITE.E4M3.F32.PACK_AB_MERGE_C R39, R10.reuse, R39, RZ ;  /* 0x000000270a27723e */ /* 0x048fe200048070ff */
[----:B------:R-:W-:-:S03]  /*4d50*/  FADD.FTZ R10, R10, R15 ;  /* 0x0000000f0a0a7221 */ /* 0x000fc60000010000 */
[----:B------:R-:W-:Y:S01]  /*4d60*/  F2FP.SATFINITE.E4M3.F32.PACK_AB_MERGE_C R174, R80, R85, R39 ;  /* 0x0000005550ae723e */ /* 0x000fe20004807027 */
[--C-:B------:R-:W-:Y:S02]  /*4d70*/  IMAD.MOV.U32 R39, RZ, RZ, R25.reuse ;  /* 0x000000ffff277224 */ /* 0x100fe400078e0019 */
[----:B------:R-:W1:Y:S01]  /*4d80*/  MUFU.EX2 R44, R44 ;  /* 0x0000002c002c7308 */ /* 0x000e620000000800 */
[--C-:B------:R-:W-:Y:S02]  /*4d90*/  IMAD.MOV.U32 R80, RZ, RZ, R25.reuse ;  /* 0x000000ffff507224 */ /* 0x100fe400078e0019 */
[----:B------:R-:W-:-:S05]  /*4da0*/  IMAD.MOV.U32 R85, RZ, RZ, R25 ;  /* 0x000000ffff557224 */ /* 0x000fca00078e0019 */
[----:B------:R-:W2:Y:S01]  /*4db0*/  MUFU.EX2 R107, R107 ;  /* 0x0000006b006b7308 */ /* 0x000ea20000000800 */
[----:B0-----:R-:W-:-:S07]  /*4dc0*/  F2FP.SATFINITE.E4M3.F32.PACK_AB_MERGE_C R15, R117, R46, RZ ;  /* 0x0000002e750f723e */ /* 0x001fce00048070ff */
[----:B------:R-:W0:Y:S01]  /*4dd0*/  MUFU.EX2 R115, R115 ;  /* 0x0000007300737308 */ /* 0x000e220000000800 */
[----:B-1----:R-:W-:-:S07]  /*4de0*/  FADD.FTZ R6, R44, R113 ;  /* 0x000000712c067221 */ /* 0x002fce0000010000 */
[----:B------:R-:W1:Y:S01]  /*4df0*/  MUFU.EX2 R14, R109 ;  /* 0x0000006d000e7308 */ /* 0x000e620000000800 */
[----:B--2---:R-:W-:-:S07]  /*4e00*/  FADD.FTZ R3, R107, R10 ;  /* 0x0000000a6b037221 */ /* 0x004fce0000010000 */
[----:B------:R-:W2:Y:S01]  /*4e10*/  MUFU.EX2 R111, R111 ;  /* 0x0000006f006f7308 */ /* 0x000ea20000000800 */
[C---:B0-----:R-:W-:Y:S01]  /*4e20*/  F2FP.SATFINITE.E4M3.F32.PACK_AB_MERGE_C R169, R115.reuse, R44, R15 ;  /* 0x0000002c73a9723e */ /* 0x041fe2000480700f */
[----:B------:R-:W-:Y:S01]  /*4e30*/  FADD.FTZ R115, R115, R6 ;  /* 0x0000000673737221 */ /* 0x000fe20000010000 */
[----:B------:R-:W-:-:S03]  /*4e40*/  IMAD.MOV.U32 R44, RZ, RZ, R25 ;  /* 0x000000ffff2c7224 */ /* 0x000fc600078e0019 */
[----:B------:R-:W-:Y:S02]  /*4e50*/  FADD.FTZ R46, R46, R115 ;  /* 0x000000732e2e7221 */ /* 0x000fe40000010000 */
[----:B------:R-:W0:Y:S01]  /*4e60*/  MUFU.EX2 R8, R123 ;  /* 0x0000007b00087308 */ /* 0x000e220000000800 */
[----:B-1----:R-:W-:Y:S01]  /*4e70*/  FADD.FTZ R6, R14, R3 ;  /* 0x000000030e067221 */ /* 0x002fe20000010000 */
[----:B------:R-:W-:Y:S01]  /*4e80*/  FADD.FTZ R117, R117, R46 ;  /* 0x0000002e75757221 */ /* 0x000fe20000010000 */
[----:B------:R-:W-:-:S05]  /*4e90*/  IMAD.MOV.U32 R46, RZ, RZ, R25 ;  /* 0x000000ffff2e7224 */ /* 0x000fca00078e0019 */
[----:B------:R-:W-:Y:S01]  /*4ea0*/  MUFU.EX2 R50, R50 ;  /* 0x0000003200327308 */ /* 0x000fe20000000800 */
[----:B--2---:R-:W-:-:S07]  /*4eb0*/  FADD.FTZ R3, R111, R6 ;  /* 0x000000066f037221 */ /* 0x004fce0000010000 */
[----:B------:R-:W1:Y:S01]  /*4ec0*/  MUFU.EX2 R121, R121 ;  /* 0x0000007900797308 */ /* 0x000e620000000800 */
[C---:B0-----:R-:W-:Y:S01]  /*4ed0*/  F2FP.SATFINITE.E4M3.F32.PACK_AB_MERGE_C R111, R8.reuse, R111, RZ ;  /* 0x0000006f086f723e */ /* 0x041fe200048070ff */
[----:B------:R-:W-:-:S03]  /*4ee0*/  FADD.FTZ R8, R8, R3 ;  /* 0x0000000308087221 */ /* 0x000fc60000010000 */
[----:B------:R-:W-:-:S03]  /*4ef0*/  F2FP.SATFINITE.E4M3.F32.PACK_AB_MERGE_C R168, R14, R107, R111 ;  /* 0x0000006b0ea8723e */ /* 0x000fc6000480706f */
[----:B------:R-:W0:Y:S08]  /*4f00*/  MUFU.EX2 R48, R48 ;  /* 0x0000003000307308 */ /* 0x000e300000000800 */
[----:B------:R-:W2:Y:S01]  /*4f10*/  MUFU.EX2 R125, R125 ;  /* 0x0000007d007d7308 */ /* 0x000ea20000000800 */
[----:B-1----:R-:W-:-:S07]  /*4f20*/  F2FP.SATFINITE.E4M3.F32.PACK_AB_MERGE_C R7, R121, R50, RZ ;  /* 0x000000327907723e */ /* 0x002fce00048070ff */
[----:B------:R-:W1:Y:S01]  /*4f30*/  MUFU.EX2 R119, R119 ;  /* 0x0000007700777308 */ /* 0x000e620000000800 */
[----:B0-----:R-:W-:-:S07]  /*4f40*/  FADD.FTZ R6, R48, R117 ;  /* 0x0000007530067221 */ /* 0x001fce0000010000 */
[----:B------:R-:W0:Y:S01]  /*4f50*/  MUFU.EX2 R12, R127 ;  /* 0x0000007f000c7308 */ /* 0x000e220000000800 */
[----:B--2---:R-:W-:Y:S01]  /*4f60*/  FADD.FTZ R3, R125, R8 ;  /* 0x000000087d037221 */ /* 0x004fe20000010000 */
[----:B------:R-:W-:-:S06]  /*4f70*/  IMAD.MOV.U32 R8, RZ, RZ, RZ ;  /* 0x000000ffff087224 */ /* 0x000fcc00078e00ff */
[----:B------:R-:W2:Y:S01]  /*4f80*/  MUFU.EX2 R129, R129 ;  /* 0x0000008100817308 */ /* 0x000ea20000000800 */
[C---:B-1----:R-:W-:Y:S01]  /*4f90*/  F2FP.SATFINITE.E4M3.F32.PACK_AB_MERGE_C R171, R119.reuse, R48, R7 ;  /* 0x0000003077ab723e */ /* 0x042fe20004807007 */
[----:B------:R-:W-:Y:S01]  /*4fa0*/  FADD.FTZ R119, R119, R6 ;  /* 0x0000000677777221 */ /* 0x000fe20000010000 */
[----:B------:R-:W-:-:S03]  /*4fb0*/  IMAD.MOV.U32 R48, RZ, RZ, R25 ;  /* 0x000000ffff307224 */ /* 0x000fc600078e0019 */
[----:B------:R-:W-:Y:S02]  /*4fc0*/  FADD.FTZ R50, R50, R119 ;  /* 0x0000007732327221 */ /* 0x000fe40000010000 */
[----:B------:R-:W1:Y:S01]  /*4fd0*/  MUFU.EX2 R60, R60 ;  /* 0x0000003c003c7308 */ /* 0x000e620000000800 */
[----:B0-----:R-:W-:-:S04]  /*4fe0*/  FADD.FTZ R6, R12, R3 ;  /* 0x000000030c067221 */ /* 0x001fc80000010000 */
[----:B--2---:R-:W-:Y:S01]  /*4ff0*/  FADD.FTZ R3, R129, R6 ;  /* 0x0000000681037221 */ /* 0x004fe20000010000 */
[----:B------:R-:W-:Y:S01]  /*5000*/  FADD.FTZ R6, R121, R50 ;  /* 0x0000003279067221 */ /* 0x000fe20000010000 */
[----:B------:R-:W-:Y:S01]  /*5010*/  IMAD.MOV.U32 R50, RZ, RZ, R25 ;  /* 0x000000ffff327224 */ /* 0x000fe200078e0019 */
[C---:B-1----:R-:W-:Y:S01]  /*5020*/  F2FP.SATFINITE.E4M3.F32.PACK_AB_MERGE_C R7, R60.reuse, R129, RZ ;  /* 0x000000813c07723e */ /* 0x042fe200048070ff */
[----:B------:R-:W-:Y:S01]  /*5030*/  FADD.FTZ R3, R60, R3 ;  /* 0x000000033c037221 */ /* 0x000fe20000010000 */
[----:B------:R-:W-:Y:S02]  /*5040*/  MOV R60, R25 ;  /* 0x00000019003c7202 */ /* 0x000fe40000000f00 */
[----:B------:R-:W-:Y:S01]  /*5050*/  F2FP.SATFINITE.E4M3.F32.PACK_AB_MERGE_C R170, R12, R125, R7 ;  /* 0x0000007d0caa723e */ /* 0x000fe20004807007 */
[----:B------:R-:W-:Y:S06]  /*5060*/  @!P2 BRA `(.L_x_19) ;  /* 0x000000380050a947 */ /* 0x000fec0003800000 */
[----:B------:R-:W-:Y:S01]  /*5070*/  IMAD.MOV.U32 R10, RZ, RZ, R89 ;  /* 0x000000ffff0a7224 */ /* 0x000fe200078e0059 */
[----:B------:R-:W-:Y:S01]  /*5080*/  CS2R R86, SRZ ;  /* 0x0000000000567805 */ /* 0x000fe2000001ff00 */
[----:B------:R-:W-:Y:S01]  /*5090*/  IMAD.MOV.U32 R7, RZ, RZ, R91 ;  /* 0x000000ffff077224 */ /* 0x000fe200078e005b */
[----:B------:R-:W-:Y:S01]  /*50a0*/  CS2R R84, SRZ ;  /* 0x0000000000547805 */ /* 0x000fe2000001ff00 */
[----:B------:R-:W-:Y:S01]  /*50b0*/  IMAD.MOV.U32 R11, RZ, RZ, RZ ;  /* 0x000000ffff0b7224 */ /* 0x000fe200078e00ff */
        /* <DEDUP_REMOVED lines=29> */
[----:B------:R-:W-:Y:S01]  /*5290*/  CS2R R24, SRZ ;  /* 0x0000000000187805 */ /* 0x000fe2000001ff00 */
[----:B------:R-:W-:-:S06]  /*52a0*/  UMOV UR53, URZ ;  /* 0x0000003f00357c82 */ /* 0x000fcc0008000000 */
.L_x_29:
[----:B------:R-:W-:Y:S01]  /*52b0*/  ISETP.NE.AND P3, PT, RZ, UR41, PT ;  /* 0x00000029ff007c0c */ /* 0x000fe2000bf65270 */
[----:B------:R-:W-:-:S04]  /*52c0*/  UISETP.NE.AND UP0, UPT, UR53, 0x1, UPT ;  /* 0x000000013500788c */ /* 0x000fc8000bf05270 */
[----:B------:R-:W-:-:S06]  /*52d0*/  USEL UR4, URZ, 0x1, UP0 ;  /* 0x000000013f047887 */ /* 0x000fcc0008000000 */
[----:B------:R-:W-:Y:S02]  /*52e0*/  LOP3.LUT R8, R11, UR4, RZ, 0x3c, !PT ;  /* 0x000000040b087c12 */ /* 0x000fe4000f8e3cff */
[----:B------:R-:W-:Y:S05]  /*52f0*/  @P3 BRA `(.L_x_20) ;  /* 0x0000000000343947 */ /* 0x000fea0003800000 */
[----:B------:R-:W-:Y:S05]  /*5300*/  @!P0 BRA `(.L_x_21) ;  /* 0x0000000000048947 */ /* 0x000fea0003800000 */
[----:B------:R-:W-:Y:S01]  /*5310*/  BPT.TRAP 0x1 ;  /* 0x000000040000795c */ /* 0x000fe20000300000 */
.L_x_21:
[----:B------:R-:W-:Y:S01]  /*5320*/  UIADD3 UR4, UR53, 0x1, URZ ;  /* 0x0000000135047890 */ /* 0x000fe2000fffe03f */
[----:B------:R-:W-:-:S03]  /*5330*/  SHF.L.U32 R12, R8, 0x1f, RZ ;  /* 0x0000001f080c7819 */ /* 0x000fc600000006ff */
[----:B------:R-:W-:-:S04]  /*5340*/  UISETP.NE.AND UP0, UPT, UR4, 0x2, UPT ;  /* 0x000000020400788c */ /* 0x000fc8000bf05270 */
[----:B------:R-:W-:-:S04]  /*5350*/  USEL UR4, UR4, URZ, UP0 ;  /* 0x0000003f04047287 */ /* 0x000fc80008000000 */
[----:B------:R-:W-:-:S09]  /*5360*/  ULEA UR4, UR4, UR40, 0x3 ;  /* 0x0000002804047291 */ /* 0x000fd2000f8e183f */
[----:B------:R0:W1:Y:S01]  /*5370*/  SYNCS.PHASECHK.TRANS64.TRYWAIT P2, [UR4+0x29830], R12 ;  /* 0x0298300cff0075a7 */ /* 0x0000620008040144 */
[----:B------:R-:W-:Y:S05]  /*5380*/  @!P0 BRA `(.L_x_22) ;  /* 0x0000000000048947 */ /* 0x000fea0003800000 */
[----:B------:R-:W-:Y:S01]  /*5390*/  BPT.TRAP 0x1 ;  /* 0x000000040000795c */ /* 0x000fe20000300000 */
.L_x_22:
[----:B-1----:R-:W-:Y:S05]  /*53a0*/  @P2 BRA `(.L_x_20) ;  /* 0x0000000000082947 */ /* 0x002fea0003800000 */
[----:B------:R-:W1:Y:S02]  /*53b0*/  SYNCS.PHASECHK.TRANS64.TRYWAIT P2, [UR4+0x29830], R12 ;  /* 0x0298300cff0075a7 */ /* 0x000e640008040144 */
[----:B-1----:R-:W-:Y:S05]  /*53c0*/  @!P2 BRA `(.L_x_23) ;  /* 0x0000009c0008a947 */ /* 0x002fea0003800000 */
.L_x_20:
[----:B01----:R-:W-:Y:S01]  /*53d0*/  VIADD R12, R17, 0x8 ;  /* 0x00000008110c7836 */ /* 0x003fe20000000000 */
[----:B------:R-:W-:Y:S01]  /*53e0*/  UIADD3 UR52, UR53, 0x1, URZ ;  /* 0x0000000135347890 */ /* 0x000fe2000fffe03f */
[C---:B------:R-:W-:Y:S01]  /*53f0*/  R2UR UR4, R4.reuse ;  /* 0x00000000040472ca */ /* 0x040fe200000e0000 */
[----:B------:R-:W-:Y:S01]  /*5400*/  UMOV UR7, 0x80000020 ;  /* 0x8000002000077882 */ /* 0x000fe20000000000 */
[C---:B------:R-:W-:Y:S01]  /*5410*/  R2UR UR5, R5.reuse ;  /* 0x00000000050572ca */ /* 0x040fe200000e0000 */
[----:B------:R0:W-:Y:S01]  /*5420*/  BAR.SYNC.DEFER_BLOCKING R12, 0x100 ;  /* 0x0004000c0000751d */ /* 0x0001e20000010000 */
[----:B------:R-:W-:Y:S01]  /*5430*/  UISETP.NE.AND UP0, UPT, UR52, 0x2, UPT ;  /* 0x000000023400788c */ /* 0x000fe2000bf05270 */
[C---:B------:R-:W-:Y:S02]  /*5440*/  R2UR UR8, R4.reuse ;  /* 0x00000000040872ca */ /* 0x040fe400000e0000 */
[C---:B------:R-:W-:Y:S01]  /*5450*/  R2UR UR9, R5.reuse ;  /* 0x00000000050972ca */ /* 0x040fe200000e0000 */
[----:B------:R-:W-:Y:S01]  /*5460*/  USEL UR52, UR52, URZ, UP0 ;  /* 0x0000003f34347287 */ /* 0x000fe20008000000 */
[C---:B------:R-:W-:Y:S01]  /*5470*/  R2UR UR12, R4.reuse ;  /* 0x00000000040c72ca */ /* 0x040fe200000e0000 */
[----:B------:R-:W-:Y:S01]  /*5480*/  UMOV UR11, 0x80000020 ;  /* 0x80000020000b7882 */ /* 0x000fe20000000000 */
[C---:B------:R-:W-:Y:S01]  /*5490*/  R2UR UR13, R5.reuse ;  /* 0x00000000050d72ca */ /* 0x040fe200000e0000 */
[----:B------:R-:W-:Y:S01]  /*54a0*/  UIMAD UR54, UR52, 0x780, UR42 ;  /* 0x00000780343678a4 */ /* 0x000fe2000f8e022a */
[C---:B------:R-:W-:Y:S01]  /*54b0*/  R2UR UR16, R4.reuse ;  /* 0x00000000041072ca */ /* 0x040fe200000e0000 */
[----:B------:R-:W-:Y:S01]  /*54c0*/  UMOV UR15, 0x80000020 ;  /* 0x80000020000f7882 */ /* 0x000fe20000000000 */
[C---:B------:R-:W-:Y:S01]  /*54d0*/  R2UR UR17, R5.reuse ;  /* 0x00000000051172ca */ /* 0x040fe200000e0000 */
[----:B------:R-:W-:Y:S01]  /*54e0*/  UIADD3 UR10, UR54, 0x80, URZ ;  /* 0x00000080360a7890 */ /* 0x000fe2000fffe03f */
[----:B------:R-:W-:Y:S01]  /*54f0*/  R2UR UR20, R4 ;  /* 0x00000000041472ca */ /* 0x000fe200000e0000 */
[----:B------:R-:W-:Y:S01]  /*5500*/  UIADD3 UR14, UR54, 0x100, URZ ;  /* 0x00000100360e7890 */ /* 0x000fe2000fffe03f */
[----:B------:R-:W-:Y:S01]  /*5510*/  R2UR UR21, R5 ;  /* 0x00000000051572ca */ /* 0x000fe200000e0000 */
[----:B------:R-:W-:Y:S01]  /*5520*/  UMOV UR6, UR54 ;  /* 0x0000003600067c82 */ /* 0x000fe20008000000 */
[----:B------:R-:W-:Y:S01]  /*5530*/  UIADD3 UR18, UR54, 0x180, URZ ;  /* 0x0000018036127890 */ /* 0x000fe2000fffe03f */
[----:B------:R-:W-:Y:S01]  /*5540*/  UMOV UR19, 0x80000020 ;  /* 0x8000002000137882 */ /* 0x000fe20000000000 */
[----:B------:R-:W-:Y:S01]  /*5550*/  UIADD3 UR22, UR54, 0x200, URZ ;  /* 0x0000020036167890 */ /* 0x000fe2000fffe03f */
[----:B------:R-:W-:Y:S01]  /*5560*/  UMOV UR23, 0x80000020 ;  /* 0x8000002000177882 */ /* 0x000fe20000000000 */
[----:B------:R-:W-:Y:S01]  /*5570*/  WARPGROUP.ARRIVE ;  /* 0x00000000000079c5 */ /* 0x000fe20000000000 */
[----:B------:R-:W-:Y:S01]  /*5580*/  UIADD3 UR26, UR54, 0x2, URZ ;  /* 0x00000002361a7890 */ /* 0x000fe2000fffe03f */
[----:B------:R-:W-:Y:S01]  /*5590*/  UMOV UR27, 0x80000020 ;  /* 0x80000020001b7882 */ /* 0x000fe20000000000 */
[----:B------:R-:W-:-:S03]  /*55a0*/  UIADD3 UR30, UR54, 0x280, URZ ;  /* 0x00000280361e7890 */ /* 0x000fc6000fffe03f */
[----:B------:R-:W-:Y:S01]  /*55b0*/  QGMMA.64x32x32.F32.E4M3.E4M3 R152, gdesc[UR4], RZ, !UPT, gsb0 ;  /* 0x00600000049879f3 */ /* 0x000fe2000c0008ff */
[----:B------:R-:W-:Y:S01]  /*55c0*/  UIADD3 UR6, UR54, 0x82, URZ ;  /* 0x0000008236067890 */ /* 0x000fe2000fffe03f */
[----:B------:R-:W-:Y:S01]  /*55d0*/  UMOV UR4, UR24 ;  /* 0x0000001800047c82 */ /* 0x000fe20008000000 */
[----:B------:R-:W-:Y:S01]  /*55e0*/  UMOV UR5, UR25 ;  /* 0x0000001900057c82 */ /* 0x000fe20008000000 */
[----:B------:R-:W-:Y:S01]  /*55f0*/  UMOV UR7, 0x80000020 ;  /* 0x8000002000077882 */ /* 0x000fe20000000000 */
[----:B------:R-:W-:Y:S01]  /*5600*/  UMOV UR31, 0x80000020 ;  /* 0x80000020001f7882 */ /* 0x000fe20000000000 */
[----:B------:R-:W-:Y:S01]  /*5610*/  UIADD3 UR34, UR54, 0x282, URZ ;  /* 0x0000028236227890 */ /* 0x000fe2000fffe03f */
[----:B------:R-:W-:Y:S01]  /*5620*/  UMOV UR35, 0x80000020 ;  /* 0x8000002000237882 */ /* 0x000fe20000000000 */
[----:B------:R-:W-:Y:S01]  /*5630*/  UIADD3 UR46, UR54, 0x500, URZ ;  /* 0x00000500362e7890 */ /* 0x000fe2000fffe03f */
[----:B------:R-:W-:Y:S01]  /*5640*/  UMOV UR47, 0x80000020 ;  /* 0x80000020002f7882 */ /* 0x000fe20000000000 */
[----:B------:R-:W-:Y:S01]  /*5650*/  UIADD3 UR50, UR54, 0x502, URZ ;  /* 0x0000050236327890 */ /* 0x000fe2000fffe03f */
[----:B------:R-:W-:Y:S01]  /*5660*/  UMOV UR51, 0x80000020 ;  /* 0x8000002000337882 */ /* 0x000fe20000000000 */
[----:B------:R-:W-:-:S02]  /*5670*/  WARPGROUP.DEPBAR.LE gsb0, 0x0 ;  /* 0x00008000000079c5 */ /* 0x000fc40000010000 */
[----:B------:R-:W-:-:S06]  /*5680*/  WARPGROUP.ARRIVE ;  /* 0x00000000000079c5 */ /* 0x000fcc0000000000 */
[----:B------:R-:W-:Y:S01]  /*5690*/  QGMMA.64x32x32.F32.E4M3.E4M3 R136, gdesc[UR8], RZ, !UPT, gsb0 ;  /* 0x00600000088879f3 */ /* 0x000fe2000c0008ff */
[----:B------:R-:W-:Y:S02]  /*56a0*/  UIADD3 UR8, UR54, 0x102, URZ ;  /* 0x0000010236087890 */ /* 0x000fe4000fffe03f */
[----:B------:R-:W-:Y:S02]  /*56b0*/  UIADD3 UR9, UR54, 0x182, URZ ;  /* 0x0000018236097890 */ /* 0x000fe4000fffe03f */
        /* <DEDUP_REMOVED lines=13> */
[----:B------:R-:W-:Y:S01]  /*5790*/  UMOV UR26, UR6 ;  /* 0x00000006001a7c82 */ /* 0x000fe20008000000 */
[----:B------:R-:W-:Y:S01]  /*57a0*/  UMOV UR27, 0x80000020 ;  /* 0x80000020001b7882 */ /* 0x000fe20000000000 */
[----:B------:R-:W-:Y:S01]  /*57b0*/  UMOV UR6, UR8 ;  /* 0x0000000800067c82 */ /* 0x000fe20008000000 */
        /* <DEDUP_REMOVED lines=10> */
[----:B------:R-:W-:Y:S01]  /*5860*/  UIADD3 UR6, UR54, 0x300, URZ ;  /* 0x0000030036067890 */ /* 0x000fe2000fffe03f */
[----:B------:R-:W-:Y:S01]  /*5870*/  UMOV UR4, UR28 ;  /* 0x0000001c00047c82 */ /* 0x000fe20008000000 */
        /* <DEDUP_REMOVED lines=121> */
[----:B0-----:R-:W-:Y:S05]  /*6010*/  @P3 BRA `(.L_x_24) ;  /* 0x0000000000283947 */ /* 0x001fea0003800000 */
[----:B------:R-:W-:Y:S05]  /*6020*/  @!P0 BRA `(.L_x_25) ;  /* 0x0000000000048947 */ /* 0x000fea0003800000 */
[----:B------:R-:W-:Y:S01]  /*6030*/  BPT.TRAP 0x1 ;  /* 0x000000040000795c */ /* 0x000fe20000300000 */
.L_x_25:
[----:B------:R-:W-:Y:S01]  /*6040*/  ULEA UR4, UR53, UR40, 0x3 ;  /* 0x0000002835047291 */ /* 0x000fe2000f8e183f */
[----:B------:R-:W-:-:S08]  /*6050*/  SHF.L.U32 R11, R11, 0x1f, RZ ;  /* 0x0000001f0b0b7819 */ /* 0x000fd000000006ff */
[----:B------:R0:W1:Y:S01]  /*6060*/  SYNCS.PHASECHK.TRANS64.TRYWAIT P2, [UR4+0x29850], R11 ;  /* 0x0298500bff0075a7 */ /* 0x0000620008040144 */
[----:B------:R-:W-:Y:S05]  /*6070*/  @!P0 BRA `(.L_x_26) ;  /* 0x0000000000048947 */ /* 0x000fea0003800000 */
[----:B------:R-:W-:Y:S01]  /*6080*/  BPT.TRAP 0x1 ;  /* 0x000000040000795c */ /* 0x000fe20000300000 */
.L_x_26:
[----:B-1----:R-:W-:Y:S05]  /*6090*/  @P2 BRA `(.L_x_24) ;  /* 0x0000000000082947 */ /* 0x002fea0003800000 */
[----:B------:R-:W1:Y:S02]  /*60a0*/  SYNCS.PHASECHK.TRANS64.TRYWAIT P2, [UR4+0x29850], R11 ;  /* 0x0298500bff0075a7 */ /* 0x000e640008040144 */
[----:B-1----:R-:W-:Y:S05]  /*60b0*/  @!P2 BRA `(.L_x_27) ;  /* 0x0000008c00e4a947 */ /* 0x002fea0003800000 */
.L_x_24:
[----:B------:R-:W-:Y:S01]  /*60c0*/  UIADD3 UR4, UR40, 0x400, URZ ;  /* 0x0000040028047890 */ /* 0x000fe2000fffe03f */
[----:B------:R-:W-:Y:S01]  /*60d0*/  WARPGROUP.ARRIVE ;  /* 0x00000000000079c5 */ /* 0x000fe20000000000 */
[----:B------:R-:W-:Y:S01]  /*60e0*/  UMOV UR7, 0xc0000010 ;  /* 0xc000001000077882 */ /* 0x000fe20000000000 */
[C---:B-1----:R-:W-:Y:S01]  /*60f0*/  FMUL.FTZ R12, R0.reuse, R152 ;  /* 0x00000098000c7220 */ /* 0x042fe20000410000 */
[----:B------:R-:W-:Y:S01]  /*6100*/  USHF.R.U32.HI UR4, URZ, 0x4, UR4 ;  /* 0x000000043f047899 */ /* 0x000fe20008011604 */
[C---:B------:R-:W-:Y:S01]  /*6110*/  FMUL.FTZ R13, R0.reuse, R154 ;  /* 0x0000009a000d7220 */ /* 0x040fe20000410000 */
[C---:B0-----:R-:W-:Y:S01]  /*6120*/  FMUL.FTZ R11, R0.reuse, R153 ;  /* 0x00000099000b7220 */ /* 0x041fe20000410000 */
[C---:B------:R-:W-:Y:S01]  /*6130*/  FMUL.FTZ R14, R0.reuse, R155 ;  /* 0x0000009b000e7220 */ /* 0x040fe20000410000 */
[----:B------:R-:W-:Y:S01]  /*6140*/  ULOP3.LUT UR4, UR4, 0x3fff, URZ, 0xc0, !UPT ;  /* 0x00003fff04047892 */ /* 0x000fe2000f8ec03f */
[----:B------:R-:W0:Y:S01]  /*6150*/  MUFU.TANH R12, R12 ;  /* 0x0000000c000c7308 */ /* 0x000e220000002400 */
[C---:B------:R-:W-:Y:S01]  /*6160*/  FMUL.FTZ R15, R0.reuse, R156 ;  /* 0x0000009c000f7220 */ /* 0x040fe20000410000 */
[C---:B------:R-:W-:Y:S01]  /*6170*/  FMUL.FTZ R18, R0.reuse, R157 ;  /* 0x0000009d00127220 */ /* 0x040fe20000410000 */
[----:B------:R-:W-:Y:S01]  /*6180*/  ULOP3.LUT UR4, UR4, 0x10000, URZ, 0xfc, !UPT ;  /* 0x0001000004047892 */ /* 0x000fe2000f8efc3f */
[C---:B------:R-:W-:Y:S01]  /*6190*/  FMUL.FTZ R19, R0.reuse, R158 ;  /* 0x0000009e00137220 */ /* 0x040fe20000410000 */
[C---:B------:R-:W-:Y:S01]  /*61a0*/  FMUL.FTZ R20, R0.reuse, R159 ;  /* 0x0000009f00147220 */ /* 0x040fe20000410000 */
[C---:B------:R-:W-:Y:S01]  /*61b0*/  FMUL.FTZ R21, R0.reuse, R160 ;  /* 0x000000a000157220 */ /* 0x040fe20000410000 */
[----:B------:R-:W-:Y:S01]  /*61c0*/  UIMAD UR4, UR53, 0x500, UR4 ;  /* 0x00000500350478a4 */ /* 0x000fe2000f8e0204 */
[----:B------:R-:W1:Y:S01]  /*61d0*/  MUFU.TANH R13, R13 ;  /* 0x0000000d000d7308 */ /* 0x000e620000002400 */
[C---:B------:R-:W-:Y:S01]  /*61e0*/  FMUL.FTZ R22, R0.reuse, R161 ;  /* 0x000000a100167220 */ /* 0x040fe20000410000 */
[C---:B------:R-:W-:Y:S01]  /*61f0*/  FMUL.FTZ R23, R0.reuse, R162 ;  /* 0x000000a200177220 */ /* 0x040fe20000410000 */
[C---:B------:R-:W-:Y:S01]  /*6200*/  FMUL.FTZ R211, R0.reuse, R104 ;  /* 0x0000006800d37220 */ /* 0x040fe20000410000 */
[C---:B------:R-:W-:Y:S01]  /*6210*/  FMUL.FTZ R152, R0.reuse, R163 ;  /* 0x000000a300987220 */ /* 0x040fe20000410000 */
[C---:B------:R-:W-:Y:S01]  /*6220*/  FMUL.FTZ R153, R0.reuse, R164 ;  /* 0x000000a400997220 */ /* 0x040fe20000410000 */
[----:B------:R-:W-:Y:S01]  /*6230*/  UMOV UR6, UR4 ;  /* 0x0000000400067c82 */ /* 0x000fe20008000000 */
[----:B------:R-:W-:Y:S01]  /*6240*/  FMUL.FTZ R154, R0, R165 ;  /* 0x000000a5009a7220 */ /* 0x000fe20000410000 */
[----:B------:R-:W-:Y:S01]  /*6250*/  QGMMA.64x128x32.F32.E4M3.E4M3 R24, R184, gdesc[UR4], R24, gsb0 ;  /* 0x01e00004b8187df3 */ /* 0x000fe20008000818 */
[----:B------:R-:W-:Y:S01]  /*6260*/  UIADD3 UR6, UR4, 0x100, URZ ;  /* 0x0000010004067890 */ /* 0x000fe2000fffe03f */
[----:B------:R-:W2:Y:S01]  /*6270*/  MUFU.TANH R11, R11 ;  /* 0x0000000b000b7308 */ /* 0x000ea20000002400 */
[----:B------:R-:W-:Y:S01]  /*6280*/  UMOV UR7, 0xc0000010 ;  /* 0xc000001000077882 */ /* 0x000fe20000000000 */
[----:B0-----:R-:W-:Y:S01]  /*6290*/  FMNMX.FTZ R104, R12, R7, !PT ;  /* 0x000000070c687209 */ /* 0x001fe20007810000 */
[C---:B------:R-:W-:Y:S01]  /*62a0*/  FMUL.FTZ R155, R0.reuse, R166 ;  /* 0x000000a6009b7220 */ /* 0x040fe20000410000 */
[C---:B------:R-:W-:Y:S01]  /*62b0*/  FMUL.FTZ R213, R0.reuse, R105 ;  /* 0x0000006900d57220 */ /* 0x040fe20000410000 */
[C---:B------:R-:W-:Y:S01]  /*62c0*/  FMUL.FTZ R105, R0.reuse, R106 ;  /* 0x0000006a00697220 */ /* 0x040fe20000410000 */
[C---:B------:R-:W-:Y:S01]  /*62d0*/  FMUL.FTZ R156, R0.reuse, R167 ;  /* 0x000000a7009c7220 */ /* 0x040fe20000410000 */
[----:B-1----:R-:W-:Y:S01]  /*62e0*/  FMNMX.FTZ R207, R13, R10, !PT ;  /* 0x0000000a0dcf7209 */ /* 0x002fe20007810000 */
[----:B------:R-:W0:Y:S01]  /*62f0*/  MUFU.TANH R14, R14 ;  /* 0x0000000e000e7308 */ /* 0x000e220000002400 */
[C---:B------:R-:W-:Y:S01]  /*6300*/  FMUL.FTZ R157, R0.reuse, R136 ;  /* 0x00000088009d7220 */ /* 0x040fe20000410000 */
[C---:B------:R-:W-:Y:S01]  /*6310*/  FMUL.FTZ R159, R0.reuse, R137 ;  /* 0x00000089009f7220 */ /* 0x040fe20000410000 */
[C---:B------:R-:W-:Y:S01]  /*6320*/  FMUL.FTZ R136, R0.reuse, R138 ;  /* 0x0000008a00887220 */ /* 0x040fe20000410000 */
[C---:B------:R-:W-:Y:S01]  /*6330*/  FMUL.FTZ R137, R0.reuse, R139 ;  /* 0x0000008b00897220 */ /* 0x040fe20000410000 */
[C---:B------:R-:W-:Y:S01]  /*6340*/  FMUL.FTZ R161, R0.reuse, R140 ;  /* 0x0000008c00a17220 */ /* 0x040fe20000410000 */
[C---:B------:R-:W-:Y:S01]  /*6350*/  FMUL.FTZ R227, R0.reuse, R88 ;  /* 0x0000005800e37220 */ /* 0x040fe20000410000 */
[C---:B------:R-:W-:Y:S01]  /*6360*/  FMUL.FTZ R163, R0.reuse, R141 ;  /* 0x0000008d00a37220 */ /* 0x040fe20000410000 */
[----:B------:R-:W1:Y:S01]  /*6370*/  MUFU.TANH R15, R15 ;  /* 0x0000000f000f7308 */ /* 0x000e620000002400 */
[----:B--2---:R-:W-:Y:S01]  /*6380*/  FMNMX.FTZ R104, R11, R104, !PT ;  /* 0x000000680b687209 */ /* 0x004fe20007810000 */
[C---:B------:R-:W-:Y:S01]  /*6390*/  FMUL.FTZ R139, R0.reuse, R142 ;  /* 0x0000008e008b7220 */ /* 0x040fe20000410000 */
[C---:B------:R-:W-:Y:S01]  /*63a0*/  FMUL.FTZ R141, R0.reuse, R143 ;  /* 0x0000008f008d7220 */ /* 0x040fe20000410000 */
[C---:B------:R-:W-:Y:S01]  /*63b0*/  FMUL.FTZ R165, R0.reuse, R144 ;  /* 0x0000009000a57220 */ /* 0x040fe20000410000 */
[C---:B------:R-:W-:Y:S01]  /*63c0*/  FMUL.FTZ R229, R0.reuse, R89 ;  /* 0x0000005900e57220 */ /* 0x040fe20000410000 */
[C---:B------:R-:W-:Y:S01]  /*63d0*/  FMUL.FTZ R167, R0.reuse, R145 ;  /* 0x0000009100a77220 */ /* 0x040fe20000410000 */
[----:B------:R-:W-:Y:S01]  /*63e0*/  FMUL.FTZ R143, R0, R146 ;  /* 0x00000092008f7220 */ /* 0x000fe20000410000 */
[----:B------:R-:W2:Y:S01]  /*63f0*/  MUFU.TANH R18, R18 ;  /* 0x0000001200127308 */ /* 0x000ea20000002400 */
[----:B0-----:R-:W-:Y:S01]  /*6400*/  FMNMX.FTZ R106, R14, R207, !PT ;  /* 0x000000cf0e6a7209 */ /* 0x001fe20007810000 */
[C---:B------:R-:W-:Y:S01]  /*6410*/  FMUL.FTZ R145, R0.reuse, R147 ;  /* 0x0000009300917220 */ /* 0x040fe20000410000 */
[C---:B------:R-:W-:Y:S01]  /*6420*/  FMUL.FTZ R189, R0.reuse, R148 ;  /* 0x0000009400bd7220 */ /* 0x040fe20000410000 */
[C---:B------:R-:W-:Y:S01]  /*6430*/  FMUL.FTZ R149, R0.reuse, R149 ;  /* 0x0000009500957220 */ /* 0x040fe20000410000 */
[C---:B------:R-:W-:Y:S01]  /*6440*/  FMUL.FTZ R147, R0.reuse, R150 ;  /* 0x0000009600937220 */ /* 0x040fe20000410000 */
[C---:B------:R-:W-:Y:S01]  /*6450*/  FMUL.FTZ R151, R0.reuse, R151 ;  /* 0x0000009700977220 */ /* 0x040fe20000410000 */
[C---:B------:R-:W-:Y:S01]  /*6460*/  FMUL.FTZ R191, R0.reuse, R120 ;  /* 0x0000007800bf7220 */ /* 0x040fe20000410000 */
[----:B------:R-:W0:Y:S01]  /*6470*/  MUFU.TANH R19, R19 ;  /* 0x0000001300137308 */ /* 0x000e220000002400 */
[----:B-1----:R-:W-:Y:S01]  /*6480*/  FMNMX.FTZ R207, R15, R104, !PT ;  /* 0x000000680fcf7209 */ /* 0x002fe20007810000 */
[C---:B------:R-:W-:Y:S01]  /*6490*/  FMUL.FTZ R121, R0.reuse, R121 ;  /* 0x0000007900797220 */ /* 0x040fe20000410000 */
[C---:B------:R-:W-:Y:S01]  /*64a0*/  FMUL.FTZ R193, R0.reuse, R122 ;  /* 0x0000007a00c17220 */ /* 0x040fe20000410000 */
[C---:B------:R-:W-:Y:S01]  /*64b0*/  FMUL.FTZ R123, R0.reuse, R123 ;  /* 0x0000007b007b7220 */ /* 0x040fe20000410000 */
[C---:B------:R-:W-:Y:S01]  /*64c0*/  FMUL.FTZ R195, R0.reuse, R124 ;  /* 0x0000007c00c37220 */ /* 0x040fe20000410000 */
[C---:B------:R-:W-:Y:S01]  /*64d0*/  FMUL.FTZ R125, R0.reuse, R125 ;  /* 0x0000007d007d7220 */ /* 0x040fe20000410000 */
[----:B------:R-:W-:Y:S01]  /*64e0*/  FMUL.FTZ R197, R0, R126 ;  /* 0x0000007e00c57220 */ /* 0x000fe20000410000 */
[----:B------:R-:W1:Y:S01]  /*64f0*/  MUFU.TANH R20, R20 ;  /* 0x0000001400147308 */ /* 0x000e620000002400 */
[----:B--2---:R-:W-:Y:S01]  /*6500*/  FMNMX.FTZ R104, R18, R207, !PT ;  /* 0x000000cf12687209 */ /* 0x004fe20007810000 */
[C---:B------:R-:W-:Y:S01]  /*6510*/  FMUL.FTZ R127, R0.reuse, R127 ;  /* 0x0000007f007f7220 */ /* 0x040fe20000410000 */
[C---:B------:R-:W-:Y:S01]  /*6520*/  FMUL.FTZ R199, R0.reuse, R128 ;  /* 0x0000008000c77220 */ /* 0x040fe20000410000 */
[C---:B------:R-:W-:Y:S01]  /*6530*/  FMUL.FTZ R129, R0.reuse, R129 ;  /* 0x0000008100817220 */ /* 0x040fe20000410000 */
[C---:B------:R-:W-:Y:S01]  /*6540*/  FMUL.FTZ R201, R0.reuse, R130 ;  /* 0x0000008200c97220 */ /* 0x040fe20000410000 */
[C---:B------:R-:W-:Y:S01]  /*6550*/  FMUL.FTZ R131, R0.reuse, R131 ;  /* 0x0000008300837220 */ /* 0x040fe20000410000 */
[C---:B------:R-:W-:Y:S01]  /*6560*/  FMUL.FTZ R203, R0.reuse, R132 ;  /* 0x0000008400cb7220 */ /* 0x040fe20000410000 */
[----:B------:R-:W2:Y:S01]  /*6570*/  MUFU.TANH R21, R21 ;  /* 0x0000001500157308 */ /* 0x000ea20000002400 */
[----:B0-----:R-:W-:Y:S01]  /*6580*/  FMNMX.FTZ R209, R19, R106, !PT ;  /* 0x0000006a13d17209 */ /* 0x001fe20007810000 */
[C---:B------:R-:W-:Y:S01]  /*6590*/  FMUL.FTZ R133, R0.reuse, R133 ;  /* 0x0000008500857220 */ /* 0x040fe20000410000 */
[C---:B------:R-:W-:Y:S01]  /*65a0*/  FMUL.FTZ R205, R0.reuse, R134 ;  /* 0x0000008600cd7220 */ /* 0x040fe20000410000 */
[C---:B------:R-:W-:Y:S01]  /*65b0*/  FMUL.FTZ R135, R0.reuse, R135 ;  /* 0x0000008700877220 */ /* 0x040fe20000410000 */
[C---:B------:R-:W-:Y:S01]  /*65c0*/  FMUL.FTZ R107, R0.reuse, R107 ;  /* 0x0000006b006b7220 */ /* 0x040fe20000410000 */
[C---:B------:R-:W-:Y:S01]  /*65d0*/  FMUL.FTZ R215, R0.reuse, R108 ;  /* 0x0000006c00d77220 */ /* 0x040fe20000410000 */
[----:B------:R-:W-:Y:S01]  /*65e0*/  FMUL.FTZ R217, R0, R109 ;  /* 0x0000006d00d97220 */ /* 0x000fe20000410000 */
[----:B------:R-:W0:Y:S01]  /*65f0*/  MUFU.TANH R22, R22 ;  /* 0x0000001600167308 */ /* 0x000e220000002400 */
[----:B-1----:R-:W-:Y:S01]  /*6600*/  FMNMX.FTZ R106, R20, R209, !PT ;  /* 0x000000d1146a7209 */ /* 0x002fe20007810000 */
        /* <DEDUP_REMOVED lines=25> */
[----:B------:R-:W-:-:S05]  /*67a0*/  FMUL.FTZ R103, R0, R103 ;  /* 0x0000006700677220 */ /* 0x000fca0000410000 */
[----:B------:R-:W1:Y:S01]  /*67b0*/  MUFU.TANH R154, R154 ;  /* 0x0000009a009a7308 */ /* 0x000e620000002400 */
[----:B--2---:R-:W-:Y:S01]  /*67c0*/  FMNMX.FTZ R104, R152, R209, !PT ;  /* 0x000000d198687209 */ /* 0x004fe20007810000 */
[----:B------:R-:W-:-:S06]  /*67d0*/  FMUL.FTZ R209, R0, R91 ;  /* 0x0000005b00d17220 */ /* 0x000fcc0000410000 */
[----:B------:R-:W2:Y:S01]  /*67e0*/  MUFU.TANH R155, R155 ;  /* 0x0000009b009b7308 */ /* 0x000ea20000002400 */
[----:B0-----:R-:W-:-:S07]  /*67f0*/  FMNMX.FTZ R207, R153, R88, !PT ;  /* 0x0000005899cf7209 */ /* 0x001fce0007810000 */
[----:B------:R-:W0:Y:S01]  /*6800*/  MUFU.TANH R156, R156 ;  /* 0x0000009c009c7308 */ /* 0x000e220000002400 */
[----:B-1----:R-:W-:Y:S01]  /*6810*/  FMNMX.FTZ R88, R154, R207, !PT ;  /* 0x000000cf9a587209 */ /* 0x002fe20007810000 */
[----:B------:R-:W-:-:S06]  /*6820*/  FMUL.FTZ R207, R0, R90 ;  /* 0x0000005a00cf7220 */ /* 0x000fcc0000410000 */
[----:B------:R-:W1:Y:S01]  /*6830*/  MUFU.TANH R157, R157 ;  /* 0x0000009d009d7308 */ /* 0x000e620000002400 */
[----:B--2---:R-:W-:Y:S01]  /*6840*/  FMNMX.FTZ R89, R155, R104, !PT ;  /* 0x000000689b597209 */ /* 0x004fe20007810000 */
[C---:B------:R-:W-:Y:S01]  /*6850*/  FMUL.FTZ R104, R0.reuse, R101 ;  /* 0x0000006500687220 */ /* 0x040fe20000410000 */
[----:B------:R-:W-:-:S05]  /*6860*/  FMUL.FTZ R101, R0, R102 ;  /* 0x0000006600657220 */ /* 0x000fca0000410000 */
[----:B------:R-:W2:Y:S01]  /*6870*/  MUFU.TANH R159, R159 ;  /* 0x0000009f009f7308 */ /* 0x000ea20000002400 */
[----:B0-----:R-:W-:-:S07]  /*6880*/  FMNMX.FTZ R89, R156, R89, !PT ;  /* 0x000000599c597209 */ /* 0x001fce0007810000 */
[----:B------:R-:W0:Y:S01]  /*6890*/  MUFU.TANH R136, R136 ;  /* 0x0000008800887308 */ /* 0x000e220000002400 */
[----:B-1----:R-:W-:-:S07]  /*68a0*/  FMNMX.FTZ R88, R157, R88, !PT ;  /* 0x000000589d587209 */ /* 0x002fce0007810000 */
[----:B------:R-:W1:Y:S01]  /*68b0*/  MUFU.TANH R137, R137 ;  /* 0x0000008900897308 */ /* 0x000e620000002400 */
[----:B--2---:R-:W-:Y:S01]  /*68c0*/  FMNMX.FTZ R88, R159, R88, !PT ;  /* 0x000000589f587209 */ /* 0x004fe20007810000 */
[----:B------:R-:W-:Y:S02]  /*68d0*/  WARPGROUP.DEPBAR.LE gsb0, 0x0 ;  /* 0x00008000000079c5 */ /* 0x000fe40000010000 */
[----:B------:R-:W-:-:S04]  /*68e0*/  WARPGROUP.ARRIVE ;  /* 0x00000000000079c5 */ /* 0x000fc80000000000 */
[----:B------:R-:W2:Y:S01]  /*68f0*/  MUFU.TANH R161, R161 ;  /* 0x000000a100a17308 */ /* 0x000ea20000002400 */
[----:B0-----:R-:W-:Y:S01]  /*6900*/  FMNMX.FTZ R90, R136, R89, !PT ;  /* 0x00000059885a7209 */ /* 0x001fe20007810000 */
[----:B------:R-:W-:Y:S01]  /*6910*/  QGMMA.64x128x32.F32.E4M3.E4M3 R24, R180, gdesc[UR4], R24, gsb0 ;  /* 0x01e00004b4187df3 */ /* 0x000fe20008000818 */
[----:B------:R-:W-:Y:S01]  /*6920*/  UIADD3 UR6, UR4, 0x200, URZ ;  /* 0x0000020004067890 */ /* 0x000fe2000fffe03f */
[----:B------:R-:W-:-:S04]  /*6930*/  UMOV UR7, 0xc0000010 ;  /* 0xc000001000077882 */ /* 0x000fc80000000000 */
[----:B------:R-:W0:Y:S01]  /*6940*/  MUFU.TANH R163, R163 ;  /* 0x000000a300a37308 */ /* 0x000e220000002400 */
[----:B-1----:R-:W-:-:S07]  /*6950*/  FMNMX.FTZ R90, R137, R90, !PT ;  /* 0x0000005a895a7209 */ /* 0x002fce0007810000 */
[----:B------:R-:W1:Y:S01]  /*6960*/  MUFU.TANH R139, R139 ;  /* 0x0000008b008b7308 */ /* 0x000e620000002400 */
[----:B--2---:R-:W-:-:S07]  /*6970*/  FMNMX.FTZ R88, R161, R88, !PT ;  /* 0x00000058a1587209 */ /* 0x004fce0007810000 */
[----:B------:R-:W2:Y:S01]  /*6980*/  MUFU.TANH R141, R141 ;  /* 0x0000008d008d7308 */ /* 0x000ea20000002400 */
[----:B0-----:R-:W-:-:S07]  /*6990*/  FMNMX.FTZ R88, R163, R88, !PT ;  /* 0x00000058a3587209 */ /* 0x001fce0007810000 */
        /* <DEDUP_REMOVED lines=29> */
[----:B0-----:R-:W-:Y:S01]  /*6b70*/  FMNMX.FTZ R88, R195, R88, !PT ;  /* 0x00000058c3587209 */ /* 0x001fe20007810000 */
[----:B------:R-:W-:Y:S02]  /*6b80*/  WARPGROUP.DEPBAR.LE gsb0, 0x0 ;  /* 0x00008000000079c5 */ /* 0x000fe40000010000 */
[----:B------:R-:W-:-:S04]  /*6b90*/  WARPGROUP.ARRIVE ;  /* 0x00000000000079c5 */ /* 0x000fc80000000000 */
[----:B------:R-:W0:Y:S01]  /*6ba0*/  MUFU.TANH R127, R127 ;  /* 0x0000007f007f7308 */ /* 0x000e220000002400 */
[----:B-1----:R-:W-:Y:S01]  /*6bb0*/  FMNMX.FTZ R88, R125, R88, !PT ;  /* 0x000000587d587209 */ /* 0x002fe20007810000 */
[----:B------:R-:W-:Y:S01]  /*6bc0*/  QGMMA.64x128x32.F32.E4M3.E4M3 R24, R176, gdesc[UR4], R24, gsb0 ;  /* 0x01e00004b0187df3 */ /* 0x000fe20008000818 */
[----:B------:R-:W-:Y:S01]  /*6bd0*/  UIADD3 UR6, UR4, 0x300, URZ ;  /* 0x0000030004067890 */ /* 0x000fe2000fffe03f */
[----:B------:R-:W-:Y:S01]  /*6be0*/  UMOV UR7, 0xc0000010 ;  /* 0xc000001000077882 */ /* 0x000fe20000000000 */
[----:B------:R-:W-:-:S03]  /*6bf0*/  UIADD3 UR4, UR4, 0x400, URZ ;  /* 0x0000040004047890 */ /* 0x000fc6000fffe03f */
        /* <DEDUP_REMOVED lines=35> */
[----:B-1----:R-:W-:Y:S01]  /*6e30*/  FMNMX.FTZ R90, R111, R90, !PT ;  /* 0x0000005a6f5a7209 */ /* 0x002fe20007810000 */
[----:B------:R-:W-:Y:S02]  /*6e40*/  WARPGROUP.DEPBAR.LE gsb0, 0x0 ;  /* 0x00008000000079c5 */ /* 0x000fe40000010000 */
[----:B------:R-:W-:-:S04]  /*6e50*/  WARPGROUP.ARRIVE ;  /* 0x00000000000079c5 */ /* 0x000fc80000000000 */
[----:B------:R-:W1:Y:S01]  /*6e60*/  MUFU.TANH R113, R113 ;  /* 0x0000007100717308 */ /* 0x000e620000002400 */
[----:B--2---:R-:W-:Y:S01]  /*6e70*/  FMNMX.FTZ R88, R219, R88, !PT ;  /* 0x00000058db587209 */ /* 0x004fe20007810000 */
[----:B------:R-:W-:Y:S01]  /*6e80*/  QGMMA.64x128x32.F32.E4M3.E4M3 R24, R172, gdesc[UR4], R24, gsb0 ;  /* 0x01e00004ac187df3 */ /* 0x000fe20008000818 */
[----:B------:R-:W-:Y:S01]  /*6e90*/  UMOV UR6, UR4 ;  /* 0x0000000400067c82 */ /* 0x000fe20008000000 */
[----:B------:R-:W-:-:S04]  /*6ea0*/  UMOV UR7, 0xc0000010 ;  /* 0xc000001000077882 */ /* 0x000fc80000000000 */
        /* <DEDUP_REMOVED lines=33> */
[----:B-1----:R-:W-:Y:S02]  /*70c0*/  FMNMX.FTZ R89, R237, R88, !PT ;  /* 0x00000058ed597209 */ /* 0x002fe40007810000 */
[----:B------:R-:W1:Y:S05]  /*70d0*/  LDC R88, c[0x0][0x988] ;  /* 0x00026200ff587b82 */ /* 0x000e6a0000000800 */
[----:B------:R-:W3:Y:S01]  /*70e0*/  MUFU.TANH R100, R100 ;  /* 0x0000006400647308 */ /* 0x000ee20000002400 */
[----:B--2---:R-:W-:Y:S01]  /*70f0*/  FMNMX.FTZ R90, R97, R90, !PT ;  /* 0x0000005a615a7209 */ /* 0x004fe20007810000 */
[----:B------:R-:W-:-:S02]  /*7100*/  WARPGROUP.DEPBAR.LE gsb0, 0x0 ;  /* 0x00008000000079c5 */ /* 0x000fc40000010000 */
[----:B------:R-:W-:-:S04]  /*7110*/  WARPGROUP.ARRIVE ;  /* 0x00000000000079c5 */ /* 0x000fc80000000000 */
[----:B------:R-:W2:Y:S01]  /*7120*/  MUFU.TANH R104, R104 ;  /* 0x0000006800687308 */ /* 0x000ea20000002400 */
[----:B0-----:R-:W-:Y:S01]  /*7130*/  FMNMX.FTZ R90, R99, R90, !PT ;  /* 0x0000005a635a7209 */ /* 0x001fe20007810000 */
[----:B------:R-:W-:Y:S06]  /*7140*/  QGMMA.64x128x32.F32.E4M3.E4M3 R24, R168, gdesc[UR4], R24, gsb0 ;  /* 0x01e00004a8187df3 */ /* 0x000fec0008000818 */
[----:B------:R-:W0:Y:S01]  /*7150*/  MUFU.TANH R101, R101 ;  /* 0x0000006500657308 */ /* 0x000e220000002400 */
[----:B---3--:R-:W-:-:S07]  /*7160*/  FMNMX.FTZ R89, R100, R89, !PT ;  /* 0x0000005964597209 */ /* 0x008fce0007810000 */
[----:B------:R-:W3:Y:S01]  /*7170*/  MUFU.TANH R103, R103 ;  /* 0x0000006700677308 */ /* 0x000ee20000002400 */
[----:B--2---:R-:W-:-:S05]  /*7180*/  FMNMX.FTZ R92, R104, R89, !PT ;  /* 0x00000059685c7209 */ /* 0x004fca0007810000 */
[----:B------:R-:W2:Y:S01]  /*7190*/  SHFL.BFLY PT, R89, R92, 0x2, 0x1f ;  /* 0x0c401f005c597f89 */ /* 0x000ea200000e0000 */
[----:B0-----:R-:W-:-:S04]  /*71a0*/  FMNMX.FTZ R90, R101, R90, !PT ;  /* 0x0000005a655a7209 */ /* 0x001fc80007810000 */
[----:B---3--:R-:W-:-:S05]  /*71b0*/  FMNMX.FTZ R90, R103, R90, !PT ;  /* 0x0000005a675a7209 */ /* 0x008fca0007810000 */
[----:B------:R-:W0:Y:S01]  /*71c0*/  SHFL.BFLY PT, R91, R90, 0x2, 0x1f ;  /* 0x0c401f005a5b7f89 */ /* 0x000e2200000e0000 */
[----:B--2---:R-:W-:Y:S02]  /*71d0*/  FMNMX.FTZ R94, R92, R89, !PT ;  /* 0x000000595c5e7209 */ /* 0x004fe40007810000 */
[----:B0-----:R-:W-:-:S03]  /*71e0*/  FMNMX.FTZ R96, R90, R91, !PT ;  /* 0x0000005b5a607209 */ /* 0x001fc60007810000 */
[----:B------:R-:W0:Y:S04]  /*71f0*/  SHFL.BFLY PT, R91, R94, 0x1, 0x1f ;  /* 0x0c201f005e5b7f89 */ /* 0x000e2800000e0000 */
[----:B------:R-:W2:Y:S01]  /*7200*/  SHFL.BFLY PT, R89, R96, 0x1, 0x1f ;  /* 0x0c201f0060597f89 */ /* 0x000ea200000e0000 */
[----:B0-----:R-:W-:Y:S02]  /*7210*/  FMNMX.FTZ R91, R94, R91, !PT ;  /* 0x0000005b5e5b7209 */ /* 0x001fe40007810000 */
[----:B--2---:R-:W-:-:S03]  /*7220*/  FMNMX.FTZ R89, R96, R89, !PT ;  /* 0x0000005960597209 */ /* 0x004fc60007810000 */
[C---:B-1----:R-:W-:Y:S01]  /*7230*/  FFMA.FTZ R102, R91.reuse, R88, -8 ;  /* 0xc10000005b667423 */ /* 0x042fe20000010058 */
[----:B------:R-:W-:-:S03]  /*7240*/  FADD.FTZ R7, -R91, R7 ;  /* 0x000000075b077221 */ /* 0x000fc60000010100 */
[-CC-:B------:R-:W-:Y:S01]  /*7250*/  FFMA.FTZ R185, R12, R88.reuse, -R102.reuse ;  /* 0x000000580cb97223 */ /* 0x180fe20000010866 */
[----:B------:R-:W-:-:S01]  /*7260*/  FFMA.FTZ R12, R11, R88, -R102 ;  /* 0x000000580b0c7223 */ /* 0x000fc20000010866 */
[-C--:B------:R-:W-:Y:S01]  /*7270*/  FMUL.FTZ R90, R7, R88.reuse ;  /* 0x00000058075a7220 */ /* 0x080fe20000410000 */
[----:B------:R-:W-:-:S01]  /*7280*/  FFMA.FTZ R11, R15, R88, -R102 ;  /* 0x000000580f0b7223 */ /* 0x000fc20000010866 */
[-CC-:B------:R-:W-:Y:S01]  /*7290*/  FFMA.FTZ R15, R21, R88.reuse, -R102.reuse ;  /* 0x00000058150f7223 */ /* 0x180fe20000010866 */
[----:B------:R-:W-:-:S01]  /*72a0*/  FFMA.FTZ R21, R153, R88, -R102 ;  /* 0x0000005899157223 */ /* 0x000fc20000010866 */
[----:B------:R-:W-:Y:S01]  /*72b0*/  FADD.FTZ R7, -R89, R10 ;  /* 0x0000000a59077221 */ /* 0x000fe20000010100 */
[----:B------:R-:W-:-:S01]  /*72c0*/  FFMA.FTZ R92, R157, R88, -R102 ;  /* 0x000000589d5c7223 */ /* 0x000fc20000010866 */
[-CC-:B------:R-:W-:Y:S01]  /*72d0*/  FFMA.FTZ R153, R159, R88.reuse, -R102.reuse ;  /* 0x000000589f997223 */ /* 0x180fe20000010866 */
[----:B------:R0:W-:Y:S01]  /*72e0*/  MUFU.EX2 R10, R90 ;  /* 0x0000005a000a7308 */ /* 0x0001e20000000800 */
[----:B------:R-:W-:-:S01]  /*72f0*/  FFMA.FTZ R94, R161, R88, -R102 ;  /* 0x00000058a15e7223 */ /* 0x000fc20000010866 */
[-CC-:B------:R-:W-:Y:S01]  /*7300*/  FFMA.FTZ R157, R163, R88.reuse, -R102.reuse ;  /* 0x00000058a39d7223 */ /* 0x180fe20000010866 */
[----:B------:R-:W-:-:S01]  /*7310*/  FFMA.FTZ R96, R165, R88, -R102 ;  /* 0x00000058a5607223 */ /* 0x000fc20000010866 */
[-CC-:B------:R-:W-:Y:S01]  /*7320*/  FFMA.FTZ R159, R167, R88.reuse, -R102.reuse ;  /* 0x00000058a79f7223 */ /* 0x180fe20000010866 */
[----:B------:R-:W-:-:S01]  /*7330*/  FFMA.FTZ R18, R18, R88, -R102 ;  /* 0x0000005812127223 */ /* 0x000fc20000010866 */
[-CC-:B------:R-:W-:Y:S01]  /*7340*/  FFMA.FTZ R22, R22, R88.reuse, -R102.reuse ;  /* 0x0000005816167223 */ /* 0x180fe20000010866 */
[----:B------:R-:W-:-:S01]  /*7350*/  FFMA.FTZ R98, R189, R88, -R102 ;  /* 0x00000058bd627223 */ /* 0x000fc20000010866 */
[-CC-:B------:R-:W-:Y:S01]  /*7360*/  FFMA.FTZ R149, R149, R88.reuse, -R102.reuse ;  /* 0x0000005895957223 */ /* 0x180fe20000010866 */
[----:B0-----:R-:W-:-:S01]  /*7370*/  FFMA.FTZ R90, R154, R88, -R102 ;  /* 0x000000589a5a7223 */ /* 0x001fc20000010866 */
[-CC-:B------:R-:W-:Y:S01]  /*7380*/  FFMA.FTZ R106, R191, R88.reuse, -R102.reuse ;  /* 0x00000058bf6a7223 */ /* 0x180fe20000010866 */
        /* <DEDUP_REMOVED lines=23> */
[-C--:B------:R-:W-:Y:S01]  /*7500*/  FFMA.FTZ R102, R89, R88.reuse, -8 ;  /* 0xc100000059667423 */ /* 0x080fe20000010058 */
[-C--:B------:R-:W-:Y:S01]  /*7510*/  FMUL.FTZ R7, R7, R88.reuse ;  /* 0x0000005807077220 */ /* 0x080fe20000410000 */
[----:B------:R-:W0:Y:S02]  /*7520*/  MUFU.EX2 R185, R185 ;  /* 0x000000b900b97308 */ /* 0x000e240000000800 */
[----:B------:R-:W-:-:S01]  /*7530*/  FFMA.FTZ R104, R13, R88, -R102 ;  /* 0x000000580d687223 */ /* 0x000fc20000010866 */
[-CC-:B------:R-:W-:Y:S01]  /*7540*/  FFMA.FTZ R13, R14, R88.reuse, -R102.reuse ;  /* 0x000000580e0d7223 */ /* 0x180fe20000010866 */
[----:B------:R-:W-:-:S01]  /*7550*/  FFMA.FTZ R14, R19, R88, -R102 ;  /* 0x00000058130e7223 */ /* 0x000fc20000010866 */
[-CC-:B------:R-:W-:Y:S01]  /*7560*/  FFMA.FTZ R19, R20, R88.reuse, -R102.reuse ;  /* 0x0000005814137223 */ /* 0x180fe20000010866 */
[----:B------:R-:W-:-:S01]  /*7570*/  FFMA.FTZ R20, R23, R88, -R102 ;  /* 0x0000005817147223 */ /* 0x000fc20000010866 */
[-CC-:B------:R-:W-:Y:S01]  /*7580*/  FFMA.FTZ R23, R152, R88.reuse, -R102.reuse ;  /* 0x0000005898177223 */ /* 0x180fe20000010866 */
[----:B------:R-:W-:Y:S01]  /*7590*/  MUFU.EX2 R7, R7 ;  /* 0x0000000700077308 */ /* 0x000fe20000000800 */
[----:B------:R-:W-:-:S01]  /*75a0*/  FFMA.FTZ R128, R155, R88, -R102 ;  /* 0x000000589b807223 */ /* 0x000fc20000010866 */
[-CC-:B------:R-:W-:Y:S01]  /*75b0*/  FFMA.FTZ R132, R139, R88.reuse, -R102.reuse ;  /* 0x000000588b847223 */ /* 0x180fe20000010866 */
[----:B------:R-:W-:-:S01]  /*75c0*/  FFMA.FTZ R139, R141, R88, -R102 ;  /* 0x000000588d8b7223 */ /* 0x000fc20000010866 */
[-CC-:B------:R-:W-:Y:S01]  /*75d0*/  FFMA.FTZ R155, R156, R88.reuse, -R102.reuse ;  /* 0x000000589c9b7223 */ /* 0x180fe20000010866 */
[----:B------:R-:W-:-:S01]  /*75e0*/  FFMA.FTZ R141, R145, R88, -R102 ;  /* 0x00000058918d7223 */ /* 0x000fc20000010866 */
[-CC-:B------:R-:W-:Y:S01]  /*75f0*/  FFMA.FTZ R130, R136, R88.reuse, -R102.reuse ;  /* 0x0000005888827223 */ /* 0x180fe20000010866 */
[----:B------:R-:W-:-:S01]  /*7600*/  FFMA.FTZ R137, R137, R88, -R102 ;  /* 0x0000005889897223 */ /* 0x000fc20000010866 */
[----:B------:R-:W1:Y:S01]  /*7610*/  MUFU.EX2 R104, R104 ;  /* 0x0000006800687308 */ /* 0x000e620000000800 */
[----:B0-----:R-:W-:-:S01]  /*7620*/  FFMA.FTZ R3, R10, R3, R185 ;  /* 0x000000030a037223 */ /* 0x001fc200000100b9 */
[-CC-:B------:R-:W-:Y:S01]  /*7630*/  FFMA.FTZ R134, R143, R88.reuse, -R102.reuse ;  /* 0x000000588f867223 */ /* 0x180fe20000010866 */
[----:B------:R-:W-:-:S01]  /*7640*/  FFMA.FTZ R136, R147, R88, -R102 ;  /* 0x0000005893887223 */ /* 0x000fc20000010866 */
[-CC-:B------:R-:W-:Y:S01]  /*7650*/  FFMA.FTZ R143, R151, R88.reuse, -R102.reuse ;  /* 0x00000058978f7223 */ /* 0x180fe20000010866 */
[----:B------:R-:W-:-:S01]  /*7660*/  FFMA.FTZ R138, R193, R88, -R102 ;  /* 0x00000058c18a7223 */ /* 0x000fc20000010866 */
[-CC-:B------:R-:W-:Y:S01]  /*7670*/  FFMA.FTZ R123, R123, R88.reuse, -R102.reuse ;  /* 0x000000587b7b7223 */ /* 0x180fe20000010866 */
[----:B------:R-:W-:-:S01]  /*7680*/  FFMA.FTZ R140, R197, R88, -R102 ;  /* 0x00000058c58c7223 */ /* 0x000fc20000010866 */
[----:B------:R-:W0:Y:S01]  /*7690*/  MUFU.EX2 R12, R12 ;  /* 0x0000000c000c7308 */ /* 0x000e220000000800 */
[----:B------:R-:W-:-:S01]  /*76a0*/  FFMA.FTZ R127, R127, R88, -R102 ;  /* 0x000000587f7f7223 */ /* 0x000fc20000010866 */
[-CC-:B------:R-:W-:Y:S01]  /*76b0*/  FFMA.FTZ R142, R201, R88.reuse, -R102.reuse ;  /* 0x00000058c98e7223 */ /* 0x180fe20000010866 */
[----:B------:R-:W-:-:S01]  /*76c0*/  FFMA.FTZ R131, R131, R88, -R102 ;  /* 0x0000005883837223 */ /* 0x000fc20000010866 */
[-CC-:B------:R-:W-:Y:S01]  /*76d0*/  FFMA.FTZ R144, R205, R88.reuse, -R102.reuse ;  /* 0x00000058cd907223 */ /* 0x180fe20000010866 */
[----:B------:R-:W-:-:S01]  /*76e0*/  FFMA.FTZ R135, R135, R88, -R102 ;  /* 0x0000005887877223 */ /* 0x000fc20000010866 */
[-CC-:B------:R-:W-:Y:S01]  /*76f0*/  FFMA.FTZ R105, R105, R88.reuse, -R102.reuse ;  /* 0x0000005869697223 */ /* 0x180fe20000010866 */
[----:B------:R-:W-:-:S01]  /*7700*/  FFMA.FTZ R154, R119, R88, -R102 ;  /* 0x00000058779a7223 */ /* 0x000fc20000010866 */
[----:B------:R-:W2:Y:S01]  /*7710*/  MUFU.EX2 R13, R13 ;  /* 0x0000000d000d7308 */ /* 0x000ea20000000800 */
[----:B-1----:R-:W-:-:S01]  /*7720*/  FFMA.FTZ R6, R7, R6, R104 ;  /* 0x0000000607067223 */ /* 0x002fc20000010068 */
[-CC-:B------:R-:W-:Y:S01]  /*7730*/  FFMA.FTZ R93, R93, R88.reuse, -R102.reuse ;  /* 0x000000585d5d7223 */ /* 0x180fe20000010866 */
[----:B------:R-:W-:-:S01]  /*7740*/  FFMA.FTZ R95, R95, R88, -R102 ;  /* 0x000000585f5f7223 */ /* 0x000fc20000010866 */
[----:B------:R-:W-:Y:S01]  /*7750*/  FFMA.FTZ R97, R97, R88, -R102 ;  /* 0x0000005861617223 */ /* 0x000fe20000010866 */
[----:B------:R-:W-:-:S02]  /*7760*/  WARPGROUP.DEPBAR.LE gsb0, 0x0 ;  /* 0x00008000000079c5 */ /* 0x000fc40000010000 */
[----:B------:R-:W-:Y:S01]  /*7770*/  FFMA.FTZ R99, R99, R88, -R102 ;  /* 0x0000005863637223 */ /* 0x000fe20000010866 */
[----:B------:R-:W1:Y:S01]  /*7780*/  MUFU.EX2 R11, R11 ;  /* 0x0000000b000b7308 */ /* 0x000e620000000800 */
[----:B0-----:R-:W-:-:S01]  /*7790*/  FADD.FTZ R146, R12, R3 ;  /* 0x000000030c927221 */ /* 0x001fc20000010000 */
[----:B------:R-:W-:-:S06]  /*77a0*/  FFMA.FTZ R101, R101, R88, -R102 ;  /* 0x0000005865657223 */ /* 0x000fcc0000010866 */
[----:B------:R-:W0:Y:S01]  /*77b0*/  MUFU.EX2 R14, R14 ;  /* 0x0000000e000e7308 */ /* 0x000e220000000800 */
[----:B--2---:R-:W-:-:S07]  /*77c0*/  FADD.FTZ R3, R13, R6 ;  /* 0x000000060d037221 */ /* 0x004fce0000010000 */
[----:B------:R-:W2:Y:S01]  /*77d0*/  MUFU.EX2 R18, R18 ;  /* 0x0000001200127308 */ /* 0x000ea20000000800 */
[----:B-1----:R-:W-:-:S07]  /*77e0*/  FADD.FTZ R145, R11, R146 ;  /* 0x000000920b917221 */ /* 0x002fce0000010000 */
[----:B------:R-:W1:Y:S01]  /*77f0*/  MUFU.EX2 R19, R19 ;  /* 0x0000001300137308 */ /* 0x000e620000000800 */
[----:B0-----:R-:W-:-:S07]  /*7800*/  FADD.FTZ R6, R14, R3 ;  /* 0x000000030e067221 */ /* 0x001fce0000010000 */
[----:B------:R-:W0:Y:S01]  /*7810*/  MUFU.EX2 R15, R15 ;  /* 0x0000000f000f7308 */ /* 0x000e220000000800 */
[----:B--2---:R-:W-:-:S07]  /*7820*/  FADD.FTZ R146, R18, R145 ;  /* 0x0000009112927221 */ /* 0x004fce0000010000 */
[----:B------:R-:W2:Y:S01]  /*7830*/  MUFU.EX2 R20, R20 ;  /* 0x0000001400147308 */ /* 0x000ea20000000800 */
[----:B-1----:R-:W-:-:S07]  /*7840*/  FADD.FTZ R3, R19, R6 ;  /* 0x0000000613037221 */ /* 0x002fce0000010000 */
        /* <DEDUP_REMOVED lines=25> */
[----:B-1----:R-:W-:-:S01]  /*79e0*/  FADD.FTZ R109, R137, R148 ;  /* 0x00000094896d7221 */ /* 0x002fc20000010000 */
[----:B------:R-:W-:-:S06]  /*79f0*/  FFMA.FTZ R148, R111, R88, -R102 ;  /* 0x000000586f947223 */ /* 0x000fcc0000010866 */
[----:B------:R-:W1:Y:S01]  /*7a00*/  MUFU.EX2 R157, R157 ;  /* 0x0000009d009d7308 */ /* 0x000e620000000800 */
[----:B0-----:R-:W-:-:S07]  /*7a10*/  FADD.FTZ R6, R94, R3 ;  /* 0x000000035e067221 */ /* 0x001fce0000010000 */
[----:B------:R-:W0:Y:S01]  /*7a20*/  MUFU.EX2 R139, R139 ;  /* 0x0000008b008b7308 */ /* 0x000e220000000800 */
[----:B--2---:R-:W-:-:S01]  /*7a30*/  FADD.FTZ R150, R132, R109 ;  /* 0x0000006d84967221 */ /* 0x004fc20000010000 */
[----:B------:R-:W-:-:S06]  /*7a40*/  FFMA.FTZ R109, R113, R88, -R102 ;  /* 0x00000058716d7223 */ /* 0x000fcc0000010866 */
        /* <DEDUP_REMOVED lines=47> */
[-CC-:B------:R-:W-:Y:S01]  /*7d40*/  FFMA.FTZ R152, R209, R88.reuse, -R102.reuse ;  /* 0x00000058d1987223 */ /* 0x180fe20000010866 */
[----:B------:R-:W-:-:S05]  /*7d50*/  FFMA.FTZ R102, R103, R88, -R102 ;  /* 0x0000005867667223 */ /* 0x000fca0000010866 */
        /* <DEDUP_REMOVED lines=22> */
[----:B------:R-:W-:Y:S01]  /*7ec0*/  MUFU.EX2 R109, R109 ;  /* 0x0000006d006d7308 */ /* 0x000fe20000000800 */
[----:B-1----:R-:W-:-:S01]  /*7ed0*/  FADD.FTZ R6, R148, R3 ;  /* 0x0000000394067221 */ /* 0x002fc20000010000 */
[----:B------:R-:W-:-:S06]  /*7ee0*/  IADD3 R3, -R17, 0xb, RZ ;  /* 0x0000000b11037810 */ /* 0x000fcc0007ffe1ff */
[----:B------:R-:W1:Y:S01]  /*7ef0*/  MUFU.EX2 R165, R165 ;  /* 0x000000a500a57308 */ /* 0x000e620000000800 */
[----:B0-----:R-:W-:-:S07]  /*7f00*/  FADD.FTZ R156, R118, R115 ;  /* 0x00000073769c7221 */ /* 0x001fce0000010000 */
[----:B------:R-:W-:Y:S08]  /*7f10*/  MUFU.EX2 R150, R150 ;  /* 0x0000009600967308 */ /* 0x000ff00000000800 */
[----:B------:R-:W0:Y:S01]  /*7f20*/  MUFU.EX2 R120, R120 ;  /* 0x0000007800787308 */ /* 0x000e220000000800 */
[----:B-1----:R-:W-:-:S07]  /*7f30*/  FADD.FTZ R115, R165, R156 ;  /* 0x0000009ca5737221 */ /* 0x002fce0000010000 */
[----:B------:R-:W1:Y:S08]  /*7f40*/  MUFU.EX2 R111, R111 ;  /* 0x0000006f006f7308 */ /* 0x000e700000000800 */
[----:B------:R-:W-:Y:S01]  /*7f50*/  MUFU.EX2 R167, R167 ;  /* 0x000000a700a77308 */ /* 0x000fe20000000800 */
[----:B0-----:R-:W-:-:S01]  /*7f60*/  FADD.FTZ R156, R120, R115 ;  /* 0x00000073789c7221 */ /* 0x001fc20000010000 */
[----:B------:R-:W-:-:S06]  /*7f70*/  IMAD.U32 R115, RZ, RZ, UR52 ;  /* 0x00000034ff737e24 */ /* 0x000fcc000f8e00ff */
[----:B------:R-:W0:Y:S08]  /*7f80*/  MUFU.EX2 R154, R154 ;  /* 0x0000009a009a7308 */ /* 0x000e300000000800 */
[----:B------:R-:W-:Y:S08]  /*7f90*/  MUFU.EX2 R122, R122 ;  /* 0x0000007a007a7308 */ /* 0x000ff00000000800 */
[----:B------:R-:W2:Y:S08]  /*7fa0*/  MUFU.EX2 R113, R113 ;  /* 0x0000007100717308 */ /* 0x000eb00000000800 */
[----:B------:R3:W-:Y:S08]  /*7fb0*/  MUFU.EX2 R158, R93 ;  /* 0x0000005d009e7308 */ /* 0x0007f00000000800 */
[----:B------:R-:W-:Y:S01]  /*7fc0*/  MUFU.EX2 R181, R181 ;  /* 0x000000b500b57308 */ /* 0x000fe20000000800 */
[----:B---3--:R-:W-:-:S04]  /*7fd0*/  FADD.FTZ R93, R109, R6 ;  /* 0x000000066d5d7221 */ /* 0x008fc80000010000 */
[----:B------:R-:W-:-:S03]  /*7fe0*/  FADD.FTZ R6, R150, R93 ;  /* 0x0000005d96067221 */ /* 0x000fc60000010000 */
[----:B------:R-:W3:Y:S01]  /*7ff0*/  MUFU.EX2 R152, R152 ;  /* 0x0000009800987308 */ /* 0x000ee20000000800 */
[----:B-1----:R-:W-:-:S04]  /*8000*/  FADD.FTZ R93, R111, R6 ;  /* 0x000000066f5d7221 */ /* 0x002fc80000010000 */
[----:B0-----:R-:W-:-:S03]  /*8010*/  FADD.FTZ R6, R154, R93 ;  /* 0x0000005d9a067221 */ /* 0x001fc60000010000 */
[----:B------:R-:W-:Y:S01]  /*8020*/  MUFU.EX2 R124, R124 ;  /* 0x0000007c007c7308 */ /* 0x000fe20000000800 */
[----:B--2---:R-:W-:-:S07]  /*8030*/  FADD.FTZ R93, R113, R6 ;  /* 0x00000006715d7221 */ /* 0x004fce0000010000 */
[----:B------:R-:W-:Y:S01]  /*8040*/  MUFU.EX2 R183, R183 ;  /* 0x000000b700b77308 */ /* 0x000fe20000000800 */
[----:B---3--:R-:W-:-:S04]  /*8050*/  FADD.FTZ R93, R152, R93 ;  /* 0x0000005d985d7221 */ /* 0x008fc80000010000 */
[----:B------:R-:W-:-:S03]  /*8060*/  FADD.FTZ R93, R158, R93 ;  /* 0x0000005d9e5d7221 */ /* 0x000fc60000010000 */
[----:B------:R0:W1:Y:S08]  /*8070*/  MUFU.EX2 R117, R95 ;  /* 0x0000005f00757308 */ /* 0x0000700000000800 */
[----:B------:R2:W3:Y:S01]  /*8080*/  MUFU.EX2 R160, R97 ;  /* 0x0000006100a07308 */ /* 0x0004e20000000800 */
[----:B0-----:R-:W-:-:S04]  /*8090*/  FADD.FTZ R95, R167, R156 ;  /* 0x0000009ca75f7221 */ /* 0x001fc80000010000 */
[----:B------:R-:W-:-:S03]  /*80a0*/  FADD.FTZ R156, R122, R95 ;  /* 0x0000005f7a9c7221 */ /* 0x000fc60000010000 */
[----:B------:R-:W0:Y:S01]  /*80b0*/  MUFU.EX2 R126, R126 ;  /* 0x0000007e007e7308 */ /* 0x000e220000000800 */
[----:B--2---:R-:W-:Y:S01]  /*80c0*/  @!P1 LEA R97, R115, UR40, 0x3 ;  /* 0x0000002873619c11 */ /* 0x004fe2000f8e18ff */
[----:B------:R2:W-:Y:S06]  /*80d0*/  BAR.ARV R3, 0x100 ;  /* 0x000400030000751d */ /* 0x0005ec0000002000 */
[----:B------:R-:W-:Y:S01]  /*80e0*/  MUFU.EX2 R187, R187 ;  /* 0x000000bb00bb7308 */ /* 0x000fe20000000800 */
[----:B------:R-:W-:-:S01]  /*80f0*/  FADD.FTZ R95, R181, R156 ;  /* 0x0000009cb55f7221 */ /* 0x000fc20000010000 */
[----:B--2---:R-:W-:-:S02]  /*8100*/  @!P1 VIADD R3, R97, 0x29840 ;  /* 0x0002984061039836 */ /* 0x004fc40000000000 */
[----:B-1----:R-:W-:-:S01]  /*8110*/  FADD.FTZ R93, R117, R93 ;  /* 0x0000005d755d7221 */ /* 0x002fc20000010000 */
[----:B------:R-:W-:Y:S02]  /*8120*/  FADD.FTZ R6, R124, R95 ;  /* 0x0000005f7c067221 */ /* 0x000fe40000010000 */
[----:B------:R-:W-:Y:S01]  /*8130*/  @!P1 PRMT R3, RZ, 0x654, R3 ;  /* 0x00000654ff039816 */ /* 0x000fe20000000003 */
[----:B------:R-:W1:Y:S01]  /*8140*/  MUFU.EX2 R162, R99 ;  /* 0x0000006300a27308 */ /* 0x000e620000000800 */
[----:B---3--:R-:W-:-:S02]  /*8150*/  FADD.FTZ R93, R160, R93 ;  /* 0x0000005da05d7221 */ /* 0x008fc40000010000 */
[----:B------:R2:W-:Y:S05]  /*8160*/  @!P1 SYNCS.ARRIVE.TRANS64.RED.A1T0 RZ, [R3+URZ], RZ ;  /* 0x000000ff03ff99a7 */ /* 0x0005ea000810043f */
[----:B------:R-:W3:Y:S01]  /*8170*/  MUFU.EX2 R100, R100 ;  /* 0x0000006400647308 */ /* 0x000ee20000000800 */
[----:B--2---:R-:W-:-:S04]  /*8180*/  FADD.FTZ R3, R183, R6 ;  /* 0x00000006b7037221 */ /* 0x004fc80000010000 */
[----:B0-----:R-:W-:-:S03]  /*8190*/  FADD.FTZ R6, R126, R3 ;  /* 0x000000037e067221 */ /* 0x001fc60000010000 */
[----:B------:R-:W0:Y:S01]  /*81a0*/  MUFU.EX2 R164, R101 ;  /* 0x0000006500a47308 */ /* 0x000e220000000800 */
[----:B-1----:R-:W-:-:S01]  /*81b0*/  FADD.FTZ R93, R162, R93 ;  /* 0x0000005da25d7221 */ /* 0x002fc20000010000 */
[----:B------:R-:W-:-:S06]  /*81c0*/  FADD.FTZ R3, R187, R6 ;  /* 0x00000006bb037221 */ /* 0x000fcc0000010000 */
[----:B------:R-:W1:Y:S01]  /*81d0*/  MUFU.EX2 R177, R177 ;  /* 0x000000b100b17308 */ /* 0x000e620000000800 */
[----:B---3--:R-:W-:-:S07]  /*81e0*/  FADD.FTZ R6, R100, R3 ;  /* 0x0000000364067221 */ /* 0x008fce0000010000 */
[----:B------:R-:W2:Y:S01]  /*81f0*/  MUFU.EX2 R102, R102 ;  /* 0x0000006600667308 */ /* 0x000ea20000000800 */
[----:B0-----:R-:W-:-:S01]  /*8200*/  FADD.FTZ R93, R164, R93 ;  /* 0x0000005da45d7221 */ /* 0x001fc20000010000 */
[----:B-1----:R-:W-:-:S03]  /*8210*/  FADD.FTZ R3, R177, R6 ;  /* 0x00000006b1037221 */ /* 0x002fc60000010000 */
[----:B--2---:R-:W-:Y:S01]  /*8220*/  FADD.FTZ R6, R102, R93 ;  /* 0x0000005d66067221 */ /* 0x004fe20000010000 */
[----:B------:R-:W-:Y:S06]  /*8230*/  @!P0 BRA `(.L_x_28) ;  /* 0x0000000000048947 */ /* 0x000fec0003800000 */
[----:B------:R-:W-:Y:S01]  /*8240*/  BPT.TRAP 0x1 ;  /* 0x000000040000795c */ /* 0x000fe20000300000 */
.L_x_28:
[----:B------:R-:W-:Y:S01]  /*8250*/  ULEA UR4, UR53, UR40, 0x3 ;  /* 0x0000002835047291 */ /* 0x000fe2000f8e183f */
[----:B------:R-:W-:Y:S01]  /*8260*/  ISETP.GT.AND P2, PT, R9, R16, PT ;  /* 0x000000100900720c */ /* 0x000fe20003f44270 */
[----:B------:R-:W-:Y:S01]  /*8270*/  FMUL.FTZ R24, R24, R10 ;  /* 0x0000000a18187220 */ /* 0x000fe20000410000 */
[----:B------:R-:W-:Y:S01]  /*8280*/  F2FP.SATFINITE.E4M3.F32.PACK_AB_MERGE_C R128, R155, R128, RZ ;  /* 0x000000809b80723e */ /* 0x000fe200048070ff */
[----:B------:R-:W-:Y:S01]  /*8290*/  UIADD3 UR4, UR4, 0x29860, URZ ;  /* 0x0002986004047890 */ /* 0x000fe2000fffe03f */
[----:B------:R-:W-:Y:S01]  /*82a0*/  F2FP.SATFINITE.E4M3.F32.PACK_AB_MERGE_C R132, R139, R132, RZ ;  /* 0x000000848b84723e */ /* 0x000fe200048070ff */
[----:B------:R-:W-:Y:S01]  /*82b0*/  UMOV UR53, UR52 ;  /* 0x0000003400357c82 */ /* 0x000fe20008000000 */
[----:B------:R-:W-:Y:S01]  /*82c0*/  F2FP.SATFINITE.E4M3.F32.PACK_AB_MERGE_C R11, R18, R11, RZ ;  /* 0x0000000b120b723e */ /* 0x000fe200048070ff */
[----:B------:R-:W-:Y:S01]  /*82d0*/  UPRMT UR4, UR43, 0x654, UR4 ;  /* 0x000006542b047896 */ /* 0x000fe20008000004 */
[----:B------:R-:W-:Y:S01]  /*82e0*/  F2FP.SATFINITE.E4M3.F32.PACK_AB_MERGE_C R14, R19, R14, RZ ;  /* 0x0000000e130e723e */ /* 0x000fe200048070ff */
[----:B------:R-:W-:Y:S01]  /*82f0*/  FMUL.FTZ R25, R25, R10 ;  /* 0x0000000a19197220 */ /* 0x000fe20000410000 */
[----:B------:R-:W-:Y:S01]  /*8300*/  F2FP.SATFINITE.E4M3.F32.PACK_AB_MERGE_C R124, R183, R124, RZ ;  /* 0x0000007cb77c723e */ /* 0x000fe200048070ff */
[----:B------:R-:W-:Y:S01]  /*8310*/  FMUL.FTZ R28, R28, R10 ;  /* 0x0000000a1c1c7220 */ /* 0x000fe20000410000 */
[----:B------:R-:W-:Y:S01]  /*8320*/  F2FP.SATFINITE.E4M3.F32.PACK_AB_MERGE_C R100, R177, R100, RZ ;  /* 0x00000064b164723e */ /* 0x000fe200048070ff */
[----:B------:R-:W-:Y:S01]  /*8330*/  FMUL.FTZ R29, R29, R10 ;  /* 0x0000000a1d1d7220 */ /* 0x000fe20000410000 */
[----:B------:R-:W-:Y:S01]  /*8340*/  F2FP.SATFINITE.E4M3.F32.PACK_AB_MERGE_C R128, R23, R20, R128 ;  /* 0x000000141780723e */ /* 0x000fe20004807080 */
[----:B------:R-:W-:Y:S01]  /*8350*/  FMUL.FTZ R32, R32, R10 ;  /* 0x0000000a20207220 */ /* 0x000fe20000410000 */
[----:B------:R-:W-:Y:S01]  /*8360*/  F2FP.SATFINITE.E4M3.F32.PACK_AB_MERGE_C R21, R90, R21, RZ ;  /* 0x000000155a15723e */ /* 0x000fe200048070ff */
[----:B------:R-:W-:Y:S01]  /*8370*/  SYNCS.ARRIVE.TRANS64.RED.A1T0 RZ, [UR4], RZ ;  /* 0x000000ffffff79a7 */ /* 0x000fe20008100404 */
[----:B------:R-:W-:Y:S01]  /*8380*/  F2FP.SATFINITE.E4M3.F32.PACK_AB_MERGE_C R94, R157, R94, RZ ;  /* 0x0000005e9d5e723e */ /* 0x000fe200048070ff */
[----:B------:R-:W-:Y:S01]  /*8390*/  FMUL.FTZ R33, R33, R10 ;  /* 0x0000000a21217220 */ /* 0x000fe20000410000 */
        /* <DEDUP_REMOVED lines=13> */
[-C--:B------:R-:W-:Y:S01]  /*8470*/  FMUL.FTZ R48, R48, R10.reuse ;  /* 0x0000000a30307220 */ /* 0x080fe20000410000 */
[----:B------:R-:W-:Y:S01]  /*8480*/  F2FP.SATFINITE.E4M3.F32.PACK_AB_MERGE_C R107, R148, R107, RZ ;  /* 0x0000006b946b723e */ /* 0x000fe200048070ff */
[----:B------:R-:W-:Y:S01]  /*8490*/  FMUL.FTZ R49, R49, R10 ;  /* 0x0000000a31317220 */ /* 0x000fe20000410000 */
[----:B------:R-:W-:Y:S01]  /*84a0*/  F2FP.SATFINITE.E4M3.F32.PACK_AB_MERGE_C R120, R167, R120, RZ ;  /* 0x00000078a778723e */ /* 0x000fe200048070ff */
[-C--:B------:R-:W-:Y:S01]  /*84b0*/  FMUL.FTZ R52, R52, R10.reuse ;  /* 0x0000000a34347220 */ /* 0x080fe20000410000 */
[----:B------:R-:W-:Y:S01]  /*84c0*/  F2FP.SATFINITE.E4M3.F32.PACK_AB_MERGE_C R111, R154, R111, RZ ;  /* 0x0000006f9a6f723e */ /* 0x000fe200048070ff */
[----:B------:R-:W-:Y:S01]  /*84d0*/  FMUL.FTZ R53, R53, R10 ;  /* 0x0000000a35357220 */ /* 0x000fe20000410000 */
[----:B------:R-:W-:Y:S01]  /*84e0*/  F2FP.SATFINITE.E4M3.F32.PACK_AB_MERGE_C R18, R117, R158, RZ ;  /* 0x0000009e7512723e */ /* 0x000fe200048070ff */
[----:B------:R-:W-:Y:S01]  /*84f0*/  FMUL.FTZ R56, R56, R10 ;  /* 0x0000000a38387220 */ /* 0x000fe20000410000 */
[----:B------:R-:W-:Y:S01]  /*8500*/  F2FP.SATFINITE.E4M3.F32.PACK_AB_MERGE_C R19, R102, R164, RZ ;  /* 0x000000a46613723e */ /* 0x000fe200048070ff */
[----:B------:R-:W-:Y:S01]  /*8510*/  FMUL.FTZ R57, R57, R10 ;  /* 0x0000000a39397220 */ /* 0x000fe20000410000 */
[----:B------:R-:W-:Y:S01]  /*8520*/  F2FP.SATFINITE.E4M3.F32.PACK_AB_MERGE_C R132, R137, R130, R132 ;  /* 0x000000828984723e */ /* 0x000fe20004807084 */
[-C--:B------:R-:W-:Y:S01]  /*8530*/  FMUL.FTZ R60, R60, R10.reuse ;  /* 0x0000000a3c3c7220 */ /* 0x080fe20000410000 */
[----:B------:R-:W-:Y:S01]  /*8540*/  F2FP.SATFINITE.E4M3.F32.PACK_AB_MERGE_C R184, R12, R185, R11 ;  /* 0x000000b90cb8723e */ /* 0x000fe2000480700b */
[----:B------:R-:W-:Y:S01]  /*8550*/  FMUL.FTZ R61, R61, R10 ;  /* 0x0000000a3d3d7220 */ /* 0x000fe20000410000 */
[----:B------:R-:W-:Y:S01]  /*8560*/  F2FP.SATFINITE.E4M3.F32.PACK_AB_MERGE_C R168, R181, R122, R124 ;  /* 0x0000007ab5a8723e */ /* 0x000fe2000480707c */
[----:B------:R-:W-:Y:S01]  /*8570*/  FMUL.FTZ R64, R64, R10 ;  /* 0x0000000a40407220 */ /* 0x000fe20000410000 */
[----:B------:R-:W-:Y:S01]  /*8580*/  F2FP.SATFINITE.E4M3.F32.PACK_AB_MERGE_C R170, R187, R126, R100 ;  /* 0x0000007ebbaa723e */ /* 0x000fe20004807064 */
[-C--:B------:R-:W-:Y:S01]  /*8590*/  FMUL.FTZ R65, R65, R10.reuse ;  /* 0x0000000a41417220 */ /* 0x080fe20000410000 */
        /* <DEDUP_REMOVED lines=9> */
[----:B------:R-:W-:Y:S01]  /*8630*/  FMUL.FTZ R85, R85, R10 ;  /* 0x0000000a55557220 */ /* 0x000fe20000410000 */
        /* <DEDUP_REMOVED lines=32> */
[----:B------:R-:W-:Y:S01]  /*8840*/  F2FP.SATFINITE.E4M3.F32.PACK_AB_MERGE_C R185, R13, R104, R14 ;  /* 0x000000680db9723e */ /* 0x000fe2000480700e */
[----:B------:R-:W-:Y:S01]  /*8850*/  VIADD R9, R9, 0xffffffff ;  /* 0xffffffff09097836 */ /* 0x000fe20000000000 */
[----:B------:R-:W-:Y:S01]  /*8860*/  F2FP.SATFINITE.E4M3.F32.PACK_AB_MERGE_C R186, R22, R15, R21 ;  /* 0x0000000f16ba723e */ /* 0x000fe20004807015 */
[----:B------:R-:W-:Y:S01]  /*8870*/  IMAD.MOV.U32 R10, RZ, RZ, R89 ;  /* 0x000000ffff0a7224 */ /* 0x000fe200078e0059 */
[----:B------:R-:W-:Y:S01]  /*8880*/  F2FP.SATFINITE.E4M3.F32.PACK_AB_MERGE_C R180, R153, R92, R94 ;  /* 0x0000005c99b4723e */ /* 0x000fe2000480705e */
[----:B------:R-:W-:Y:S01]  /*8890*/  IMAD.MOV.U32 R7, RZ, RZ, R91 ;  /* 0x000000ffff077224 */ /* 0x000fe200078e005b */
[----:B------:R-:W-:Y:S01]  /*88a0*/  F2FP.SATFINITE.E4M3.F32.PACK_AB_MERGE_C R182, R159, R96, R98 ;  /* 0x000000609fb6723e */ /* 0x000fe20004807062 */
[----:B------:R-:W-:Y:S01]  /*88b0*/  IMAD.MOV.U32 R11, RZ, RZ, R8 ;  /* 0x000000ffff0b7224 */ /* 0x000fe200078e0008 */
[----:B------:R-:W-:Y:S01]  /*88c0*/  F2FP.SATFINITE.E4M3.F32.PACK_AB_MERGE_C R183, R141, R134, R136 ;  /* 0x000000868db7723e */ /* 0x000fe20004807088 */
[----:B------:R-:W-:Y:S01]  /*88d0*/  IMAD.MOV.U32 R187, RZ, RZ, R128 ;  /* 0x000000ffffbb7224 */ /* 0x000fe200078e0080 */
[----:B------:R-:W-:-:S02]  /*88e0*/  F2FP.SATFINITE.E4M3.F32.PACK_AB_MERGE_C R176, R121, R106, R108 ;  /* 0x0000006a79b0723e */ /* 0x000fc4000480706c */
[----:B------:R-:W-:Y:S02]  /*88f0*/  F2FP.SATFINITE.E4M3.F32.PACK_AB_MERGE_C R177, R123, R138, R127 ;  /* 0x0000008a7bb1723e */ /* 0x000fe4000480707f */
[----:B------:R-:W-:Y:S02]  /*8900*/  F2FP.SATFINITE.E4M3.F32.PACK_AB_MERGE_C R178, R129, R110, R112 ;  /* 0x0000006e81b2723e */ /* 0x000fe40004807070 */
[----:B------:R-:W-:Y:S02]  /*8910*/  F2FP.SATFINITE.E4M3.F32.PACK_AB_MERGE_C R179, R131, R142, R135 ;  /* 0x0000008e83b3723e */ /* 0x000fe40004807087 */
[----:B------:R-:W-:Y:S02]  /*8920*/  F2FP.SATFINITE.E4M3.F32.PACK_AB_MERGE_C R172, R161, R114, R116 ;  /* 0x00000072a1ac723e */ /* 0x000fe40004807074 */
[----:B------:R-:W-:Y:S02]  /*8930*/  F2FP.SATFINITE.E4M3.F32.PACK_AB_MERGE_C R173, R146, R105, R107 ;  /* 0x0000006992ad723e */ /* 0x000fe4000480706b */
[----:B------:R-:W-:-:S02]  /*8940*/  F2FP.SATFINITE.E4M3.F32.PACK_AB_MERGE_C R174, R165, R118, R120 ;  /* 0x00000076a5ae723e */ /* 0x000fc40004807078 */
[----:B------:R-:W-:Y:S02]  /*8950*/  F2FP.SATFINITE.E4M3.F32.PACK_AB_MERGE_C R175, R150, R109, R111 ;  /* 0x0000006d96af723e */ /* 0x000fe4000480706f */
[----:B------:R-:W-:Y:S02]  /*8960*/  F2FP.SATFINITE.E4M3.F32.PACK_AB_MERGE_C R169, R152, R113, R18 ;  /* 0x0000007198a9723e */ /* 0x000fe40004807012 */
[----:B------:R-:W-:Y:S02]  /*8970*/  F2FP.SATFINITE.E4M3.F32.PACK_AB_MERGE_C R171, R162, R160, R19 ;  /* 0x000000a0a2ab723e */ /* 0x000fe40004807013 */
[----:B------:R-:W-:Y:S01]  /*8980*/  MOV R181, R132 ;  /* 0x0000008400b57202 */ /* 0x000fe20000000f00 */
[----:B------:R-:W-:Y:S06]  /*8990*/  @P2 BRA `(.L_x_29) ;  /* 0xffffffc800442947 */ /* 0x000fec000383ffff */
[----:B------:R-:W-:-:S07]  /*89a0*/  IMAD.U32 R20, RZ, RZ, UR52 ;  /* 0x00000034ff147e24 */ /* 0x000fce000f8e00ff */
.L_x_19:
[----:B------:R-:W-:Y:S06]  /*89b0*/  BAR.ARV 0x8, 0x180 ;  /* 0x0206000000007b1d */ /* 0x000fec0000002000 */
[----:B------:R-:W-:Y:S05]  /*89c0*/  @!P0 BRA `(.L_x_30) ;  /* 0x0000000000048947 */ /* 0x000fea0003800000 */
[----:B------:R-:W-:Y:S01]  /*89d0*/  BPT.TRAP 0x1 ;  /* 0x000000040000795c */ /* 0x000fe20000300000 */
.L_x_30:
[----:B------:R-:W-:Y:S02]  /*89e0*/  R2UR UR5, R20 ;  /* 0x00000000140572ca */ /* 0x000fe400000e0000 */
[----:B------:R-:W-:-:S11]  /*89f0*/  SHF.L.U32 R8, R8, 0x1f, RZ ;  /* 0x0000001f08087819 */ /* 0x000fd600000006ff */
[----:B------:R-:W-:-:S09]  /*8a00*/  ULEA UR5, UR5, UR40, 0x3 ;  /* 0x0000002805057291 */ /* 0x000fd2000f8e183f */
[----:B------:R0:W1:Y:S01]  /*8a10*/  SYNCS.PHASECHK.TRANS64.TRYWAIT P1, [UR5+0x29850], R8 ;  /* 0x02985008ff0075a7 */ /* 0x0000620008020145 */
[----:B------:R-:W-:Y:S05]  /*8a20*/  @!P0 BRA `(.L_x_31) ;  /* 0x0000000000048947 */ /* 0x000fea0003800000 */
[----:B------:R-:W-:Y:S01]  /*8a30*/  BPT.TRAP 0x1 ;  /* 0x000000040000795c */ /* 0x000fe20000300000 */
.L_x_31:
[----:B-1----:R-:W-:Y:S05]  /*8a40*/  @P1 BRA `(.L_x_32) ;  /* 0x0000000000081947 */ /* 0x002fea0003800000 */
[----:B------:R-:W1:Y:S02]  /*8a50*/  SYNCS.PHASECHK.TRANS64.TRYWAIT P1, [UR5+0x29850], R8 ;  /* 0x02985008ff0075a7 */ /* 0x000e640008020145 */
[----:B-1----:R-:W-:Y:S05]  /*8a60*/  @!P1 BRA `(.L_x_33) ;  /* 0x0000006400909947 */ /* 0x002fea0003800000 */
.L_x_32:
[----:B------:R-:W-:Y:S01]  /*8a70*/  UIADD3 UR40, UR40, 0x400, URZ ;  /* 0x0000040028287890 */ /* 0x000fe2000fffe03f */
[----:B------:R-:W-:Y:S01]  /*8a80*/  R2UR UR6, R20 ;  /* 0x00000000140672ca */ /* 0x000fe200000e0000 */
[----:B------:R-:W-:Y:S01]  /*8a90*/  WARPGROUP.ARRIVE ;  /* 0x00000000000079c5 */ /* 0x000fe20000000000 */
[----:B------:R-:W-:Y:S01]  /*8aa0*/  UMOV UR7, 0xc0000010 ;  /* 0xc000001000077882 */ /* 0x000fe20000000000 */
[----:B------:R-:W-:Y:S01]  /*8ab0*/  USHF.R.U32.HI UR40, URZ, 0x4, UR40 ;  /* 0x000000043f287899 */ /* 0x000fe20008011628 */
[----:B01----:R-:W0:Y:S03]  /*8ac0*/  LDC.64 R8, c[0x0][0x9a0] ;  /* 0x00026800ff087b82 */ /* 0x003e260000000a00 */
[----:B------:R-:W-:-:S04]  /*8ad0*/  ULOP3.LUT UR40, UR40, 0x3fff, URZ, 0xc0, !UPT ;  /* 0x00003fff28287892 */ /* 0x000fc8000f8ec03f */
[----:B------:R-:W-:-:S04]  /*8ae0*/  ULOP3.LUT UR4, UR40, 0x10000, URZ, 0xfc, !UPT ;  /* 0x0001000028047892 */ /* 0x000fc8000f8efc3f */
[----:B------:R-:W-:-:S07]  /*8af0*/  UIMAD UR4, UR6, 0x500, UR4 ;  /* 0x00000500060478a4 */ /* 0x000fce000f8e0204 */
[----:B------:R-:W-:Y:S02]  /*8b00*/  UMOV UR6, UR4 ;  /* 0x0000000400067c82 */ /* 0x000fe40008000000 */
[----:B------:R-:W-:Y:S01]  /*8b10*/  QGMMA.64x128x32.F32.E4M3.E4M3 R24, R184, gdesc[UR4], R24, gsb0 ;  /* 0x01e00004b8187df3 */ /* 0x000fe20008000818 */
[----:B------:R-:W-:Y:S01]  /*8b20*/  UIADD3 UR6, UR4, 0x100, URZ ;  /* 0x0000010004067890 */ /* 0x000fe2000fffe03f */
[----:B------:R-:W-:Y:S01]  /*8b30*/  UMOV UR7, 0xc0000010 ;  /* 0xc000001000077882 */ /* 0x000fe20000000000 */
[----:B0-----:R-:W-:-:S04]  /*8b40*/  ISETP.NE.U32.AND P1, PT, R8, RZ, PT ;  /* 0x000000ff0800720c */ /* 0x001fc80003f25070 */
[----:B------:R-:W-:-:S13]  /*8b50*/  ISETP.NE.AND.EX P1, PT, R9, RZ, PT, P1 ;  /* 0x000000ff0900720c */ /* 0x000fda0003f25310 */
[----:B------:R-:W0:Y:S01]  /*8b60*/  @P1 LDC.64 R4, c[0x0][0x9c8] ;  /* 0x00027200ff041b82 */ /* 0x000e220000000a00 */
[----:B------:R-:W-:-:S07]  /*8b70*/  @P1 SHF.R.S32.HI R13, RZ, 0x1f, R2 ;  /* 0x0000001fff0d1819 */ /* 0x000fce0000011402 */
[----:B------:R-:W1:Y:S01]  /*8b80*/  @P1 LDC.64 R10, c[0x0][0x9d0] ;  /* 0x00027400ff0a1b82 */ /* 0x000e620000000a00 */
[----:B0-----:R-:W-:-:S04]  /*8b90*/  @P1 IMAD R0, R4, UR37, RZ ;  /* 0x0000002504001c24 */ /* 0x001fc8000f8e02ff */
[----:B------:R-:W-:Y:S02]  /*8ba0*/  @P1 IMAD R7, R5, UR36, R0 ;  /* 0x0000002405071c24 */ /* 0x000fe4000f8e0200 */
[----:B------:R-:W-:-:S04]  /*8bb0*/  @P1 IMAD.WIDE.U32 R4, R4, UR36, RZ ;  /* 0x0000002404041c25 */ /* 0x000fc8000f8e00ff */
[-C--:B-1----:R-:W-:Y:S02]  /*8bc0*/  @P1 IMAD R0, R13, R10.reuse, RZ ;  /* 0x0000000a0d001224 */ /* 0x082fe400078e02ff */
[----:B------:R-:W-:Y:S02]  /*8bd0*/  @P1 IMAD.IADD R5, R5, 0x1, R7 ;  /* 0x0000000105051824 */ /* 0x000fe400078e0207 */
[C---:B------:R-:W-:Y:S02]  /*8be0*/  @P1 IMAD R7, R2.reuse, R11, R0 ;  /* 0x0000000b02071224 */ /* 0x040fe400078e0200 */
[----:B------:R-:W-:-:S04]  /*8bf0*/  @P1 IMAD.WIDE.U32 R4, R2, R10, R4 ;  /* 0x0000000a02041225 */ /* 0x000fc800078e0004 */
[----:B------:R-:W-:Y:S01]  /*8c00*/  @P1 IMAD.IADD R0, R5, 0x1, R7 ;  /* 0x0000000105001824 */ /* 0x000fe200078e0207 */
[----:B------:R-:W-:-:S04]  /*8c10*/  @P1 LEA R8, P2, R4, R8, 0x2 ;  /* 0x0000000804081211 */ /* 0x000fc800078410ff */
[----:B------:R-:W-:Y:S01]  /*8c20*/  @P1 LEA.HI.X R9, R4, R9, R0, 0x2, P2 ;  /* 0x0000000904091211 */ /* 0x000fe200010f1400 */
[----:B------:R-:W-:-:S06]  /*8c30*/  IMAD.MOV.U32 R4, RZ, RZ, 0x3f800000 ;  /* 0x3f800000ff047424 */ /* 0x000fcc00078e00ff */
[----:B------:R0:W2:Y:S01]  /*8c40*/  @P1 LDG.E R4, desc[UR38][R8.64] ;  /* 0x0000002608041981 */ /* 0x0000a2000c1e1900 */
[----:B------:R-:W-:Y:S02]  /*8c50*/  WARPGROUP.DEPBAR.LE gsb0, 0x0 ;  /* 0x00008000000079c5 */ /* 0x000fe40000010000 */
[----:B------:R-:W-:-:S06]  /*8c60*/  WARPGROUP.ARRIVE ;  /* 0x00000000000079c5 */ /* 0x000fcc0000000000 */
[----:B------:R-:W-:Y:S01]  /*8c70*/  QGMMA.64x128x32.F32.E4M3.E4M3 R24, R180, gdesc[UR4], R24, gsb0 ;  /* 0x01e00004b4187df3 */ /* 0x000fe20008000818 */
[----:B------:R-:W-:Y:S01]  /*8c80*/  UIADD3 UR6, UR4, 0x200, URZ ;  /* 0x0000020004067890 */ /* 0x000fe2000fffe03f */
[----:B------:R-:W-:Y:S01]  /*8c90*/  UMOV UR7, 0xc0000010 ;  /* 0xc000001000077882 */ /* 0x000fe20000000000 */
[----:B------:R-:W-:Y:S02]  /*8ca0*/  WARPGROUP.DEPBAR.LE gsb0, 0x0 ;  /* 0x00008000000079c5 */ /* 0x000fe40000010000 */
[----:B------:R-:W-:-:S07]  /*8cb0*/  WARPGROUP.ARRIVE ;  /* 0x00000000000079c5 */ /* 0x000fce0000000000 */
[----:B------:R-:W-:Y:S01]  /*8cc0*/  QGMMA.64x128x32.F32.E4M3.E4M3 R24, R176, gdesc[UR4], R24, gsb0 ;  /* 0x01e00004b0187df3 */ /* 0x000fe20008000818 */
[----:B------:R-:W-:Y:S01]  /*8cd0*/  UIADD3 UR6, UR4, 0x300, URZ ;  /* 0x0000030004067890 */ /* 0x000fe2000fffe03f */
[----:B------:R-:W-:Y:S01]  /*8ce0*/  UMOV UR7, 0xc0000010 ;  /* 0xc000001000077882 */ /* 0x000fe20000000000 */
[----:B------:R-:W-:Y:S01]  /*8cf0*/  UIADD3 UR4, UR4, 0x400, URZ ;  /* 0x0000040004047890 */ /* 0x000fe2000fffe03f */
[----:B------:R-:W1:Y:S04]  /*8d00*/  SHFL.BFLY PT, R0, R3, 0x2, 0x1f ;  /* 0x0c401f0003007f89 */ /* 0x000e6800000e0000 */
[----:B------:R-:W3:Y:S01]  /*8d10*/  SHFL.BFLY PT, R7, R6, 0x2, 0x1f ;  /* 0x0c401f0006077f89 */ /* 0x000ee200000e0000 */
[----:B------:R-:W-:Y:S02]  /*8d20*/  WARPGROUP.DEPBAR.LE gsb0, 0x0 ;  /* 0x00008000000079c5 */ /* 0x000fe40000010000 */
[----:B------:R-:W-:-:S06]  /*8d30*/  WARPGROUP.ARRIVE ;  /* 0x00000000000079c5 */ /* 0x000fcc0000000000 */
[----:B------:R-:W-:Y:S01]  /*8d40*/  QGMMA.64x128x32.F32.E4M3.E4M3 R24, R172, gdesc[UR4], R24, gsb0 ;  /* 0x01e00004ac187df3 */ /* 0x000fe20008000818 */
[----:B------:R-:W-:Y:S01]  /*8d50*/  UMOV UR6, UR4 ;  /* 0x0000000400067c82 */ /* 0x000fe20008000000 */
[----:B------:R-:W-:Y:S01]  /*8d60*/  UMOV UR7, 0xc0000010 ;  /* 0xc000001000077882 */ /* 0x000fe20000000000 */
[----:B-1----:R-:W-:Y:S01]  /*8d70*/  FADD.FTZ R0, R0, R3 ;  /* 0x0000000300007221 */ /* 0x002fe20000010000 */
[----:B---3--:R-:W-:-:S04]  /*8d80*/  FADD.FTZ R7, R7, R6 ;  /* 0x0000000607077221 */ /* 0x008fc80000010000 */
[----:B------:R-:W1:Y:S04]  /*8d90*/  SHFL.BFLY PT, R5, R0, 0x1, 0x1f ;  /* 0x0c201f0000057f89 */ /* 0x000e6800000e0000 */
[----:B0-----:R-:W0:Y:S01]  /*8da0*/  SHFL.BFLY PT, R8, R7, 0x1, 0x1f ;  /* 0x0c201f0007087f89 */ /* 0x001e2200000e0000 */
[----:B-1----:R-:W-:Y:S01]  /*8db0*/  FADD.FTZ R11, R0, R5 ;  /* 0x00000005000b7221 */ /* 0x002fe20000010000 */
[----:B0-----:R-:W-:-:S04]  /*8dc0*/  FADD.FTZ R12, R7, R8 ;  /* 0x00000008070c7221 */ /* 0x001fc80000010000 */
[C---:B------:R-:W-:Y:S01]  /*8dd0*/  FSETP.NE.FTZ.AND P1, PT, R11.reuse, RZ, PT ;  /* 0x000000ff0b00720b */ /* 0x040fe20003f35000 */
[----:B------:R-:W-:Y:S01]  /*8de0*/  FMUL.FTZ R13, R11, 0.00390625 ;  /* 0x3b8000000b0d7820 */ /* 0x000fe20000410000 */
[----:B------:R-:W-:Y:S01]  /*8df0*/  FMUL.FTZ R14, R12, 0.00390625 ;  /* 0x3b8000000c0e7820 */ /* 0x000fe20000410000 */
[----:B------:R-:W-:-:S03]  /*8e00*/  IMAD.MOV.U32 R5, RZ, RZ, RZ ;  /* 0x000000ffff057224 */ /* 0x000fc600078e00ff */
[----:B------:R-:W-:Y:S02]  /*8e10*/  FSETP.NE.FTZ.AND P2, PT, R13, RZ, PT ;  /* 0x000000ff0d00720b */ /* 0x000fe40003f55000 */
[----:B------:R-:W-:-:S05]  /*8e20*/  FSETP.NE.FTZ.AND P3, PT, R14, RZ, PT ;  /* 0x000000ff0e00720b */ /* 0x000fca0003f75000 */
[----:B------:R-:W-:Y:S01]  /*8e30*/  @P1 MUFU.RCP R5, R11 ;  /* 0x0000000b00051308 */ /* 0x000fe20000001000 */
[----:B------:R-:W-:Y:S01]  /*8e40*/  FSETP.NE.FTZ.AND P1, PT, R12, RZ, PT ;  /* 0x000000ff0c00720b */ /* 0x000fe20003f35000 */
[----:B------:R-:W-:Y:S01]  /*8e50*/  IMAD.MOV.U32 R9, RZ, RZ, RZ ;  /* 0x000000ffff097224 */ /* 0x000fe200078e00ff */
[----:B------:R-:W-:Y:S02]  /*8e60*/  WARPGROUP.DEPBAR.LE gsb0, 0x0 ;  /* 0x00008000000079c5 */ /* 0x000fe40000010000 */
[----:B------:R-:W-:-:S06]  /*8e70*/  WARPGROUP.ARRIVE ;  /* 0x00000000000079c5 */ /* 0x000fcc0000000000 */
[----:B------:R-:W-:Y:S01]  /*8e80*/  QGMMA.64x128x32.F32.E4M3.E4M3 R24, R168, gdesc[UR4], R24, gsb0 ;  /* 0x01e00004a8187df3 */ /* 0x000fe20008000818 */
[----:B------:R-:W0:Y:S08]  /*8e90*/  @P2 MUFU.LG2 R8, R13 ;  /* 0x0000000d00082308 */ /* 0x000e300000000c00 */
[----:B------:R-:W1:Y:S08]  /*8ea0*/  @P3 MUFU.LG2 R10, R14 ;  /* 0x0000000e000a3308 */ /* 0x000e700000000c00 */
[----:B------:R-:W3:Y:S01]  /*8eb0*/  @P1 MUFU.RCP R9, R12 ;  /* 0x0000000c00091308 */ /* 0x000ee20000001000 */
[C---:B------:R-:W-:Y:S01]  /*8ec0*/  @P2 FMUL.FTZ R6, R88.reuse, 0.69314718246459960938 ;  /* 0x3f31721858062820 */ /* 0x040fe20000410000 */
[----:B------:R-:W-:Y:S01]  /*8ed0*/  @P3 FMUL.FTZ R15, R88, 0.69314718246459960938 ;  /* 0x3f317218580f3820 */ /* 0x000fe20000410000 */
[----:B0-----:R-:W-:Y:S01]  /*8ee0*/  @P2 FMUL.FTZ R7, R8, 0.69314718246459960938 ;  /* 0x3f31721808072820 */ /* 0x001fe20000410000 */
[----:B------:R-:W-:-:S02]  /*8ef0*/  IMAD.MOV.U32 R0, RZ, RZ, -0x800000 ;  /* 0xff800000ff007424 */ /* 0x000fc400078e00ff */
[----:B--2---:R-:W-:Y:S01]  /*8f00*/  FMUL.FTZ R5, R5, R4 ;  /* 0x0000000405057220 */ /* 0x004fe20000410000 */
[----:B------:R-:W-:Y:S02]  /*8f10*/  IMAD.MOV.U32 R3, RZ, RZ, -0x800000 ;  /* 0xff800000ff037424 */ /* 0x000fe400078e00ff */
[----:B-1----:R-:W-:Y:S01]  /*8f20*/  @P3 FMUL.FTZ R10, R10, 0.69314718246459960938 ;  /* 0x3f3172180a0a3820 */ /* 0x002fe20000410000 */
[----:B------:R-:W-:-:S03]  /*8f30*/  @P2 FFMA.FTZ R0, R6, R91, R7 ;  /* 0x0000005b06002223 */ /* 0x000fc60000010007 */
[----:B------:R-:W-:Y:S01]  /*8f40*/  @P3 FFMA.FTZ R3, R15, R89, R10 ;  /* 0x000000590f033223 */ /* 0x000fe2000001000a */
[----:B---3--:R-:W-:Y:S01]  /*8f50*/  FMUL.FTZ R4, R9, R4 ;  /* 0x0000000409047220 */ /* 0x008fe20000410000 */
[----:B------:R-:W-:Y:S02]  /*8f60*/  WARPGROUP.DEPBAR.LE gsb0, 0x0 ;  /* 0x00008000000079c5 */ /* 0x000fe40000010000 */
[----:B------:R-:W-:Y:S05]  /*8f70*/  @!P0 BRA `(.L_x_34) ;  /* 0x0000000000048947 */ /* 0x000fea0003800000 */
[----:B------:R-:W-:Y:S01]  /*8f80*/  BPT.TRAP 0x1 ;  /* 0x000000040000795c */ /* 0x000fe20000300000 */
.L_x_34:
[----:B------:R-:W-:Y:S01]  /*8f90*/  UIADD3 UR4, UR5, 0x29860, URZ ;  /* 0x0002986005047890 */ /* 0x000fe2000fffe03f */
[-C--:B------:R-:W-:Y:S01]  /*8fa0*/  FMUL.FTZ R7, R24, R5.reuse ;  /* 0x0000000518077220 */ /* 0x080fe20000410000 */
[-C--:B------:R-:W-:Y:S01]  /*8fb0*/  FMUL.FTZ R9, R29, R5.reuse ;  /* 0x000000051d097220 */ /* 0x080fe20000410000 */
[-C--:B------:R-:W-:Y:S01]  /*8fc0*/  FMUL.FTZ R10, R32, R5.reuse ;  /* 0x00000005200a7220 */ /* 0x080fe20000410000 */
[----:B------:R-:W-:Y:S01]  /*8fd0*/  UPRMT UR4, UR43, 0x654, UR4 ;  /* 0x000006542b047896 */ /* 0x000fe20008000004 */
        /* <DEDUP_REMOVED lines=8> */
[----:B------:R-:W-:Y:S01]  /*9060*/  SYNCS.ARRIVE.TRANS64.RED.A1T0 RZ, [UR4], RZ ;  /* 0x000000ffffff79a7 */ /* 0x000fe20008100404 */
        /* <DEDUP_REMOVED lines=47> */
[----:B------:R-:W-:Y:S01]  /*9360*/  PLOP3.LUT P0, PT, PT, PT, PT, 0x8, 0x0 ;  /* 0x000000000000781c */ /* 0x000fe20003f0e170 */
[-C--:B------:R-:W-:Y:S01]  /*9370*/  FMUL.FTZ R70, R70, R4.reuse ;  /* 0x0000000446467220 */ /* 0x080fe20000410000 */
[-C--:B------:R-:W-:Y:S01]  /*9380*/  FMUL.FTZ R67, R67, R4.reuse ;  /* 0x0000000443437220 */ /* 0x080fe20000410000 */
[-C--:B------:R-:W-:Y:S01]  /*9390*/  FMUL.FTZ R78, R78, R4.reuse ;  /* 0x000000044e4e7220 */ /* 0x080fe20000410000 */
[-C--:B------:R-:W-:Y:S01]  /*93a0*/  FMUL.FTZ R75, R75, R4.reuse ;  /* 0x000000044b4b7220 */ /* 0x080fe20000410000 */
[-C--:B------:R-:W-:Y:S01]  /*93b0*/  FMUL.FTZ R86, R86, R4.reuse ;  /* 0x0000000456567220 */ /* 0x080fe20000410000 */
[----:B------:R-:W-:-:S07]  /*93c0*/  FMUL.FTZ R83, R83, R4 ;  /* 0x0000000453537220 */ /* 0x000fce0000410000 */
.L_x_12:
[----:B------:R-:W-:Y:S05]  /*93d0*/  @P0 BRA `(.L_x_35) ;  /* 0x0000002000540947 */ /* 0x000fea0003800000 */
[----:B------:R-:W0:Y:S01]  /*93e0*/  S2R R18, SR_TID.X ;  /* 0x0000000000127919 */ /* 0x000e220000002100 */
[----:B------:R-:W-:Y:S01]  /*93f0*/  ULDC.64 UR4, c[0x4][0x40] ;  /* 0x0100100000047ab9 */ /* 0x000fe20000000a00 */
[----:B------:R-:W-:Y:S01]  /*9400*/  ULDC.64 UR6, c[0x0][0xb38] ;  /* 0x0002ce0000067ab9 */ /* 0x000fe20000000a00 */
[----:B------:R-:W-:Y:S01]  /*9410*/  ULDC.64 UR8, c[0x0][0xb28] ;  /* 0x0002ca0000087ab9 */ /* 0x000fe20000000a00 */
[----:B0-----:R-:W-:-:S05]  /*9420*/  IMAD.SHL.U32 R4, R18, 0x4, RZ ;  /* 0x0000000412047824 */ /* 0x001fca00078e00ff */
[----:B------:R-:W-:Y:S01]  /*9430*/  LOP3.LUT R4, R4, 0xc, RZ, 0xc0, !PT ;  /* 0x0000000c04047812 */ /* 0x000fe200078ec0ff */
[----:B------:R-:W-:Y:S03]  /*9440*/  BAR.SYNC.DEFER_BLOCKING 0x1, 0x100 ;  /* 0x0044000000007b1d */ /* 0x000fe60000010000 */
[----:B------:R-:W-:-:S05]  /*9450*/  IADD3 R4, P0, R4, UR4, RZ ;  /* 0x0000000404047c10 */ /* 0x000fca000ff1e0ff */
[----:B------:R-:W-:Y:S01]  /*9460*/  IMAD.X R5, RZ, RZ, UR5, P0 ;  /* 0x00000005ff057e24 */ /* 0x000fe200080e06ff */
[----:B------:R-:W-:-:S05]  /*9470*/  ULDC.64 UR4, c[0x0][0xbd0] ;  /* 0x0002f40000047ab9 */ /* 0x000fca0000000a00 */
[----:B------:R0:W2:Y:S01]  /*9480*/  LDG.E.CONSTANT R5, desc[UR38][R4.64] ;  /* 0x0000002604057981 */ /* 0x0000a2000c1e9900 */
[----:B------:R-:W-:Y:S01]  /*9490*/  LOP3.LUT P0, R16, R18, 0x3, RZ, 0xc0, !PT ;  /* 0x0000000312107812 */ /* 0x000fe2000780c0ff */
[----:B------:R-:W-:Y:S03]  /*94a0*/  BSSY B0, `(.L_x_36) ;  /* 0x000018e000007945 */ /* 0x000fe60003800000 */
[----:B------:R-:W-:-:S04]  /*94b0*/  ISETP.EQ.OR P0, PT, R16, 0x3, !P0 ;  /* 0x000000031000780c */ /* 0x000fc80004702670 */
[----:B------:R-:W-:Y:S02]  /*94c0*/  SEL R106, R6, R9, P0 ;  /* 0x00000009066a7207 */ /* 0x000fe40000000000 */
[----:B------:R-:W-:Y:S01]  /*94d0*/  SEL R119, R9, R6, P0 ;  /* 0x0000000609777207 */ /* 0x000fe20000000000 */
[----:B------:R-:W-:Y:S01]  /*94e0*/  VIADD R9, R18, 0xffffff80 ;  /* 0xffffff8012097836 */ /* 0x000fe20000000000 */
[----:B------:R-:W-:Y:S02]  /*94f0*/  SEL R104, R7, R8, P0 ;  /* 0x0000000807687207 */ /* 0x000fe40000000000 */
[----:B------:R-:W-:Y:S02]  /*9500*/  SEL R117, R8, R7, P0 ;  /* 0x0000000708757207 */ /* 0x000fe40000000000 */
[----:B------:R-:W-:Y:S02]  /*9510*/  SHF.R.S32.HI R8, RZ, 0x1f, R9 ;  /* 0x0000001fff087819 */ /* 0x000fe40000011409 */
[----:B------:R-:W-:-:S02]  /*9520*/  SEL R90, R68, R29, P0 ;  /* 0x0000001d445a7207 */ /* 0x000fc40000000000 */
[----:B0-----:R-:W-:Y:S02]  /*9530*/  LEA.HI R4, R8, R9, RZ, 0x7 ;  /* 0x0000000908047211 */ /* 0x001fe400078f38ff */
[----:B------:R-:W-:Y:S02]  /*9540*/  SEL R101, R29, R68, P0 ;  /* 0x000000441d657207 */ /* 0x000fe40000000000 */
[----:B------:R-:W-:Y:S02]  /*9550*/  LOP3.LUT R6, R4, 0xffffff80, RZ, 0xc0, !PT ;  /* 0xffffff8004067812 */ /* 0x000fe400078ec0ff */
[----:B------:R-:W-:Y:S02]  /*9560*/  SEL R100, R44, R13, P0 ;  /* 0x0000000d2c647207 */ /* 0x000fe40000000000 */
[----:B------:R-:W-:Y:S01]  /*9570*/  SEL R113, R13, R44, P0 ;  /* 0x0000002c0d717207 */ /* 0x000fe20000000000 */
[----:B------:R-:W-:Y:S01]  /*9580*/  IMAD.IADD R68, R9, 0x1, -R6 ;  /* 0x0000000109447824 */ /* 0x000fe200078e0a06 */
[----:B------:R-:W-:-:S02]  /*9590*/  SEL R98, R52, R15, P0 ;  /* 0x0000000f34627207 */ /* 0x000fc40000000000 */
[----:B------:R-:W-:Y:S02]  /*95a0*/  SEL R109, R15, R52, P0 ;  /* 0x000000340f6d7207 */ /* 0x000fe40000000000 */
[----:B------:R-:W-:Y:S02]  /*95b0*/  SHF.R.S32.HI R13, RZ, 0x1f, R68 ;  /* 0x0000001fff0d7819 */ /* 0x000fe40000011444 */
[----:B------:R-:W-:Y:S02]  /*95c0*/  LEA.HI R8, R8, R9, RZ, 0x2 ;  /* 0x0000000908087211 */ /* 0x000fe400078f10ff */
[----:B------:R-:W-:Y:S02]  /*95d0*/  LEA.HI R15, R13, R68, RZ, 0x2 ;  /* 0x000000440d0f7211 */ /* 0x000fe400078f10ff */
[----:B------:R-:W-:Y:S02]  /*95e0*/  SEL R92, R20, R57, P0 ;  /* 0x00000039145c7207 */ /* 0x000fe40000000000 */
[----:B------:R-:W-:-:S02]  /*95f0*/  SHF.R.S32.HI R6, RZ, 0x2, R15 ;  /* 0x00000002ff067819 */ /* 0x000fc4000001140f */
[----:B------:R-:W-:Y:S02]  /*9600*/  SHF.R.S32.HI R7, RZ, 0x1f, R15 ;  /* 0x0000001fff077819 */ /* 0x000fe4000001140f */
[----:B------:R-:W-:Y:S02]  /*9610*/  SEL R103, R57, R20, P0 ;  /* 0x0000001439677207 */ /* 0x000fe40000000000 */
[----:B------:R-:W-:Y:S02]  /*9620*/  SEL R44, R26, R27, P0 ;  /* 0x0000001b1a2c7207 */ /* 0x000fe40000000000 */
[----:B------:R-:W-:Y:S02]  /*9630*/  SEL R91, R27, R26, P0 ;  /* 0x0000001a1b5b7207 */ /* 0x000fe40000000000 */
[----:B------:R-:W-:Y:S02]  /*9640*/  SEL R20, R42, R43, P0 ;  /* 0x0000002b2a147207 */ /* 0x000fe40000000000 */
[----:B------:R-:W-:-:S02]  /*9650*/  SEL R85, R43, R42, P0 ;  /* 0x0000002a2b557207 */ /* 0x000fc40000000000 */
[----:B------:R-:W-:Y:S02]  /*9660*/  LOP3.LUT R8, R8, 0xfffffffc, RZ, 0xc0, !PT ;  /* 0xfffffffc08087812 */ /* 0x000fe400078ec0ff */
[----:B------:R-:W-:Y:S02]  /*9670*/  SEL R26, R74, R75, P0 ;  /* 0x0000004b4a1a7207 */ /* 0x000fe40000000000 */
[----:B------:R-:W-:Y:S01]  /*9680*/  SEL R43, R75, R74, P0 ;  /* 0x0000004a4b2b7207 */ /* 0x000fe20000000000 */
[----:B------:R-:W-:Y:S01]  /*9690*/  IMAD.IADD R8, R9, 0x1, -R8 ;  /* 0x0000000109087824 */ /* 0x000fe200078e0a08 */
[----:B------:R-:W0:Y:S01]  /*96a0*/  S2R R75, SR_CTAID.X ;  /* 0x00000000004b7919 */ /* 0x000e220000002500 */
[----:B------:R-:W-:Y:S02]  /*96b0*/  LEA.HI R7, R7, R6, RZ, 0x3 ;  /* 0x0000000607077211 */ /* 0x000fe400078f18ff */
[----:B------:R-:W-:Y:S02]  /*96c0*/  SEL R16, R10, R33, P0 ;  /* 0x000000210a107207 */ /* 0x000fe40000000000 */
[----:B------:R-:W-:-:S02]  /*96d0*/  SEL R17, R33, R10, P0 ;  /* 0x0000000a21117207 */ /* 0x000fc40000000000 */
[----:B------:R-:W-:Y:S02]  /*96e0*/  LOP3.LUT R9, R7, 0xfffffff8, RZ, 0xc0, !PT ;  /* 0xfffffff807097812 */ /* 0x000fe400078ec0ff */
[----:B------:R-:W-:Y:S02]  /*96f0*/  SHF.R.S32.HI R10, RZ, 0x1f, R2 ;  /* 0x0000001fff0a7819 */ /* 0x000fe40000011402 */
[----:B------:R-:W-:Y:S01]  /*9700*/  LEA.HI R7, R13, R68, RZ, 0x5 ;  /* 0x000000440d077211 */ /* 0x000fe200078f28ff */
[----:B------:R-:W-:Y:S01]  /*9710*/  IMAD.IADD R6, R6, 0x1, -R9 ;  /* 0x0000000106067824 */ /* 0x000fe200078e0a09 */
[----:B------:R-:W-:Y:S01]  /*9720*/  SEL R102, R36, R11, P0 ;  /* 0x0000000b24667207 */ /* 0x000fe20000000000 */
[----:B------:R-:W-:Y:S01]  /*9730*/  IMAD R9, R10, UR4, RZ ;  /* 0x000000040a097c24 */ /* 0x000fe2000f8e02ff */
[----:B------:R-:W-:Y:S02]  /*9740*/  SEL R115, R11, R36, P0 ;  /* 0x000000240b737207 */ /* 0x000fe40000000000 */
[----:B------:R-:W-:Y:S01]  /*9750*/  SHF.R.S32.HI R11, RZ, 0x7, R4 ;  /* 0x00000007ff0b7819 */ /* 0x000fe20000011404 */
[----:B------:R-:W-:Y:S01]  /*9760*/  IMAD R9, R2, UR5, R9 ;  /* 0x0000000502097c24 */ /* 0x000fe2000f8e0209 */
[----:B------:R-:W-:-:S02]  /*9770*/  SHF.R.S32.HI R7, RZ, 0x5, R7 ;  /* 0x00000005ff077819 */ /* 0x000fc40000011407 */
[----:B------:R-:W-:Y:S02]  /*9780*/  LEA.HI R4, R4, R11, RZ, 0x1 ;  /* 0x0000000b04047211 */ /* 0x000fe400078f08ff */
[----:B------:R-:W-:Y:S01]  /*9790*/  SEL R94, R60, R21, P0 ;  /* 0x000000153c5e7207 */ /* 0x000fe20000000000 */
[----:B------:R-:W-:Y:S01]  /*97a0*/  IMAD R7, R7, 0x10, R6 ;  /* 0x0000001007077824 */ /* 0x000fe200078e0206 */
[----:B------:R-:W-:Y:S02]  /*97b0*/  SEL R105, R21, R60, P0 ;  /* 0x0000003c15697207 */ /* 0x000fe40000000000 */
[----:B------:R-:W-:Y:S02]  /*97c0*/  SEL R60, R32, R73, P0 ;  /* 0x00000049203c7207 */ /* 0x000fe40000000000 */
[----:B------:R-:W-:Y:S01]  /*97d0*/  SEL R61, R73, R32, P0 ;  /* 0x00000020493d7207 */ /* 0x000fe20000000000 */
[----:B------:R-:W-:Y:S01]  /*97e0*/  IMAD.WIDE.U32 R32, R2, UR4, RZ ;  /* 0x0000000402207c25 */ /* 0x000fe2000f8e00ff */
[----:B------:R-:W-:Y:S01]  /*97f0*/  LOP3.LUT R4, R4, 0x3fffffe, RZ, 0xc0, !PT ;  /* 0x03fffffe04047812 */ /* 0x000fe200078ec0ff */
[----:B------:R-:W1:Y:S01]  /*9800*/  S2UR UR4, SR_CTAID.Y ;  /* 0x00000000000479c3 */ /* 0x000e620000002600 */
[----:B------:R-:W-:Y:S01]  /*9810*/  LEA.HI R6, R8, R8, RZ, 0x1 ;  /* 0x0000000808067211 */ /* 0x000fe200078f08ff */
[----:B------:R-:W-:Y:S01]  /*9820*/  IMAD.IADD R33, R33, 0x1, R9 ;  /* 0x0000000121217824 */ /* 0x000fe200078e0209 */
[----:B------:R-:W-:Y:S01]  /*9830*/  SEL R56, R38, R39, P0 ;  /* 0x0000002726387207 */ /* 0x000fe20000000000 */
[----:B------:R-:W-:Y:S01]  /*9840*/  IMAD.IADD R4, R11, 0x1, -R4 ;  /* 0x000000010b047824 */ /* 0x000fe200078e0a04 */
[----:B------:R-:W-:Y:S01]  /*9850*/  SEL R89, R39, R38, P0 ;  /* 0x0000002627597207 */ /* 0x000fe20000000000 */
[----:B------:R-:W-:Y:S01]  /*9860*/  IMAD R11, R10, UR6, RZ ;  /* 0x000000060a0b7c24 */ /* 0x000fe2000f8e02ff */
[----:B------:R-:W-:Y:S01]  /*9870*/  SEL R36, R82, R83, P0 ;  /* 0x0000005352247207 */ /* 0x000fe20000000000 */
[----:B------:R-:W-:Y:S01]  /*9880*/  IMAD R4, R4, 0x40, R7 ;  /* 0x0000004004047824 */ /* 0x000fe200078e0207 */
[----:B------:R-:W-:Y:S01]  /*9890*/  SEL R39, R83, R82, P0 ;  /* 0x0000005253277207 */ /* 0x000fe20000000000 */
[----:B------:R-:W-:Y:S01]  /*98a0*/  IMAD R11, R2, UR7, R11 ;  /* 0x00000007020b7c24 */ /* 0x000fe2000f8e020b */
[----:B------:R-:W-:Y:S01]  /*98b0*/  SEL R96, R14, R49, P0 ;  /* 0x000000310e607207 */ /* 0x000fe20000000000 */
[----:B------:R-:W3:Y:S01]  /*98c0*/  LDC R82, c[0x0][0xbe8] ;  /* 0x0002fa00ff527b82 */ /* 0x000ee20000000800 */
[----:B------:R-:W-:-:S02]  /*98d0*/  SEL R107, R49, R14, P0 ;  /* 0x0000000e316b7207 */ /* 0x000fc40000000000 */
[----:B------:R-:W-:Y:S02]  /*98e0*/  SEL R14, R34, R35, P0 ;  /* 0x00000023220e7207 */ /* 0x000fe40000000000 */
[----:B------:R-:W-:Y:S02]  /*98f0*/  LOP3.LUT R9, R6, 0x1ffffffe, RZ, 0xc0, !PT ;  /* 0x1ffffffe06097812 */ /* 0x000fe400078ec0ff */
[----:B------:R-:W-:Y:S02]  /*9900*/  SEL R22, R12, R41, P0 ;  /* 0x000000290c167207 */ /* 0x000fe40000000000 */
[----:B------:R-:W-:Y:S02]  /*9910*/  SEL R111, R41, R12, P0 ;  /* 0x0000000c296f7207 */ /* 0x000fe40000000000 */
[----:B------:R-:W-:Y:S02]  /*9920*/  SEL R80, R76, R37, P0 ;  /* 0x000000254c507207 */ /* 0x000fe40000000000 */
[----:B------:R-:W-:-:S02]  /*9930*/  SEL R97, R37, R76, P0 ;  /* 0x0000004c25617207 */ /* 0x000fc40000000000 */
[----:B------:R-:W-:Y:S02]  /*9940*/  SEL R12, R50, R51, P0 ;  /* 0x00000033320c7207 */ /* 0x000fe40000000000 */
[----:B------:R-:W-:Y:S02]  /*9950*/  SEL R29, R51, R50, P0 ;  /* 0x00000032331d7207 */ /* 0x000fe40000000000 */
[----:B------:R-:W-:Y:S02]  /*9960*/  IADD3 R9, R8, -R9, RZ ;  /* 0x8000000908097210 */ /* 0x000fe40007ffe0ff */
[----:B------:R-:W-:Y:S02]  /*9970*/  SEL R76, R40, R81, P0 ;  /* 0x00000051284c7207 */ /* 0x000fe40000000000 */
[----:B------:R-:W-:Y:S01]  /*9980*/  SEL R95, R81, R40, P0 ;  /* 0x00000028515f7207 */ /* 0x000fe20000000000 */
[----:B------:R-:W-:Y:S01]  /*9990*/  IMAD.WIDE.U32 R40, R2, UR6, RZ ;  /* 0x0000000602287c25 */ /* 0x000fe2000f8e00ff */
[----:B------:R-:W-:Y:S01]  /*99a0*/  SEL R81, R35, R34, P0 ;  /* 0x0000002223517207 */ /* 0x000fe20000000000 */
[----:B------:R-:W-:Y:S01]  /*99b0*/  ULDC.64 UR6, c[0x0][0xb48] ;  /* 0x0002d20000067ab9 */ /* 0x000fe20000000a00 */
[----:B------:R-:W-:Y:S01]  /*99c0*/  SEL R10, R86, R87, P0 ;  /* 0x00000057560a7207 */ /* 0x000fe20000000000 */
[----:B------:R-:W-:Y:S01]  /*99d0*/  IMAD R9, R9, 0x8, R4 ;  /* 0x0000000809097824 */ /* 0x000fe200078e0204 */
[----:B------:R-:W-:Y:S01]  /*99e0*/  SEL R13, R87, R86, P0 ;  /* 0x00000056570d7207 */ /* 0x000fe20000000000 */
[----:B------:R-:W-:Y:S01]  /*99f0*/  IMAD.IADD R41, R41, 0x1, R11 ;  /* 0x0000000129297824 */ /* 0x000fe200078e020b */
[----:B------:R-:W-:Y:S01]  /*9a00*/  SEL R34, R46, R47, P0 ;  /* 0x0000002f2e227207 */ /* 0x000fe20000000000 */
[----:B------:R-:W4:Y:S01]  /*9a10*/  LDC.64 R86, c[0x0][0xb40] ;  /* 0x0002d000ff567b82 */ /* 0x000f220000000a00 */
[----:B------:R-:W-:-:S02]  /*9a20*/  SEL R64, R30, R31, P0 ;  /* 0x0000001f1e407207 */ /* 0x000fc40000000000 */
[----:B------:R-:W-:Y:S02]  /*9a30*/  SEL R93, R31, R30, P0 ;  /* 0x0000001e1f5d7207 */ /* 0x000fe40000000000 */
[----:B------:R-:W-:Y:S02]  /*9a40*/  SEL R18, R54, R55, P0 ;  /* 0x0000003736127207 */ /* 0x000fe40000000000 */
[----:B------:R-:W-:Y:S02]  /*9a50*/  SEL R77, R55, R54, P0 ;  /* 0x00000036374d7207 */ /* 0x000fe40000000000 */
[----:B------:R-:W-:Y:S02]  /*9a60*/  SEL R48, R62, R63, P0 ;  /* 0x0000003f3e307207 */ /* 0x000fe40000000000 */
[----:B------:R-:W-:Y:S02]  /*9a70*/  SEL R55, R63, R62, P0 ;  /* 0x0000003e3f377207 */ /* 0x000fe40000000000 */
[----:B------:R-:W-:-:S02]  /*9a80*/  SEL R52, R58, R59, P0 ;  /* 0x0000003b3a347207 */ /* 0x000fc40000000000 */
[----:B------:R-:W-:Y:S02]  /*9a90*/  SEL R38, R70, R71, P0 ;  /* 0x0000004746267207 */ /* 0x000fe40000000000 */
[----:B------:R-:W-:Y:S01]  /*9aa0*/  SEL R49, R71, R70, P0 ;  /* 0x0000004647317207 */ /* 0x000fe20000000000 */
[C---:B0-----:R-:W-:Y:S01]  /*9ab0*/  IMAD R70, R75.reuse, 0x80, R4 ;  /* 0x000000804b467824 */ /* 0x041fe200078e0204 */
[----:B------:R-:W-:Y:S01]  /*9ac0*/  SEL R72, R84, R45, P0 ;  /* 0x0000002d54487207 */ /* 0x000fe20000000000 */
[----:B------:R-:W-:Y:S01]  /*9ad0*/  IMAD R75, R75, 0x80, R9 ;  /* 0x000000804b4b7824 */ /* 0x000fe200078e0209 */
[----:B------:R-:W-:Y:S02]  /*9ae0*/  SEL R73, R45, R84, P0 ;  /* 0x000000542d497207 */ /* 0x000fe40000000000 */
[----:B------:R-:W-:Y:S01]  /*9af0*/  SEL R59, R59, R58, P0 ;  /* 0x0000003a3b3b7207 */ /* 0x000fe20000000000 */
[----:B----4-:R-:W-:Y:S01]  /*9b00*/  IMAD.WIDE.U32 R40, R86, UR36, R40 ;  /* 0x0000002456287c25 */ /* 0x010fe2000f8e0028 */
[----:B------:R-:W-:-:S02]  /*9b10*/  LOP3.LUT R15, R15, 0x7ffffffc, RZ, 0xc0, !PT ;  /* 0x7ffffffc0f0f7812 */ /* 0x000fc400078ec0ff */
[----:B------:R-:W-:Y:S02]  /*9b20*/  SEL R88, R23, R24, P0 ;  /* 0x0000001817587207 */ /* 0x000fe40000000000 */
[----:B------:R-:W-:Y:S02]  /*9b30*/  SEL R99, R24, R23, P0 ;  /* 0x0000001718637207 */ /* 0x000fe40000000000 */
[C---:B------:R-:W-:Y:S01]  /*9b40*/  LOP3.LUT P1, RZ, R68.reuse, 0x3, RZ, 0xc0, !PT ;  /* 0x0000000344ff7812 */ /* 0x040fe2000782c0ff */
[----:B------:R-:W-:Y:S01]  /*9b50*/  IMAD.IADD R68, R68, 0x1, -R15 ;  /* 0x0000000144447824 */ /* 0x000fe200078e0a0f */
[----:B------:R-:W-:Y:S02]  /*9b60*/  SEL R42, R66, R67, P0 ;  /* 0x00000043422a7207 */ /* 0x000fe40000000000 */
[----:B------:R-:W-:Y:S02]  /*9b70*/  SEL R53, R67, R66, P0 ;  /* 0x0000004243357207 */ /* 0x000fe40000000000 */
[----:B---3--:R-:W-:-:S02]  /*9b80*/  ISETP.NE.AND P2, PT, R82, 0x1, PT ;  /* 0x000000015200780c */ /* 0x008fc40003f45270 */
[----:B------:R-:W-:Y:S02]  /*9b90*/  SEL R69, R47, R46, P0 ;  /* 0x0000002e2f457207 */ /* 0x000fe40000000000 */
[----:B------:R-:W-:Y:S02]  /*9ba0*/  SEL R28, R78, R79, P0 ;  /* 0x0000004f4e1c7207 */ /* 0x000fe40000000000 */
[----:B------:R-:W-:-:S07]  /*9bb0*/  SEL R37, R79, R78, P0 ;  /* 0x0000004e4f257207 */ /* 0x000fce0000000000 */
[----:B------:R-:W0:Y:S01]  /*9bc0*/  @P2 LDC R83, c[0x0][0xbf0] ;  /* 0x0002fc00ff532b82 */ /* 0x000e220000000800 */
[----:B--2---:R2:W-:Y:S04]  /*9bd0*/  SHFL.IDX PT, R50, R14, R5, 0x1c1f ;  /* 0x001c1f050e327589 */ /* 0x0045e800000e0000 */
[----:B------:R-:W-:Y:S04]  /*9be0*/  SHFL.IDX PT, R30, R92, R5, 0x1c1f ;  /* 0x001c1f055c1e7589 */ /* 0x000fe800000e0000 */
[----:B------:R-:W-:Y:S01]  /*9bf0*/  SHFL.IDX PT, R62, R34, R5, 0x1c1f ;  /* 0x001c1f05223e7589 */ /* 0x000fe200000e0000 */
[----:B--2---:R-:W-:-:S03]  /*9c00*/  LOP3.LUT R14, R5, 0x2, RZ, 0x3c, !PT ;  /* 0x00000002050e7812 */ /* 0x004fc600078e3cff */
[----:B------:R-:W-:Y:S04]  /*9c10*/  SHFL.IDX PT, R10, R10, R5, 0x1c1f ;  /* 0x001c1f050a0a7589 */ /* 0x000fe800000e0000 */
[----:B------:R-:W-:Y:S04]  /*9c20*/  SHFL.IDX PT, R31, R103, R14, 0x1c1f ;  /* 0x001c1f0e671f7589 */ /* 0x000fe800000e0000 */
[----:B------:R-:W2:Y:S04]  /*9c30*/  SHFL.IDX PT, R13, R13, R14, 0x1c1f ;  /* 0x001c1f0e0d0d7589 */ /* 0x000ea800000e0000 */
[----:B------:R-:W-:Y:S04]  /*9c40*/  SHFL.IDX PT, R8, R104, R5, 0x1c1f ;  /* 0x001c1f0568087589 */ /* 0x000fe800000e0000 */
[----:B------:R-:W-:Y:S04]  /*9c50*/  SHFL.IDX PT, R27, R94, R5, 0x1c1f ;  /* 0x001c1f055e1b7589 */ /* 0x000fe800000e0000 */
[----:B------:R-:W-:Y:S04]  /*9c60*/  SHFL.IDX PT, R11, R117, R14, 0x1c1f ;  /* 0x001c1f0e750b7589 */ /* 0x000fe800000e0000 */
[----:B------:R-:W3:Y:S04]  /*9c70*/  SHFL.IDX PT, R34, R105, R14, 0x1c1f ;  /* 0x001c1f0e69227589 */ /* 0x000ee800000e0000 */
[----:B------:R4:W-:Y:S04]  /*9c80*/  SHFL.IDX PT, R71, R85, R14, 0x1c1f ;  /* 0x001c1f0e55477589 */ /* 0x0009e800000e0000 */
[----:B------:R-:W-:Y:S01]  /*9c90*/  SHFL.IDX PT, R58, R12, R5, 0x1c1f ;  /* 0x001c1f050c3a7589 */ /* 0x000fe200000e0000 */
[----:B--2---:R-:W-:-:S03]  /*9ca0*/  SEL R7, R10, R13, P0 ;  /* 0x0000000d0a077207 */ /* 0x004fc60000000000 */
[----:B------:R-:W-:Y:S01]  /*9cb0*/  SHFL.IDX PT, R9, R106, R5, 0x1c1f ;  /* 0x001c1f056a097589 */ /* 0x000fe200000e0000 */
[----:B----4-:R-:W2:Y:S03]  /*9cc0*/  LDC.64 R84, c[0x0][0xbd8] ;  /* 0x0002f600ff547b82 */ /* 0x010ea60000000a00 */
[----:B------:R-:W4:Y:S04]  /*9cd0*/  SHFL.IDX PT, R12, R119, R14, 0x1c1f ;  /* 0x001c1f0e770c7589 */ /* 0x000f2800000e0000 */
[----:B------:R-:W-:Y:S04]  /*9ce0*/  SHFL.IDX PT, R16, R16, R5, 0x1c1f ;  /* 0x001c1f0510107589 */ /* 0x000fe800000e0000 */
[----:B------:R-:W5:Y:S04]  /*9cf0*/  SHFL.IDX PT, R17, R17, R14, 0x1c1f ;  /* 0x001c1f0e11117589 */ /* 0x000f6800000e0000 */
[----:B------:R-:W-:Y:S04]  /*9d00*/  SHFL.IDX PT, R22, R22, R5, 0x1c1f ;  /* 0x001c1f0516167589 */ /* 0x000fe800000e0000 */
[----:B------:R-:W-:Y:S04]  /*9d10*/  SHFL.IDX PT, R54, R18, R5, 0x1c1f ;  /* 0x001c1f0512367589 */ /* 0x000fe800000e0000 */
[----:B------:R-:W-:Y:S04]  /*9d20*/  SHFL.IDX PT, R23, R111, R14, 0x1c1f ;  /* 0x001c1f0e6f177589 */ /* 0x000fe800000e0000 */
[----:B------:R-:W-:Y:S04]  /*9d30*/  SHFL.IDX PT, R15, R102, R5, 0x1c1f ;  /* 0x001c1f05660f7589 */ /* 0x000fe800000e0000 */
[----:B------:R-:W-:Y:S04]  /*9d40*/  SHFL.IDX PT, R66, R20, R5, 0x1c1f ;  /* 0x001c1f0514427589 */ /* 0x000fe800000e0000 */
[----:B------:R-:W1:Y:S04]  /*9d50*/  SHFL.IDX PT, R18, R115, R14, 0x1c1f ;  /* 0x001c1f0e73127589 */ /* 0x000e6800000e0000 */
[----:B------:R-:W-:Y:S04]  /*9d60*/  SHFL.IDX PT, R19, R100, R5, 0x1c1f ;  /* 0x001c1f0564137589 */ /* 0x000fe800000e0000 */
[----:B------:R-:W0:Y:S04]  /*9d70*/  SHFL.IDX PT, R20, R113, R14, 0x1c1f ;  /* 0x001c1f0e71147589 */ /* 0x000e2800000e0000 */
[----:B------:R-:W-:Y:S04]  /*9d80*/  SHFL.IDX PT, R24, R96, R5, 0x1c1f ;  /* 0x001c1f0560187589 */ /* 0x000fe800000e0000 */
[----:B------:R-:W-:Y:S04]  /*9d90*/  SHFL.IDX PT, R21, R107, R14, 0x1c1f ;  /* 0x001c1f0e6b157589 */ /* 0x000fe800000e0000 */
[----:B------:R-:W-:Y:S04]  /*9da0*/  SHFL.IDX PT, R6, R26, R5, 0x1c1f ;  /* 0x001c1f051a067589 */ /* 0x000fe800000e0000 */
[----:B------:R-:W-:Y:S04]  /*9db0*/  SHFL.IDX PT, R25, R98, R5, 0x1c1f ;  /* 0x001c1f0562197589 */ /* 0x000fe800000e0000 */
[----:B------:R-:W-:Y:S04]  /*9dc0*/  SHFL.IDX PT, R26, R109, R14, 0x1c1f ;  /* 0x001c1f0e6d1a7589 */ /* 0x000fe800000e0000 */
[----:B------:R3:W-:Y:S04]  /*9dd0*/  SHFL.IDX PT, R46, R88, R5, 0x1c1f ;  /* 0x001c1f05582e7589 */ /* 0x0007e800000e0000 */
[----:B------:R-:W0:Y:S04]  /*9de0*/  SHFL.IDX PT, R47, R99, R14, 0x1c1f ;  /* 0x001c1f0e632f7589 */ /* 0x000e2800000e0000 */
[----:B------:R-:W-:Y:S01]  /*9df0*/  SHFL.IDX PT, R60, R60, R5, 0x1c1f ;  /* 0x001c1f053c3c7589 */ /* 0x000fe200000e0000 */
[----:B---3--:R-:W3:Y:S03]  /*9e00*/  @P2 LDC R88, c[0x0][0xbec] ;  /* 0x0002fb00ff582b82 */ /* 0x008ee60000000800 */
[----:B------:R-:W-:Y:S04]  /*9e10*/  SHFL.IDX PT, R61, R61, R14, 0x1c1f ;  /* 0x001c1f0e3d3d7589 */ /* 0x000fe800000e0000 */
[----:B------:R-:W-:Y:S04]  /*9e20*/  SHFL.IDX PT, R57, R80, R5, 0x1c1f ;  /* 0x001c1f0550397589 */ /* 0x000fe800000e0000 */
[----:B------:R-:W-:Y:S04]  /*9e30*/  SHFL.IDX PT, R51, R56, R5, 0x1c1f ;  /* 0x001c1f0538337589 */ /* 0x000fe800000e0000 */
[----:B------:R4:W-:Y:S04]  /*9e40*/  SHFL.IDX PT, R80, R89, R14, 0x1c1f ;  /* 0x001c1f0e59507589 */ /* 0x0009e800000e0000 */
[----:B------:R-:W-:Y:S04]  /*9e50*/  SHFL.IDX PT, R35, R90, R5, 0x1c1f ;  /* 0x001c1f055a237589 */ /* 0x000fe800000e0000 */
[----:B------:R-:W0:Y:S01]  /*9e60*/  SHFL.IDX PT, R56, R101, R14, 0x1c1f ;  /* 0x001c1f0e65387589 */ /* 0x000e2200000e0000 */
[----:B----4-:R-:W4:Y:S01]  /*9e70*/  LDC R89, c[0x0][0xc50] ;  /* 0x00031400ff597b82 */ /* 0x010f220000000800 */
[----:B---3--:R-:W-:-:S02]  /*9e80*/  @P2 IMAD.HI.U32 R88, R75, R88, RZ ;  /* 0x000000584b582227 */ /* 0x008fc400078e00ff */
[----:B------:R3:W-:Y:S04]  /*9e90*/  SHFL.IDX PT, R4, R28, R5, 0x1c1f ;  /* 0x001c1f051c047589 */ /* 0x0007e800000e0000 */
[----:B------:R5:W-:Y:S04]  /*9ea0*/  SHFL.IDX PT, R65, R76, R5, 0x1c1f ;  /* 0x001c1f054c417589 */ /* 0x000be800000e0000 */
[----:B------:R-:W-:Y:S01]  /*9eb0*/  SHFL.IDX PT, R72, R72, R5, 0x1c1f ;  /* 0x001c1f0548487589 */ /* 0x000fe200000e0000 */
[----:B---3--:R-:W-:-:S03]  /*9ec0*/  SEL R28, R30, R31, P0 ;  /* 0x0000001f1e1c7207 */ /* 0x008fc60000000000 */
[----:B------:R-:W-:Y:S01]  /*9ed0*/  SHFL.IDX PT, R44, R44, R5, 0x1c1f ;  /* 0x001c1f052c2c7589 */ /* 0x000fe200000e0000 */
[----:B------:R-:W-:Y:S01]  /*9ee0*/  SEL R30, R31, R30, P0 ;  /* 0x0000001e1f1e7207 */ /* 0x000fe20000000000 */
[----:B-----5:R-:W3:Y:S01]  /*9ef0*/  @P2 LDC R76, c[0x0][0xbec] ;  /* 0x0002fb00ff4c2b82 */ /* 0x020ee20000000800 */
[----:B------:R-:W-:Y:S01]  /*9f00*/  SEL R31, R34, R27, P0 ;  /* 0x0000001b221f7207 */ /* 0x000fe20000000000 */
[----:B------:R-:W-:Y:S04]  /*9f10*/  SHFL.IDX PT, R45, R64, R5, 0x1c1f ;  /* 0x001c1f05402d7589 */ /* 0x000fe800000e0000 */
[----:B------:R-:W-:Y:S04]  /*9f20*/  SHFL.IDX PT, R52, R52, R5, 0x1c1f ;  /* 0x001c1f0534347589 */ /* 0x000fe800000e0000 */
[----:B------:R-:W-:Y:S04]  /*9f30*/  SHFL.IDX PT, R48, R48, R5, 0x1c1f ;  /* 0x001c1f0530307589 */ /* 0x000fe800000e0000 */
[----:B------:R-:W-:Y:S04]  /*9f40*/  SHFL.IDX PT, R42, R42, R5, 0x1c1f ;  /* 0x001c1f052a2a7589 */ /* 0x000fe800000e0000 */
[----:B------:R-:W-:Y:S04]  /*9f50*/  SHFL.IDX PT, R38, R38, R5, 0x1c1f ;  /* 0x001c1f0526267589 */ /* 0x000fe800000e0000 */
[----:B------:R5:W-:Y:S04]  /*9f60*/  SHFL.IDX PT, R36, R36, R5, 0x1c1f ;  /* 0x001c1f0524247589 */ /* 0x000be800000e0000 */
[----:B------:R-:W4:Y:S04]  /*9f70*/  SHFL.IDX PT, R64, R97, R14, 0x1c1f ;  /* 0x001c1f0e61407589 */ /* 0x000f2800000e0000 */
[----:B------:R2:W-:Y:S01]  /*9f80*/  SHFL.IDX PT, R67, R29, R14, 0x1c1f ;  /* 0x001c1f0e1d437589 */ /* 0x0005e200000e0000 */
[----:B-----5:R-:W-:-:S02]  /*9f90*/  SEL R5, R13, R10, P0 ;  /* 0x0000000a0d057207 */ /* 0x020fc40000000000 */
[----:B------:R-:W-:Y:S01]  /*9fa0*/  SEL R10, R8, R11, P0 ;  /* 0x0000000b080a7207 */ /* 0x000fe20000000000 */
[----:B------:R-:W-:Y:S01]  /*9fb0*/  SHFL.IDX PT, R73, R73, R14, 0x1c1f ;  /* 0x001c1f0e49497589 */ /* 0x000fe200000e0000 */
[----:B------:R-:W-:Y:S02]  /*9fc0*/  SEL R8, R11, R8, P0 ;  /* 0x000000080b087207 */ /* 0x000fe40000000000 */
[----:B------:R-:W-:Y:S01]  /*9fd0*/  SEL R11, R9, R12, P0 ;  /* 0x0000000c090b7207 */ /* 0x000fe20000000000 */
[----:B------:R-:W5:Y:S01]  /*9fe0*/  SHFL.IDX PT, R74, R95, R14, 0x1c1f ;  /* 0x001c1f0e5f4a7589 */ /* 0x000f6200000e0000 */
[----:B--2---:R-:W-:Y:S01]  /*9ff0*/  SEL R29, R27, R34, P0 ;  /* 0x000000221b1d7207 */ /* 0x004fe20000000000 */
[----:B------:R-:W-:Y:S01]  /*a000*/  IMAD R34, R84, UR37, RZ ;  /* 0x0000002554227c24 */ /* 0x000fe2000f8e02ff */
[----:B------:R-:W-:Y:S01]  /*a010*/  SEL R9, R12, R9, P0 ;  /* 0x000000090c097207 */ /* 0x000fe20000000000 */
[----:B------:R-:W-:Y:S01]  /*a020*/  SHFL.IDX PT, R78, R93, R14, 0x1c1f ;  /* 0x001c1f0e5d4e7589 */ /* 0x000fe200000e0000 */
[----:B------:R-:W-:-:S02]  /*a030*/  SEL R12, R16, R17, P0 ;  /* 0x00000011100c7207 */ /* 0x000fc40000000000 */
[----:B------:R-:W-:Y:S01]  /*a040*/  SEL R16, R17, R16, P0 ;  /* 0x0000001011107207 */ /* 0x000fe20000000000 */
[----:B------:R-:W2:Y:S01]  /*a050*/  SHFL.IDX PT, R79, R91, R14, 0x1c1f ;  /* 0x001c1f0e5b4f7589 */ /* 0x000ea200000e0000 */
[----:B-1----:R-:W-:Y:S02]  /*a060*/  SEL R13, R15, R18, P0 ;  /* 0x000000120f0d7207 */ /* 0x002fe40000000000 */
[----:B------:R-:W-:Y:S01]  /*a070*/  SEL R17, R18, R15, P0 ;  /* 0x0000000f12117207 */ /* 0x000fe20000000000 */
[----:B------:R-:W1:Y:S01]  /*a080*/  SHFL.IDX PT, R81, R81, R14, 0x1c1f ;  /* 0x001c1f0e51517589 */ /* 0x000e6200000e0000 */
[----:B0-----:R-:W-:Y:S02]  /*a090*/  SEL R15, R19, R20, P0 ;  /* 0x00000014130f7207 */ /* 0x001fe40000000000 */
[----:B------:R-:W-:Y:S01]  /*a0a0*/  SEL R18, R46, R47, P0 ;  /* 0x0000002f2e127207 */ /* 0x000fe20000000000 */
[----:B------:R-:W-:Y:S01]  /*a0b0*/  SHFL.IDX PT, R69, R69, R14, 0x1c1f ;  /* 0x001c1f0e45457589 */ /* 0x000fe200000e0000 */
[----:B------:R-:W-:-:S03]  /*a0c0*/  SEL R27, R56, R35, P0 ;  /* 0x00000023381b7207 */ /* 0x000fc60000000000 */
[----:B------:R0:W-:Y:S04]  /*a0d0*/  SHFL.IDX PT, R63, R77, R14, 0x1c1f ;  /* 0x001c1f0e4d3f7589 */ /* 0x0001e800000e0000 */
[----:B------:R-:W-:Y:S04]  /*a0e0*/  SHFL.IDX PT, R55, R55, R14, 0x1c1f ;  /* 0x001c1f0e37377589 */ /* 0x000fe800000e0000 */
[----:B------:R-:W-:Y:S01]  /*a0f0*/  SHFL.IDX PT, R59, R59, R14, 0x1c1f ;  /* 0x001c1f0e3b3b7589 */ /* 0x000fe200000e0000 */
[----:B0-----:R-:W-:Y:S01]  /*a100*/  IMAD R77, R85, UR36, R34 ;  /* 0x00000024554d7c24 */ /* 0x001fe2000f8e0222 */
[----:B------:R-:W-:-:S02]  /*a110*/  SEL R34, R61, R60, P0 ;  /* 0x0000003c3d227207 */ /* 0x000fc40000000000 */
[----:B------:R-:W-:Y:S01]  /*a120*/  SHFL.IDX PT, R49, R49, R14, 0x1c1f ;  /* 0x001c1f0e31317589 */ /* 0x000fe200000e0000 */
[----:B------:R-:W0:Y:S03]  /*a130*/  @P2 LDC R85, c[0x0][0xbf0] ;  /* 0x0002fc00ff552b82 */ /* 0x000e260000000800 */
[----:B------:R-:W-:Y:S04]  /*a140*/  SHFL.IDX PT, R53, R53, R14, 0x1c1f ;  /* 0x001c1f0e35357589 */ /* 0x000fe800000e0000 */
[----:B------:R-:W-:Y:S04]  /*a150*/  SHFL.IDX PT, R37, R37, R14, 0x1c1f ;  /* 0x001c1f0e25257589 */ /* 0x000fe800000e0000 */
[----:B------:R-:W-:Y:S04]  /*a160*/  SHFL.IDX PT, R43, R43, R14, 0x1c1f ;  /* 0x001c1f0e2b2b7589 */ /* 0x000fe800000e0000 */
[----:B------:R3:W-:Y:S02]  /*a170*/  SHFL.IDX PT, R39, R39, R14, 0x1c1f ;  /* 0x001c1f0e27277589 */ /* 0x0007e400000e0000 */
[----:B---3--:R-:W-:-:S02]  /*a180*/  SEL R14, R22, R23, P0 ;  /* 0x00000017160e7207 */ /* 0x008fc40000000000 */
[----:B------:R-:W-:Y:S02]  /*a190*/  SEL R22, R23, R22, P0 ;  /* 0x0000001617167207 */ /* 0x000fe40000000000 */
[----:B------:R-:W-:Y:S02]  /*a1a0*/  SEL R23, R20, R19, P0 ;  /* 0x0000001314177207 */ /* 0x000fe40000000000 */
[----:B------:R-:W-:Y:S02]  /*a1b0*/  SEL R20, R24, R21, P0 ;  /* 0x0000001518147207 */ /* 0x000fe40000000000 */
[----:B------:R-:W-:Y:S02]  /*a1c0*/  SEL R24, R21, R24, P0 ;  /* 0x0000001815187207 */ /* 0x000fe40000000000 */
[----:B------:R-:W-:Y:S02]  /*a1d0*/  SEL R21, R25, R26, P0 ;  /* 0x0000001a19157207 */ /* 0x000fe40000000000 */
[----:B------:R-:W-:-:S02]  /*a1e0*/  SEL R25, R26, R25, P0 ;  /* 0x000000191a197207 */ /* 0x000fc40000000000 */
[----:B------:R-:W-:Y:S01]  /*a1f0*/  SEL R26, R47, R46, P0 ;  /* 0x0000002e2f1a7207 */ /* 0x000fe20000000000 */
[----:B------:R-:W-:Y:S01]  /*a200*/  IMAD.WIDE.U32 R46, R84, UR36, R32 ;  /* 0x00000024542e7c25 */ /* 0x000fe2000f8e0020 */
[----:B------:R-:W-:Y:S02]  /*a210*/  SEL R32, R60, R61, P0 ;  /* 0x0000003d3c207207 */ /* 0x000fe40000000000 */
[----:B------:R-:W-:Y:S01]  /*a220*/  SEL R19, R35, R56, P0 ;  /* 0x0000003823137207 */ /* 0x000fe20000000000 */
[----:B------:R-:W-:Y:S01]  /*a230*/  IMAD.MOV R60, RZ, RZ, -R2 ;  /* 0x000000ffff3c7224 */ /* 0x000fe200078e0a02 */
[----:B----4-:R-:W-:Y:S01]  /*a240*/  SEL R33, R57, R64, P0 ;  /* 0x0000004039217207 */ /* 0x010fe20000000000 */
[----:B------:R-:W-:Y:S01]  /*a250*/  IMAD R56, R86, UR37, RZ ;  /* 0x0000002556387c24 */ /* 0x000fe2000f8e02ff */
[----:B------:R-:W-:Y:S01]  /*a260*/  SEL R35, R64, R57, P0 ;  /* 0x0000003940237207 */ /* 0x000fe20000000000 */
[----:B------:R-:W-:Y:S01]  /*a270*/  IMAD R89, R89, R60, UR4 ;  /* 0x0000000459597e24 */ /* 0x000fe2000f8e023c */
[----:B------:R-:W-:Y:S01]  /*a280*/  ULDC.64 UR4, c[0x0][0xbe0] ;  /* 0x0002f80000047ab9 */ /* 0x000fe20000000a00 */
[----:B------:R-:W-:-:S03]  /*a290*/  @P2 IMAD.HI.U32 R2, R75, R76, RZ ;  /* 0x0000004c4b022227 */ /* 0x000fc600078e00ff */
[----:B------:R-:W-:Y:S01]  /*a2a0*/  SHF.R.S32.HI R64, RZ, 0x1f, R89 ;  /* 0x0000001fff407819 */ /* 0x000fe20000011459 */
[----:B------:R-:W-:Y:S02]  /*a2b0*/  IMAD R57, R87, UR36, R56 ;  /* 0x0000002457397c24 */ /* 0x000fe4000f8e0238 */
[----:B------:R-:W-:Y:S02]  /*a2c0*/  IMAD.IADD R47, R47, 0x1, R77 ;  /* 0x000000012f2f7824 */ /* 0x000fe400078e024d */
[----:B------:R-:W-:Y:S01]  /*a2d0*/  IMAD.MOV.U32 R61, RZ, RZ, R75 ;  /* 0x000000ffff3d7224 */ /* 0x000fe200078e004b */
[----:B------:R-:W-:Y:S01]  /*a2e0*/  @P2 SHF.R.U32.HI R61, RZ, R83, R2 ;  /* 0x00000053ff3d2219 */ /* 0x000fe20000011602 */
[----:B------:R-:W-:Y:S02]  /*a2f0*/  IMAD.IADD R57, R41, 0x1, R57 ;  /* 0x0000000129397824 */ /* 0x000fe400078e0239 */
[----:B------:R-:W-:Y:S02]  /*a300*/  IMAD.MOV.U32 R56, RZ, RZ, R40 ;  /* 0x000000ffff387224 */ /* 0x000fe400078e0028 */
[----:B------:R-:W-:Y:S01]  /*a310*/  IMAD.MOV.U32 R77, RZ, RZ, R75 ;  /* 0x000000ffff4d7224 */ /* 0x000fe200078e004b */
[----:B0-----:R-:W-:Y:S01]  /*a320*/  @P2 SHF.R.U32.HI R77, RZ, R85, R88 ;  /* 0x00000055ff4d2219 */ /* 0x001fe20000011658 */
[----:B------:R-:W-:-:S02]  /*a330*/  IMAD R2, R64, UR4, RZ ;  /* 0x0000000440027c24 */ /* 0x000fc4000f8e02ff */
[----:B------:R-:W-:-:S04]  /*a340*/  IMAD.WIDE.U32 R40, R89, UR4, R46 ;  /* 0x0000000459287c25 */ /* 0x000fc8000f8e002e */
[----:B------:R-:W-:Y:S01]  /*a350*/  IMAD R60, R89, UR5, R2 ;  /* 0x00000005593c7c24 */ /* 0x000fe2000f8e0202 */
[----:B------:R-:W-:Y:S01]  /*a360*/  IADD3 R40, P2, R61, R40, RZ ;  /* 0x000000283d287210 */ /* 0x000fe20007f5e0ff */
[----:B------:R-:W-:Y:S01]  /*a370*/  IMAD.WIDE.U32 R46, R89, UR6, R56 ;  /* 0x00000006592e7c25 */ /* 0x000fe2000f8e0038 */
[----:B------:R-:W-:Y:S01]  /*a380*/  SHF.R.S32.HI R57, RZ, 0x1f, R61 ;  /* 0x0000001fff397819 */ /* 0x000fe2000001143d */
[----:B------:R-:W-:Y:S01]  /*a390*/  ULDC.64 UR4, c[0x0][0xb30] ;  /* 0x0002cc0000047ab9 */ /* 0x000fe20000000a00 */
[----:B------:R-:W-:Y:S01]  /*a3a0*/  SHF.R.S32.HI R2, RZ, 0x1f, R77 ;  /* 0x0000001fff027819 */ /* 0x000fe2000001144d */
[----:B------:R-:W-:Y:S01]  /*a3b0*/  IMAD.MOV R56, RZ, RZ, -R61 ;  /* 0x000000ffff387224 */ /* 0x000fe200078e0a3d */
[----:B------:R-:W-:Y:S01]  /*a3c0*/  IADD3.X R41, R57, R41, R60, P2, !PT ;  /* 0x0000002939297210 */ /* 0x000fe200017fe43c */
[----:B------:R-:W-:Y:S01]  /*a3d0*/  IMAD R64, R64, UR6, RZ ;  /* 0x0000000640407c24 */ /* 0x000fe2000f8e02ff */
[----:B-----5:R-:W-:Y:S01]  /*a3e0*/  SEL R60, R74, R65, P0 ;  /* 0x000000414a3c7207 */ /* 0x020fe20000000000 */
[----:B------:R-:W-:-:S02]  /*a3f0*/  IMAD.MOV R61, RZ, RZ, -R77 ;  /* 0x000000ffff3d7224 */ /* 0x000fc400078e0a4d */
[----:B------:R-:W-:Y:S02]  /*a400*/  IMAD R2, R2, UR4, RZ ;  /* 0x0000000402027c24 */ /* 0x000fe4000f8e02ff */
[C-C-:B------:R-:W-:Y:S02]  /*a410*/  IMAD R57, R82.reuse, R56, R75.reuse ;  /* 0x0000003852397224 */ /* 0x140fe400078e024b */
[----:B------:R-:W-:Y:S01]  /*a420*/  IMAD R83, R89, UR7, R64 ;  /* 0x0000000759537c24 */ /* 0x000fe2000f8e0240 */
[----:B------:R-:W-:Y:S01]  /*a430*/  ULDC.64 UR6, c[0x0][0xbc8] ;  /* 0x0002f20000067ab9 */ /* 0x000fe20000000a00 */
[----:B------:R-:W-:Y:S02]  /*a440*/  IMAD R61, R82, R61, R75 ;  /* 0x0000003d523d7224 */ /* 0x000fe400078e024b */
[----:B------:R-:W-:Y:S01]  /*a450*/  IMAD R75, R77, UR5, R2 ;  /* 0x000000054d4b7c24 */ /* 0x000fe2000f8e0202 */
[----:B------:R-:W-:Y:S01]  /*a460*/  SHF.R.S32.HI R2, RZ, 0x1f, R57 ;  /* 0x0000001fff027819 */ /* 0x000fe20000011439 */
[----:B------:R-:W-:Y:S01]  /*a470*/  IMAD.IADD R47, R47, 0x1, R83 ;  /* 0x000000012f2f7824 */ /* 0x000fe200078e0253 */
[----:B------:R-:W-:Y:S01]  /*a480*/  SHF.R.S32.HI R56, RZ, 0x1f, R61 ;  /* 0x0000001fff387819 */ /* 0x000fe2000001143d */
[----:B------:R-:W0:Y:S01]  /*a490*/  S2UR UR5, SR_CgaCtaId ;  /* 0x00000000000579c3 */ /* 0x000e220000008800 */
[----:B------:R-:W-:-:S04]  /*a4a0*/  IMAD.WIDE.U32 R40, R57, UR6, R40 ;  /* 0x0000000639287c25 */ /* 0x000fc8000f8e0028 */
[----:B------:R-:W-:Y:S01]  /*a4b0*/  IMAD.WIDE.U32 R46, R77, UR4, R46 ;  /* 0x000000044d2e7c25 */ /* 0x000fe2000f8e002e */
[----:B------:R-:W-:-:S03]  /*a4c0*/  UMOV UR4, 0x400 ;  /* 0x0000040000047882 */ /* 0x000fc60000000000 */
[----:B------:R-:W-:Y:S02]  /*a4d0*/  IMAD R2, R2, UR6, RZ ;  /* 0x0000000602027c24 */ /* 0x000fe4000f8e02ff */
[----:B------:R-:W-:Y:S02]  /*a4e0*/  IMAD.IADD R47, R47, 0x1, R75 ;  /* 0x000000012f2f7824 */ /* 0x000fe400078e024b */
[----:B------:R-:W-:Y:S02]  /*a4f0*/  IMAD R56, R56, UR8, RZ ;  /* 0x0000000838387c24 */ /* 0x000fe4000f8e02ff */
[----:B------:R-:W-:Y:S01]  /*a500*/  IMAD R75, R57, UR7, R2 ;  /* 0x00000007394b7c24 */ /* 0x000fe2000f8e0202 */
[----:B------:R-:W-:Y:S01]  /*a510*/  ULDC.64 UR6, c[0x0][0xba8] ;  /* 0x0002ea0000067ab9 */ /* 0x000fe20000000a00 */
[C---:B------:R-:W-:Y:S01]  /*a520*/  IMAD R77, R61.reuse, UR9, R56 ;  /* 0x000000093d4d7c24 */ /* 0x040fe2000f8e0238 */
[----:B------:R-:W-:Y:S01]  /*a530*/  LEA R2, P2, R40, UR6, 0x2 ;  /* 0x0000000628027c11 */ /* 0x000fe2000f8410ff */
[----:B------:R-:W-:Y:S01]  /*a540*/  IMAD.WIDE.U32 R46, R61, UR8, R46 ;  /* 0x000000083d2e7c25 */ /* 0x000fe2000f8e002e */
[----:B------:R-:W-:Y:S01]  /*a550*/  SEL R56, R65, R74, P0 ;  /* 0x0000004a41387207 */ /* 0x000fe20000000000 */
[----:B------:R-:W-:Y:S01]  /*a560*/  ULDC UR6, c[0x0][0xa88] ;  /* 0x0002a20000067ab9 */ /* 0x000fe20000000800 */
[----:B------:R-:W-:Y:S01]  /*a570*/  SEL R61, R73, R72, P0 ;  /* 0x00000048493d7207 */ /* 0x000fe20000000000 */
[----:B------:R-:W-:Y:S01]  /*a580*/  IMAD.IADD R57, R41, 0x1, R75 ;  /* 0x0000000129397824 */ /* 0x000fe200078e024b */
[----:B------:R-:W-:Y:S01]  /*a590*/  SHFL.IDX PT, R74, R2, RZ, 0x1c1f ;  /* 0x001c1fff024a7589 */ /* 0x000fe200000e0000 */
[----:B------:R-:W-:Y:S01]  /*a5a0*/  IMAD.IADD R41, R47, 0x1, R77 ;  /* 0x000000012f297824 */ /* 0x000fe200078e024d */
[----:B0-----:R-:W-:Y:S01]  /*a5b0*/  ULEA UR4, UR5, UR4, 0x18 ;  /* 0x0000000405047291 */ /* 0x001fe2000f8ec03f */
[----:B------:R-:W-:Y:S01]  /*a5c0*/  IMAD R83, R82, UR6, RZ ;  /* 0x0000000652537c24 */ /* 0x000fe2000f8e02ff */
[----:B------:R-:W-:Y:S01]  /*a5d0*/  LEA.HI.X R47, R40, UR7, R57, 0x2, P2 ;  /* 0x00000007282f7c11 */ /* 0x000fe200090f1439 */
[----:B------:R-:W-:Y:S01]  /*a5e0*/  SHFL.IDX PT, R76, R2, 0x1, 0x1c1f ;  /* 0x003c1f00024c7f89 */ /* 0x000fe200000e0000 */
[----:B------:R-:W-:Y:S01]  /*a5f0*/  SEL R57, R72, R73, P0 ;  /* 0x0000004948397207 */ /* 0x000fe20000000000 */
[C---:B------:R-:W-:Y:S01]  /*a600*/  VIADD R72, R70.reuse, 0x8 ;  /* 0x0000000846487836 */ /* 0x040fe20000000000 */
[----:B------:R-:W-:Y:S01]  /*a610*/  UIADD3 UR4, UR4, 0x29820, URZ ;  /* 0x0002982004047890 */ /* 0x000fe2000fffe03f */
[----:B------:R-:W0:Y:S01]  /*a620*/  SHFL.IDX PT, R75, R47, RZ, 0x1c1f ;  /* 0x001c1fff2f4b7589 */ /* 0x000e2200000e0000 */
[-C--:B------:R-:W-:Y:S01]  /*a630*/  ISETP.GE.OR P2, PT, R70, R83.reuse, P1 ;  /* 0x000000534600720c */ /* 0x080fe20000f46670 */
[----:B------:R-:W-:Y:S01]  /*a640*/  ULDC.64 UR8, c[0x0][0xb00] ;  /* 0x0002c00000087ab9 */ /* 0x000fe20000000a00 */
[----:B------:R-:W-:Y:S01]  /*a650*/  ISETP.GE.OR P1, PT, R72, R83, P1 ;  /* 0x000000534800720c */ /* 0x000fe20000f26670 */
[----:B------:R3:W4:Y:S01]  /*a660*/  SHFL.IDX PT, R77, R47, 0x1, 0x1c1f ;  /* 0x003c1f002f4d7f89 */ /* 0x00072200000e0000 */
[----:B------:R-:W-:Y:S01]  /*a670*/  UPRMT UR4, URZ, 0x654, UR4 ;  /* 0x000006543f047896 */ /* 0x000fe20008000004 */
[----:B------:R-:W-:-:S02]  /*a680*/  LEA R84, P3, R46, UR8, 0x2 ;  /* 0x000000082e547c11 */ /* 0x000fc4000f8610ff */
[----:B--2---:R-:W-:Y:S02]  /*a690*/  SEL R40, R44, R79, P0 ;  /* 0x0000004f2c287207 */ /* 0x004fe40000000000 */
[----:B------:R-:W-:Y:S01]  /*a6a0*/  LEA.HI.X R85, R46, UR9, R41, 0x2, P3 ;  /* 0x000000092e557c11 */ /* 0x000fe200098f1429 */
[----:B------:R2:W2:Y:S01]  /*a6b0*/  SHFL.IDX PT, R64, R84, RZ, 0x1c1f ;  /* 0x001c1fff54407589 */ /* 0x0004a200000e0000 */
[----:B------:R-:W-:Y:S02]  /*a6c0*/  ISETP.GE.AND P3, PT, R70, R83, PT ;  /* 0x000000534600720c */ /* 0x000fe40003f66270 */
[----:B------:R-:W-:Y:S01]  /*a6d0*/  SYNCS.ARRIVE.TRANS64.RED.A1T0 RZ, [UR4], RZ ;  /* 0x000000ffffff79a7 */ /* 0x000fe20008100404 */
[----:B------:R0:W2:Y:S01]  /*a6e0*/  SHFL.IDX PT, R65, R85, RZ, 0x1c1f ;  /* 0x001c1fff55417589 */ /* 0x0000a200000e0000 */
[----:B------:R-:W-:Y:S02]  /*a6f0*/  SEL R41, R45, R78, P0 ;  /* 0x0000004e2d297207 */ /* 0x000fe40000000000 */
[----:B-1----:R-:W-:-:S02]  /*a700*/  SEL R46, R50, R81, P0 ;  /* 0x00000051322e7207 */ /* 0x002fc40000000000 */
[----:B---3--:R-:W-:Y:S02]  /*a710*/  SEL R47, R51, R80, P0 ;  /* 0x00000050332f7207 */ /* 0x008fe40000000000 */
[----:B------:R-:W-:Y:S01]  /*a720*/  SEL R44, R79, R44, P0 ;  /* 0x0000002c4f2c7207 */ /* 0x000fe20000000000 */
[----:B0-----:R0:W-:Y:S01]  /*a730*/  @!P2 ST.E desc[UR38][R74.64], R0 ;  /* 0x000000004a00a985 */ /* 0x0011e2000c101926 */
[----:B------:R-:W-:Y:S02]  /*a740*/  SEL R45, R78, R45, P0 ;  /* 0x0000002d4e2d7207 */ /* 0x000fe40000000000 */
[----:B------:R-:W-:Y:S01]  /*a750*/  SEL R50, R81, R50, P0 ;  /* 0x0000003251327207 */ /* 0x000fe20000000000 */
[----:B----4-:R0:W-:Y:S01]  /*a760*/  @!P1 ST.E desc[UR38][R76.64], R3 ;  /* 0x000000034c009985 */ /* 0x0101e2000c101926 */
[----:B------:R-:W-:Y:S02]  /*a770*/  SEL R51, R80, R51, P0 ;  /* 0x0000003350337207 */ /* 0x000fe40000000000 */
[----:B------:R-:W-:Y:S01]  /*a780*/  SHF.L.U32 R73, R68, 0x1, RZ ;  /* 0x0000000144497819 */ /* 0x000fe200000006ff */
[----:B------:R-:W-:Y:S06]  /*a790*/  @P3 BRA `(.L_x_37) ;  /* 0x0000000400783947 */ /* 0x000fec0003800000 */
[C---:B0-----:R-:W-:Y:S01]  /*a7a0*/  VIADD R0, R73.reuse, 0x8 ;  /* 0x0000000849007836 */ /* 0x041fe20000000000 */
[----:B------:R-:W-:Y:S01]  /*a7b0*/  ULDC UR4, c[0x0][0xac8] ;  /* 0x0002b20000047ab9 */ /* 0x000fe20000000800 */
[C---:B------:R-:W-:Y:S01]  /*a7c0*/  VIADD R2, R73.reuse, 0x10 ;  /* 0x0000001049027836 */ /* 0x040fe20000000000 */
[C---:B------:R-:W-:Y:S01]  /*a7d0*/  ISETP.GE.AND P2, PT, R73.reuse, UR4, PT ;  /* 0x0000000449007c0c */ /* 0x040fe2000bf46270 */
[C---:B------:R-:W-:Y:S01]  /*a7e0*/  VIADD R70, R73.reuse, 0x18 ;  /* 0x0000001849467836 */ /* 0x040fe20000000000 */
[----:B------:R-:W-:Y:S01]  /*a7f0*/  ISETP.GE.AND P3, PT, R0, UR4, PT ;  /* 0x0000000400007c0c */ /* 0x000fe2000bf66270 */
[C---:B------:R-:W-:Y:S01]  /*a800*/  VIADD R78, R73.reuse, 0x20 ;  /* 0x00000020494e7836 */ /* 0x040fe20000000000 */
[----:B------:R-:W-:Y:S01]  /*a810*/  ISETP.GE.AND P4, PT, R2, UR4, PT ;  /* 0x0000000402007c0c */ /* 0x000fe2000bf86270 */
[C---:B------:R-:W-:Y:S01]  /*a820*/  VIADD R79, R73.reuse, 0x38 ;  /* 0x00000038494f7836 */ /* 0x040fe20000000000 */
[----:B------:R-:W-:Y:S01]  /*a830*/  ISETP.GE.AND P1, PT, R70, UR4, PT ;  /* 0x0000000446007c0c */ /* 0x000fe2000bf26270 */
[----:B------:R-:W-:-:S03]  /*a840*/  VIADD R80, R73, 0x40 ;  /* 0x0000004049507836 */ /* 0x000fc60000000000 */
[----:B------:R-:W-:-:S05]  /*a850*/  ISETP.GE.AND P5, PT, R79, UR4, PT ;  /* 0x000000044f007c0c */ /* 0x000fca000bfa6270 */
[----:B------:R-:W-:Y:S02]  /*a860*/  @!P3 LEA.HI R0, R0, R0, RZ, 0x1 ;  /* 0x000000000000b211 */ /* 0x000fe400078f08ff */
[----:B------:R-:W-:Y:S01]  /*a870*/  @!P4 LEA.HI R68, R2, R2, RZ, 0x1 ;  /* 0x000000020244c211 */ /* 0x000fe200078f08ff */
[C-C-:B--2---:R-:W-:Y:S01]  /*a880*/  @!P2 IMAD.WIDE R2, R73.reuse, 0x4, R64.reuse ;  /* 0x000000044902a825 */ /* 0x144fe200078e0240 */
[----:B------:R-:W-:Y:S02]  /*a890*/  @!P3 LOP3.LUT R75, R0, 0xfffffffe, RZ, 0xc0, !PT ;  /* 0xfffffffe004bb812 */ /* 0x000fe400078ec0ff */
[----:B------:R-:W-:Y:S01]  /*a8a0*/  @!P1 LEA.HI R70, R70, R70, RZ, 0x1 ;  /* 0x0000004646469211 */ /* 0x000fe200078f08ff */
[----:B------:R-:W-:Y:S01]  /*a8b0*/  VIADD R0, R73, 0x28 ;  /* 0x0000002849007836 */ /* 0x000fe20000000000 */
[----:B------:R-:W-:Y:S01]  /*a8c0*/  @!P4 LOP3.LUT R77, R68, 0xfffffffe, RZ, 0xc0, !PT ;  /* 0xfffffffe444dc812 */ /* 0x000fe200078ec0ff */
[----:B------:R0:W-:Y:S01]  /*a8d0*/  @!P2 ST.E.64 desc[UR38][R2.64], R10 ;  /* 0x0000000a0200a985 */ /* 0x0001e2000c101b26 */
[----:B------:R-:W-:Y:S01]  /*a8e0*/  @!P3 IMAD.WIDE R74, R75, 0x4, R64 ;  /* 0x000000044b4ab825 */ /* 0x000fe200078e0240 */
[----:B------:R-:W-:-:S02]  /*a8f0*/  ISETP.GE.AND P2, PT, R78, UR4, PT ;  /* 0x000000044e007c0c */ /* 0x000fc4000bf46270 */
[----:B------:R-:W-:Y:S01]  /*a900*/  @!P5 LEA.HI R79, R79, R79, RZ, 0x1 ;  /* 0x0000004f4f4fd211 */ /* 0x000fe200078f08ff */
[----:B------:R-:W-:Y:S01]  /*a910*/  VIADD R68, R73, 0x30 ;  /* 0x0000003049447836 */ /* 0x000fe20000000000 */
[----:B------:R1:W-:Y:S01]  /*a920*/  @!P3 ST.E.64 desc[UR38][R74.64], R8 ;  /* 0x000000084a00b985 */ /* 0x0003e2000c101b26 */
[----:B------:R-:W-:Y:S01]  /*a930*/  @!P4 IMAD.WIDE R76, R77, 0x4, R64 ;  /* 0x000000044d4cc825 */ /* 0x000fe200078e0240 */
[----:B------:R-:W-:Y:S02]  /*a940*/  ISETP.GE.AND P3, PT, R0, UR4, PT ;  /* 0x0000000400007c0c */ /* 0x000fe4000bf66270 */
[----:B------:R-:W-:Y:S02]  /*a950*/  ISETP.GE.AND P6, PT, R68, UR4, PT ;  /* 0x0000000444007c0c */ /* 0x000fe4000bfc6270 */
[----:B------:R2:W-:Y:S01]  /*a960*/  @!P4 ST.E.64 desc[UR38][R76.64], R12 ;  /* 0x0000000c4c00c985 */ /* 0x0005e2000c101b26 */
[----:B------:R-:W-:Y:S02]  /*a970*/  ISETP.GE.AND P4, PT, R80, UR4, PT ;  /* 0x0000000450007c0c */ /* 0x000fe4000bf86270 */
[----:B0-----:R-:W-:Y:S01]  /*a980*/  @!P1 LOP3.LUT R3, R70, 0xfffffffe, RZ, 0xc0, !PT ;  /* 0xfffffffe46039812 */ /* 0x001fe200078ec0ff */
[----:B------:R-:W-:Y:S01]  /*a990*/  VIADD R70, R73, 0x48 ;  /* 0x0000004849467836 */ /* 0x000fe20000000000 */
[----:B------:R-:W-:-:S02]  /*a9a0*/  @!P2 LEA.HI R78, R78, R78, RZ, 0x1 ;  /* 0x0000004e4e4ea211 */ /* 0x000fc400078f08ff */
[----:B------:R-:W-:Y:S01]  /*a9b0*/  @!P5 LOP3.LUT R79, R79, 0xfffffffe, RZ, 0xc0, !PT ;  /* 0xfffffffe4f4fd812 */ /* 0x000fe200078ec0ff */
[--C-:B------:R-:W-:Y:S01]  /*a9c0*/  @!P1 IMAD.WIDE R2, R3, 0x4, R64.reuse ;  /* 0x0000000403029825 */ /* 0x100fe200078e0240 */
[----:B-1----:R-:W-:Y:S02]  /*a9d0*/  @!P2 LOP3.LUT R9, R78, 0xfffffffe, RZ, 0xc0, !PT ;  /* 0xfffffffe4e09a812 */ /* 0x002fe400078ec0ff */
[----:B------:R-:W-:Y:S02]  /*a9e0*/  @!P3 LEA.HI R0, R0, R0, RZ, 0x1 ;  /* 0x000000000000b211 */ /* 0x000fe400078f08ff */
[----:B------:R0:W-:Y:S01]  /*a9f0*/  @!P1 ST.E.64 desc[UR38][R2.64], R16 ;  /* 0x0000001002009985 */ /* 0x0001e2000c101b26 */
[----:B------:R-:W-:Y:S01]  /*aa00*/  ISETP.GE.AND P1, PT, R70, UR4, PT ;  /* 0x0000000446007c0c */ /* 0x000fe2000bf26270 */
[--C-:B------:R-:W-:Y:S01]  /*aa10*/  @!P2 IMAD.WIDE R8, R9, 0x4, R64.reuse ;  /* 0x000000040908a825 */ /* 0x100fe200078e0240 */
[----:B------:R-:W-:Y:S02]  /*aa20*/  @!P6 LEA.HI R68, R68, R68, RZ, 0x1 ;  /* 0x000000444444e211 */ /* 0x000fe400078f08ff */
[----:B------:R-:W-:Y:S01]  /*aa30*/  @!P3 LOP3.LUT R11, R0, 0xfffffffe, RZ, 0xc0, !PT ;  /* 0xfffffffe000bb812 */ /* 0x000fe200078ec0ff */
[----:B------:R-:W-:Y:S01]  /*aa40*/  VIADD R0, R73, 0x50 ;  /* 0x0000005049007836 */ /* 0x000fe20000000000 */
[----:B------:R-:W-:Y:S01]  /*aa50*/  @!P4 LEA.HI R80, R80, R80, RZ, 0x1 ;  /* 0x000000505050c211 */ /* 0x000fe200078f08ff */
[----:B------:R1:W-:Y:S01]  /*aa60*/  @!P2 ST.E.64 desc[UR38][R8.64], R14 ;  /* 0x0000000e0800a985 */ /* 0x0003e2000c101b26 */
[----:B--2---:R-:W-:Y:S01]  /*aa70*/  @!P6 LOP3.LUT R13, R68, 0xfffffffe, RZ, 0xc0, !PT ;  /* 0xfffffffe440de812 */ /* 0x004fe200078ec0ff */
[----:B------:R-:W-:-:S04]  /*aa80*/  @!P3 IMAD.WIDE R10, R11, 0x4, R64 ;  /* 0x000000040b0ab825 */ /* 0x000fc800078e0240 */
[----:B------:R-:W-:Y:S01]  /*aa90*/  @!P1 LEA.HI R70, R70, R70, RZ, 0x1 ;  /* 0x0000004646469211 */ /* 0x000fe200078f08ff */
[--C-:B0-----:R-:W-:Y:S01]  /*aaa0*/  @!P6 IMAD.WIDE R2, R13, 0x4, R64.reuse ;  /* 0x000000040d02e825 */ /* 0x101fe200078e0240 */
[----:B------:R-:W-:Y:S01]  /*aab0*/  @!P4 LOP3.LUT R17, R80, 0xfffffffe, RZ, 0xc0, !PT ;  /* 0xfffffffe5011c812 */ /* 0x000fe200078ec0ff */
[----:B------:R0:W-:Y:S02]  /*aac0*/  @!P3 ST.E.64 desc[UR38][R10.64], R22 ;  /* 0x000000160a00b985 */ /* 0x0001e4000c101b26 */
[--C-:B------:R-:W-:Y:S02]  /*aad0*/  @!P5 IMAD.WIDE R12, R79, 0x4, R64.reuse ;  /* 0x000000044f0cd825 */ /* 0x100fe400078e0240 */
[----:B------:R2:W-:Y:S01]  /*aae0*/  @!P6 ST.E.64 desc[UR38][R2.64], R20 ;  /* 0x000000140200e985 */ /* 0x0005e2000c101b26 */
[----:B-1----:R-:W-:Y:S01]  /*aaf0*/  @!P1 LOP3.LUT R15, R70, 0xfffffffe, RZ, 0xc0, !PT ;  /* 0xfffffffe460f9812 */ /* 0x002fe200078ec0ff */
[----:B------:R-:W-:Y:S02]  /*ab00*/  @!P4 IMAD.WIDE R8, R17, 0x4, R64 ;  /* 0x000000041108c825 */ /* 0x000fe400078e0240 */
[----:B------:R-:W-:Y:S02]  /*ab10*/  @!P5 ST.E.64 desc[UR38][R12.64], R24 ;  /* 0x000000180c00d985 */ /* 0x000fe4000c101b26 */
[----:B------:R-:W-:-:S02]  /*ab20*/  VIADD R14, R73, 0x58 ;  /* 0x00000058490e7836 */ /* 0x000fc40000000000 */
[----:B------:R1:W-:Y:S01]  /*ab30*/  @!P4 ST.E.64 desc[UR38][R8.64], R28 ;  /* 0x0000001c0800c985 */ /* 0x0003e2000c101b26 */
[----:B------:R-:W-:Y:S02]  /*ab40*/  VIADD R16, R73, 0x68 ;  /* 0x0000006849107836 */ /* 0x000fe40000000000 */
[----:B0-----:R-:W-:Y:S01]  /*ab50*/  @!P1 IMAD.WIDE R10, R15, 0x4, R64 ;  /* 0x000000040f0a9825 */ /* 0x001fe200078e0240 */
[----:B------:R-:W-:Y:S02]  /*ab60*/  ISETP.GE.AND P2, PT, R14, UR4, PT ;  /* 0x000000040e007c0c */ /* 0x000fe4000bf46270 */
[----:B------:R-:W-:Y:S01]  /*ab70*/  ISETP.GE.AND P4, PT, R16, UR4, PT ;  /* 0x0000000410007c0c */ /* 0x000fe2000bf86270 */
[C---:B------:R-:W-:Y:S01]  /*ab80*/  VIADD R15, R73.reuse, 0x60 ;  /* 0x00000060490f7836 */ /* 0x040fe20000000000 */
[----:B------:R0:W-:Y:S01]  /*ab90*/  @!P1 ST.E.64 desc[UR38][R10.64], R30 ;  /* 0x0000001e0a009985 */ /* 0x0001e2000c101b26 */
[C---:B--2---:R-:W-:Y:S01]  /*aba0*/  VIADD R3, R73.reuse, 0x78 ;  /* 0x0000007849037836 */ /* 0x044fe20000000000 */
[----:B------:R-:W-:Y:S01]  /*abb0*/  ISETP.GE.AND P1, PT, R0, UR4, PT ;  /* 0x0000000400007c0c */ /* 0x000fe2000bf26270 */
[----:B------:R-:W-:Y:S01]  /*abc0*/  VIADD R2, R73, 0x70 ;  /* 0x0000007049027836 */ /* 0x000fe20000000000 */
[----:B------:R-:W-:-:S02]  /*abd0*/  ISETP.GE.AND P3, PT, R15, UR4, PT ;  /* 0x000000040f007c0c */ /* 0x000fc4000bf66270 */
[----:B------:R-:W-:Y:S02]  /*abe0*/  ISETP.GE.AND P6, PT, R3, UR4, PT ;  /* 0x0000000403007c0c */ /* 0x000fe4000bfc6270 */
[----:B------:R-:W-:Y:S02]  /*abf0*/  ISETP.GE.AND P5, PT, R2, UR4, PT ;  /* 0x0000000402007c0c */ /* 0x000fe4000bfa6270 */
[----:B------:R-:W-:Y:S02]  /*ac00*/  @!P2 LEA.HI R14, R14, R14, RZ, 0x1 ;  /* 0x0000000e0e0ea211 */ /* 0x000fe400078f08ff */
[----:B------:R-:W-:Y:S02]  /*ac10*/  @!P4 LEA.HI R16, R16, R16, RZ, 0x1 ;  /* 0x000000101010c211 */ /* 0x000fe400078f08ff */
[----:B-1----:R-:W-:Y:S02]  /*ac20*/  @!P2 LOP3.LUT R9, R14, 0xfffffffe, RZ, 0xc0, !PT ;  /* 0xfffffffe0e09a812 */ /* 0x002fe400078ec0ff */
[----:B------:R-:W-:-:S02]  /*ac30*/  @!P1 LEA.HI R0, R0, R0, RZ, 0x1 ;  /* 0x0000000000009211 */ /* 0x000fc400078f08ff */
[----:B------:R-:W-:Y:S02]  /*ac40*/  @!P3 LEA.HI R15, R15, R15, RZ, 0x1 ;  /* 0x0000000f0f0fb211 */ /* 0x000fe400078f08ff */
[----:B------:R-:W-:Y:S02]  /*ac50*/  @!P6 LEA.HI R8, R3, R3, RZ, 0x1 ;  /* 0x000000030308e211 */ /* 0x000fe400078f08ff */
[----:B------:R-:W-:Y:S02]  /*ac60*/  @!P5 LEA.HI R2, R2, R2, RZ, 0x1 ;  /* 0x000000020202d211 */ /* 0x000fe400078f08ff */
[----:B------:R-:W-:Y:S02]  /*ac70*/  @!P1 LOP3.LUT R3, R0, 0xfffffffe, RZ, 0xc0, !PT ;  /* 0xfffffffe00039812 */ /* 0x000fe400078ec0ff */
[----:B0-----:R-:W-:Y:S02]  /*ac80*/  @!P3 LOP3.LUT R11, R15, 0xfffffffe, RZ, 0xc0, !PT ;  /* 0xfffffffe0f0bb812 */ /* 0x001fe400078ec0ff */
[----:B------:R-:W-:-:S02]  /*ac90*/  @!P4 LOP3.LUT R13, R16, 0xfffffffe, RZ, 0xc0, !PT ;  /* 0xfffffffe100dc812 */ /* 0x000fc400078ec0ff */
[----:B------:R-:W-:Y:S01]  /*aca0*/  @!P5 LOP3.LUT R15, R2, 0xfffffffe, RZ, 0xc0, !PT ;  /* 0xfffffffe020fd812 */ /* 0x000fe200078ec0ff */
[----:B------:R-:W-:Y:S01]  /*acb0*/  @!P1 IMAD.WIDE R2, R3, 0x4, R64 ;  /* 0x0000000403029825 */ /* 0x000fe200078e0240 */
[----:B------:R-:W-:-:S03]  /*acc0*/  @!P6 LOP3.LUT R17, R8, 0xfffffffe, RZ, 0xc0, !PT ;  /* 0xfffffffe0811e812 */ /* 0x000fc600078ec0ff */
[--C-:B------:R-:W-:Y:S01]  /*acd0*/  @!P2 IMAD.WIDE R8, R9, 0x4, R64.reuse ;  /* 0x000000040908a825 */ /* 0x100fe200078e0240 */
[----:B------:R1:W-:Y:S03]  /*ace0*/  @!P1 ST.E.64 desc[UR38][R2.64], R18 ;  /* 0x0000001202009985 */ /* 0x0003e6000c101b26 */
[--C-:B------:R-:W-:Y:S01]  /*acf0*/  @!P3 IMAD.WIDE R10, R11, 0x4, R64.reuse ;  /* 0x000000040b0ab825 */ /* 0x100fe200078e0240 */
[----:B------:R1:W-:Y:S03]  /*ad00*/  @!P2 ST.E.64 desc[UR38][R8.64], R26 ;  /* 0x0000001a0800a985 */ /* 0x0003e6000c101b26 */
[--C-:B------:R-:W-:Y:S01]  /*ad10*/  @!P4 IMAD.WIDE R12, R13, 0x4, R64.reuse ;  /* 0x000000040d0cc825 */ /* 0x100fe200078e0240 */
[----:B------:R1:W-:Y:S03]  /*ad20*/  @!P3 ST.E.64 desc[UR38][R10.64], R32 ;  /* 0x000000200a00b985 */ /* 0x0003e6000c101b26 */
[--C-:B------:R-:W-:Y:S01]  /*ad30*/  @!P5 IMAD.WIDE R14, R15, 0x4, R64.reuse ;  /* 0x000000040f0ed825 */ /* 0x100fe200078e0240 */
[----:B------:R1:W-:Y:S03]  /*ad40*/  @!P4 ST.E.64 desc[UR38][R12.64], R34 ;  /* 0x000000220c00c985 */ /* 0x0003e6000c101b26 */
[----:B------:R-:W-:Y:S01]  /*ad50*/  @!P6 IMAD.WIDE R64, R17, 0x4, R64 ;  /* 0x000000041140e825 */ /* 0x000fe200078e0240 */
[----:B------:R1:W-:Y:S04]  /*ad60*/  @!P5 ST.E.64 desc[UR38][R14.64], R56 ;  /* 0x000000380e00d985 */ /* 0x0003e8000c101b26 */
[----:B------:R1:W-:Y:S02]  /*ad70*/  @!P6 ST.E.64 desc[UR38][R64.64], R60 ;  /* 0x0000003c4000e985 */ /* 0x0003e4000c101b26 */
.L_x_37:
[----:B------:R-:W-:Y:S05]  /*ad80*/  BSYNC B0 ;  /* 0x0000000000007941 */ /* 0x000fea0003800000 */
.L_x_36:
[----:B------:R-:W-:Y:S01]  /*ad90*/  ISETP.GE.AND P1, PT, R72, R83, PT ;  /* 0x000000534800720c */ /* 0x000fe20003f26270 */
[----:B-1----:R1:W3:Y:S01]  /*ada0*/  SHFL.IDX PT, R35, R85, 0x1, 0x1c1f ;  /* 0x003c1f0055237f89 */ /* 0x0022e200000e0000 */
[----:B------:R-:W-:Y:S02]  /*adb0*/  SEL R30, R6, R43, P0 ;  /* 0x0000002b061e7207 */ /* 0x000fe40000000000 */
[----:B------:R-:W-:Y:S01]  /*adc0*/  SEL R32, R43, R6, P0 ;  /* 0x000000062b207207 */ /* 0x000fe20000000000 */
[----:B------:R1:W4:Y:S01]  /*add0*/  SHFL.IDX PT, R34, R84, 0x1, 0x1c1f ;  /* 0x003c1f0054227f89 */ /* 0x00032200000e0000 */
[----:B------:R-:W-:Y:S02]  /*ade0*/  SEL R31, R4, R37, P0 ;  /* 0x00000025041f7207 */ /* 0x000fe40000000000 */
[----:B------:R-:W-:Y:S02]  /*adf0*/  SEL R33, R37, R4, P0 ;  /* 0x0000000425217207 */ /* 0x000fe40000000000 */
        /* <DEDUP_REMOVED lines=17> */
[----:B------:R-:W-:Y:S01]  /*af10*/  SEL R4, R39, R36, P0 ;  /* 0x0000002427047207 */ /* 0x000fe20000000000 */
[----:B-1-34-:R-:W-:Y:S06]  /*af20*/  @P1 BRA `(.L_x_10) ;  /* 0x0000003c00f81947 */ /* 0x01afec0003800000 */
        /* <DEDUP_REMOVED lines=8> */
[----:B------:R-:W-:Y:S01]  /*afb0*/  VIADD R37, R73, 0x30 ;  /* 0x0000003049257836 */ /* 0x000fe20000000000 */
[----:B------:R-:W-:Y:S01]  /*afc0*/  ISETP.GE.AND P2, PT, R11, UR4, PT ;  /* 0x000000040b007c0c */ /* 0x000fe2000bf46270 */
[C---:B------:R-:W-:Y:S01]  /*afd0*/  VIADD R38, R73.reuse, 0x38 ;  /* 0x0000003849267836 */ /* 0x040fe20000000000 */
[----:B------:R-:W-:-:S02]  /*afe0*/  IADD3 R12, R73, 0x20, RZ ;  /* 0x00000020490c7810 */ /* 0x000fc40007ffe0ff */
[----:B------:R-:W-:Y:S02]  /*aff0*/  ISETP.GE.AND P5, PT, R36, UR4, PT ;  /* 0x0000000424007c0c */ /* 0x000fe4000bfa6270 */
[----:B------:R-:W-:Y:S01]  /*b000*/  ISETP.GE.AND P3, PT, R12, UR4, PT ;  /* 0x000000040c007c0c */ /* 0x000fe2000bf66270 */
[----:B------:R-:W-:Y:S02]  /*b010*/  @!P0 IMAD.WIDE R2, R73, 0x4, R34 ;  /* 0x0000000449028825 */ /* 0x000fe400078e0222 */
[----:B------:R-:W-:Y:S02]  /*b020*/  @!P4 LEA.HI R0, R0, R0, RZ, 0x1 ;  /* 0x000000000000c211 */ /* 0x000fe400078f08ff */
[----:B------:R-:W-:Y:S01]  /*b030*/  @!P1 LEA.HI R10, R10, R10, RZ, 0x1 ;  /* 0x0000000a0a0a9211 */ /* 0x000fe200078f08ff */
[----:B------:R0:W-:Y:S01]  /*b040*/  @!P0 ST.E.64 desc[UR38][R2.64], R40 ;  /* 0x0000002802008985 */ /* 0x0001e2000c101b26 */
[----:B------:R-:W-:Y:S02]  /*b050*/  @!P4 LOP3.LUT R9, R0, 0xfffffffe, RZ, 0xc0, !PT ;  /* 0xfffffffe0009c812 */ /* 0x000fe400078ec0ff */
[----:B------:R-:W-:-:S02]  /*b060*/  ISETP.GE.AND P0, PT, R38, UR4, PT ;  /* 0x0000000426007c0c */ /* 0x000fc4000bf06270 */
[----:B------:R-:W-:Y:S01]  /*b070*/  @!P2 LEA.HI R0, R11, R11, RZ, 0x1 ;  /* 0x0000000b0b00a211 */ /* 0x000fe200078f08ff */
[--C-:B------:R-:W-:Y:S01]  /*b080*/  @!P4 IMAD.WIDE R8, R9, 0x4, R34.reuse ;  /* 0x000000040908c825 */ /* 0x100fe200078e0222 */
[----:B------:R-:W-:Y:S02]  /*b090*/  @!P1 LOP3.LUT R11, R10, 0xfffffffe, RZ, 0xc0, !PT ;  /* 0xfffffffe0a0b9812 */ /* 0x000fe400078ec0ff */
[----:B------:R-:W-:Y:S01]  /*b0a0*/  @!P2 LOP3.LUT R13, R0, 0xfffffffe, RZ, 0xc0, !PT ;  /* 0xfffffffe000da812 */ /* 0x000fe200078ec0ff */
[----:B------:R-:W-:Y:S01]  /*b0b0*/  VIADD R0, R73, 0x40 ;  /* 0x0000004049007836 */ /* 0x000fe20000000000 */
[----:B------:R1:W-:Y:S01]  /*b0c0*/  @!P4 ST.E.64 desc[UR38][R8.64], R44 ;  /* 0x0000002c0800c985 */ /* 0x0003e2000c101b26 */
[----:B------:R-:W-:Y:S02]  /*b0d0*/  ISETP.GE.AND P4, PT, R37, UR4, PT ;  /* 0x0000000425007c0c */ /* 0x000fe4000bf86270 */
[----:B------:R-:W-:Y:S01]  /*b0e0*/  @!P3 LEA.HI R12, R12, R12, RZ, 0x1 ;  /* 0x0000000c0c0cb211 */ /* 0x000fe200078f08ff */
[----:B0-----:R-:W-:Y:S01]  /*b0f0*/  @!P1 IMAD.WIDE R2, R11, 0x4, R34 ;  /* 0x000000040b029825 */ /* 0x001fe200078e0222 */
[----:B------:R-:W-:-:S02]  /*b100*/  @!P5 LEA.HI R36, R36, R36, RZ, 0x1 ;  /* 0x000000242424d211 */ /* 0x000fc400078f08ff */
[----:B------:R-:W-:Y:S02]  /*b110*/  @!P3 LOP3.LUT R11, R12, 0xfffffffe, RZ, 0xc0, !PT ;  /* 0xfffffffe0c0bb812 */ /* 0x000fe400078ec0ff */
[----:B------:R-:W-:Y:S01]  /*b120*/  @!P0 LEA.HI R38, R38, R38, RZ, 0x1 ;  /* 0x0000002626268211 */ /* 0x000fe200078f08ff */
[----:B------:R0:W-:Y:S01]  /*b130*/  @!P1 ST.E.64 desc[UR38][R2.64], R46 ;  /* 0x0000002e02009985 */ /* 0x0001e2000c101b26 */
[----:B------:R-:W-:Y:S01]  /*b140*/  ISETP.GE.AND P1, PT, R0, UR4, PT ;  /* 0x0000000400007c0c */ /* 0x000fe2000bf26270 */
[--C-:B------:R-:W-:Y:S01]  /*b150*/  @!P3 IMAD.WIDE R10, R11, 0x4, R34.reuse ;  /* 0x000000040b0ab825 */ /* 0x100fe200078e0222 */
[----:B------:R-:W-:Y:S02]  /*b160*/  @!P0 LOP3.LUT R39, R38, 0xfffffffe, RZ, 0xc0, !PT ;  /* 0xfffffffe26278812 */ /* 0x000fe400078ec0ff */
[----:B------:R-:W-:Y:S01]  /*b170*/  @!P4 LEA.HI R37, R37, R37, RZ, 0x1 ;  /* 0x000000252525c211 */ /* 0x000fe200078f08ff */
[----:B-1----:R-:W-:Y:S01]  /*b180*/  @!P2 IMAD.WIDE R8, R13, 0x4, R34 ;  /* 0x000000040d08a825 */ /* 0x002fe200078e0222 */
[----:B------:R-:W-:-:S02]  /*b190*/  @!P5 LOP3.LUT R13, R36, 0xfffffffe, RZ, 0xc0, !PT ;  /* 0xfffffffe240dd812 */ /* 0x000fc400078ec0ff */
[----:B------:R-:W-:Y:S01]  /*b1a0*/  @!P4 LOP3.LUT R37, R37, 0xfffffffe, RZ, 0xc0, !PT ;  /* 0xfffffffe2525c812 */ /* 0x000fe200078ec0ff */
[----:B------:R-:W-:Y:S01]  /*b1b0*/  VIADD R36, R73, 0x48 ;  /* 0x0000004849247836 */ /* 0x000fe20000000000 */
[----:B------:R1:W-:Y:S01]  /*b1c0*/  @!P2 ST.E.64 desc[UR38][R8.64], R50 ;  /* 0x000000320800a985 */ /* 0x0003e2000c101b26 */
[--C-:B------:R-:W-:Y:S02]  /*b1d0*/  @!P5 IMAD.WIDE R12, R13, 0x4, R34.reuse ;  /* 0x000000040d0cd825 */ /* 0x100fe400078e0222 */
[----:B------:R-:W-:Y:S01]  /*b1e0*/  @!P1 LEA.HI R0, R0, R0, RZ, 0x1 ;  /* 0x0000000000009211 */ /* 0x000fe200078f08ff */
[----:B------:R3:W-:Y:S01]  /*b1f0*/  @!P3 ST.E.64 desc[UR38][R10.64], R14 ;  /* 0x0000000e0a00b985 */ /* 0x0007e2000c101b26 */
[--C-:B0-----:R-:W-:Y:S01]  /*b200*/  @!P4 IMAD.WIDE R2, R37, 0x4, R34.reuse ;  /* 0x000000042502c825 */ /* 0x101fe200078e0222 */
[----:B------:R-:W-:Y:S02]  /*b210*/  ISETP.GE.AND P2, PT, R36, UR4, PT ;  /* 0x0000000424007c0c */ /* 0x000fe4000bf46270 */
[----:B------:R0:W-:Y:S04]  /*b220*/  @!P5 ST.E.64 desc[UR38][R12.64], R16 ;  /* 0x000000100c00d985 */ /* 0x0001e8000c101b26 */
[----:B------:R-:W-:Y:S01]  /*b230*/  @!P4 ST.E.64 desc[UR38][R2.64], R18 ;  /* 0x000000120200c985 */ /* 0x000fe2000c101b26 */
[----:B-1----:R-:W-:-:S04]  /*b240*/  @!P0 IMAD.WIDE R8, R39, 0x4, R34 ;  /* 0x0000000427088825 */ /* 0x002fc800078e0222 */
[C---:B---3--:R-:W-:Y:S01]  /*b250*/  VIADD R10, R73.reuse, 0x50 ;  /* 0x00000050490a7836 */ /* 0x048fe20000000000 */
[----:B------:R1:W-:Y:S01]  /*b260*/  @!P0 ST.E.64 desc[UR38][R8.64], R20 ;  /* 0x0000001408008985 */ /* 0x0003e2000c101b26 */
[C---:B------:R-:W-:Y:S01]  /*b270*/  VIADD R14, R73.reuse, 0x68 ;  /* 0x00000068490e7836 */ /* 0x040fe20000000000 */
[----:B------:R-:W-:Y:S01]  /*b280*/  @!P2 LEA.HI R36, R36, R36, RZ, 0x1 ;  /* 0x000000242424a211 */ /* 0x000fe200078f08ff */
[C---:B0-----:R-:W-:Y:S01]  /*b290*/  VIADD R12, R73.reuse, 0x58 ;  /* 0x00000058490c7836 */ /* 0x041fe20000000000 */
[----:B------:R-:W-:Y:S01]  /*b2a0*/  ISETP.GE.AND P3, PT, R10, UR4, PT ;  /* 0x000000040a007c0c */ /* 0x000fe2000bf66270 */
[C---:B------:R-:W-:Y:S01]  /*b2b0*/  VIADD R13, R73.reuse, 0x60 ;  /* 0x00000060490d7836 */ /* 0x040fe20000000000 */
[----:B------:R-:W-:Y:S01]  /*b2c0*/  ISETP.GE.AND P5, PT, R14, UR4, PT ;  /* 0x000000040e007c0c */ /* 0x000fe2000bfa6270 */
[C---:B------:R-:W-:Y:S01]  /*b2d0*/  VIADD R15, R73.reuse, 0x70 ;  /* 0x00000070490f7836 */ /* 0x040fe20000000000 */
[----:B------:R-:W-:Y:S01]  /*b2e0*/  ISETP.GE.AND P0, PT, R12, UR4, PT ;  /* 0x000000040c007c0c */ /* 0x000fe2000bf06270 */
[----:B------:R-:W-:Y:S01]  /*b2f0*/  VIADD R73, R73, 0x78 ;  /* 0x0000007849497836 */ /* 0x000fe20000000000 */
[----:B------:R-:W-:-:S02]  /*b300*/  ISETP.GE.AND P4, PT, R13, UR4, PT ;  /* 0x000000040d007c0c */ /* 0x000fc4000bf86270 */
[----:B------:R-:W-:Y:S02]  /*b310*/  ISETP.GE.AND P6, PT, R15, UR4, PT ;  /* 0x000000040f007c0c */ /* 0x000fe4000bfc6270 */
[----:B------:R-:W-:Y:S02]  /*b320*/  @!P1 LOP3.LUT R11, R0, 0xfffffffe, RZ, 0xc0, !PT ;  /* 0xfffffffe000b9812 */ /* 0x000fe400078ec0ff */
[----:B-1----:R-:W-:Y:S02]  /*b330*/  @!P2 LOP3.LUT R9, R36, 0xfffffffe, RZ, 0xc0, !PT ;  /* 0xfffffffe2409a812 */ /* 0x002fe400078ec0ff */
[----:B------:R-:W-:Y:S01]  /*b340*/  @!P3 LEA.HI R10, R10, R10, RZ, 0x1 ;  /* 0x0000000a0a0ab211 */ /* 0x000fe200078f08ff */
[--C-:B------:R-:W-:Y:S01]  /*b350*/  @!P1 IMAD.WIDE R2, R11, 0x4, R34.reuse ;  /* 0x000000040b029825 */ /* 0x100fe200078e0222 */
[----:B------:R-:W-:Y:S02]  /*b360*/  @!P5 LEA.HI R14, R14, R14, RZ, 0x1 ;  /* 0x0000000e0e0ed211 */ /* 0x000fe400078f08ff */
[----:B------:R-:W-:Y:S01]  /*b370*/  @!P0 LEA.HI R12, R12, R12, RZ, 0x1 ;  /* 0x0000000c0c0c8211 */ /* 0x000fe200078f08ff */
[----:B------:R-:W-:Y:S01]  /*b380*/  @!P2 IMAD.WIDE R8, R9, 0x4, R34 ;  /* 0x000000040908a825 */ /* 0x000fe200078e0222 */
[----:B------:R-:W-:Y:S01]  /*b390*/  @!P4 LEA.HI R0, R13, R13, RZ, 0x1 ;  /* 0x0000000d0d00c211 */ /* 0x000fe200078f08ff */
[----:B------:R0:W-:Y:S01]  /*b3a0*/  @!P1 ST.E.64 desc[UR38][R2.64], R22 ;  /* 0x0000001602009985 */ /* 0x0001e2000c101b26 */
[----:B------:R-:W-:-:S02]  /*b3b0*/  @!P3 LOP3.LUT R11, R10, 0xfffffffe, RZ, 0xc0, !PT ;  /* 0xfffffffe0a0bb812 */ /* 0x000fc400078ec0ff */
[----:B------:R-:W-:Y:S01]  /*b3c0*/  @!P6 LEA.HI R16, R15, R15, RZ, 0x1 ;  /* 0x0000000f0f10e211 */ /* 0x000fe200078f08ff */
[----:B------:R1:W-:Y:S01]  /*b3d0*/  @!P2 ST.E.64 desc[UR38][R8.64], R24 ;  /* 0x000000180800a985 */ /* 0x0003e2000c101b26 */
[----:B------:R-:W-:Y:S01]  /*b3e0*/  @!P0 LOP3.LUT R13, R12, 0xfffffffe, RZ, 0xc0, !PT ;  /* 0xfffffffe0c0d8812 */ /* 0x000fe200078ec0ff */
[--C-:B------:R-:W-:Y:S01]  /*b3f0*/  @!P3 IMAD.WIDE R10, R11, 0x4, R34.reuse ;  /* 0x000000040b0ab825 */ /* 0x100fe200078e0222 */
[----:B------:R-:W-:Y:S02]  /*b400*/  @!P4 LOP3.LUT R15, R0, 0xfffffffe, RZ, 0xc0, !PT ;  /* 0xfffffffe000fc812 */ /* 0x000fe400078ec0ff */
[----:B------:R-:W-:Y:S01]  /*b410*/  @!P5 LOP3.LUT R17, R14, 0xfffffffe, RZ, 0xc0, !PT ;  /* 0xfffffffe0e11d812 */ /* 0x000fe200078ec0ff */
[--C-:B------:R-:W-:Y:S01]  /*b420*/  @!P0 IMAD.WIDE R12, R13, 0x4, R34.reuse ;  /* 0x000000040d0c8825 */ /* 0x100fe200078e0222 */
[----:B------:R-:W-:Y:S01]  /*b430*/  @!P6 LOP3.LUT R19, R16, 0xfffffffe, RZ, 0xc0, !PT ;  /* 0xfffffffe1013e812 */ /* 0x000fe200078ec0ff */
[----:B------:R3:W-:Y:S02]  /*b440*/  @!P3 ST.E.64 desc[UR38][R10.64], R26 ;  /* 0x0000001a0a00b985 */ /* 0x0007e4000c101b26 */
[----:B0-----:R-:W-:-:S02]  /*b450*/  @!P4 IMAD.WIDE R2, R15, 0x4, R34 ;  /* 0x000000040f02c825 */ /* 0x001fc400078e0222 */
[----:B------:R3:W-:Y:S01]  /*b460*/  @!P0 ST.E.64 desc[UR38][R12.64], R28 ;  /* 0x0000001c0c008985 */ /* 0x0007e2000c101b26 */
[----:B------:R-:W-:Y:S01]  /*b470*/  ISETP.GE.AND P0, PT, R73, UR4, PT ;  /* 0x0000000449007c0c */ /* 0x000fe2000bf06270 */
[--C-:B-1----:R-:W-:Y:S02]  /*b480*/  @!P5 IMAD.WIDE R8, R17, 0x4, R34.reuse ;  /* 0x000000041108d825 */ /* 0x102fe400078e0222 */
[----:B------:R3:W-:Y:S02]  /*b490*/  @!P4 ST.E.64 desc[UR38][R2.64], R30 ;  /* 0x0000001e0200c985 */ /* 0x0007e4000c101b26 */
[----:B------:R-:W-:Y:S02]  /*b4a0*/  @!P6 IMAD.WIDE R14, R19, 0x4, R34 ;  /* 0x00000004130ee825 */ /* 0x000fe400078e0222 */
[----:B------:R3:W-:Y:S04]  /*b4b0*/  @!P5 ST.E.64 desc[UR38][R8.64], R32 ;  /* 0x000000200800d985 */ /* 0x0007e8000c101b26 */
[----:B------:R3:W-:Y:S02]  /*b4c0*/  @!P6 ST.E.64 desc[UR38][R14.64], R6 ;  /* 0x000000060e00e985 */ /* 0x0007e4000c101b26 */
[----:B------:R-:W-:Y:S05]  /*b4d0*/  @P0 BRA `(.L_x_10) ;  /* 0x00000038008c0947 */ /* 0x000fea0003800000 */
[----:B------:R-:W-:-:S04]  /*b4e0*/  LEA.HI R73, R73, R73, RZ, 0x1 ;  /* 0x0000004949497211 */ /* 0x000fc800078f08ff */
[----:B---3--:R-:W-:-:S05]  /*b4f0*/  LOP3.LUT R3, R73, 0xfffffffe, RZ, 0xc0, !PT ;  /* 0xfffffffe49037812 */ /* 0x008fca00078ec0ff */
[----:B------:R-:W-:-:S05]  /*b500*/  IMAD.WIDE R2, R3, 0x4, R34 ;  /* 0x0000000403027825 */ /* 0x000fca00078e0222 */
[----:B------:R1:W-:Y:S01]  /*b510*/  ST.E.64 desc[UR38][R2.64], R4 ;  /* 0x0000000402007985 */ /* 0x0003e2000c101b26 */
[----:B------:R-:W-:Y:S05]  /*b520*/  BRA `(.L_x_10) ;  /* 0x0000003800787947 */ /* 0x000fea0003800000 */
.L_x_35:
[----:B------:R-:W0:Y:S02]  /*b530*/  S2R R0, SR_TID.X ;  /* 0x0000000000007919 */ /* 0x000e240000002100 */
[----:B0-----:R-:W-:-:S05]  /*b540*/  VIADD R3, R0, 0xffffff80 ;  /* 0xffffff8000037836 */ /* 0x001fca0000000000 */
[----:B------:R-:W-:-:S13]  /*b550*/  ISETP.GT.AND P0, PT, R3, 0x7f, PT ;  /* 0x0000007f0300780c */ /* 0x000fda0003f04270 */
[----:B------:R-:W-:Y:S05]  /*b560*/  @P0 BRA `(.L_x_10) ;  /* 0x0000003800680947 */ /* 0x000fea0003800000 */
[----:B------:R-:W0:Y:S01]  /*b570*/  S2R R3, SR_CTAID.X ;  /* 0x0000000000037919 */ /* 0x000e220000002500 */
[----:B------:R-:W1:Y:S01]  /*b580*/  LDC R8, c[0x0][0xbe8] ;  /* 0x0002fa00ff087b82 */ /* 0x000e620000000800 */
[----:B------:R-:W-:Y:S01]  /*b590*/  ULDC UR4, c[0x0][0xa88] ;  /* 0x0002a20000047ab9 */ /* 0x000fe20000000800 */
[----:B0-----:R-:W-:Y:S02]  /*b5a0*/  IMAD R0, R3, 0x80, R0 ;  /* 0x0000008003007824 */ /* 0x001fe400078e0200 */
[----:B-1----:R-:W-:Y:S02]  /*b5b0*/  IMAD R3, R8, UR4, RZ ;  /* 0x0000000408037c24 */ /* 0x002fe4000f8e02ff */
[----:B------:R-:W-:-:S05]  /*b5c0*/  VIADD R0, R0, 0xffffff80 ;  /* 0xffffff8000007836 */ /* 0x000fca0000000000 */
[----:B------:R-:W-:-:S13]  /*b5d0*/  ISETP.GE.AND P0, PT, R0, R3, PT ;  /* 0x000000030000720c */ /* 0x000fda0003f06270 */
[----:B------:R-:W-:Y:S05]  /*b5e0*/  @P0 BRA `(.L_x_10) ;  /* 0x0000003800480947 */ /* 0x000fea0003800000 */
[----:B------:R-:W-:Y:S01]  /*b5f0*/  ISETP.NE.AND P0, PT, R8, 0x1, PT ;  /* 0x000000010800780c */ /* 0x000fe20003f05270 */
[----:B------:R-:W0:Y:S01]  /*b600*/  LDC.64 R12, c[0x0][0xbd8] ;  /* 0x0002f600ff0c7b82 */ /* 0x000e220000000a00 */
[--C-:B------:R-:W-:Y:S01]  /*b610*/  SHF.R.S32.HI R3, RZ, 0x1f, R2.reuse ;  /* 0x0000001fff037819 */ /* 0x100fe20000011402 */
[----:B------:R-:W-:Y:S01]  /*b620*/  ULDC.64 UR4, c[0x0][0xbd0] ;  /* 0x0002f40000047ab9 */ /* 0x000fe20000000a00 */
[----:B------:R-:W-:Y:S02]  /*b630*/  IMAD.MOV R7, RZ, RZ, -R2 ;  /* 0x000000ffff077224 */ /* 0x000fe400078e0a02 */
[----:B------:R-:W-:-:S03]  /*b640*/  IMAD.WIDE.U32 R4, R2, UR4, RZ ;  /* 0x0000000402047c25 */ /* 0x000fc6000f8e00ff */
[----:B------:R-:W1:Y:S01]  /*b650*/  S2UR UR6, SR_CTAID.Y ;  /* 0x00000000000679c3 */ /* 0x000e620000002600 */
[----:B------:R-:W-:-:S04]  /*b660*/  IMAD R3, R3, UR4, RZ ;  /* 0x0000000403037c24 */ /* 0x000fc8000f8e02ff */
[----:B------:R-:W-:Y:S01]  /*b670*/  IMAD R3, R2, UR5, R3 ;  /* 0x0000000502037c24 */ /* 0x000fe2000f8e0203 */
[----:B------:R-:W-:Y:S01]  /*b680*/  ULDC.64 UR4, c[0x0][0xbe0] ;  /* 0x0002f80000047ab9 */ /* 0x000fe20000000a00 */
[----:B------:R-:W-:Y:S01]  /*b690*/  IMAD.MOV.U32 R2, RZ, RZ, R4 ;  /* 0x000000ffff027224 */ /* 0x000fe200078e0004 */
[----:B------:R-:W2:Y:S01]  /*b6a0*/  @P0 LDC R9, c[0x0][0xbec] ;  /* 0x0002fb00ff090b82 */ /* 0x000ea20000000800 */
[----:B------:R-:W-:Y:S02]  /*b6b0*/  IMAD.IADD R3, R5, 0x1, R3 ;  /* 0x0000000105037824 */ /* 0x000fe400078e0203 */
[----:B------:R-:W-:-:S05]  /*b6c0*/  IMAD.MOV.U32 R5, RZ, RZ, R0 ;  /* 0x000000ffff057224 */ /* 0x000fca00078e0000 */
[----:B------:R-:W1:Y:S01]  /*b6d0*/  LDC R10, c[0x0][0xc50] ;  /* 0x00031400ff0a7b82 */ /* 0x000e620000000800 */
[C---:B0-----:R-:W-:Y:S02]  /*b6e0*/  IMAD R14, R12.reuse, UR37, RZ ;  /* 0x000000250c0e7c24 */ /* 0x041fe4000f8e02ff */
[----:B------:R-:W-:-:S04]  /*b6f0*/  IMAD.WIDE.U32 R2, R12, UR36, R2 ;  /* 0x000000240c027c25 */ /* 0x000fc8000f8e0002 */
[----:B------:R-:W-:Y:S01]  /*b700*/  IMAD R13, R13, UR36, R14 ;  /* 0x000000240d0d7c24 */ /* 0x000fe2000f8e020e */
[----:B------:R-:W0:Y:S03]  /*b710*/  @P0 LDC R11, c[0x0][0xbf0] ;  /* 0x0002fc00ff0b0b82 */ /* 0x000e260000000800 */
[----:B------:R-:W-:Y:S02]  /*b720*/  IMAD.IADD R3, R13, 0x1, R3 ;  /* 0x000000010d037824 */ /* 0x000fe400078e0203 */
[----:B--2---:R-:W-:-:S04]  /*b730*/  @P0 IMAD.HI.U32 R6, R0, R9, RZ ;  /* 0x0000000900060227 */ /* 0x004fc800078e00ff */
[----:B-1----:R-:W-:-:S04]  /*b740*/  IMAD R9, R10, R7, UR6 ;  /* 0x000000060a097e24 */ /* 0x002fc8000f8e0207 */
[----:B------:R-:W-:Y:S01]  /*b750*/  IMAD.WIDE.U32 R2, R9, UR4, R2 ;  /* 0x0000000409027c25 */ /* 0x000fe2000f8e0002 */
[----:B------:R-:W-:Y:S02]  /*b760*/  SHF.R.S32.HI R4, RZ, 0x1f, R9 ;  /* 0x0000001fff047819 */ /* 0x000fe40000011409 */
[----:B0-----:R-:W-:-:S03]  /*b770*/  @P0 SHF.R.U32.HI R5, RZ, R11, R6 ;  /* 0x0000000bff050219 */ /* 0x001fc60000011606 */
[----:B------:R-:W-:Y:S01]  /*b780*/  IMAD R4, R4, UR4, RZ ;  /* 0x0000000404047c24 */ /* 0x000fe2000f8e02ff */
[----:B------:R-:W-:-:S03]  /*b790*/  IADD3 R7, -R5, RZ, RZ ;  /* 0x000000ff05077210 */ /* 0x000fc60007ffe1ff */
[----:B------:R-:W-:Y:S01]  /*b7a0*/  IMAD R4, R9, UR5, R4 ;  /* 0x0000000509047c24 */ /* 0x000fe2000f8e0204 */
[----:B------:R-:W-:Y:S01]  /*b7b0*/  SHF.R.S32.HI R9, RZ, 0x1f, R5 ;  /* 0x0000001fff097819 */ /* 0x000fe20000011405 */
[----:B------:R-:W-:Y:S01]  /*b7c0*/  ULDC.64 UR4, c[0x0][0xbc8] ;  /* 0x0002f20000047ab9 */ /* 0x000fe20000000a00 */
[----:B------:R-:W-:Y:S01]  /*b7d0*/  IMAD R7, R8, R7, R0 ;  /* 0x0000000708077224 */ /* 0x000fe200078e0200 */
[----:B------:R-:W-:-:S04]  /*b7e0*/  IADD3 R2, P0, R5, R2, RZ ;  /* 0x0000000205027210 */ /* 0x000fc80007f1e0ff */
[----:B------:R-:W-:Y:S02]  /*b7f0*/  SHF.R.S32.HI R0, RZ, 0x1f, R7 ;  /* 0x0000001fff007819 */ /* 0x000fe40000011407 */
[----:B------:R-:W-:-:S03]  /*b800*/  IADD3.X R3, R9, R3, R4, P0, !PT ;  /* 0x0000000309037210 */ /* 0x000fc600007fe404 */
[----:B------:R-:W-:Y:S02]  /*b810*/  IMAD R0, R0, UR4, RZ ;  /* 0x0000000400007c24 */ /* 0x000fe4000f8e02ff */
[----:B------:R-:W-:-:S04]  /*b820*/  IMAD.WIDE.U32 R2, R7, UR4, R2 ;  /* 0x0000000407027c25 */ /* 0x000fc8000f8e0002 */
[----:B------:R-:W-:Y:S01]  /*b830*/  IMAD R5, R7, UR5, R0 ;  /* 0x0000000507057c24 */ /* 0x000fe2000f8e0200 */
[----:B------:R-:W-:Y:S02]  /*b840*/  ULDC.64 UR4, c[0x0][0xba8] ;  /* 0x0002ea0000047ab9 */ /* 0x000fe40000000a00 */
[----:B------:R-:W-:Y:S01]  /*b850*/  LEA R4, P0, R2, UR4, 0x2 ;  /* 0x0000000402047c11 */ /* 0x000fe2000f8010ff */
[----:B------:R-:W-:-:S05]  /*b860*/  IMAD.IADD R3, R3, 0x1, R5 ;  /* 0x0000000103037824 */ /* 0x000fca00078e0205 */
[----:B------:R-:W-:Y:S01]  /*b870*/  LEA.HI.X R5, R2, UR5, R3, 0x2, P0 ;  /* 0x0000000502057c11 */ /* 0x000fe200080f1403 */
[----:B------:R-:W-:-:S05]  /*b880*/  IMAD.MOV.U32 R3, RZ, RZ, -0x800000 ;  /* 0xff800000ff037424 */ /* 0x000fca00078e00ff */
[----:B------:R0:W-:Y:S01]  /*b890*/  STG.E desc[UR38][R4.64], R3 ;  /* 0x0000000304007986 */ /* 0x0001e2000c101926 */
[----:B------:R-:W-:Y:S05]  /*b8a0*/  BRA `(.L_x_10) ;  /* 0x0000003400987947 */ /* 0x000fea0003800000 */
.L_x_8:
[----:B------:R-:W-:-:S08]  /*b8b0*/  NOP ;  /* 0x0000000000007918 */ /* 0x000fd00000000000 */
[----:B--2---:R-:W0:-:S00]  /*b8c0*/  USETMAXREG.DEALLOC.CTAPOOL 0x18 ;  /* 0x00000018000079c8 */ /* 0x004e0000080e0500 */
[----:B0-----:R-:W-:Y:S01]  /*b8d0*/  LOP3.LUT R0, R0, 0x3, RZ, 0xc0, !PT ;  /* 0x0000000300007812 */ /* 0x001fe200078ec0ff */
[----:B------:R-:W0:Y:S05]  /*b8e0*/  S2R R18, SR_CTAID.Z ;  /* 0x0000000000127919 */ /* 0x000e2a0000002700 */
[----:B------:R-:W1:Y:S01]  /*b8f0*/  S2UR UR6, SR_CTAID.Y ;  /* 0x00000000000679c3 */ /* 0x000e620000002600 */
[----:B------:R-:W2:Y:S02]  /*b900*/  SHFL.IDX PT, R0, R0, RZ, 0x1f ;  /* 0x00001fff00007589 */ /* 0x000ea400000e0000 */
[----:B--2---:R-:W-:-:S13]  /*b910*/  ISETP.NE.AND P0, PT, R0, RZ, PT ;  /* 0x000000ff0000720c */ /* 0x004fda0003f05270 */
[----:B01----:R-:W-:Y:S05]  /*b920*/  @!P0 BRA `(.L_x_38) ;  /* 0x0000000000288947 */ /* 0x003fea0003800000 */
[----:B------:R-:W-:Y:S01]  /*b930*/  ULDC UR7, c[0x0][0xc50] ;  /* 0x0003140000077ab9 */ /* 0x000fe20000000800 */
[----:B------:R-:W-:Y:S01]  /*b940*/  UMOV UR36, UR6 ;  /* 0x0000000600247c82 */ /* 0x000fe20008000000 */
[----:B------:R-:W-:-:S06]  /*b950*/  UISETP.NE.AND UP0, UPT, UR7, 0x1, UPT ;  /* 0x000000010700788c */ /* 0x000fcc000bf05270 */
[----:B------:R-:W-:-:S13]  /*b960*/  PLOP3.LUT P0, PT, PT, PT, UP0, 0x80, 0x0 ;  /* 0x000000000000781c */ /* 0x000fda0003f0f008 */
[----:B------:R-:W-:Y:S05]  /*b970*/  @!P0 BRA `(.L_x_39) ;  /* 0x0000000000308947 */ /* 0x000fea0003800000 */
[----:B------:R-:W-:Y:S01]  /*b980*/  ULDC UR4, c[0x0][0xc54] ;  /* 0x0003150000047ab9 */ /* 0x000fe20000000800 */
[----:B------:R-:W-:Y:S01]  /*b990*/  ULDC UR36, c[0x0][0xc58] ;  /* 0x0003160000247ab9 */ /* 0x000fe20000000800 */
[----:B------:R-:W-:-:S04]  /*b9a0*/  UIMAD.WIDE.U32 UR4, UR6, UR4, URZ ;  /* 0x00000004060472a5 */ /* 0x000fc8000f8e003f */
[----:B------:R-:W-:Y:S01]  /*b9b0*/  USHF.R.U32.HI UR36, URZ, UR36, UR5 ;  /* 0x000000243f247299 */ /* 0x000fe20008011605 */
[----:B------:R-:W-:Y:S11]  /*b9c0*/  BRA `(.L_x_39) ;  /* 0x00000000001c7947 */ /* 0x000ff60003800000 */
.L_x_38:
[----:B------:R-:W-:Y:S01]  /*b9d0*/  ULDC UR7, c[0x0][0xc50] ;  /* 0x0003140000077ab9 */ /* 0x000fe20000000800 */
[----:B------:R-:W-:Y:S01]  /*b9e0*/  UMOV UR36, UR6 ;  /* 0x0000000600247c82 */ /* 0x000fe20008000000 */
[----:B------:R-:W-:-:S11]  /*b9f0*/  UISETP.NE.AND UP0, UPT, UR7, 0x1, UPT ;  /* 0x000000010700788c */ /* 0x000fd6000bf05270 */
[----:B------:R-:W-:Y:S01]  /*ba00*/  @UP0 ULDC UR4, c[0x0][0xc54] ;  /* 0x0003150000040ab9 */ /* 0x000fe20000000800 */
[----:B------:R-:W-:Y:S01]  /*ba10*/  @UP0 ULDC UR8, c[0x0][0xc58] ;  /* 0x0003160000080ab9 */ /* 0x000fe20000000800 */
[----:B------:R-:W-:-:S04]  /*ba20*/  UIMAD.WIDE.U32 UR4, UR6, UR4, URZ ;  /* 0x00000004060472a5 */ /* 0x000fc8000f8e003f */
[----:B------:R-:W-:-:S12]  /*ba30*/  @UP0 USHF.R.U32.HI UR36, URZ, UR8, UR5 ;  /* 0x000000083f240299 */ /* 0x000fd80008011605 */
.L_x_39:
[----:B------:R-:W-:Y:S01]  /*ba40*/  ISETP.GE.AND P0, PT, R18, RZ, PT ;  /* 0x000000ff1200720c */ /* 0x000fe20003f06270 */
[----:B------:R-:W-:Y:S01]  /*ba50*/  UIADD3 UR4, -UR36, URZ, URZ ;  /* 0x0000003f24047290 */ /* 0x000fe2000fffe13f */
[----:B------:R-:W-:Y:S02]  /*ba60*/  IMAD.MOV.U32 R20, RZ, RZ, 0x1 ;  /* 0x00000001ff147424 */ /* 0x000fe400078e00ff */
[----:B------:R-:W-:Y:S01]  /*ba70*/  IMAD.MOV.U32 R0, RZ, RZ, RZ ;  /* 0x000000ffff007224 */ /* 0x000fe200078e00ff */
[----:B------:R-:W-:Y:S01]  /*ba80*/  UIMAD UR6, UR7, UR4, UR6 ;  /* 0x00000004070672a4 */ /* 0x000fe2000f8e0206 */
[----:B------:R-:W-:-:S07]  /*ba90*/  IMAD.MOV.U32 R2, RZ, RZ, 0x1 ;  /* 0x00000001ff027424 */ /* 0x000fce00078e00ff */
[----:B------:R-:W-:Y:S05]  /*baa0*/  @!P0 BRA `(.L_x_40) ;  /* 0x00000030004c8947 */ /* 0x000fea0003800000 */
[----:B------:R-:W-:Y:S01]  /*bab0*/  ULDC.64 UR4, c[0x0][0x418] ;  /* 0x0001060000047ab9 */ /* 0x000fe20000000a00 */
[----:B------:R-:W-:Y:S01]  /*bac0*/  ULOP3.LUT UR8, UR6, 0xffff, URZ, 0xc0, !UPT ;  /* 0x0000ffff06087892 */ /* 0x000fe2000f8ec03f */
[----:B------:R-:W-:Y:S01]  /*bad0*/  IMAD.MOV.U32 R17, RZ, RZ, RZ ;  /* 0x000000ffff117224 */ /* 0x000fe200078e00ff */
[----:B------:R-:W-:-:S03]  /*bae0*/  UISETP.NE.U32.AND UP0, UPT, UR4, URZ, UPT ;  /* 0x0000003f0400728c */ /* 0x000fc6000bf05070 */
[----:B------:R-:W-:Y:S01]  /*baf0*/  ULDC UR4, c[0x0][0x424] ;  /* 0x0001090000047ab9 */ /* 0x000fe20000000800 */
[----:B------:R-:W-:-:S03]  /*bb00*/  UISETP.NE.AND.EX UP0, UPT, UR5, URZ, UPT, UP0 ;  /* 0x0000003f0500728c */ /* 0x000fc6000bf05300 */
[----:B------:R-:W-:Y:S01]  /*bb10*/  ULDC UR5, c[0x0][0x2f0] ;  /* 0x0000bc0000057ab9 */ /* 0x000fe20000000800 */
[----:B------:R-:W-:-:S04]  /*bb20*/  USEL UR4, UR4, 0x1, UP0 ;  /* 0x0000000104047887 */ /* 0x000fc80008000000 */
[----:B------:R-:W-:-:S04]  /*bb30*/  UIMAD UR4, UR4, UR5, URZ ;  /* 0x00000005040472a4 */ /* 0x000fc8000f8e023f */
[----:B------:R-:W-:Y:S02]  /*bb40*/  UISETP.GE.AND UP0, UPT, UR4, 0x1, UPT ;  /* 0x000000010400788c */ /* 0x000fe4000bf06270 */
[----:B------:R-:W-:-:S04]  /*bb50*/  UIADD3 UR5, UR4, 0x9f, URZ ;  /* 0x0000009f04057890 */ /* 0x000fc8000fffe03f */
[----:B------:R-:W-:Y:S01]  /*bb60*/  PLOP3.LUT P0, PT, PT, PT, UP0, 0x80, 0x0 ;  /* 0x000000000000781c */ /* 0x000fe20003f0f008 */
[----:B------:R-:W-:-:S04]  /*bb70*/  UIMAD.WIDE UR4, UR5, 0x66666667, URZ ;  /* 0x66666667050478a5 */ /* 0x000fc8000f8e023f */
[----:B------:R-:W-:-:S04]  /*bb80*/  USHF.R.U32.HI UR4, URZ, 0x1f, UR5 ;  /* 0x0000001f3f047899 */ /* 0x000fc80008011605 */
[----:B------:R-:W-:-:S04]  /*bb90*/  ULEA.HI.SX32 UR7, UR5, UR4, 0x1a ;  /* 0x0000000405077291 */ /* 0x000fc8000f8fd23f */
[----:B------:R-:W-:Y:S08]  /*bba0*/  @!P0 BRA `(.L_x_41) ;  /* 0x00000000007c8947 */ /* 0x000ff00003800000 */
[----:B------:R-:W-:-:S04]  /*bbb0*/  USHF.R.U32.HI UR4, URZ, 0x10, UR6 ;  /* 0x000000103f047899 */ /* 0x000fc80008011606 */
[----:B------:R-:W-:-:S11]  /*bbc0*/  UISETP.NE.AND UP0, UPT, UR4, URZ, UPT ;  /* 0x0000003f0400728c */ /* 0x000fd6000bf05270 */
[----:B------:R-:W-:Y:S02]  /*bbd0*/  @!UP0 ULDC UR4, c[0x0][0x9f0] ;  /* 0x00027c0000048ab9 */ /* 0x000fe40000000800 */
[----:B------:R-:W-:Y:S01]  /*bbe0*/  IMAD.U32 R6, RZ, RZ, UR4 ;  /* 0x00000004ff067e24 */ /* 0x000fe2000f8e00ff */
[----:B------:R-:W-:-:S04]  /*bbf0*/  UIADD3 UR5, UR7, -0x1, UR4 ;  /* 0xffffffff07057890 */ /* 0x000fc8000fffe004 */
[-C--:B------:R-:W-:Y:S02]  /*bc00*/  IABS R0, R6.reuse ;  /* 0x0000000600007213 */ /* 0x080fe40000000000 */
[----:B------:R-:W-:Y:S02]  /*bc10*/  IABS R6, R6 ;  /* 0x0000000600067213 */ /* 0x000fe40000000000 */
[----:B------:R-:W0:Y:S08]  /*bc20*/  I2F.RP R4, R0 ;  /* 0x0000000000047306 */ /* 0x000e300000209400 */
[----:B0-----:R-:W0:Y:S02]  /*bc30*/  MUFU.RCP R4, R4 ;  /* 0x0000000400047308 */ /* 0x001e240000001000 */
[----:B0-----:R-:W-:-:S06]  /*bc40*/  VIADD R2, R4, 0xffffffe ;  /* 0x0ffffffe04027836 */ /* 0x001fcc0000000000 */
[----:B------:R0:W1:Y:S02]  /*bc50*/  F2I.FTZ.U32.TRUNC.NTZ R3, R2 ;  /* 0x0000000200037305 */ /* 0x000064000021f000 */
[----:B0-----:R-:W-:Y:S02]  /*bc60*/  IMAD.MOV.U32 R2, RZ, RZ, RZ ;  /* 0x000000ffff027224 */ /* 0x001fe400078e00ff */
[----:B-1----:R-:W-:-:S04]  /*bc70*/  IMAD.MOV R5, RZ, RZ, -R3 ;  /* 0x000000ffff057224 */ /* 0x002fc800078e0a03 */
[----:B------:R-:W-:-:S04]  /*bc80*/  IMAD R5, R5, R0, RZ ;  /* 0x0000000005057224 */ /* 0x000fc800078e02ff */
[----:B------:R-:W-:-:S04]  /*bc90*/  IMAD.HI.U32 R3, R3, R5, R2 ;  /* 0x0000000503037227 */ /* 0x000fc800078e0002 */
[----:B------:R-:W-:Y:S01]  /*bca0*/  IMAD.U32 R5, RZ, RZ, UR5 ;  /* 0x00000005ff057e24 */ /* 0x000fe2000f8e00ff */
[----:B------:R-:W-:-:S04]  /*bcb0*/  ULOP3.LUT UR5, UR5, UR4, URZ, 0x3c, !UPT ;  /* 0x0000000405057292 */ /* 0x000fc8000f8e3c3f */
[----:B------:R-:W-:Y:S01]  /*bcc0*/  IABS R2, R5 ;  /* 0x0000000500027213 */ /* 0x000fe20000000000 */
[----:B------:R-:W-:Y:S01]  /*bcd0*/  IMAD.MOV R5, RZ, RZ, -R6 ;  /* 0x000000ffff057224 */ /* 0x000fe200078e0a06 */
[----:B------:R-:W-:-:S03]  /*bce0*/  ISETP.LE.AND P2, PT, RZ, UR5, PT ;  /* 0x00000005ff007c0c */ /* 0x000fc6000bf43270 */
[----:B------:R-:W-:-:S04]  /*bcf0*/  IMAD.HI.U32 R3, R3, R2, RZ ;  /* 0x0000000203037227 */ /* 0x000fc800078e00ff */
[----:B------:R-:W-:-:S05]  /*bd00*/  IMAD R5, R3, R5, R2 ;  /* 0x0000000503057224 */ /* 0x000fca00078e0202 */
[----:B------:R-:W-:-:S13]  /*bd10*/  ISETP.GT.U32.AND P1, PT, R0, R5, PT ;  /* 0x000000050000720c */ /* 0x000fda0003f24070 */
[----:B------:R-:W-:Y:S02]  /*bd20*/  @!P1 IMAD.IADD R5, R5, 0x1, -R0 ;  /* 0x0000000105059824 */ /* 0x000fe400078e0a00 */
[----:B------:R-:W-:Y:S01]  /*bd30*/  @!P1 VIADD R3, R3, 0x1 ;  /* 0x0000000103039836 */ /* 0x000fe20000000000 */
[----:B------:R-:W-:Y:S02]  /*bd40*/  ISETP.NE.AND P1, PT, RZ, UR4, PT ;  /* 0x00000004ff007c0c */ /* 0x000fe4000bf25270 */
[----:B------:R-:W-:-:S13]  /*bd50*/  ISETP.GE.U32.AND P0, PT, R5, R0, PT ;  /* 0x000000000500720c */ /* 0x000fda0003f06070 */
[----:B------:R-:W-:-:S04]  /*bd60*/  @P0 VIADD R3, R3, 0x1 ;  /* 0x0000000103030836 */ /* 0x000fc80000000000 */
[----:B------:R-:W-:Y:S01]  /*bd70*/  @!P2 IMAD.MOV R3, RZ, RZ, -R3 ;  /* 0x000000ffff03a224 */ /* 0x000fe200078e0a03 */
[----:B------:R-:W-:-:S05]  /*bd80*/  @!P1 LOP3.LUT R3, RZ, UR4, RZ, 0x33, !PT ;  /* 0x00000004ff039c12 */ /* 0x000fca000f8e33ff */
[----:B------:R-:W-:-:S07]  /*bd90*/  IMAD.MOV.U32 R17, RZ, RZ, R3 ;  /* 0x000000ffff117224 */ /* 0x000fce00078e0003 */
.L_x_41:
[----:B------:R-:W-:Y:S02]  /*bda0*/  IMAD R0, R17, UR8, RZ ;  /* 0x0000000811007c24 */ /* 0x000fe4000f8e02ff */
[----:B------:R-:W-:-:S03]  /*bdb0*/  IMAD.MOV.U32 R2, RZ, RZ, 0x1 ;  /* 0x00000001ff027424 */ /* 0x000fc600078e00ff */
[----:B------:R-:W-:Y:S01]  /*bdc0*/  VIADDMNMX R17, R0, R17, UR7, PT ;  /* 0x0000000700117e46 */ /* 0x000fe2000b800111 */
[----:B------:R0:W-:Y:S03]  /*bdd0*/  STL [R1+0x8], R0 ;  /* 0x0000080001007387 */ /* 0x0001e60000100800 */
[----:B------:R-:W-:Y:S02]  /*bde0*/  ISETP.GT.AND P0, PT, R17, R0, PT ;  /* 0x000000001100720c */ /* 0x000fe40003f04270 */
[----:B0-----:R-:W-:-:S11]  /*bdf0*/  MOV R0, RZ ;  /* 0x000000ff00007202 */ /* 0x001fd60000000f00 */
[----:B------:R-:W-:Y:S05]  /*be00*/  @!P0 BRA `(.L_x_40) ;  /* 0x0000002c00748947 */ /* 0x000fea0003800000 */
[----:B------:R-:W0:Y:S01]  /*be10*/  S2UR UR4, SR_CgaCtaId ;  /* 0x00000000000479c3 */ /* 0x000e220000008800 */
[----:B------:R-:W-:Y:S02]  /*be20*/  UMOV UR40, 0x400 ;  /* 0x0000040000287882 */ /* 0x000fe40000000000 */
[----:B0-----:R-:W-:-:S04]  /*be30*/  ULEA UR40, UR4, UR40, 0x18 ;  /* 0x0000002804287291 */ /* 0x001fc8000f8ec03f */
[----:B------:R-:W-:-:S04]  /*be40*/  UIADD3 UR4, UR40, 0x1a400, URZ ;  /* 0x0001a40028047890 */ /* 0x000fc8000fffe03f */
[----:B------:R-:W-:-:S06]  /*be50*/  ULOP3.LUT UP0, URZ, UR4, 0x1bf, URZ, 0xc0, !UPT ;  /* 0x000001bf043f7892 */ /* 0x000fcc000f80c03f */
[----:B------:R-:W-:-:S13]  /*be60*/  PLOP3.LUT P0, PT, PT, PT, UP0, 0x80, 0x0 ;  /* 0x000000000000781c */ /* 0x000fda0003f0f008 */
[----:B------:R-:W-:Y:S05]  /*be70*/  @!P0 BRA `(.L_x_42) ;  /* 0x0000000000408947 */ /* 0x000fea0003800000 */
[----:B------:R-:W-:Y:S01]  /*be80*/  MOV R2, 0x0 ;  /* 0x0000000000027802 */ /* 0x000fe20000000f00 */
[----:B------:R-:W-:Y:S01]  /*be90*/  ULDC.64 UR6, c[0x4][0xc8] ;  /* 0x0100320000067ab9 */ /* 0x000fe20000000a00 */
[----:B------:R-:W-:Y:S01]  /*bea0*/  ULDC.64 UR8, c[0x4][0xd0] ;  /* 0x0100340000087ab9 */ /* 0x000fe20000000a00 */
[----:B------:R-:W-:Y:S01]  /*beb0*/  ULDC.64 UR4, c[0x4][0x8] ;  /* 0x0100020000047ab9 */ /* 0x000fe20000000a00 */
[----:B------:R-:W-:Y:S02]  /*bec0*/  IMAD.U32 R4, RZ, RZ, UR6 ;  /* 0x00000006ff047e24 */ /* 0x000fe4000f8e00ff */
[----:B------:R-:W0:Y:S01]  /*bed0*/  LDC.64 R2, c[0x4][R2] ;  /* 0x0100000002027b82 */ /* 0x000e220000000a00 */
[----:B------:R-:W-:Y:S02]  /*bee0*/  IMAD.U32 R5, RZ, RZ, UR7 ;  /* 0x00000007ff057e24 */ /* 0x000fe4000f8e00ff */
[----:B------:R-:W-:Y:S02]  /*bef0*/  IMAD.U32 R6, RZ, RZ, UR8 ;  /* 0x00000008ff067e24 */ /* 0x000fe4000f8e00ff */
[----:B------:R-:W-:-:S02]  /*bf00*/  IMAD.U32 R7, RZ, RZ, UR9 ;  /* 0x00000009ff077e24 */ /* 0x000fc4000f8e00ff */
[----:B------:R-:W-:Y:S02]  /*bf10*/  IMAD.U32 R10, RZ, RZ, UR4 ;  /* 0x00000004ff0a7e24 */ /* 0x000fe4000f8e00ff */
[----:B------:R-:W-:Y:S02]  /*bf20*/  IMAD.U32 R11, RZ, RZ, UR5 ;  /* 0x00000005ff0b7e24 */ /* 0x000fe4000f8e00ff */
[----:B------:R-:W-:Y:S02]  /*bf30*/  IMAD.MOV.U32 R8, RZ, RZ, 0x70 ;  /* 0x00000070ff087424 */ /* 0x000fe400078e00ff */
[----:B------:R-:W-:Y:S02]  /*bf40*/  IMAD.MOV.U32 R12, RZ, RZ, 0x1 ;  /* 0x00000001ff0c7424 */ /* 0x000fe400078e00ff */
[----:B------:R-:W-:-:S07]  /*bf50*/  IMAD.MOV.U32 R13, RZ, RZ, RZ ;  /* 0x000000ffff0d7224 */ /* 0x000fce00078e00ff */
[----:B------:R-:W-:-:S07]  /*bf60*/  LEPC R20, `(.L_x_42) ;  /* 0x000000001014794e */ /* 0x000fce0000000000 */
[----:B0-----:R-:W-:Y:S05]  /*bf70*/  CALL.ABS.NOINC R2 ;  /* 0x0000000002007343 */ /* 0x001fea0003c00000 */
.L_x_42:
[----:B------:R-:W-:-:S06]  /*bf80*/  UIADD3 UR4, UR40, 0xa400, URZ ;  /* 0x0000a40028047890 */ /* 0x000fcc000fffe03f */
[----:B------:R-:W-:-:S05]  /*bf90*/  IMAD.U32 R16, RZ, RZ, UR4 ;  /* 0x00000004ff107e24 */ /* 0x000fca000f8e00ff */
[----:B------:R-:W-:-:S13]  /*bfa0*/  LOP3.LUT P0, RZ, R16, 0x3ff, RZ, 0xc0, !PT ;  /* 0x000003ff10ff7812 */ /* 0x000fda000780c0ff */
[----:B------:R-:W-:Y:S05]  /*bfb0*/  @!P0 BRA `(.L_x_43) ;  /* 0x0000000000408947 */ /* 0x000fea0003800000 */
[----:B------:R-:W-:Y:S01]  /*bfc0*/  MOV R2, 0x0 ;  /* 0x0000000000027802 */ /* 0x000fe20000000f00 */
[----:B------:R-:W-:Y:S01]  /*bfd0*/  ULDC.64 UR6, c[0x4][0xc8] ;  /* 0x0100320000067ab9 */ /* 0x000fe20000000a00 */
[----:B------:R-:W-:Y:S01]  /*bfe0*/  ULDC.64 UR8, c[0x4][0xd0] ;  /* 0x0100340000087ab9 */ /* 0x000fe20000000a00 */
[----:B------:R-:W-:Y:S01]  /*bff0*/  ULDC.64 UR4, c[0x4][0x10] ;  /* 0x0100040000047ab9 */ /* 0x000fe20000000a00 */
[----:B------:R-:W-:Y:S01]  /*c000*/  IMAD.U32 R4, RZ, RZ, UR6 ;  /* 0x00000006ff047e24 */ /* 0x000fe2000f8e00ff */
[----:B------:R-:W-:Y:S01]  /*c010*/  MOV R12, 0x1 ;  /* 0x00000001000c7802 */ /* 0x000fe20000000f00 */
[----:B------:R-:W0:Y:S01]  /*c020*/  LDC.64 R2, c[0x4][R2] ;  /* 0x0100000002027b82 */ /* 0x000e220000000a00 */
[----:B------:R-:W-:Y:S02]  /*c030*/  IMAD.U32 R5, RZ, RZ, UR7 ;  /* 0x00000007ff057e24 */ /* 0x000fe4000f8e00ff */
[----:B------:R-:W-:Y:S02]  /*c040*/  IMAD.U32 R6, RZ, RZ, UR8 ;  /* 0x00000008ff067e24 */ /* 0x000fe4000f8e00ff */
[----:B------:R-:W-:-:S02]  /*c050*/  IMAD.U32 R7, RZ, RZ, UR9 ;  /* 0x00000009ff077e24 */ /* 0x000fc4000f8e00ff */
[----:B------:R-:W-:Y:S02]  /*c060*/  IMAD.U32 R10, RZ, RZ, UR4 ;  /* 0x00000004ff0a7e24 */ /* 0x000fe4000f8e00ff */
[----:B------:R-:W-:Y:S02]  /*c070*/  IMAD.U32 R11, RZ, RZ, UR5 ;  /* 0x00000005ff0b7e24 */ /* 0x000fe4000f8e00ff */
[----:B------:R-:W-:Y:S02]  /*c080*/  IMAD.MOV.U32 R8, RZ, RZ, 0x70 ;  /* 0x00000070ff087424 */ /* 0x000fe400078e00ff */
[----:B------:R-:W-:-:S07]  /*c090*/  IMAD.MOV.U32 R13, RZ, RZ, RZ ;  /* 0x000000ffff0d7224 */ /* 0x000fce00078e00ff */
[----:B------:R-:W-:-:S07]  /*c0a0*/  LEPC R20, `(.L_x_43) ;  /* 0x000000001014794e */ /* 0x000fce0000000000 */
[----:B0-----:R-:W-:Y:S05]  /*c0b0*/  CALL.ABS.NOINC R2 ;  /* 0x0000000002007343 */ /* 0x001fea0003c00000 */
.L_x_43:
        /* <DEDUP_REMOVED lines=20> */
.L_x_44:
[----:B------:R-:W-:-:S13]  /*c200*/  LOP3.LUT P6, RZ, R16, 0x3ff, RZ, 0xc0, !PT ;  /* 0x000003ff10ff7812 */ /* 0x000fda00078cc0ff */
[----:B------:R-:W-:Y:S05]  /*c210*/  @!P6 BRA `(.L_x_45) ;  /* 0x000000000040e947 */ /* 0x000fea0003800000 */
[----:B------:R-:W-:Y:S01]  /*c220*/  MOV R2, 0x0 ;  /* 0x0000000000027802 */ /* 0x000fe20000000f00 */
[----:B------:R-:W-:Y:S01]  /*c230*/  ULDC.64 UR6, c[0x4][0xc8] ;  /* 0x0100320000067ab9 */ /* 0x000fe20000000a00 */
[----:B------:R-:W-:Y:S01]  /*c240*/  ULDC.64 UR8, c[0x4][0xd0] ;  /* 0x0100340000087ab9 */ /* 0x000fe20000000a00 */
[----:B------:R-:W-:Y:S01]  /*c250*/  ULDC.64 UR4, c[0x4][0x20] ;  /* 0x0100080000047ab9 */ /* 0x000fe20000000a00 */
[----:B------:R-:W-:Y:S01]  /*c260*/  IMAD.U32 R4, RZ, RZ, UR6 ;  /* 0x00000006ff047e24 */ /* 0x000fe2000f8e00ff */
[----:B------:R-:W-:Y:S01]  /*c270*/  MOV R13, RZ ;  /* 0x000000ff000d7202 */ /* 0x000fe20000000f00 */
[----:B------:R-:W0:Y:S01]  /*c280*/  LDC.64 R2, c[0x4][R2] ;  /* 0x0100000002027b82 */ /* 0x000e220000000a00 */
[----:B------:R-:W-:Y:S02]  /*c290*/  IMAD.U32 R5, RZ, RZ, UR7 ;  /* 0x00000007ff057e24 */ /* 0x000fe4000f8e00ff */
[----:B------:R-:W-:Y:S02]  /*c2a0*/  IMAD.U32 R6, RZ, RZ, UR8 ;  /* 0x00000008ff067e24 */ /* 0x000fe4000f8e00ff */
[----:B------:R-:W-:-:S02]  /*c2b0*/  IMAD.U32 R7, RZ, RZ, UR9 ;  /* 0x00000009ff077e24 */ /* 0x000fc4000f8e00ff */
[----:B------:R-:W-:Y:S02]  /*c2c0*/  IMAD.U32 R10, RZ, RZ, UR4 ;  /* 0x00000004ff0a7e24 */ /* 0x000fe4000f8e00ff */
[----:B------:R-:W-:Y:S02]  /*c2d0*/  IMAD.U32 R11, RZ, RZ, UR5 ;  /* 0x00000005ff0b7e24 */ /* 0x000fe4000f8e00ff */
[----:B------:R-:W-:Y:S02]  /*c2e0*/  IMAD.MOV.U32 R8, RZ, RZ, 0x70 ;  /* 0x00000070ff087424 */ /* 0x000fe400078e00ff */
[----:B------:R-:W-:-:S07]  /*c2f0*/  IMAD.MOV.U32 R12, RZ, RZ, 0x1 ;  /* 0x00000001ff0c7424 */ /* 0x000fce00078e00ff */
[----:B------:R-:W-:-:S07]  /*c300*/  LEPC R20, `(.L_x_45) ;  /* 0x000000001014794e */ /* 0x000fce0000000000 */
[----:B0-----:R-:W-:Y:S05]  /*c310*/  CALL.ABS.NOINC R2 ;  /* 0x0000000002007343 */ /* 0x001fea0003c00000 */
.L_x_45:
[----:B------:R-:W0:Y:S01]  /*c320*/  LDC.64 R2, c[0x0][0x9f8] ;  /* 0x00027e00ff027b82 */ /* 0x000e220000000a00 */
[----:B------:R-:W-:Y:S01]  /*c330*/  IMAD.MOV.U32 R12, RZ, RZ, R18 ;  /* 0x000000ffff0c7224 */ /* 0x000fe200078e0012 */
[----:B------:R-:W-:Y:S02]  /*c340*/  LOP3.LUT R10, R19, 0x7f, RZ, 0xc0, !PT ;  /* 0x0000007f130a7812 */ /* 0x000fe400078ec0ff */
[----:B0-----:R-:W-:-:S04]  /*c350*/  ISETP.NE.U32.AND P0, PT, R2, RZ, PT ;  /* 0x000000ff0200720c */ /* 0x001fc80003f05070 */
[----:B------:R-:W-:-:S13]  /*c360*/  ISETP.NE.AND.EX P0, PT, R3, RZ, PT, P0 ;  /* 0x000000ff0300720c */ /* 0x000fda0003f05300 */
[----:B------:R-:W0:Y:S02]  /*c370*/  @P0 LDC.64 R2, c[0x0][0x9f8] ;  /* 0x00027e00ff020b82 */ /* 0x000e240000000a00 */
[----:B0-----:R-:W-:-:S05]  /*c380*/  @P0 IMAD.WIDE R2, R18, 0x4, R2 ;  /* 0x0000000412020825 */ /* 0x001fca00078e0202 */
[----:B------:R0:W2:Y:S01]  /*c390*/  @P0 LDG.E R12, desc[UR38][R2.64] ;  /* 0x00000026020c0981 */ /* 0x0000a2000c1e1900 */
[C---:B------:R-:W-:Y:S01]  /*c3a0*/  IMAD.SHL.U32 R0, R19.reuse, 0x80, RZ ;  /* 0x0000008013007824 */ /* 0x040fe200078e00ff */
[----:B------:R-:W-:Y:S01]  /*c3b0*/  SHF.R.U32.HI R7, RZ, 0x5, R10 ;  /* 0x00000005ff077819 */ /* 0x000fe2000001160a */
[C---:B------:R-:W-:Y:S02]  /*c3c0*/  IMAD.SHL.U32 R5, R19.reuse, 0x20, RZ ;  /* 0x0000002013057824 */ /* 0x040fe400078e00ff */
[----:B------:R-:W-:Y:S01]  /*c3d0*/  IMAD.SHL.U32 R11, R19, 0x10, RZ ;  /* 0x00000010130b7824 */ /* 0x000fe200078e00ff */
[----:B------:R-:W-:Y:S01]  /*c3e0*/  LOP3.LUT R4, R0, 0x380, RZ, 0xc0, !PT ;  /* 0x0000038000047812 */ /* 0x000fe200078ec0ff */
[----:B------:R-:W-:Y:S01]  /*c3f0*/  IMAD.SHL.U32 R18, R7, 0x200, RZ ;  /* 0x0000020007127824 */ /* 0x000fe200078e00ff */
[----:B------:R-:W-:Y:S01]  /*c400*/  LOP3.LUT R6, R5, 0x80, RZ, 0xc0, !PT ;  /* 0x0000008005067812 */ /* 0x000fe200078ec0ff */
[----:B0-----:R-:W0:Y:S02]  /*c410*/  LDC.64 R2, c[0x0][0x418] ;  /* 0x00010600ff027b82 */ /* 0x001e240000000a00 */
[----:B------:R-:W-:Y:S01]  /*c420*/  IMAD R4, R7, 0x10, R4 ;  /* 0x0000001007047824 */ /* 0x000fe200078e0204 */
[----:B------:R-:W-:Y:S01]  /*c430*/  LOP3.LUT R6, R6, 0x10, R19, 0xf8, !PT ;  /* 0x0000001006067812 */ /* 0x000fe200078ef813 */
[----:B------:R-:W-:Y:S01]  /*c440*/  IMAD.SHL.U32 R7, R19, 0x4, RZ ;  /* 0x0000000413077824 */ /* 0x000fe200078e00ff */
[----:B------:R-:W-:-:S04]  /*c450*/  LOP3.LUT R8, R18, 0x60, R5, 0xf8, !PT ;  /* 0x0000006012087812 */ /* 0x000fc800078ef805 */
[----:B------:R-:W-:Y:S02]  /*c460*/  LOP3.LUT R6, R6, 0x10, R7, 0x78, !PT ;  /* 0x0000001006067812 */ /* 0x000fe400078e7807 */
[----:B------:R-:W-:Y:S02]  /*c470*/  LOP3.LUT R7, R4, 0x70, R11, 0x78, !PT ;  /* 0x0000007004077812 */ /* 0x000fe400078e780b */
[----:B------:R-:W-:Y:S01]  /*c480*/  LOP3.LUT R9, R8, 0x100, R5, 0xf8, !PT ;  /* 0x0000010008097812 */ /* 0x000fe200078ef805 */
[----:B--2---:R-:W-:Y:S01]  /*c490*/  STL [R1+0x4], R12 ;  /* 0x0000040c01007387 */ /* 0x004fe20000100800 */
[----:B0-----:R-:W-:Y:S01]  /*c4a0*/  ISETP.NE.U32.AND P0, PT, R2, RZ, PT ;  /* 0x000000ff0200720c */ /* 0x001fe20003f05070 */
[----:B------:R-:W-:Y:S02]  /*c4b0*/  IMAD.MOV.U32 R8, RZ, RZ, R12 ;  /* 0x000000ffff087224 */ /* 0x000fe400078e000c */
[----:B------:R-:W2:Y:S01]  /*c4c0*/  LDL.LU R4, [R1] ;  /* 0x0000000001047983 */ /* 0x000ea20000300800 */
[----:B------:R-:W-:Y:S01]  /*c4d0*/  LOP3.LUT R5, R9, R6, RZ, 0xfc, !PT ;  /* 0x0000000609057212 */ /* 0x000fe200078efcff */
[----:B------:R-:W-:Y:S01]  /*c4e0*/  UMOV UR4, 0xffffffff ;  /* 0xffffffff00047882 */ /* 0x000fe20000000000 */
[----:B------:R-:W-:-:S02]  /*c4f0*/  ISETP.NE.AND.EX P2, PT, R3, RZ, PT, P0 ;  /* 0x000000ff0300720c */ /* 0x000fc40003f45300 */
[----:B------:R-:W-:Y:S01]  /*c500*/  LOP3.LUT R0, R7, 0xc00, R0, 0xf8, !PT ;  /* 0x00000c0007007812 */ /* 0x000fe200078ef800 */
[----:B------:R-:W-:Y:S01]  /*c510*/  STL [R1+0x18], R5 ;  /* 0x0000180501007387 */ /* 0x000fe20000100800 */
[----:B------:R-:W-:Y:S02]  /*c520*/  LOP3.LUT P1, RZ, R19, 0x4, RZ, 0xc0, !PT ;  /* 0x0000000413ff7812 */ /* 0x000fe4000782c0ff */
[----:B------:R-:W-:Y:S01]  /*c530*/  SHF.R.S32.HI R9, RZ, 0x1f, R8 ;  /* 0x0000001fff097819 */ /* 0x000fe20000011408 */
[----:B------:R0:W-:Y:S01]  /*c540*/  STL [R1+0x10], R0 ;  /* 0x0000100001007387 */ /* 0x0001e20000100800 */
[----:B------:R-:W-:Y:S02]  /*c550*/  SHF.R.U32.HI R6, RZ, 0x5, R19 ;  /* 0x00000005ff067819 */ /* 0x000fe40000011613 */
[----:B------:R-:W-:Y:S02]  /*c560*/  SEL R16, R8, RZ, !P2 ;  /* 0x000000ff08107207 */ /* 0x000fe40005000000 */
[----:B------:R-:W-:Y:S01]  /*c570*/  LOP3.LUT R6, R6, 0x3, RZ, 0xc0, !PT ;  /* 0x0000000306067812 */ /* 0x000fe200078ec0ff */
[----:B0-----:R-:W-:-:S05]  /*c580*/  IMAD.MOV.U32 R0, RZ, RZ, 0x40 ;  /* 0x00000040ff007424 */ /* 0x001fca00078e00ff */
[----:B------:R-:W-:-:S05]  /*c590*/  SEL R0, R0, 0xffffffc0, !P1 ;  /* 0xffffffc000007807 */ /* 0x000fca0004800000 */
[----:B------:R0:W-:Y:S01]  /*c5a0*/  STL [R1+0x14], R0 ;  /* 0x0000140001007387 */ /* 0x0001e20000100800 */
[----:B--2---:R-:W-:-:S04]  /*c5b0*/  LOP3.LUT R4, R4, 0xfffffffe, RZ, 0xc0, !PT ;  /* 0xfffffffe04047812 */ /* 0x004fc800078ec0ff */
[----:B------:R-:W-:-:S05]  /*c5c0*/  @P2 LOP3.LUT R4, R4, 0x1, RZ, 0xfc, !PT ;  /* 0x0000000104042812 */ /* 0x000fca00078efcff */
[----:B------:R0:W-:Y:S04]  /*c5d0*/  STL [R1], R4 ;  /* 0x0000000401007387 */ /* 0x0001e80000100800 */
[----:B------:R0:W-:Y:S01]  /*c5e0*/  STL [R1+0xc], R9 ;  /* 0x00000c0901007387 */ /* 0x0001e20000100800 */
[----:B------:R-:W-:Y:S05]  /*c5f0*/  BRA.DIV UR4, `(.L_x_46) ;  /* 0x0000002a04c47947 */ /* 0x000fea000b800000 */
[----:B------:R1:W2:Y:S02]  /*c600*/  SHFL.IDX PT, R14, R6, RZ, 0x1f ;  /* 0x00001fff060e7589 */ /* 0x0002a400000e0000 */
.L_x_99:
[----:B------:R-:W-:Y:S01]  /*c610*/  PLOP3.LUT P1, PT, PT, PT, PT, 0x8, 0x0 ;  /* 0x000000000000781c */ /* 0x000fe20003f2e170 */
[----:B0-----:R-:W-:Y:S01]  /*c620*/  IMAD.MOV.U32 R0, RZ, RZ, R4 ;  /* 0x000000ffff007224 */ /* 0x001fe200078e0004 */
[----:B--2---:R-:W-:-:S04]  /*c630*/  ISETP.NE.AND P0, PT, R14, RZ, PT ;  /* 0x000000ff0e00720c */ /* 0x004fc80003f05270 */
[----:B------:R-:W-:-:S07]  /*c640*/  LOP3.LUT R0, R0, 0xfffffffd, RZ, 0xc0, !PT ;  /* 0xfffffffd00007812 */ /* 0x000fce00078ec0ff */
[----:B------:R-:W-:-:S05]  /*c650*/  @P1 LOP3.LUT R0, R0, 0x2, RZ, 0xfc, !PT ;  /* 0x0000000200001812 */ /* 0x000fca00078efcff */
[----:B------:R0:W-:Y:S01]  /*c660*/  STL [R1], R0 ;  /* 0x0000000001007387 */ /* 0x0001e20000100800 */
[----:B------:R-:W-:Y:S05]  /*c670*/  @P0 BRA `(.L_x_47) ;  /* 0x00000004005c0947 */ /* 0x000fea0003800000 */
[----:B------:R-:W-:Y:S01]  /*c680*/  UMOV UR4, 0xffffffff ;  /* 0xffffffff00047882 */ /* 0x000fe20000000000 */
[----:B0-----:R-:W-:Y:S02]  /*c690*/  VIADD R0, R17, 0xffffffff ;  /* 0xffffffff11007836 */ /* 0x001fe40000000000 */
[----:B------:R-:W-:Y:S05]  /*c6a0*/  BRA.DIV UR4, `(.L_x_48) ;  /* 0x0000002a04b87947 */ /* 0x000fea000b800000 */
[----:B------:R-:W-:-:S13]  /*c6b0*/  ELECT P6, URZ, PT ;  /* 0x00000000003f782f */ /* 0x000fda00038c0000 */
.L_x_102:
[----:B------:R-:W-:Y:S05]  /*c6c0*/  @!P6 BRA `(.L_x_47) ;  /* 0x000000040048e947 */ /* 0x000fea0003800000 */
[----:B------:R-:W-:Y:S01]  /*c6d0*/  IMAD.MOV.U32 R16, RZ, RZ, R8 ;  /* 0x000000ffff107224 */ /* 0x000fe200078e0008 */
[----:B------:R-:W-:Y:S06]  /*c6e0*/  @!P2 BRA `(.L_x_49) ;  /* 0x000000000044a947 */ /* 0x000fec0003800000 */
[----:B------:R-:W0:Y:S01]  /*c6f0*/  LDC R7, c[0x0][0x43c] ;  /* 0x00010f00ff077b82 */ /* 0x000e220000000800 */
[----:B------:R-:W-:Y:S01]  /*c700*/  ULDC.64 UR4, c[0x0][0x428] ;  /* 0x00010a0000047ab9 */ /* 0x000fe20000000a00 */
[----:B0-----:R-:W-:-:S13]  /*c710*/  ISETP.NE.AND P0, PT, R7, 0x1, PT ;  /* 0x000000010700780c */ /* 0x001fda0003f05270 */
[----:B------:R-:W1:Y:S02]  /*c720*/  @P0 LDC.64 R4, c[0x0][0x440] ;  /* 0x00011000ff040b82 */ /* 0x000e640000000a00 */
[----:B-1----:R-:W-:-:S04]  /*c730*/  @P0 IMAD.HI.U32 R6, R0, R4, RZ ;  /* 0x0000000400060227 */ /* 0x002fc800078e00ff */
[----:B------:R-:W-:Y:S01]  /*c740*/  IMAD.MOV.U32 R4, RZ, RZ, R0 ;  /* 0x000000ffff047224 */ /* 0x000fe200078e0000 */
[----:B------:R-:W-:Y:S01]  /*c750*/  @P0 SHF.R.U32.HI R4, RZ, R5, R6 ;  /* 0x00000005ff040219 */ /* 0x000fe20000011606 */
[----:B------:R-:W-:-:S04]  /*c760*/  IMAD R6, R9, UR4, RZ ;  /* 0x0000000409067c24 */ /* 0x000fc8000f8e02ff */
[----:B------:R-:W-:Y:S02]  /*c770*/  IMAD.MOV R5, RZ, RZ, -R4 ;  /* 0x000000ffff057224 */ /* 0x000fe400078e0a04 */
[----:B------:R-:W-:Y:S02]  /*c780*/  IMAD R6, R8, UR5, R6 ;  /* 0x0000000508067c24 */ /* 0x000fe4000f8e0206 */
[----:B------:R-:W-:Y:S01]  /*c790*/  IMAD R0, R7, R5, R0 ;  /* 0x0000000507007224 */ /* 0x000fe200078e0200 */
[----:B------:R-:W-:-:S03]  /*c7a0*/  SHF.R.S32.HI R5, RZ, 0x1f, R4 ;  /* 0x0000001fff057819 */ /* 0x000fc60000011404 */
[----:B------:R-:W-:-:S04]  /*c7b0*/  IMAD.WIDE.U32 R4, R8, UR4, R4 ;  /* 0x0000000408047c25 */ /* 0x000fc8000f8e0004 */
[----:B------:R-:W-:Y:S01]  /*c7c0*/  IMAD.IADD R6, R5, 0x1, R6 ;  /* 0x0000000105067824 */ /* 0x000fe200078e0206 */
[----:B------:R-:W-:-:S04]  /*c7d0*/  LEA R2, P0, R4, R2, 0x2 ;  /* 0x0000000204027211 */ /* 0x000fc800078010ff */
[----:B------:R-:W-:-:S05]  /*c7e0*/  LEA.HI.X R3, R4, R3, R6, 0x2, P0 ;  /* 0x0000000304037211 */ /* 0x000fca00000f1406 */
[----:B------:R0:W5:Y:S04]  /*c7f0*/  LDG.E R16, desc[UR38][R2.64] ;  /* 0x0000002602107981 */ /* 0x000168000c1e1900 */
.L_x_49:
[----:B0-----:R-:W-:Y:S01]  /*c800*/  IMAD.MOV.U32 R2, RZ, RZ, 0x1 ;  /* 0x00000001ff027424 */ /* 0x001fe200078e00ff */
[----:B------:R-:W-:-:S04]  /*c810*/  ISETP.NE.AND P1, PT, R10, RZ, PT ;  /* 0x000000ff0a00720c */ /* 0x000fc80003f25270 */
[----:B------:R-:W-:-:S04]  /*c820*/  SHF.L.U32 R2, R2, 0x1f, RZ ;  /* 0x0000001f02027819 */ /* 0x000fc800000006ff */
[----:B------:R-:W0:Y:S02]  /*c830*/  SYNCS.PHASECHK.TRANS64.TRYWAIT P0, [UR40+0x29880], R2 ;  /* 0x02988002ff0075a7 */ /* 0x000e240008000168 */
[----:B0-----:R-:W-:Y:S05]  /*c840*/  @!P0 BRA `(.L_x_50) ;  /* 0x0000002800708947 */ /* 0x001fea0003800000 */
.L_x_103:
[----:B------:R-:W-:Y:S05]  /*c850*/  @P1 BRA `(.L_x_51) ;  /* 0x0000000000141947 */ /* 0x000fea0003800000 */
[----:B------:R-:W-:Y:S01]  /*c860*/  LOP3.LUT P0, RZ, R19, 0x1f, RZ, 0xc0, !PT ;  /* 0x0000001f13ff7812 */ /* 0x000fe2000780c0ff */
[----:B0-----:R-:W-:-:S04]  /*c870*/  IMAD.MOV.U32 R3, RZ, RZ, 0x5000 ;  /* 0x00005000ff037424 */ /* 0x001fc800078e00ff */
[----:B------:R2:W-:Y:S08]  /*c880*/  SYNCS.ARRIVE.TRANS64 RZ, [UR40+0x29870], R3 ;  /* 0x02987003ffff79a7 */ /* 0x0005f00008000028 */
[----:B--2---:R-:W-:Y:S05]  /*c890*/  @!P0 BRA `(.L_x_51) ;  /* 0x0000000000048947 */ /* 0x004fea0003800000 */
[----:B------:R-:W-:Y:S01]  /*c8a0*/  BPT.TRAP 0x1 ;  /* 0x000000040000795c */ /* 0x000fe20000300000 */
.L_x_51:
[----:B------:R-:W-:Y:S01]  /*c8b0*/  IMAD R0, R0, 0xa0, RZ ;  /* 0x000000a000007824 */ /* 0x000fe200078e02ff */
[----:B------:R-:W-:Y:S01]  /*c8c0*/  ULDC.64 UR4, c[0x0][0x198] ;  /* 0x0000660000047ab9 */ /* 0x000fe20000000a00 */
[----:B-----5:R-:W-:Y:S01]  /*c8d0*/  R2UR UR13, R16 ;  /* 0x00000000100d72ca */ /* 0x020fe200000e0000 */
[----:B------:R-:W-:Y:S02]  /*c8e0*/  UIADD3 UR4, UP0, UR4, 0x470, URZ ;  /* 0x0000047004047890 */ /* 0x000fe4000ff1e03f */
[----:B------:R-:W-:Y:S01]  /*c8f0*/  R2UR UR11, R0 ;  /* 0x00000000000b72ca */ /* 0x000fe200000e0000 */
[----:B------:R-:W-:Y:S02]  /*c900*/  UIADD3 UR8, UR40, 0xa400, URZ ;  /* 0x0000a40028087890 */ /* 0x000fe4000fffe03f */
[----:B------:R-:W-:Y:S02]  /*c910*/  UIADD3 UR9, UR40, 0x29870, URZ ;  /* 0x0002987028097890 */ /* 0x000fe4000fffe03f */
[----:B------:R-:W-:Y:S01]  /*c920*/  UIADD3.X UR5, URZ, UR5, URZ, UP0, !UPT ;  /* 0x000000053f057290 */ /* 0x000fe200087fe43f */
[----:B------:R-:W-:Y:S01]  /*c930*/  UMOV UR6, 0x0 ;  /* 0x0000000000067882 */ /* 0x000fe20000000000 */
[----:B------:R-:W-:Y:S01]  /*c940*/  UMOV UR7, 0x14f00000 ;  /* 0x14f0000000077882 */ /* 0x000fe20000000000 */
[----:B------:R-:W-:Y:S01]  /*c950*/  UMOV UR10, URZ ;  /* 0x0000003f000a7c82 */ /* 0x000fe20008000000 */
[----:B------:R-:W-:-:S05]  /*c960*/  UMOV UR12, UR36 ;  /* 0x00000024000c7c82 */ /* 0x000fca0008000000 */
[----:B------:R2:W-:Y:S01]  /*c970*/  UTMALDG.4D [UR8], [UR4], desc[UR6] ;  /* 0x00000608040075b4 */ /* 0x0005e20008019000 */
[----:B------:R-:W3:Y:S02]  /*c980*/  SYNCS.PHASECHK.TRANS64.TRYWAIT P0, [UR40+0x29840], R2 ;  /* 0x02984002ff0075a7 */ /* 0x000ee40008000168 */
[----:B--23--:R-:W-:Y:S05]  /*c990*/  @!P0 BRA `(.L_x_52) ;  /* 0x0000002800348947 */ /* 0x00cfea0003800000 */
.L_x_104:
[----:B------:R-:W-:Y:S05]  /*c9a0*/  @P1 BRA `(.L_x_53) ;  /* 0x0000000000141947 */ /* 0x000fea0003800000 */
[----:B------:R-:W-:Y:S01]  /*c9b0*/  LOP3.LUT P0, RZ, R19, 0x1f, RZ, 0xc0, !PT ;  /* 0x0000001f13ff7812 */ /* 0x000fe2000780c0ff */
[----:B0-----:R-:W-:-:S04]  /*c9c0*/  IMAD.MOV.U32 R2, RZ, RZ, 0x7800 ;  /* 0x00007800ff027424 */ /* 0x001fc800078e00ff */
[----:B------:R2:W-:Y:S08]  /*c9d0*/  SYNCS.ARRIVE.TRANS64 RZ, [UR40+0x29830], R2 ;  /* 0x02983002ffff79a7 */ /* 0x0005f00008000028 */
[----:B--2---:R-:W-:Y:S05]  /*c9e0*/  @!P0 BRA `(.L_x_53) ;  /* 0x0000000000048947 */ /* 0x004fea0003800000 */
[----:B------:R-:W-:Y:S01]  /*c9f0*/  BPT.TRAP 0x1 ;  /* 0x000000040000795c */ /* 0x000fe20000300000 */
.L_x_53:
[----:B0-----:R-:W2:Y:S01]  /*ca00*/  LDL.LU R2, [R1] ;  /* 0x0000000001027983 */ /* 0x001ea20000300800 */
[----:B------:R-:W-:Y:S01]  /*ca10*/  PLOP3.LUT P0, PT, PT, PT, PT, 0x80, 0x0 ;  /* 0x000000000000781c */ /* 0x000fe20003f0f070 */
[----:B------:R-:W-:Y:S01]  /*ca20*/  ULDC.64 UR4, c[0x0][0x198] ;  /* 0x0000660000047ab9 */ /* 0x000fe20000000a00 */
[----:B------:R-:W-:Y:S01]  /*ca30*/  R2UR UR11, R0 ;  /* 0x00000000000b72ca */ /* 0x000fe200000e0000 */
[----:B------:R-:W-:Y:S01]  /*ca40*/  UIADD3 UR4, UP0, UR4, 0x370, URZ ;  /* 0x0000037004047890 */ /* 0x000fe2000ff1e03f */
[----:B------:R-:W-:Y:S01]  /*ca50*/  R2UR UR13, R16 ;  /* 0x00000000100d72ca */ /* 0x000fe200000e0000 */
[----:B------:R-:W-:Y:S02]  /*ca60*/  UIADD3 UR8, UR40, 0x1a400, URZ ;  /* 0x0001a40028087890 */ /* 0x000fe4000fffe03f */
[----:B------:R-:W-:Y:S02]  /*ca70*/  UIADD3 UR9, UR40, 0x29830, URZ ;  /* 0x0002983028097890 */ /* 0x000fe4000fffe03f */
[----:B------:R-:W-:-:S02]  /*ca80*/  UIADD3.X UR5, URZ, UR5, URZ, UP0, !UPT ;  /* 0x000000053f057290 */ /* 0x000fc400087fe43f */
[----:B------:R-:W-:Y:S02]  /*ca90*/  UIADD3 UR16, UR40, 0x1cc00, URZ ;  /* 0x0001cc0028107890 */ /* 0x000fe4000fffe03f */
[----:B------:R-:W-:Y:S01]  /*caa0*/  UIADD3 UR32, UR40, 0x1f400, URZ ;  /* 0x0001f40028207890 */ /* 0x000fe2000fffe03f */
[----:B------:R-:W-:Y:S01]  /*cab0*/  UMOV UR6, 0x0 ;  /* 0x0000000000067882 */ /* 0x000fe20000000000 */
[----:B------:R-:W-:Y:S01]  /*cac0*/  UMOV UR7, 0x14f00000 ;  /* 0x14f0000000077882 */ /* 0x000fe20000000000 */
[----:B------:R-:W-:Y:S01]  /*cad0*/  UMOV UR10, URZ ;  /* 0x0000003f000a7c82 */ /* 0x000fe20008000000 */
[----:B------:R-:W-:Y:S01]  /*cae0*/  UMOV UR12, UR36 ;  /* 0x00000024000c7c82 */ /* 0x000fe20008000000 */
[----:B------:R-:W-:Y:S01]  /*caf0*/  UMOV UR18, 0x40 ;  /* 0x0000004000127882 */ /* 0x000fe20000000000 */
[----:B------:R-:W-:Y:S01]  /*cb00*/  UMOV UR20, UR36 ;  /* 0x0000002400147c82 */ /* 0x000fe20008000000 */
[----:B------:R-:W-:Y:S01]  /*cb10*/  UMOV UR17, UR9 ;  /* 0x0000000900117c82 */ /* 0x000fe20008000000 */
[----:B------:R-:W-:Y:S01]  /*cb20*/  UMOV UR19, UR11 ;  /* 0x0000000b00137c82 */ /* 0x000fe20008000000 */
[----:B------:R-:W-:Y:S01]  /*cb30*/  UMOV UR21, UR13 ;  /* 0x0000000d00157c82 */ /* 0x000fe20008000000 */
[----:B------:R-:W-:Y:S01]  /*cb40*/  UMOV UR34, 0x80 ;  /* 0x0000008000227882 */ /* 0x000fe20000000000 */
[----:B------:R-:W-:Y:S01]  /*cb50*/  UMOV UR33, UR9 ;  /* 0x0000000900217c82 */ /* 0x000fe20008000000 */
[----:B------:R-:W-:Y:S01]  /*cb60*/  UMOV UR35, UR11 ;  /* 0x0000000b00237c82 */ /* 0x000fe20008000000 */
[----:B------:R3:W-:Y:S01]  /*cb70*/  UTMALDG.4D [UR8], [UR4], desc[UR6] ;  /* 0x00000608040075b4 */ /* 0x0007e20008019000 */
[----:B------:R-:W-:Y:S01]  /*cb80*/  UMOV UR37, UR13 ;  /* 0x0000000d00257c82 */ /* 0x000fe20008000000 */
[----:B------:R3:W-:Y:S01]  /*cb90*/  UTMALDG.4D [UR16], [UR4], desc[UR6] ;  /* 0x00000610040075b4 */ /* 0x0007e20008019000 */
[----:B------:R3:W-:Y:S01]  /*cba0*/  UTMALDG.4D [UR32], [UR4], desc[UR6] ;  /* 0x00000620040075b4 */ /* 0x0007e20008019000 */
[----:B--2---:R-:W-:-:S04]  /*cbb0*/  LOP3.LUT R2, R2, 0xfffffffd, RZ, 0xc0, !PT ;  /* 0xfffffffd02027812 */ /* 0x004fc800078ec0ff */
[----:B------:R-:W-:-:S05]  /*cbc0*/  @P0 LOP3.LUT R2, R2, 0x2, RZ, 0xfc, !PT ;  /* 0x0000000202020812 */ /* 0x000fca00078efcff */
[----:B------:R3:W-:Y:S01]  /*cbd0*/  STL [R1], R2 ;  /* 0x0000000201007387 */ /* 0x0007e20000100800 */
[----:B------:R-:W-:Y:S01]  /*cbe0*/  NOP ;  /* 0x0000000000007918 */ /* 0x000fe20000000000 */
.L_x_47:
[----:B------:R-:W-:Y:S05]  /*cbf0*/  WARPSYNC.ALL ;  /* 0x0000000000007948 */ /* 0x000fea0003800000 */
[----:B---3--:R-:W-:Y:S01]  /*cc00*/  UIADD3 UR4, UR40, 0x14400, URZ ;  /* 0x0001440028047890 */ /* 0x008fe2000fffe03f */
[----:B------:R-:W-:Y:S03]  /*cc10*/  BAR.SYNC.DEFER_BLOCKING 0x8, 0x180 ;  /* 0x0206000000007b1d */ /* 0x000fe60000010000 */
[----:B------:R-:W-:-:S06]  /*cc20*/  ULOP3.LUT UP0, URZ, UR4, 0x1bf, URZ, 0xc0, !UPT ;  /* 0x000001bf043f7892 */ /* 0x000fcc000f80c03f */
[----:B------:R-:W-:-:S13]  /*cc30*/  PLOP3.LUT P0, PT, PT, PT, UP0, 0x80, 0x0 ;  /* 0x000000000000781c */ /* 0x000fda0003f0f008 */
[----:B------:R-:W-:Y:S05]  /*cc40*/  @!P0 BRA `(.L_x_54) ;  /* 0x0000000000408947 */ /* 0x000fea0003800000 */
[----:B------:R-:W-:Y:S01]  /*cc50*/  MOV R2, 0x0 ;  /* 0x0000000000027802 */ /* 0x000fe20000000f00 */
[----:B------:R-:W-:Y:S01]  /*cc60*/  ULDC.64 UR6, c[0x4][0xc8] ;  /* 0x0100320000067ab9 */ /* 0x000fe20000000a00 */
[----:B------:R-:W-:Y:S01]  /*cc70*/  ULDC.64 UR8, c[0x4][0xd0] ;  /* 0x0100340000087ab9 */ /* 0x000fe20000000a00 */
[----:B------:R-:W-:Y:S01]  /*cc80*/  ULDC.64 UR4, c[0x4][0x28] ;  /* 0x01000a0000047ab9 */ /* 0x000fe20000000a00 */
[----:B------:R-:W-:Y:S01]  /*cc90*/  MOV R4, UR6 ;  /* 0x0000000600047c02 */ /* 0x000fe20008000f00 */
[----:B------:R-:W-:Y:S01]  /*cca0*/  IMAD.U32 R5, RZ, RZ, UR7 ;  /* 0x00000007ff057e24 */ /* 0x000fe2000f8e00ff */
[----:B------:R-:W2:Y:S01]  /*ccb0*/  LDC.64 R2, c[0x4][R2] ;  /* 0x0100000002027b82 */ /* 0x000ea20000000a00 */
[----:B-1----:R-:W-:Y:S02]  /*ccc0*/  IMAD.U32 R6, RZ, RZ, UR8 ;  /* 0x00000008ff067e24 */ /* 0x002fe4000f8e00ff */
[----:B------:R-:W-:Y:S02]  /*ccd0*/  IMAD.U32 R7, RZ, RZ, UR9 ;  /* 0x00000009ff077e24 */ /* 0x000fe4000f8e00ff */
[----:B------:R-:W-:-:S02]  /*cce0*/  IMAD.U32 R10, RZ, RZ, UR4 ;  /* 0x00000004ff0a7e24 */ /* 0x000fc4000f8e00ff */
[----:B------:R-:W-:Y:S02]  /*ccf0*/  IMAD.U32 R11, RZ, RZ, UR5 ;  /* 0x00000005ff0b7e24 */ /* 0x000fe4000f8e00ff */
[----:B------:R-:W-:Y:S02]  /*cd00*/  IMAD.MOV.U32 R8, RZ, RZ, 0x70 ;  /* 0x00000070ff087424 */ /* 0x000fe400078e00ff */
[----:B------:R-:W-:Y:S02]  /*cd10*/  IMAD.MOV.U32 R12, RZ, RZ, 0x1 ;  /* 0x00000001ff0c7424 */ /* 0x000fe400078e00ff */
[----:B------:R-:W-:-:S07]  /*cd20*/  IMAD.MOV.U32 R13, RZ, RZ, RZ ;  /* 0x000000ffff0d7224 */ /* 0x000fce00078e00ff */
[----:B------:R-:W-:-:S07]  /*cd30*/  LEPC R20, `(.L_x_54) ;  /* 0x000000001014794e */ /* 0x000fce0000000000 */
[----:B0-2---:R-:W-:Y:S05]  /*cd40*/  CALL.ABS.NOINC R2 ;  /* 0x0000000002007343 */ /* 0x005fea0003c00000 */
.L_x_54:
[----:B0-----:R-:W-:Y:S01]  /*cd50*/  SHF.R.U32.HI R0, RZ, 0x3, R19 ;  /* 0x00000003ff007819 */ /* 0x001fe20000011613 */
[C---:B------:R-:W-:Y:S01]  /*cd60*/  IMAD.SHL.U32 R8, R19.reuse, 0x10, RZ ;  /* 0x0000001013087824 */ /* 0x040fe200078e00ff */
[----:B-1----:R-:W0:Y:S01]  /*cd70*/  S2R R6, SR_CTAID.Z ;  /* 0x0000000000067919 */ /* 0x002e220000002700 */
[C---:B------:R-:W-:Y:S01]  /*cd80*/  IMAD.SHL.U32 R2, R19.reuse, 0x10, RZ ;  /* 0x0000001013027824 */ /* 0x040fe200078e00ff */
[----:B------:R-:W1:Y:S01]  /*cd90*/  LDC R9, c[0x0][0x448] ;  /* 0x00011200ff097b82 */ /* 0x000e620000000800 */
[----:B------:R-:W-:Y:S01]  /*cda0*/  IMAD.SHL.U32 R3, R0, 0x80, RZ ;  /* 0x0000008000037824 */ /* 0x000fe200078e00ff */
[----:B------:R-:W-:Y:S01]  /*cdb0*/  LOP3.LUT R8, R8, 0x30, RZ, 0xe2, !PT ;  /* 0x0000003008087812 */ /* 0x000fe200078ee2ff */
[----:B------:R-:W-:Y:S01]  /*cdc0*/  IMAD.SHL.U32 R0, R0, 0x10, RZ ;  /* 0x0000001000007824 */ /* 0x000fe200078e00ff */
[----:B------:R-:W-:Y:S01]  /*cdd0*/  USHF.R.S32.HI UR4, URZ, 0x1f, UR36 ;  /* 0x0000001f3f047899 */ /* 0x000fe20008011424 */
[----:B------:R-:W2:Y:S01]  /*cde0*/  S2R R10, SR_CTAID.X ;  /* 0x00000000000a7919 */ /* 0x000ea20000002500 */
[----:B------:R-:W-:Y:S01]  /*cdf0*/  LOP3.LUT R3, R8, 0x180, R3, 0xf8, !PT ;  /* 0x0000018008037812 */ /* 0x000fe200078ef803 */
[----:B------:R-:W-:Y:S01]  /*ce00*/  ULDC.64 UR8, c[0x0][0x2d8] ;  /* 0x0000b60000087ab9 */ /* 0x000fe20000000a00 */
[----:B------:R-:W-:Y:S01]  /*ce10*/  LOP3.LUT R11, R19, 0x7f, RZ, 0xc0, !PT ;  /* 0x0000007f130b7812 */ /* 0x000fe200078ec0ff */
[----:B------:R-:W-:Y:S01]  /*ce20*/  UIMAD UR6, UR4, UR8, URZ ;  /* 0x00000008040672a4 */ /* 0x000fe2000f8e023f */
[----:B------:R-:W-:Y:S01]  /*ce30*/  LOP3.LUT R0, R3, 0x30, R0, 0x78, !PT ;  /* 0x0000003003007812 */ /* 0x000fe200078e7800 */
[----:B------:R-:W-:Y:S01]  /*ce40*/  UIMAD.WIDE.U32 UR4, UR36, UR8, URZ ;  /* 0x00000008240472a5 */ /* 0x000fe2000f8e003f */
[----:B------:R-:W-:Y:S01]  /*ce50*/  LOP3.LUT R3, R2, 0x40, RZ, 0xc0, !PT ;  /* 0x0000004002037812 */ /* 0x000fe200078ec0ff */
[----:B------:R-:W-:-:S03]  /*ce60*/  UIMAD UR6, UR36, UR9, UR6 ;  /* 0x00000009240672a4 */ /* 0x000fc6000f8e0206 */
[----:B------:R-:W-:Y:S01]  /*ce70*/  IADD3 R0, R0, R3, R18 ;  /* 0x0000000300007210 */ /* 0x000fe20007ffe012 */
[----:B------:R-:W-:Y:S01]  /*ce80*/  UIADD3 UR5, UR5, UR6, URZ ;  /* 0x0000000605057290 */ /* 0x000fe2000fffe03f */
[----:B------:R-:W3:Y:S01]  /*ce90*/  LDC.64 R2, c[0x0][0x2e0] ;  /* 0x0000b800ff027b82 */ /* 0x000ee20000000a00 */
[----:B-1----:R-:W-:Y:S02]  /*cea0*/  ISETP.NE.AND P0, PT, R9, 0x1, PT ;  /* 0x000000010900780c */ /* 0x002fe40003f05270 */
[----:B0-----:R-:W-:-:S05]  /*ceb0*/  SHF.R.S32.HI R5, RZ, 0x1f, R6 ;  /* 0x0000001fff057819 */ /* 0x001fca0000011406 */
[----:B---3--:R-:W-:-:S06]  /*cec0*/  IMAD R4, R5, R2, RZ ;  /* 0x0000000205047224 */ /* 0x008fcc00078e02ff */
[----:B------:R-:W0:Y:S01]  /*ced0*/  @P0 LDC R5, c[0x0][0x44c] ;  /* 0x00011300ff050b82 */ /* 0x000e220000000800 */
[C---:B------:R-:W-:Y:S02]  /*cee0*/  IMAD R4, R6.reuse, R3, R4 ;  /* 0x0000000306047224 */ /* 0x040fe400078e0204 */
[----:B------:R-:W-:Y:S01]  /*cef0*/  IMAD.WIDE.U32 R2, R6, R2, UR4 ;  /* 0x0000000406027e25 */ /* 0x000fe2000f8e0002 */
[----:B------:R-:W-:-:S03]  /*cf00*/  ULDC.64 UR4, c[0x0][0x2d0] ;  /* 0x0000b40000047ab9 */ /* 0x000fc60000000a00 */
[----:B------:R-:W-:Y:S02]  /*cf10*/  IMAD.IADD R3, R3, 0x1, R4 ;  /* 0x0000000103037824 */ /* 0x000fe400078e0204 */
[----:B------:R-:W1:Y:S01]  /*cf20*/  @P0 LDC R4, c[0x0][0x450] ;  /* 0x00011400ff040b82 */ /* 0x000e620000000800 */
[----:B------:R-:W-:-:S05]  /*cf30*/  IMAD.SHL.U32 R6, R19, 0x20, RZ ;  /* 0x0000002013067824 */ /* 0x000fca00078e00ff */
[----:B------:R-:W-:-:S04]  /*cf40*/  LOP3.LUT R6, R6, 0x60, RZ, 0xc0, !PT ;  /* 0x0000006006067812 */ /* 0x000fc800078ec0ff */
[----:B------:R-:W-:-:S05]  /*cf50*/  LEA.HI R6, R11, R6, RZ, 0x1e ;  /* 0x000000060b067211 */ /* 0x000fca00078ff0ff */
[----:B--2---:R-:W-:-:S04]  /*cf60*/  IMAD R6, R10, 0x80, R6 ;  /* 0x000000800a067824 */ /* 0x004fc800078e0206 */
[----:B0-----:R-:W-:-:S04]  /*cf70*/  @P0 IMAD.HI.U32 R7, R6, R5, RZ ;  /* 0x0000000506070227 */ /* 0x001fc800078e00ff */
[----:B------:R-:W-:Y:S01]  /*cf80*/  IMAD.MOV.U32 R5, RZ, RZ, R6 ;  /* 0x000000ffff057224 */ /* 0x000fe200078e0006 */
[----:B-1----:R-:W-:Y:S02]  /*cf90*/  @P0 SHF.R.U32.HI R5, RZ, R4, R7 ;  /* 0x00000004ff050219 */ /* 0x002fe40000011607 */
[----:B------:R-:W-:-:S03]  /*cfa0*/  SHF.R.U32.HI R7, RZ, 0x2, R11 ;  /* 0x00000002ff077819 */ /* 0x000fc6000001160b */
[----:B------:R-:W-:Y:S02]  /*cfb0*/  IMAD.MOV R4, RZ, RZ, -R5 ;  /* 0x000000ffff047224 */ /* 0x000fe400078e0a05 */
[----:B------:R-:W-:-:S04]  /*cfc0*/  IMAD.WIDE.U32 R2, R5, UR4, R2 ;  /* 0x0000000405027c25 */ /* 0x000fc8000f8e0002 */
[----:B------:R-:W-:Y:S01]  /*cfd0*/  IMAD R4, R9, R4, R6 ;  /* 0x0000000409047224 */ /* 0x000fe200078e0206 */
[----:B------:R-:W-:-:S05]  /*cfe0*/  SHF.R.S32.HI R6, RZ, 0x1f, R5 ;  /* 0x0000001fff067819 */ /* 0x000fca0000011405 */
[----:B------:R-:W-:-:S04]  /*cff0*/  IMAD R6, R6, UR4, RZ ;  /* 0x0000000406067c24 */ /* 0x000fc8000f8e02ff */
[----:B------:R-:W-:Y:S01]  /*d000*/  IMAD R5, R5, UR5, R6 ;  /* 0x0000000505057c24 */ /* 0x000fe2000f8e0206 */
[----:B------:R-:W-:-:S03]  /*d010*/  ULDC.64 UR4, c[0x0][0x2c8] ;  /* 0x0000b20000047ab9 */ /* 0x000fc60000000a00 */
[----:B------:R-:W-:Y:S01]  /*d020*/  IMAD.IADD R3, R3, 0x1, R5 ;  /* 0x0000000103037824 */ /* 0x000fe200078e0205 */
[----:B------:R-:W-:Y:S01]  /*d030*/  SHF.R.S32.HI R5, RZ, 0x1f, R4 ;  /* 0x0000001fff057819 */ /* 0x000fe20000011404 */
[----:B------:R-:W-:-:S04]  /*d040*/  IMAD.WIDE.U32 R2, R4, UR4, R2 ;  /* 0x0000000404027c25 */ /* 0x000fc8000f8e0002 */
[----:B------:R-:W-:-:S04]  /*d050*/  IMAD R5, R5, UR4, RZ ;  /* 0x0000000405057c24 */ /* 0x000fc8000f8e02ff */
[----:B------:R-:W-:Y:S01]  /*d060*/  IMAD R5, R4, UR5, R5 ;  /* 0x0000000504057c24 */ /* 0x000fe2000f8e0205 */
[----:B------:R-:W-:Y:S02]  /*d070*/  ULDC.64 UR4, c[0x0][0x280] ;  /* 0x0000a00000047ab9 */ /* 0x000fe40000000a00 */
[----:B------:R-:W-:Y:S01]  /*d080*/  IADD3 R6, P0, R2, UR4, RZ ;  /* 0x0000000402067c10 */ /* 0x000fe2000ff1e0ff */
[----:B------:R-:W-:Y:S01]  /*d090*/  ULDC UR4, c[0x0][0x2b8] ;  /* 0x0000ae0000047ab9 */ /* 0x000fe20000000800 */
[----:B------:R-:W-:Y:S02]  /*d0a0*/  IADD3 R2, R8, 0x40, RZ ;  /* 0x0000004008027810 */ /* 0x000fe40007ffe0ff */
[----:B------:R-:W-:Y:S02]  /*d0b0*/  IADD3.X R5, R3, UR5, R5, P0, !PT ;  /* 0x0000000503057c10 */ /* 0x000fe400087fe405 */
[----:B------:R-:W-:Y:S01]  /*d0c0*/  ISETP.GE.AND P0, PT, R2, UR4, PT ;  /* 0x0000000402007c0c */ /* 0x000fe2000bf06270 */
[C---:B------:R-:W-:Y:S01]  /*d0d0*/  VIADD R2, R8.reuse, 0x80 ;  /* 0x0000008008027836 */ /* 0x040fe20000000000 */
[----:B------:R-:W-:-:S04]  /*d0e0*/  ISETP.GE.AND P2, PT, R8, UR4, PT ;  /* 0x0000000408007c0c */ /* 0x000fc8000bf46270 */
[----:B------:R-:W-:Y:S01]  /*d0f0*/  ISETP.GE.AND P1, PT, R2, UR4, PT ;  /* 0x0000000402007c0c */ /* 0x000fe2000bf26270 */
[----:B------:R-:W-:-:S03]  /*d100*/  UMOV UR4, 0xffffffff ;  /* 0xffffffff00047882 */ /* 0x000fc60000000000 */
[----:B------:R-:W-:Y:S09]  /*d110*/  BRA.DIV UR4, `(.L_x_55) ;  /* 0x00000022046c7947 */ /* 0x000ff2000b800000 */
[----:B------:R-:W0:Y:S01]  /*d120*/  SHFL.IDX PT, R3, R6, RZ, 0x1c1f ;  /* 0x001c1fff06037589 */ /* 0x000e2200000e0000 */
[----:B------:R-:W-:Y:S01]  /*d130*/  ULDC UR4, c[0x0][0x288] ;  /* 0x0000a20000047ab9 */ /* 0x000fe20000000800 */
[----:B------:R-:W-:Y:S02]  /*d140*/  IMAD R7, R10, 0x80, R7 ;  /* 0x000000800a077824 */ /* 0x000fe400078e0207 */
[----:B------:R-:W1:Y:S01]  /*d150*/  SHFL.IDX PT, R2, R5, RZ, 0x1c1f ;  /* 0x001c1fff05027589 */ /* 0x000e6200000e0000 */
[----:B------:R-:W-:Y:S02]  /*d160*/  IMAD R4, R9, UR4, RZ ;  /* 0x0000000409047c24 */ /* 0x000fe4000f8e02ff */
[C---:B------:R-:W-:Y:S01]  /*d170*/  VIADD R11, R7.reuse, 0x20 ;  /* 0x00000020070b7836 */ /* 0x040fe20000000000 */
[----:B------:R-:W2:Y:S02]  /*d180*/  SHFL.IDX PT, R14, R6, 0x1, 0x1c1f ;  /* 0x003c1f00060e7f89 */ /* 0x000ea400000e0000 */
[----:B------:R-:W-:-:S13]  /*d190*/  ISETP.GE.AND P4, PT, R7, R4, PT ;  /* 0x000000040700720c */ /* 0x000fda0003f86270 */
[----:B------:R-:W-:Y:S01]  /*d1a0*/  @!P4 VIADD R9, R0, UR40 ;  /* 0x000000280009cc36 */ /* 0x000fe20008000000 */
[----:B0-----:R-:W-:-:S05]  /*d1b0*/  @!P4 IADD3 R3, P3, R8, R3, RZ ;  /* 0x000000030803c210 */ /* 0x001fca0007f7e0ff */
[----:B-1----:R-:W-:Y:S01]  /*d1c0*/  @!P4 IMAD.X R2, RZ, RZ, R2, P3 ;  /* 0x000000ffff02c224 */ /* 0x002fe200018e0602 */
[----:B------:R-:W-:Y:S01]  /*d1d0*/  ISETP.GE.AND P3, PT, R11, R4, PT ;  /* 0x000000040b00720c */ /* 0x000fe20003f66270 */
[----:B------:R-:W-:-:S03]  /*d1e0*/  VIADD R11, R7, 0x40 ;  /* 0x00000040070b7836 */ /* 0x000fc60000000000 */
[----:B------:R-:W-:-:S04]  /*d1f0*/  @!P4 LOP3.LUT R3, R3, R2, RZ, 0x3c, !PT ;  /* 0x000000020303c212 */ /* 0x000fc800078e3cff */
[----:B------:R-:W-:-:S04]  /*d200*/  @!P4 LOP3.LUT R2, R3, R2, RZ, 0x3c, !PT ;  /* 0x000000020302c212 */ /* 0x000fc800078e3cff */
[----:B------:R-:W-:-:S05]  /*d210*/  @!P4 LOP3.LUT R3, R3, R2, RZ, 0x3c, !PT ;  /* 0x000000020303c212 */ /* 0x000fca00078e3cff */
[----:B------:R-:W-:Y:S04]  /*d220*/  @!P4 LDGSTS.E.BYPASS.LTC128B.128 [R9+0x14400], desc[UR38][R2.64], !P2 ;  /* 0x144000000209cfae */ /* 0x000fe8000d101d66 */
[----:B------:R-:W-:Y:S04]  /*d230*/  @!P4 LDGSTS.E.BYPASS.LTC128B.128 [R9+0x16400], desc[UR38][R2.64+0x40], !P0 ;  /* 0x164000400209cfae */ /* 0x000fe8000c101d66 */
[----:B------:R0:W-:Y:S04]  /*d240*/  @!P4 LDGSTS.E.BYPASS.LTC128B.128 [R9+0x18400], desc[UR38][R2.64+0x80], !P1 ;  /* 0x184000800209cfae */ /* 0x0001e8000c901d66 */
[----:B0-----:R-:W0:Y:S01]  /*d250*/  SHFL.IDX PT, R2, R5, 0x1, 0x1c1f ;  /* 0x003c1f0005027f89 */ /* 0x001e2200000e0000 */
[----:B--2---:R-:W-:Y:S01]  /*d260*/  @!P3 IADD3 R3, P4, R8, R14, RZ ;  /* 0x0000000e0803b210 */ /* 0x004fe20007f9e0ff */
[----:B------:R-:W-:-:S02]  /*d270*/  @!P3 VIADD R9, R0, UR40 ;  /* 0x000000280009bc36 */ /* 0x000fc40008000000 */
[----:B------:R-:W1:Y:S02]  /*d280*/  SHFL.IDX PT, R14, R6, 0x2, 0x1c1f ;  /* 0x005c1f00060e7f89 */ /* 0x000e6400000e0000 */
[----:B0-----:R-:W-:-:S05]  /*d290*/  @!P3 IMAD.X R2, RZ, RZ, R2, P4 ;  /* 0x000000ffff02b224 */ /* 0x001fca00020e0602 */
[----:B------:R-:W-:-:S04]  /*d2a0*/  @!P3 LOP3.LUT R3, R3, R2, RZ, 0x3c, !PT ;  /* 0x000000020303b212 */ /* 0x000fc800078e3cff */
[----:B------:R-:W-:-:S04]  /*d2b0*/  @!P3 LOP3.LUT R2, R3, R2, RZ, 0x3c, !PT ;  /* 0x000000020302b212 */ /* 0x000fc800078e3cff */
[----:B------:R-:W-:-:S05]  /*d2c0*/  @!P3 LOP3.LUT R3, R3, R2, RZ, 0x3c, !PT ;  /* 0x000000020303b212 */ /* 0x000fca00078e3cff */
[----:B------:R-:W-:Y:S04]  /*d2d0*/  @!P3 LDGSTS.E.BYPASS.LTC128B.128 [R9+0x14c00], desc[UR38][R2.64], !P2 ;  /* 0x14c000000209bfae */ /* 0x000fe8000d101d66 */
[----:B------:R-:W-:Y:S04]  /*d2e0*/  @!P3 LDGSTS.E.BYPASS.LTC128B.128 [R9+0x16c00], desc[UR38][R2.64+0x40], !P0 ;  /* 0x16c000400209bfae */ /* 0x000fe8000c101d66 */
[----:B------:R0:W-:Y:S01]  /*d2f0*/  @!P3 LDGSTS.E.BYPASS.LTC128B.128 [R9+0x18c00], desc[UR38][R2.64+0x80], !P1 ;  /* 0x18c000800209bfae */ /* 0x0001e2000c901d66 */
[----:B------:R-:W-:-:S03]  /*d300*/  ISETP.GE.AND P3, PT, R11, R4, PT ;  /* 0x000000040b00720c */ /* 0x000fc60003f66270 */
[----:B0-----:R-:W0:Y:S10]  /*d310*/  SHFL.IDX PT, R2, R5, 0x2, 0x1c1f ;  /* 0x005c1f0005027f89 */ /* 0x001e3400000e0000 */
[----:B-1----:R-:W-:Y:S01]  /*d320*/  @!P3 IADD3 R3, P4, R8, R14, RZ ;  /* 0x0000000e0803b210 */ /* 0x002fe20007f9e0ff */
[----:B------:R-:W-:Y:S01]  /*d330*/  @!P3 VIADD R21, R0, UR40 ;  /* 0x000000280015bc36 */ /* 0x000fe20008000000 */
[----:B------:R-:W1:Y:S04]  /*d340*/  SHFL.IDX PT, R5, R5, 0x3, 0x1c1f ;  /* 0x007c1f0005057f89 */ /* 0x000e6800000e0000 */
[----:B------:R2:W3:Y:S01]  /*d350*/  SHFL.IDX PT, R14, R6, 0x3, 0x1c1f ;  /* 0x007c1f00060e7f89 */ /* 0x0004e200000e0000 */
[----:B0-----:R-:W-:-:S05]  /*d360*/  @!P3 IMAD.X R2, RZ, RZ, R2, P4 ;  /* 0x000000ffff02b224 */ /* 0x001fca00020e0602 */
[----:B------:R-:W-:-:S04]  /*d370*/  @!P3 LOP3.LUT R3, R3, R2, RZ, 0x3c, !PT ;  /* 0x000000020303b212 */ /* 0x000fc800078e3cff */
[----:B------:R-:W-:-:S04]  /*d380*/  @!P3 LOP3.LUT R2, R3, R2, RZ, 0x3c, !PT ;  /* 0x000000020302b212 */ /* 0x000fc800078e3cff */
[----:B------:R-:W-:-:S05]  /*d390*/  @!P3 LOP3.LUT R3, R3, R2, RZ, 0x3c, !PT ;  /* 0x000000020303b212 */ /* 0x000fca00078e3cff */
[----:B------:R2:W-:Y:S04]  /*d3a0*/  @!P3 LDGSTS.E.BYPASS.LTC128B.128 [R21+0x15400], desc[UR38][R2.64], !P2 ;  /* 0x154000000215bfae */ /* 0x0005e8000d101d66 */
[----:B------:R2:W-:Y:S04]  /*d3b0*/  @!P3 LDGSTS.E.BYPASS.LTC128B.128 [R21+0x17400], desc[UR38][R2.64+0x40], !P0 ;  /* 0x174000400215bfae */ /* 0x0005e8000c101d66 */
[----:B-1-3--:R2:W-:Y:S02]  /*d3c0*/  @!P3 LDGSTS.E.BYPASS.LTC128B.128 [R21+0x19400], desc[UR38][R2.64+0x80], !P1 ;  /* 0x194000800215bfae */ /* 0x00a5e4000c901d66 */
.L_x_113:
[----:B------:R-:W-:Y:S01]  /*d3d0*/  VIADD R7, R7, 0x60 ;  /* 0x0000006007077836 */ /* 0x000fe20000000000 */
[----:B------:R-:W-:Y:S04]  /*d3e0*/  BSSY B0, `(.L_x_56) ;  /* 0x000000c000007945 */ /* 0x000fe80003800000 */
[----:B------:R-:W-:-:S13]  /*d3f0*/  ISETP.GE.AND P3, PT, R7, R4, PT ;  /* 0x000000040700720c */ /* 0x000fda0003f66270 */
[----:B------:R-:W-:Y:S05]  /*d400*/  @P3 BRA `(.L_x_57) ;  /* 0x0000000000243947 */ /* 0x000fea0003800000 */
[----:B--2---:R-:W-:-:S05]  /*d410*/  IADD3 R2, P3, R8, R14, RZ ;  /* 0x0000000e08027210 */ /* 0x004fca0007f7e0ff */
[----:B------:R-:W-:Y:S02]  /*d420*/  IMAD.X R3, RZ, RZ, R5, P3 ;  /* 0x000000ffff037224 */ /* 0x000fe400018e0605 */
[----:B------:R-:W-:-:S05]  /*d430*/  VIADD R5, R0, UR40 ;  /* 0x0000002800057c36 */ /* 0x000fca0008000000 */
[----:B------:R-:W-:Y:S01]  /*d440*/  @!PT LDS RZ, [RZ] ;  /* 0x00000000fffff984 */ /* 0x000fe20000000800 */
[----:B------:R-:W-:Y:S01]  /*d450*/  @!PT LDS RZ, [RZ] ;  /* 0x00000000fffff984 */ /* 0x000fe20000000800 */
[----:B------:R-:W-:Y:S01]  /*d460*/  @!PT LDS RZ, [RZ] ;  /* 0x00000000fffff984 */ /* 0x000fe20000000800 */
[----:B------:R0:W-:Y:S04]  /*d470*/  LDGSTS.E.BYPASS.LTC128B.128 [R5+0x15c00], desc[UR38][R2.64], !P2 ;  /* 0x15c0000002057fae */ /* 0x0001e8000d101d66 */
[----:B------:R0:W-:Y:S04]  /*d480*/  LDGSTS.E.BYPASS.LTC128B.128 [R5+0x17c00], desc[UR38][R2.64+0x40], !P0 ;  /* 0x17c0004002057fae */ /* 0x0001e8000c101d66 */
[----:B------:R0:W-:Y:S02]  /*d490*/  LDGSTS.E.BYPASS.LTC128B.128 [R5+0x19c00], desc[UR38][R2.64+0x80], !P1 ;  /* 0x19c0008002057fae */ /* 0x0001e4000c901d66 */
.L_x_57:
[----:B------:R-:W-:Y:S05]  /*d4a0*/  BSYNC B0 ;  /* 0x0000000000007941 */ /* 0x000fea0003800000 */
.L_x_56:
[----:B------:R-:W-:Y:S01]  /*d4b0*/  NOP ;  /* 0x0000000000007918 */ /* 0x000fe20000000000 */
[----:B------:R-:W-:Y:S01]  /*d4c0*/  SYNCS.ARRIVE.TRANS64.RED.A0T1 RZ, [UR40+0x29800], RZ ;  /* 0x029800ffffff79a7 */ /* 0x000fe20008200428 */
[----:B------:R-:W-:Y:S01]  /*d4d0*/  IMAD.MOV.U32 R0, RZ, RZ, 0x1 ;  /* 0x00000001ff007424 */ /* 0x000fe200078e00ff */
[----:B------:R-:W-:Y:S04]  /*d4e0*/  ARRIVES.LDGSTSBAR.64.TRANSCNT [UR40+0x29800] ;  /* 0x02980000ff0079b0 */ /* 0x000fe80008000aa8 */
[----:B------:R-:W-:Y:S01]  /*d4f0*/  SHF.L.U32 R0, R0, 0x1f, RZ ;  /* 0x0000001f00007819 */ /* 0x000fe200000006ff */
[----:B------:R-:W-:Y:S01]  /*d500*/  NOP ;  /* 0x0000000000007918 */ /* 0x000fe20000000000 */
[----:B0-2---:R-:W2:Y:S01]  /*d510*/  LDL R3, [R1+0x8] ;  /* 0x0000080001037983 */ /* 0x005ea20000100800 */
[----:B------:R-:W-:Y:S01]  /*d520*/  SYNCS.ARRIVE.TRANS64.A1T0 RZ, [UR40+0x29800], RZ ;  /* 0x029800ffffff79a7 */ /* 0x000fe20008100028 */
[----:B------:R-:W-:Y:S01]  /*d530*/  VIADD R2, R17, 0xfffffffe ;  /* 0xfffffffe11027836 */ /* 0x000fe20000000000 */
[----:B------:R-:W0:Y:S04]  /*d540*/  SYNCS.PHASECHK.TRANS64.TRYWAIT P0, [UR40+0x29820], R0 ;  /* 0x02982000ff0075a7 */ /* 0x000e280008000168 */
[----:B--2---:R-:W-:Y:S01]  /*d550*/  ISETP.GE.AND P1, PT, R2, R3, PT ;  /* 0x000000030200720c */ /* 0x004fe20003f26270 */
[----:B0-----:R-:W-:-:S12]  /*d560*/  @!P0 BRA `(.L_x_58) ;  /* 0x0000002000bc8947 */ /* 0x001fd80003800000 */
.L_x_114:
[----:B------:R-:W-:Y:S01]  /*d570*/  IMAD.MOV.U32 R20, RZ, RZ, 0x1 ;  /* 0x00000001ff147424 */ /* 0x000fe200078e00ff */
[----:B------:R-:W-:Y:S06]  /*d580*/  @!P1 BRA `(.L_x_59) ;  /* 0x0000000c00d49947 */ /* 0x000fec0003800000 */
[----:B0-----:R-:W2:Y:S01]  /*d590*/  LDL R3, [R1+0x1c] ;  /* 0x00001c0001037983 */ /* 0x001ea20000100800 */
[----:B------:R-:W-:Y:S01]  /*d5a0*/  IMAD.MOV.U32 R0, RZ, RZ, 0x1 ;  /* 0x00000001ff007424 */ /* 0x000fe200078e00ff */
[C---:B--2---:R-:W-:Y:S02]  /*d5b0*/  LOP3.LUT R4, R3.reuse, 0x1, RZ, 0xfc, !PT ;  /* 0x0000000103047812 */ /* 0x044fe400078efcff */
[----:B------:R-:W-:Y:S01]  /*d5c0*/  LOP3.LUT R21, R3, 0x2, RZ, 0xfc, !PT ;  /* 0x0000000203157812 */ /* 0x000fe200078efcff */
[----:B------:R-:W-:Y:S02]  /*d5d0*/  IMAD.MOV.U32 R3, RZ, RZ, RZ ;  /* 0x000000ffff037224 */ /* 0x000fe400078e00ff */
[----:B------:R0:W-:Y:S05]  /*d5e0*/  STL [R1+0x20], R4 ;  /* 0x0000200401007387 */ /* 0x0001ea0000100800 */
.L_x_78:
[----:B0-----:R-:W2:Y:S01]  /*d5f0*/  LDL R4, [R1] ;  /* 0x0000000001047983 */ /* 0x001ea20000100800 */
[----:B------:R-:W-:Y:S01]  /*d600*/  IADD3 R17, R3, 0x1, RZ ;  /* 0x0000000103117810 */ /* 0x000fe20007ffe0ff */
[----:B------:R-:W-:Y:S03]  /*d610*/  BSSY B0, `(.L_x_60) ;  /* 0x0000080000007945 */ /* 0x000fe60003800000 */
[----:B------:R-:W-:-:S04]  /*d620*/  ISETP.NE.AND P0, PT, R17, 0x2, PT ;  /* 0x000000021100780c */ /* 0x000fc80003f05270 */
[----:B------:R-:W-:Y:S02]  /*d630*/  SEL R5, RZ, 0x1, P0 ;  /* 0x00000001ff057807 */ /* 0x000fe40000000000 */
[----:B------:R-:W-:Y:S02]  /*d640*/  SEL R17, R17, RZ, P0 ;  /* 0x000000ff11117207 */ /* 0x000fe40000000000 */
[----:B------:R-:W-:Y:S02]  /*d650*/  LOP3.LUT R20, R0, R5, RZ, 0x3c, !PT ;  /* 0x0000000500147212 */ /* 0x000fe400078e3cff */
[----:B--2---:R-:W-:-:S13]  /*d660*/  LOP3.LUT P1, RZ, R4, 0x2, RZ, 0xc0, !PT ;  /* 0x0000000204ff7812 */ /* 0x004fda000782c0ff */
[----:B------:R-:W-:Y:S05]  /*d670*/  @!P1 BRA `(.L_x_61) ;  /* 0x0000000400e49947 */ /* 0x000fea0003800000 */
[----:B------:R-:W-:Y:S01]  /*d680*/  LOP3.LUT P1, RZ, R4, 0x1, RZ, 0xc0, !PT ;  /* 0x0000000104ff7812 */ /* 0x000fe2000782c0ff */
[----:B------:R-:W-:-:S12]  /*d690*/  IMAD.MOV.U32 R8, RZ, RZ, R2 ;  /* 0x000000ffff087224 */ /* 0x000fd800078e0002 */
[----:B------:R-:W-:Y:S05]  /*d6a0*/  @!P1 BRA `(.L_x_62) ;  /* 0x0000000000509947 */ /* 0x000fea0003800000 */
[----:B------:R-:W2:Y:S01]  /*d6b0*/  LDL R9, [R1+0xc] ;  /* 0x00000c0001097983 */ /* 0x000ea20000100800 */
[----:B------:R-:W0:Y:S01]  /*d6c0*/  LDC R8, c[0x0][0x43c] ;  /* 0x00010f00ff087b82 */ /* 0x000e220000000800 */
[----:B------:R-:W-:Y:S02]  /*d6d0*/  ULDC.64 UR4, c[0x0][0x428] ;  /* 0x00010a0000047ab9 */ /* 0x000fe40000000a00 */
[----:B------:R-:W3:Y:S01]  /*d6e0*/  LDL R10, [R1+0x4] ;  /* 0x00000400010a7983 */ /* 0x000ee20000100800 */
[----:B0-----:R-:W-:-:S13]  /*d6f0*/  ISETP.NE.AND P0, PT, R8, 0x1, PT ;  /* 0x000000010800780c */ /* 0x001fda0003f05270 */
[----:B------:R-:W0:Y:S02]  /*d700*/  @P0 LDC.64 R4, c[0x0][0x440] ;  /* 0x00011000ff040b82 */ /* 0x000e240000000a00 */
[----:B0-----:R-:W-:-:S04]  /*d710*/  @P0 IMAD.HI.U32 R6, R2, R4, RZ ;  /* 0x0000000402060227 */ /* 0x001fc800078e00ff */
[----:B------:R-:W-:Y:S01]  /*d720*/  IMAD.MOV.U32 R4, RZ, RZ, R2 ;  /* 0x000000ffff047224 */ /* 0x000fe200078e0002 */
[----:B------:R-:W-:Y:S02]  /*d730*/  @P0 SHF.R.U32.HI R4, RZ, R5, R6 ;  /* 0x00000005ff040219 */ /* 0x000fe40000011606 */
[----:B------:R-:W0:Y:S03]  /*d740*/  LDC.64 R6, c[0x0][0x418] ;  /* 0x00010600ff067b82 */ /* 0x000e260000000a00 */
[----:B------:R-:W-:-:S04]  /*d750*/  IMAD.MOV R5, RZ, RZ, -R4 ;  /* 0x000000ffff057224 */ /* 0x000fc800078e0a04 */
[----:B------:R-:W-:Y:S01]  /*d760*/  IMAD R8, R8, R5, R2 ;  /* 0x0000000508087224 */ /* 0x000fe200078e0202 */
[----:B------:R-:W-:Y:S01]  /*d770*/  SHF.R.S32.HI R5, RZ, 0x1f, R4 ;  /* 0x0000001fff057819 */ /* 0x000fe20000011404 */
[----:B--2---:R-:W-:-:S04]  /*d780*/  IMAD R9, R9, UR4, RZ ;  /* 0x0000000409097c24 */ /* 0x004fc8000f8e02ff */
[C---:B---3--:R-:W-:Y:S02]  /*d790*/  IMAD R9, R10.reuse, UR5, R9 ;  /* 0x000000050a097c24 */ /* 0x048fe4000f8e0209 */
[----:B------:R-:W-:-:S04]  /*d7a0*/  IMAD.WIDE.U32 R4, R10, UR4, R4 ;  /* 0x000000040a047c25 */ /* 0x000fc8000f8e0004 */
[----:B------:R-:W-:Y:S01]  /*d7b0*/  IMAD.IADD R9, R9, 0x1, R5 ;  /* 0x0000000109097824 */ /* 0x000fe200078e0205 */
[----:B0-----:R-:W-:-:S04]  /*d7c0*/  LEA R6, P0, R4, R6, 0x2 ;  /* 0x0000000604067211 */ /* 0x001fc800078010ff */
[----:B------:R-:W-:-:S05]  /*d7d0*/  LEA.HI.X R7, R4, R7, R9, 0x2, P0 ;  /* 0x0000000704077211 */ /* 0x000fca00000f1409 */
[----:B------:R0:W5:Y:S04]  /*d7e0*/  LDG.E R16, desc[UR38][R6.64] ;  /* 0x0000002606107981 */ /* 0x000168000c1e1900 */
.L_x_62:
[----:B0-----:R-:W-:Y:S01]  /*d7f0*/  LEA R6, R17, UR40, 0x3 ;  /* 0x0000002811067c11 */ /* 0x001fe2000f8e18ff */
[----:B------:R-:W0:Y:S01]  /*d800*/  S2R R5, SR_TID.X ;  /* 0x0000000000057919 */ /* 0x000e220000002100 */
[----:B------:R-:W-:-:S04]  /*d810*/  SHF.L.U32 R4, R20, 0x1f, RZ ;  /* 0x0000001f14047819 */ /* 0x000fc800000006ff */
[----:B------:R-:W1:Y:S01]  /*d820*/  SYNCS.PHASECHK.TRANS64.TRYWAIT P0, [R6+URZ+0x29880], R4 ;  /* 0x02988004060075a7 */ /* 0x000e62000800017f */
[----:B0-----:R-:W-:-:S04]  /*d830*/  LOP3.LUT R5, R5, 0x7f, RZ, 0xc0, !PT ;  /* 0x0000007f05057812 */ /* 0x001fc800078ec0ff */
[----:B------:R-:W-:Y:S01]  /*d840*/  ISETP.NE.AND P1, PT, R5, RZ, PT ;  /* 0x000000ff0500720c */ /* 0x000fe20003f25270 */
[----:B-1----:R-:W-:-:S12]  /*d850*/  @!P0 BRA `(.L_x_63) ;  /* 0x0000002000188947 */ /* 0x002fd80003800000 */
.L_x_115:
[----:B------:R-:W-:Y:S04]  /*d860*/  BSSY B1, `(.L_x_64) ;  /* 0x0000009000017945 */ /* 0x000fe80003800000 */
[----:B------:R-:W-:Y:S05]  /*d870*/  @P1 BRA `(.L_x_65) ;  /* 0x00000000001c1947 */ /* 0x000fea0003800000 */
[----:B------:R-:W1:Y:S01]  /*d880*/  S2R R7, SR_TID.X ;  /* 0x0000000000077919 */ /* 0x000e620000002100 */
[----:B------:R-:W-:-:S04]  /*d890*/  IMAD.MOV.U32 R5, RZ, RZ, 0x5000 ;  /* 0x00005000ff057424 */ /* 0x000fc800078e00ff */
[----:B------:R2:W-:Y:S01]  /*d8a0*/  SYNCS.ARRIVE.TRANS64 RZ, [R6+URZ+0x29870], R5 ;  /* 0x0298700506ff79a7 */ /* 0x0005e2000800003f */
[----:B-1----:R-:W-:-:S04]  /*d8b0*/  LOP3.LUT R7, R7, 0x1f, RZ, 0xc0, !PT ;  /* 0x0000001f07077812 */ /* 0x002fc800078ec0ff */
[----:B------:R-:W-:-:S13]  /*d8c0*/  ISETP.NE.AND P0, PT, R7, RZ, PT ;  /* 0x000000ff0700720c */ /* 0x000fda0003f05270 */
[----:B--2---:R-:W-:Y:S05]  /*d8d0*/  @!P0 BRA `(.L_x_65) ;  /* 0x0000000000048947 */ /* 0x004fea0003800000 */
[----:B------:R-:W-:Y:S01]  /*d8e0*/  BPT.TRAP 0x1 ;  /* 0x000000040000795c */ /* 0x000fe20000300000 */
.L_x_65:
[----:B------:R-:W-:Y:S05]  /*d8f0*/  BSYNC B1 ;  /* 0x0000000000017941 */ /* 0x000fea0003800000 */
.L_x_64:
[----:B------:R-:W-:Y:S01]  /*d900*/  IMAD R7, R8, 0xa0, RZ ;  /* 0x000000a008077824 */ /* 0x000fe200078e02ff */
[----:B------:R-:W-:Y:S01]  /*d910*/  R2UR UR32, R17 ;  /* 0x00000000112072ca */ /* 0x000fe200000e0000 */
[----:B------:R-:W-:Y:S01]  /*d920*/  IMAD.MOV.U32 R8, RZ, RZ, RZ ;  /* 0x000000ffff087224 */ /* 0x000fe200078e00ff */
[----:B------:R-:W-:Y:S01]  /*d930*/  R2UR UR33, R6 ;  /* 0x00000000062172ca */ /* 0x000fe200000e0000 */
[----:B------:R-:W-:Y:S01]  /*d940*/  ULDC.64 UR4, c[0x0][0x198] ;  /* 0x0000660000047ab9 */ /* 0x000fe20000000a00 */
[----:B------:R-:W-:Y:S01]  /*d950*/  R2UR UR35, R7 ;  /* 0x00000000072372ca */ /* 0x000fe200000e0000 */
[----:B------:R-:W-:Y:S01]  /*d960*/  UIADD3 UR4, UP0, UR4, 0x470, URZ ;  /* 0x0000047004047890 */ /* 0x000fe2000ff1e03f */
[----:B------:R-:W-:Y:S01]  /*d970*/  R2UR UR34, R8 ;  /* 0x00000000082272ca */ /* 0x000fe200000e0000 */
[----:B------:R-:W-:Y:S01]  /*d980*/  UMOV UR6, 0x0 ;  /* 0x0000000000067882 */ /* 0x000fe20000000000 */
[----:B------:R-:W-:Y:S01]  /*d990*/  PLOP3.LUT P0, PT, PT, PT, PT, 0x80, 0x0 ;  /* 0x000000000000781c */ /* 0x000fe20003f0f070 */
[----:B------:R-:W-:Y:S01]  /*d9a0*/  UIADD3.X UR5, URZ, UR5, URZ, UP0, !UPT ;  /* 0x000000053f057290 */ /* 0x000fe200087fe43f */
[----:B------:R-:W-:-:S03]  /*d9b0*/  UMOV UR7, 0x14f00000 ;  /* 0x14f0000000077882 */ /* 0x000fc60000000000 */
[----:B------:R-:W-:Y:S02]  /*d9c0*/  UIMAD UR32, UR32, 0x5000, UR40 ;  /* 0x00005000202078a4 */ /* 0x000fe4000f8e0228 */
[----:B------:R-:W-:Y:S02]  /*d9d0*/  UIADD3 UR33, UR33, 0x29870, URZ ;  /* 0x0002987021217890 */ /* 0x000fe4000fffe03f */
[----:B------:R-:W-:-:S12]  /*d9e0*/  UIADD3 UR32, UR32, 0xa400, URZ ;  /* 0x0000a40020207890 */ /* 0x000fd8000fffe03f */
.L_x_66:
[----:B------:R-:W-:-:S13]  /*d9f0*/  @P0 ELECT P2, URZ, PT ;  /* 0x00000000003f082f */ /* 0x000fda0003840000 */
[----:B-----5:R-:W-:Y:S02]  /*da00*/  @P2 R2UR UR37, R16 ;  /* 0x00000000102522ca */ /* 0x020fe400000e0000 */
[----:B------:R-:W-:-:S11]  /*da10*/  @P2 PLOP3.LUT P0, PT, P2, PT, PT, 0x8, 0x0 ;  /* 0x000000000000281c */ /* 0x000fd6000170e170 */
[----:B------:R1:W-:Y:S01]  /*da20*/  UTMALDG.4D [UR32], [UR4], desc[UR6] ;  /* 0x00000620040075b4 */ /* 0x0003e20008019000 */
[----:B------:R-:W-:Y:S01]  /*da30*/  PLOP3.LUT P2, PT, PT, PT, PT, 0x8, 0x0 ;  /* 0x000000000000781c */ /* 0x000fe20003f4e170 */
[----:B-1----:R-:W-:-:S12]  /*da40*/  @P0 BRA.U.ANY `(.L_x_66) ;  /* 0xfffffffd00e80947 */ /* 0x002fd8000393ffff */
[----:B------:R-:W1:Y:S02]  /*da50*/  SYNCS.PHASECHK.TRANS64.TRYWAIT P0, [R6+URZ+0x29840], R4 ;  /* 0x02984004060075a7 */ /* 0x000e64000800017f */
[----:B-1----:R-:W-:Y:S05]  /*da60*/  @!P0 BRA `(.L_x_67) ;  /* 0x0000001c00a88947 */ /* 0x002fea0003800000 */
.L_x_116:
[----:B------:R-:W-:Y:S01]  /*da70*/  BSSY B1, `(.L_x_68) ;  /* 0x000000b000017945 */ /* 0x000fe20003800000 */
[----:B01----:R-:W-:Y:S02]  /*da80*/  IMAD.MOV.U32 R4, RZ, RZ, 0x0 ;  /* 0x00000000ff047424 */ /* 0x003fe400078e00ff */
[----:B------:R-:W-:Y:S01]  /*da90*/  IMAD.MOV.U32 R5, RZ, RZ, 0x14f00000 ;  /* 0x14f00000ff057424 */ /* 0x000fe200078e00ff */
[----:B------:R-:W-:Y:S06]  /*daa0*/  @P1 BRA `(.L_x_69) ;  /* 0x00000000001c1947 */ /* 0x000fec0003800000 */
[----:B------:R-:W0:Y:S01]  /*dab0*/  S2R R10, SR_TID.X ;  /* 0x00000000000a7919 */ /* 0x000e220000002100 */
[----:B------:R-:W-:-:S04]  /*dac0*/  IMAD.MOV.U32 R9, RZ, RZ, 0x7800 ;  /* 0x00007800ff097424 */ /* 0x000fc800078e00ff */
[----:B------:R1:W-:Y:S01]  /*dad0*/  SYNCS.ARRIVE.TRANS64 RZ, [R6+URZ+0x29830], R9 ;  /* 0x0298300906ff79a7 */ /* 0x0003e2000800003f */
[----:B0-----:R-:W-:-:S04]  /*dae0*/  LOP3.LUT R10, R10, 0x1f, RZ, 0xc0, !PT ;  /* 0x0000001f0a0a7812 */ /* 0x001fc800078ec0ff */
[----:B------:R-:W-:-:S13]  /*daf0*/  ISETP.NE.AND P0, PT, R10, RZ, PT ;  /* 0x000000ff0a00720c */ /* 0x000fda0003f05270 */
[----:B-1----:R-:W-:Y:S05]  /*db00*/  @!P0 BRA `(.L_x_69) ;  /* 0x0000000000048947 */ /* 0x002fea0003800000 */
[----:B------:R-:W-:Y:S01]  /*db10*/  BPT.TRAP 0x1 ;  /* 0x000000040000795c */ /* 0x000fe20000300000 */
.L_x_69:
[----:B------:R-:W-:Y:S05]  /*db20*/  BSYNC B1 ;  /* 0x0000000000017941 */ /* 0x000fea0003800000 */
.L_x_68:
[----:B------:R-:W-:Y:S01]  /*db30*/  R2UR UR4, R17 ;  /* 0x00000000110472ca */ /* 0x000fe200000e0000 */
[----:B------:R-:W-:Y:S01]  /*db40*/  ULDC.64 UR6, c[0x0][0x198] ;  /* 0x0000660000067ab9 */ /* 0x000fe20000000a00 */
[----:B------:R-:W-:Y:S01]  /*db50*/  R2UR UR9, R6 ;  /* 0x00000000060972ca */ /* 0x000fe200000e0000 */
[----:B------:R-:W-:Y:S01]  /*db60*/  UIADD3 UR6, UP0, UR6, 0x370, URZ ;  /* 0x0000037006067890 */ /* 0x000fe2000ff1e03f */
[----:B------:R-:W-:Y:S02]  /*db70*/  R2UR UR10, R8 ;  /* 0x00000000080a72ca */ /* 0x000fe400000e0000 */
[----:B------:R-:W-:Y:S01]  /*db80*/  R2UR UR14, R4 ;  /* 0x00000000040e72ca */ /* 0x000fe200000e0000 */
[----:B------:R-:W-:Y:S01]  /*db90*/  UIADD3.X UR7, URZ, UR7, URZ, UP0, !UPT ;  /* 0x000000073f077290 */ /* 0x000fe200087fe43f */
[----:B------:R-:W-:Y:S02]  /*dba0*/  R2UR UR15, R5 ;  /* 0x00000000050f72ca */ /* 0x000fe400000e0000 */
[----:B------:R-:W-:-:S02]  /*dbb0*/  R2UR UR11, R7 ;  /* 0x00000000070b72ca */ /* 0x000fc400000e0000 */
[----:B------:R-:W-:Y:S01]  /*dbc0*/  PLOP3.LUT P0, PT, PT, PT, PT, 0x80, 0x0 ;  /* 0x000000000000781c */ /* 0x000fe20003f0f070 */
[----:B------:R-:W-:Y:S02]  /*dbd0*/  UIMAD UR4, UR4, 0x7800, UR40 ;  /* 0x00007800040478a4 */ /* 0x000fe4000f8e0228 */
[----:B------:R-:W-:Y:S02]  /*dbe0*/  UIADD3 UR9, UR9, 0x29830, URZ ;  /* 0x0002983009097890 */ /* 0x000fe4000fffe03f */
[----:B------:R-:W-:-:S12]  /*dbf0*/  UIADD3 UR8, UR4, 0x1a400, URZ ;  /* 0x0001a40004087890 */ /* 0x000fd8000fffe03f */
.L_x_70:
[----:B------:R-:W-:-:S13]  /*dc00*/  @P0 ELECT P1, URZ, PT ;  /* 0x00000000003f082f */ /* 0x000fda0003820000 */
[----:B------:R-:W-:Y:S01]  /*dc10*/  @P1 R2UR UR13, R16 ;  /* 0x00000000100d12ca */ /* 0x000fe200000e0000 */
[----:B------:R-:W-:Y:S01]  /*dc20*/  UMOV UR12, UR36 ;  /* 0x00000024000c7c82 */ /* 0x000fe20008000000 */
[----:B------:R-:W-:-:S11]  /*dc30*/  @P1 PLOP3.LUT P0, PT, P1, PT, PT, 0x8, 0x0 ;  /* 0x000000000000181c */ /* 0x000fd60000f0e170 */
[----:B------:R0:W-:Y:S01]  /*dc40*/  UTMALDG.4D [UR8], [UR6], desc[UR14] ;  /* 0x00000e08060075b4 */ /* 0x0001e20008019000 */
[----:B------:R-:W-:Y:S01]  /*dc50*/  PLOP3.LUT P1, PT, PT, PT, PT, 0x8, 0x0 ;  /* 0x000000000000781c */ /* 0x000fe20003f2e170 */
[----:B0-----:R-:W-:-:S12]  /*dc60*/  @P0 BRA.U.ANY `(.L_x_70) ;  /* 0xfffffffd00e40947 */ /* 0x001fd8000393ffff */
[----:B------:R-:W-:Y:S01]  /*dc70*/  R2UR UR14, R4 ;  /* 0x00000000040e72ca */ /* 0x000fe200000e0000 */
[----:B------:R-:W-:Y:S01]  /*dc80*/  UIADD3 UR8, UR4, 0x1cc00, URZ ;  /* 0x0001cc0004087890 */ /* 0x000fe2000fffe03f */
[----:B------:R-:W-:Y:S01]  /*dc90*/  R2UR UR15, R5 ;  /* 0x00000000050f72ca */ /* 0x000fe200000e0000 */
[----:B------:R-:W-:Y:S01]  /*dca0*/  UMOV UR10, 0x40 ;  /* 0x00000040000a7882 */ /* 0x000fe20000000000 */
[----:B------:R-:W-:Y:S02]  /*dcb0*/  R2UR UR11, R7 ;  /* 0x00000000070b72ca */ /* 0x000fe400000e0000 */
[----:B------:R-:W-:-:S13]  /*dcc0*/  PLOP3.LUT P0, PT, PT, PT, PT, 0x80, 0x0 ;  /* 0x000000000000781c */ /* 0x000fda0003f0f070 */
.L_x_71:
        /* <DEDUP_REMOVED lines=13> */
.L_x_72:
[----:B------:R-:W-:-:S13]  /*dda0*/  @P0 ELECT P1, URZ, PT ;  /* 0x00000000003f082f */ /* 0x000fda0003820000 */
[----:B------:R-:W-:Y:S01]  /*ddb0*/  @P1 R2UR UR13, R16 ;  /* 0x00000000100d12ca */ /* 0x000fe200000e0000 */
[----:B------:R-:W-:Y:S01]  /*ddc0*/  UMOV UR12, UR36 ;  /* 0x00000024000c7c82 */ /* 0x000fe20008000000 */
[----:B------:R-:W-:-:S11]  /*ddd0*/  @P1 PLOP3.LUT P0, PT, P1, PT, PT, 0x8, 0x0 ;  /* 0x000000000000181c */ /* 0x000fd60000f0e170 */
[----:B------:R0:W-:Y:S01]  /*dde0*/  UTMALDG.4D [UR8], [UR6], desc[UR14] ;  /* 0x00000e08060075b4 */ /* 0x0001e20008019000 */
[----:B------:R-:W-:Y:S01]  /*ddf0*/  PLOP3.LUT P1, PT, PT, PT, PT, 0x8, 0x0 ;  /* 0x000000000000781c */ /* 0x000fe20003f2e170 */
[----:B0-----:R-:W-:-:S12]  /*de00*/  @P0 BRA.U.ANY `(.L_x_72) ;  /* 0xfffffffd00e40947 */ /* 0x001fd8000393ffff */
.L_x_61:
[----:B------:R-:W-:Y:S05]  /*de10*/  BSYNC B0 ;  /* 0x0000000000007941 */ /* 0x000fea0003800000 */
.L_x_60:
[----:B------:R-:W2:Y:S02]  /*de20*/  LDL R4, [R1+0x20] ;  /* 0x0000200001047983 */ /* 0x000ea40000100800 */
[----:B--2---:R-:W-:-:S13]  /*de30*/  ISETP.NE.AND P0, PT, R4, 0x3, PT ;  /* 0x000000030400780c */ /* 0x004fda0003f05270 */
[----:B------:R-:W-:Y:S05]  /*de40*/  @!P0 BRA `(.L_x_73) ;  /* 0x0000000000048947 */ /* 0x000fea0003800000 */
[----:B------:R-:W-:Y:S01]  /*de50*/  BPT.TRAP 0x1 ;  /* 0x000000040000795c */ /* 0x000fe20000300000 */
.L_x_73:
[----:B------:R-:W-:Y:S02]  /*de60*/  LOP3.LUT R5, R0, 0x1, RZ, 0x3c, !PT ;  /* 0x0000000100057812 */ /* 0x000fe400078e3cff */
[----:B------:R-:W-:Y:S02]  /*de70*/  LEA R18, R3, UR40, 0x3 ;  /* 0x0000002803127c11 */ /* 0x000fe4000f8e18ff */
[----:B------:R-:W-:Y:S02]  /*de80*/  SHF.L.U32 R5, R5, 0x1f, RZ ;  /* 0x0000001f05057819 */ /* 0x000fe400000006ff */
[----:B------:R-:W-:Y:S02]  /*de90*/  ISETP.NE.AND P1, PT, R21, 0x3, PT ;  /* 0x000000031500780c */ /* 0x000fe40003f25270 */
[----:B------:R-:W0:Y:S02]  /*dea0*/  SYNCS.PHASECHK.TRANS64.TRYWAIT P0, [R18+URZ+0x29870], R5 ;  /* 0x02987005120075a7 */ /* 0x000e24000800017f */
[----:B0-----:R-:W-:Y:S09]  /*deb0*/  @!P0 BRA `(.L_x_74) ;  /* 0x0000001800a88947 */ /* 0x001ff20003800000 */
.L_x_117:
[----:B------:R-:W-:Y:S05]  /*dec0*/  @!P1 BRA `(.L_x_75) ;  /* 0x0000000000049947 */ /* 0x000fea0003800000 */
[----:B------:R-:W-:Y:S01]  /*ded0*/  BPT.TRAP 0x1 ;  /* 0x000000040000795c */ /* 0x000fe20000300000 */
.L_x_75:
[----:B0-----:R-:W-:Y:S01]  /*dee0*/  SHF.L.U32 R5, R0, 0x1f, RZ ;  /* 0x0000001f00057819 */ /* 0x001fe200000006ff */
[----:B------:R-:W-:-:S03]  /*def0*/  IMAD R12, R3, 0x5000, RZ ;  /* 0x00005000030c7824 */ /* 0x000fc600078e02ff */
[----:B------:R-:W0:Y:S02]  /*df00*/  SYNCS.PHASECHK.TRANS64.TRYWAIT P0, [R18+URZ+0x29860], R5 ;  /* 0x02986005120075a7 */ /* 0x000e24000800017f */
[----:B0-----:R-:W-:Y:S05]  /*df10*/  @!P0 BRA `(.L_x_76) ;  /* 0x0000001800a48947 */ /* 0x001fea0003800000 */
.L_x_118:
[----:B------:R-:W2:Y:S04]  /*df20*/  LDL R0, [R1+0x10] ;  /* 0x0000100001007983 */ /* 0x000ea80000100800 */
[----:B------:R-:W3:Y:S04]  /*df30*/  LDL R6, [R1+0x14] ;  /* 0x0000140001067983 */ /* 0x000ee80000100800 */
[----:B------:R-:W4:Y:S01]  /*df40*/  LDL R13, [R1+0x18] ;  /* 0x00001800010d7983 */ /* 0x000f220000100800 */
[----:B------:R-:W-:Y:S05]  /*df50*/  WARPSYNC.ALL ;  /* 0x0000000000007948 */ /* 0x000fea0003800000 */
[----:B--2---:R-:W-:-:S05]  /*df60*/  LOP3.LUT R0, R12, R0, RZ, 0xfc, !PT ;  /* 0x000000000c007212 */ /* 0x004fca00078efcff */
[----:B------:R-:W1:Y:S01]  /*df70*/  LDSM.16.MT88.4 R8, [R0+UR40+0xa400] ;  /* 0x00a400280008783b */ /* 0x000e620008004200 */
[----:B------:R-:W-:Y:S01]  /*df80*/  VIADD R3, R0, UR40 ;  /* 0x0000002800037c36 */ /* 0x000fe20008000000 */
[----:B----4-:R-:W-:-:S03]  /*df90*/  LOP3.LUT R19, R12, R13, RZ, 0xfc, !PT ;  /* 0x0000000d0c137212 */ /* 0x010fc600078efcff */
[----:B---3--:R-:W-:Y:S02]  /*dfa0*/  IMAD.IADD R3, R6, 0x1, R3 ;  /* 0x0000000106037824 */ /* 0x008fe400078e0203 */
[----:B------:R-:W-:Y:S01]  /*dfb0*/  VIADD R19, R19, UR40 ;  /* 0x0000002813137c36 */ /* 0x000fe20008000000 */
[C-C-:B-1----:R-:W-:Y:S02]  /*dfc0*/  PRMT R4, R8.reuse, 0x6420, R9.reuse ;  /* 0x0000642008047816 */ /* 0x142fe40000000009 */
[----:B0-----:R-:W-:Y:S02]  /*dfd0*/  PRMT R5, R8, 0x7531, R9 ;  /* 0x0000753108057816 */ /* 0x001fe40000000009 */
[C-C-:B------:R-:W-:Y:S02]  /*dfe0*/  PRMT R6, R10.reuse, 0x6420, R11.reuse ;  /* 0x000064200a067816 */ /* 0x140fe4000000000b */
[----:B------:R-:W-:Y:S02]  /*dff0*/  PRMT R7, R10, 0x7531, R11 ;  /* 0x000075310a077816 */ /* 0x000fe4000000000b */
[----:B------:R-:W0:Y:S04]  /*e000*/  LDSM.16.MT88.4 R8, [R3+0xa400] ;  /* 0x00a400000308783b */ /* 0x000e280000004200 */
[----:B------:R-:W-:Y:S01]  /*e010*/  STSM.16.M88.4 [R19+0x400], R4 ;  /* 0x0004000413007844 */ /* 0x000fe20000000200 */
[----:B0-----:R-:W-:-:S02]  /*e020*/  PRMT R12, R8, 0x6420, R9 ;  /* 0x00006420080c7816 */ /* 0x001fc40000000009 */
[----:B------:R-:W-:Y:S02]  /*e030*/  PRMT R13, R8, 0x7531, R9 ;  /* 0x00007531080d7816 */ /* 0x000fe40000000009 */
[C-C-:B------:R-:W-:Y:S02]  /*e040*/  PRMT R14, R10.reuse, 0x6420, R11.reuse ;  /* 0x000064200a0e7816 */ /* 0x140fe4000000000b */
[----:B------:R-:W-:-:S05]  /*e050*/  PRMT R15, R10, 0x7531, R11 ;  /* 0x000075310a0f7816 */ /* 0x000fca000000000b */
[----:B------:R-:W-:Y:S04]  /*e060*/  STSM.16.M88.4 [R19+0xc00], R12 ;  /* 0x000c000c13007844 */ /* 0x000fe80000000200 */
[----:B------:R-:W0:Y:S02]  /*e070*/  LDSM.16.MT88.4 R8, [R0+UR40+0xb400] ;  /* 0x00b400280008783b */ /* 0x000e240008004200 */
[C-C-:B0-----:R-:W-:Y:S02]  /*e080*/  PRMT R4, R8.reuse, 0x6420, R9.reuse ;  /* 0x0000642008047816 */ /* 0x141fe40000000009 */
[----:B------:R-:W-:Y:S02]  /*e090*/  PRMT R5, R8, 0x7531, R9 ;  /* 0x0000753108057816 */ /* 0x000fe40000000009 */
[----:B------:R-:W-:-:S02]  /*e0a0*/  PRMT R6, R10, 0x6420, R11 ;  /* 0x000064200a067816 */ /* 0x000fc4000000000b */
[----:B------:R-:W-:Y:S02]  /*e0b0*/  PRMT R7, R10, 0x7531, R11 ;  /* 0x000075310a077816 */ /* 0x000fe4000000000b */
[----:B------:R-:W0:Y:S04]  /*e0c0*/  LDSM.16.MT88.4 R8, [R3+0xb400] ;  /* 0x00b400000308783b */ /* 0x000e280000004200 */
[----:B------:R-:W-:Y:S01]  /*e0d0*/  STSM.16.M88.4 [R19+0x1400], R4 ;  /* 0x0014000413007844 */ /* 0x000fe20000000200 */
[C-C-:B0-----:R-:W-:Y:S02]  /*e0e0*/  PRMT R12, R8.reuse, 0x6420, R9.reuse ;  /* 0x00006420080c7816 */ /* 0x141fe40000000009 */
[----:B------:R-:W-:Y:S02]  /*e0f0*/  PRMT R13, R8, 0x7531, R9 ;  /* 0x00007531080d7816 */ /* 0x000fe40000000009 */
[----:B------:R-:W-:-:S02]  /*e100*/  PRMT R14, R10, 0x6420, R11 ;  /* 0x000064200a0e7816 */ /* 0x000fc4000000000b */
        /* <DEDUP_REMOVED lines=20> */
[----:B------:R0:W-:Y:S02]  /*e250*/  STSM.16.M88.4 [R19+0x3400], R4 ;  /* 0x0034000413007844 */ /* 0x0001e40000000200 */
[C-C-:B0-----:R-:W-:Y:S02]  /*e260*/  PRMT R4, R8.reuse, 0x6420, R9.reuse ;  /* 0x0000642008047816 */ /* 0x141fe40000000009 */
[----:B------:R-:W-:-:S02]  /*e270*/  PRMT R5, R8, 0x7531, R9 ;  /* 0x0000753108057816 */ /* 0x000fc40000000009 */
[C-C-:B------:R-:W-:Y:S02]  /*e280*/  PRMT R6, R10.reuse, 0x6420, R11.reuse ;  /* 0x000064200a067816 */ /* 0x140fe4000000000b */
[----:B------:R-:W-:-:S05]  /*e290*/  PRMT R7, R10, 0x7531, R11 ;  /* 0x000075310a077816 */ /* 0x000fca000000000b */
[----:B------:R-:W-:Y:S04]  /*e2a0*/  STSM.16.M88.4 [R19+0x3c00], R4 ;  /* 0x003c000413007844 */ /* 0x000fe80000000200 */
[----:B------:R-:W0:Y:S04]  /*e2b0*/  LDSM.16.MT88.4 R12, [R0+UR40+0xe400] ;  /* 0x00e40028000c783b */ /* 0x000e280008004200 */
[----:B------:R-:W1:Y:S01]  /*e2c0*/  LDSM.16.MT88.4 R4, [R3+0xe400] ;  /* 0x00e400000304783b */ /* 0x000e620000004200 */
[C-C-:B0-----:R-:W-:Y:S02]  /*e2d0*/  PRMT R8, R12.reuse, 0x6420, R13.reuse ;  /* 0x000064200c087816 */ /* 0x141fe4000000000d */
[----:B------:R-:W-:-:S02]  /*e2e0*/  PRMT R9, R12, 0x7531, R13 ;  /* 0x000075310c097816 */ /* 0x000fc4000000000d */
[C-C-:B------:R-:W-:Y:S02]  /*e2f0*/  PRMT R10, R14.reuse, 0x6420, R15.reuse ;  /* 0x000064200e0a7816 */ /* 0x140fe4000000000f */
[----:B------:R-:W-:-:S05]  /*e300*/  PRMT R11, R14, 0x7531, R15 ;  /* 0x000075310e0b7816 */ /* 0x000fca000000000f */
[----:B------:R1:W-:Y:S02]  /*e310*/  STSM.16.M88.4 [R19+0x4400], R8 ;  /* 0x0044000813007844 */ /* 0x0003e40000000200 */
[C-C-:B-1----:R-:W-:Y:S02]  /*e320*/  PRMT R8, R4.reuse, 0x6420, R5.reuse ;  /* 0x0000642004087816 */ /* 0x142fe40000000005 */
[----:B------:R-:W-:Y:S02]  /*e330*/  PRMT R9, R4, 0x7531, R5 ;  /* 0x0000753104097816 */ /* 0x000fe40000000005 */
[C-C-:B------:R-:W-:Y:S02]  /*e340*/  PRMT R10, R6.reuse, 0x6420, R7.reuse ;  /* 0x00006420060a7816 */ /* 0x140fe40000000007 */
[----:B------:R-:W-:-:S05]  /*e350*/  PRMT R11, R6, 0x7531, R7 ;  /* 0x00007531060b7816 */ /* 0x000fca0000000007 */
[----:B------:R0:W-:Y:S01]  /*e360*/  STSM.16.M88.4 [R19+0x4c00], R8 ;  /* 0x004c000813007844 */ /* 0x0001e20000000200 */
[----:B------:R-:W-:Y:S01]  /*e370*/  @!PT LDS RZ, [RZ] ;  /* 0x00000000fffff984 */ /* 0x000fe20000000800 */
[----:B------:R-:W-:Y:S01]  /*e380*/  @!PT LDS RZ, [RZ] ;  /* 0x00000000fffff984 */ /* 0x000fe20000000800 */
[----:B------:R-:W-:Y:S01]  /*e390*/  @!PT LDS RZ, [RZ] ;  /* 0x00000000fffff984 */ /* 0x000fe20000000800 */
[----:B------:R-:W-:Y:S01]  /*e3a0*/  @!PT LDS RZ, [RZ] ;  /* 0x00000000fffff984 */ /* 0x000fe20000000800 */
[----:B------:R1:W-:Y:S06]  /*e3b0*/  MEMBAR.ALL.CTA ;  /* 0x0000000000007992 */ /* 0x0003ec0000008000 */
[----:B-1----:R-:W1:Y:S01]  /*e3c0*/  FENCE.VIEW.ASYNC.S ;  /* 0x00000000000073c6 */ /* 0x002e620000000000 */
[----:B------:R-:W-:Y:S05]  /*e3d0*/  @!P1 BRA `(.L_x_77) ;  /* 0x0000000000049947 */ /* 0x000fea0003800000 */
[----:B------:R-:W-:Y:S01]  /*e3e0*/  BPT.TRAP 0x1 ;  /* 0x000000040000795c */ /* 0x000fe20000300000 */
.L_x_77:
[----:B------:R-:W2:Y:S01]  /*e3f0*/  LDL R3, [R1+0x8] ;  /* 0x0000080001037983 */ /* 0x000ea20000100800 */
[----:B-1----:R-:W-:Y:S01]  /*e400*/  SYNCS.ARRIVE.TRANS64.A1T0 RZ, [R18+URZ+0x29850], RZ ;  /* 0x029850ff12ff79a7 */ /* 0x002fe2000810003f */
[----:B------:R-:W1:Y:S02]  /*e410*/  S2R R0, SR_TID.X ;  /* 0x0000000000007919 */ /* 0x000e640000002100 */
[----:B-1----:R-:W-:Y:S01]  /*e420*/  LOP3.LUT R0, R0, 0x7f, RZ, 0xc0, !PT ;  /* 0x0000007f00007812 */ /* 0x002fe200078ec0ff */
[----:B------:R-:W-:Y:S03]  /*e430*/  BAR.SYNC.DEFER_BLOCKING 0x2, 0x80 ;  /* 0x0082000000007b1d */ /* 0x000fe60000010000 */
[----:B------:R-:W-:-:S13]  /*e440*/  ISETP.NE.AND P0, PT, R0, RZ, PT ;  /* 0x000000ff0000720c */ /* 0x000fda0003f05270 */
[----:B------:R-:W-:-:S05]  /*e450*/  @!P0 VIADD R0, R18, 0x29880 ;  /* 0x0002988012008836 */ /* 0x000fca0000000000 */
[----:B------:R-:W-:-:S04]  /*e460*/  @!P0 PRMT R0, RZ, 0x654, R0 ;  /* 0x00000654ff008816 */ /* 0x000fc80000000000 */
[----:B------:R1:W-:Y:S02]  /*e470*/  @!P0 SYNCS.ARRIVE.TRANS64.RED.A1T0 RZ, [R0+URZ], RZ ;  /* 0x000000ff00ff89a7 */ /* 0x0003e4000810043f */
[----:B-1----:R-:W-:Y:S01]  /*e480*/  IMAD.MOV.U32 R0, RZ, RZ, R20 ;  /* 0x000000ffff007224 */ /* 0x002fe200078e0014 */
[C---:B--2---:R-:W-:Y:S01]  /*e490*/  ISETP.GT.AND P0, PT, R2.reuse, R3, PT ;  /* 0x000000030200720c */ /* 0x044fe20003f04270 */
[----:B------:R-:W-:Y:S02]  /*e4a0*/  VIADD R2, R2, 0xffffffff ;  /* 0xffffffff02027836 */ /* 0x000fe40000000000 */
[----:B------:R-:W-:-:S10]  /*e4b0*/  IMAD.MOV.U32 R3, RZ, RZ, R17 ;  /* 0x000000ffff037224 */ /* 0x000fd400078e0011 */
[----:B------:R-:W-:Y:S05]  /*e4c0*/  @P0 BRA `(.L_x_78) ;  /* 0xfffffff000480947 */ /* 0x000fea000383ffff */
[----:B------:R-:W-:Y:S05]  /*e4d0*/  BRA `(.L_x_79) ;  /* 0x0000000000047947 */ /* 0x000fea0003800000 */
.L_x_59:
[----:B------:R-:W-:-:S07]  /*e4e0*/  IMAD.MOV.U32 R17, RZ, RZ, RZ ;  /* 0x000000ffff117224 */ /* 0x000fce00078e00ff */
.L_x_79:
[----:B------:R-:W0:Y:S02]  /*e4f0*/  LDL R2, [R1+0x1c] ;  /* 0x00001c0001027983 */ /* 0x000e240000100800 */
[----:B0-----:R-:W-:-:S04]  /*e500*/  LOP3.LUT R0, R2, 0x1, RZ, 0xfc, !PT ;  /* 0x0000000102007812 */ /* 0x001fc800078efcff */
[----:B------:R-:W-:-:S13]  /*e510*/  ISETP.NE.AND P0, PT, R0, 0x3, PT ;  /* 0x000000030000780c */ /* 0x000fda0003f05270 */
[----:B------:R-:W-:Y:S05]  /*e520*/  @!P0 BRA `(.L_x_80) ;  /* 0x0000000000048947 */ /* 0x000fea0003800000 */
[----:B------:R-:W-:Y:S01]  /*e530*/  BPT.TRAP 0x1 ;  /* 0x000000040000795c */ /* 0x000fe20000300000 */
.L_x_80:
[----:B------:R-:W-:Y:S01]  /*e540*/  LOP3.LUT R0, R20, 0x1, RZ, 0x3c, !PT ;  /* 0x0000000114007812 */ /* 0x000fe200078e3cff */
[----:B------:R-:W-:Y:S01]  /*e550*/  BSSY B0, `(.L_x_81) ;  /* 0x0000007000007945 */ /* 0x000fe20003800000 */
[----:B------:R-:W-:Y:S02]  /*e560*/  LEA R3, R17, UR40, 0x3 ;  /* 0x0000002811037c11 */ /* 0x000fe4000f8e18ff */
[----:B------:R-:W-:Y:S02]  /*e570*/  SHF.L.U32 R0, R0, 0x1f, RZ ;  /* 0x0000001f00007819 */ /* 0x000fe400000006ff */
[----:B------:R-:W-:Y:S02]  /*e580*/  LOP3.LUT R2, R2, 0x2, RZ, 0xfc, !PT ;  /* 0x0000000202027812 */ /* 0x000fe400078efcff */
[----:B------:R-:W0:Y:S02]  /*e590*/  SYNCS.PHASECHK.TRANS64.TRYWAIT P0, [R3+URZ+0x29870], R0 ;  /* 0x02987000030075a7 */ /* 0x000e24000800017f */
[----:B------:R-:W-:Y:S01]  /*e5a0*/  ISETP.NE.AND P1, PT, R2, 0x3, PT ;  /* 0x000000030200780c */ /* 0x000fe20003f25270 */
[----:B0-----:R-:W-:-:S12]  /*e5b0*/  @!P0 BRA `(.L_x_82) ;  /* 0x0000001400108947 */ /* 0x001fd80003800000 */
.L_x_119:
[----:B------:R-:W-:Y:S05]  /*e5c0*/  BSYNC B0 ;  /* 0x0000000000007941 */ /* 0x000fea0003800000 */
.L_x_81:
[----:B------:R-:W-:Y:S05]  /*e5d0*/  @!P1 BRA `(.L_x_83) ;  /* 0x0000000000049947 */ /* 0x000fea0003800000 */
[----:B------:R-:W-:Y:S01]  /*e5e0*/  BPT.TRAP 0x1 ;  /* 0x000000040000795c */ /* 0x000fe20000300000 */
.L_x_83:
[----:B0-----:R-:W2:Y:S01]  /*e5f0*/  LDL.LU R0, [R1+0x10] ;  /* 0x0000100001007983 */ /* 0x001ea20000300800 */
[----:B------:R-:W-:Y:S01]  /*e600*/  SHF.L.U32 R2, R20, 0x1f, RZ ;  /* 0x0000001f14027819 */ /* 0x000fe200000006ff */
[----:B------:R-:W-:-:S03]  /*e610*/  IMAD R12, R17, 0x5000, RZ ;  /* 0x00005000110c7824 */ /* 0x000fc600078e02ff */
[----:B------:R-:W0:Y:S02]  /*e620*/  SYNCS.PHASECHK.TRANS64.TRYWAIT P0, [R3+URZ+0x29860], R2 ;  /* 0x02986002030075a7 */ /* 0x000e24000800017f */
[----:B--2---:R-:W-:Y:S01]  /*e630*/  LOP3.LUT R0, R12, R0, RZ, 0xfc, !PT ;  /* 0x000000000c007212 */ /* 0x004fe200078efcff */
[----:B0-----:R-:W-:Y:S06]  /*e640*/  @!P0 BRA `(.L_x_84) ;  /* 0x0000001400008947 */ /* 0x001fec0003800000 */
.L_x_120:
[----:B------:R-:W2:Y:S04]  /*e650*/  LDL.LU R4, [R1+0x14] ;  /* 0x0000140001047983 */ /* 0x000ea80000300800 */
[----:B------:R-:W3:Y:S01]  /*e660*/  LDL.LU R13, [R1+0x18] ;  /* 0x00001800010d7983 */ /* 0x000ee20000300800 */
[----:B0-----:R-:W-:Y:S01]  /*e670*/  VIADD R2, R0, UR40 ;  /* 0x0000002800027c36 */ /* 0x001fe20008000000 */
[----:B------:R-:W-:Y:S05]  /*e680*/  WARPSYNC.ALL ;  /* 0x0000000000007948 */ /* 0x000fea0003800000 */
[----:B------:R-:W0:Y:S02]  /*e690*/  LDSM.16.MT88.4 R8, [R0+UR40+0xa400] ;  /* 0x00a400280008783b */ /* 0x000e240008004200 */
[----:B0-----:R-:W-:-:S02]  /*e6a0*/  PRMT R14, R10, 0x6420, R11 ;  /* 0x000064200a0e7816 */ /* 0x001fc4000000000b */
[----:B------:R-:W-:Y:S02]  /*e6b0*/  PRMT R15, R10, 0x7531, R11 ;  /* 0x000075310a0f7816 */ /* 0x000fe4000000000b */
[----:B--2---:R-:W-:Y:S02]  /*e6c0*/  IADD3 R2, R4, R2, RZ ;  /* 0x0000000204027210 */ /* 0x004fe40007ffe0ff */
[----:B---3--:R-:W-:-:S03]  /*e6d0*/  LOP3.LUT R16, R12, R13, RZ, 0xfc, !PT ;  /* 0x0000000d0c107212 */ /* 0x008fc600078efcff */
[----:B------:R-:W0:Y:S01]  /*e6e0*/  LDSM.16.MT88.4 R4, [R2+0xa400] ;  /* 0x00a400000204783b */ /* 0x000e220000004200 */
[C-C-:B------:R-:W-:Y:S02]  /*e6f0*/  PRMT R12, R8.reuse, 0x6420, R9.reuse ;  /* 0x00006420080c7816 */ /* 0x140fe40000000009 */
[----:B------:R-:W-:Y:S01]  /*e700*/  PRMT R13, R8, 0x7531, R9 ;  /* 0x00007531080d7816 */ /* 0x000fe20000000009 */
[----:B------:R-:W-:-:S05]  /*e710*/  VIADD R16, R16, UR40 ;  /* 0x0000002810107c36 */ /* 0x000fca0008000000 */
[----:B------:R-:W-:Y:S01]  /*e720*/  STSM.16.M88.4 [R16+0x400], R12 ;  /* 0x0004000c10007844 */ /* 0x000fe20000000200 */
[C-C-:B0-----:R-:W-:Y:S02]  /*e730*/  PRMT R8, R4.reuse, 0x6420, R5.reuse ;  /* 0x0000642004087816 */ /* 0x141fe40000000005 */
[----:B------:R-:W-:Y:S02]  /*e740*/  PRMT R9, R4, 0x7531, R5 ;  /* 0x0000753104097816 */ /* 0x000fe40000000005 */
        /* <DEDUP_REMOVED lines=8> */
[----:B------:R-:W-:Y:S02]  /*e7d0*/  PRMT R15, R10, 0x7531, R11 ;  /* 0x000075310a0f7816 */ /* 0x000fe4000000000b */
[C-C-:B-1----:R-:W-:Y:S02]  /*e7e0*/  PRMT R8, R4.reuse, 0x6420, R5.reuse ;  /* 0x0000642004087816 */ /* 0x142fe40000000005 */
[----:B------:R-:W-:Y:S01]  /*e7f0*/  PRMT R9, R4, 0x7531, R5 ;  /* 0x0000753104097816 */ /* 0x000fe20000000005 */
[----:B------:R-:W-:Y:S01]  /*e800*/  STSM.16.M88.4 [R16+0x1400], R12 ;  /* 0x0014000c10007844 */ /* 0x000fe20000000200 */
        /* <DEDUP_REMOVED lines=35> */
[----:B------:R0:W-:Y:S01]  /*ea40*/  STSM.16.M88.4 [R16+0x4400], R12 ;  /* 0x0044000c10007844 */ /* 0x0001e20000000200 */
        /* <DEDUP_REMOVED lines=11> */
.L_x_85:
[----:B------:R-:W2:Y:S01]  /*eb00*/  S2R R0, SR_TID.X ;  /* 0x0000000000007919 */ /* 0x000ea20000002100 */
[----:B-1----:R-:W-:Y:S01]  /*eb10*/  SYNCS.ARRIVE.TRANS64.A1T0 RZ, [R3+URZ+0x29850], RZ ;  /* 0x029850ff03ff79a7 */ /* 0x002fe2000810003f */
[----:B------:R-:W-:Y:S01]  /*eb20*/  IMAD.MOV.U32 R2, RZ, RZ, RZ ;  /* 0x000000ffff027224 */ /* 0x000fe200078e00ff */
[----:B--2---:R-:W-:Y:S01]  /*eb30*/  LOP3.LUT R0, R0, 0x7f, RZ, 0xc0, !PT ;  /* 0x0000007f00007812 */ /* 0x004fe200078ec0ff */
[----:B------:R-:W-:Y:S03]  /*eb40*/  BAR.SYNC.DEFER_BLOCKING 0x2, 0x80 ;  /* 0x0082000000007b1d */ /* 0x000fe60000010000 */
[----:B------:R-:W-:-:S13]  /*eb50*/  ISETP.NE.AND P0, PT, R0, RZ, PT ;  /* 0x000000ff0000720c */ /* 0x000fda0003f05270 */
[----:B------:R-:W-:-:S05]  /*eb60*/  @!P0 VIADD R0, R3, 0x29880 ;  /* 0x0002988003008836 */ /* 0x000fca0000000000 */
[----:B------:R-:W-:-:S04]  /*eb70*/  @!P0 PRMT R0, RZ, 0x654, R0 ;  /* 0x00000654ff008816 */ /* 0x000fc80000000000 */
[----:B------:R1:W-:Y:S02]  /*eb80*/  @!P0 SYNCS.ARRIVE.TRANS64.RED.A1T0 RZ, [R0+URZ], RZ ;  /* 0x000000ff00ff89a7 */ /* 0x0003e4000810043f */
[----:B-1----:R-:W-:-:S05]  /*eb90*/  VIADD R0, R17, 0x1 ;  /* 0x0000000111007836 */ /* 0x002fca0000000000 */
[----:B------:R-:W-:-:S04]  /*eba0*/  ISETP.NE.AND P0, PT, R0, 0x2, PT ;  /* 0x000000020000780c */ /* 0x000fc80003f05270 */
[----:B------:R-:W-:Y:S02]  /*ebb0*/  SEL R3, RZ, 0x1, P0 ;  /* 0x00000001ff037807 */ /* 0x000fe40000000000 */
[----:B------:R-:W-:Y:S02]  /*ebc0*/  SEL R0, R0, RZ, P0 ;  /* 0x000000ff00007207 */ /* 0x000fe40000000000 */
[----:B------:R-:W-:-:S07]  /*ebd0*/  LOP3.LUT R20, R20, R3, RZ, 0x3c, !PT ;  /* 0x0000000314147212 */ /* 0x000fce00078e3cff */
.L_x_40:
[----:B------:R-:W0:Y:S01]  /*ebe0*/  S2R R4, SR_CgaCtaId ;  /* 0x0000000000047919 */ /* 0x000e220000008800 */
[----:B------:R-:W-:Y:S02]  /*ebf0*/  MOV R3, 0x400 ;  /* 0x0000040000037802 */ /* 0x000fe40000000f00 */
[----:B------:R-:W-:Y:S02]  /*ec00*/  SHF.L.U32 R2, R2, 0x1f, RZ ;  /* 0x0000001f02027819 */ /* 0x000fe400000006ff */
[----:B0-----:R-:W-:-:S04]  /*ec10*/  LEA R9, R4, R3, 0x18 ;  /* 0x0000000304097211 */ /* 0x001fc800078ec0ff */
[----:B------:R-:W0:Y:S02]  /*ec20*/  SYNCS.PHASECHK.TRANS64.TRYWAIT P0, [R9+URZ+0x29820], R2 ;  /* 0x02982002090075a7 */ /* 0x000e24000800017f */
[----:B0-----:R-:W-:Y:S05]  /*ec30*/  @!P0 BRA `(.L_x_86) ;  /* 0x0000000c00988947 */ /* 0x001fea0003800000 */
.L_x_121:
[----:B------:R-:W1:Y:S02]  /*ec40*/  S2R R3, SR_TID.X ;  /* 0x0000000000037919 */ /* 0x000e640000002100 */
[----:B-1----:R-:W-:-:S04]  /*ec50*/  SHF.R.U32.HI R3, RZ, 0x5, R3 ;  /* 0x00000005ff037819 */ /* 0x002fc80000011603 */
[----:B------:R-:W-:-:S05]  /*ec60*/  LOP3.LUT R3, R3, 0x3, RZ, 0xc0, !PT ;  /* 0x0000000303037812 */ /* 0x000fca00078ec0ff */
[----:B0-----:R-:W0:Y:S02]  /*ec70*/  SHFL.IDX PT, R2, R3, RZ, 0x1f ;  /* 0x00001fff03027589 */ /* 0x001e2400000e0000 */
[----:B0-----:R-:W-:-:S13]  /*ec80*/  ISETP.NE.AND P0, PT, R2, RZ, PT ;  /* 0x000000ff0200720c */ /* 0x001fda0003f05270 */
[----:B------:R-:W-:Y:S05]  /*ec90*/  @P0 BRA `(.L_x_10) ;  /* 0x00000000009c0947 */ /* 0x000fea0003800000 */
[----:B------:R-:W-:-:S13]  /*eca0*/  ELECT P0, URZ, PT ;  /* 0x00000000003f782f */ /* 0x000fda0003800000 */
[----:B------:R-:W-:Y:S05]  /*ecb0*/  @!P0 BRA `(.L_x_10) ;  /* 0x0000000000948947 */ /* 0x000fea0003800000 */
[----:B------:R-:W2:Y:S02]  /*ecc0*/  LDL.LU R3, [R1+0x1c] ;  /* 0x00001c0001037983 */ /* 0x000ea40000300800 */
[----:B--2---:R-:W-:-:S04]  /*ecd0*/  LOP3.LUT R2, R3, 0x2, RZ, 0xfc, !PT ;  /* 0x0000000203027812 */ /* 0x004fc800078efcff */
[----:B------:R-:W-:-:S13]  /*ece0*/  ISETP.NE.AND P0, PT, R2, 0x3, PT ;  /* 0x000000030200780c */ /* 0x000fda0003f05270 */
[----:B------:R-:W-:Y:S05]  /*ecf0*/  @!P0 BRA `(.L_x_87) ;  /* 0x0000000000048947 */ /* 0x000fea0003800000 */
[----:B------:R-:W-:Y:S01]  /*ed00*/  BPT.TRAP 0x1 ;  /* 0x000000040000795c */ /* 0x000fe20000300000 */
.L_x_87:
[----:B------:R-:W-:Y:S01]  /*ed10*/  VIADD R7, R9, 0x29840 ;  /* 0x0002984009077836 */ /* 0x000fe20000000000 */
[----:B------:R-:W-:Y:S01]  /*ed20*/  SHF.L.U32 R4, R20, 0x1f, RZ ;  /* 0x0000001f14047819 */ /* 0x000fe200000006ff */
[C---:B------:R-:W-:Y:S02]  /*ed30*/  VIADD R2, R0.reuse, 0x1 ;  /* 0x0000000100027836 */ /* 0x040fe40000000000 */
[----:B------:R-:W-:-:S03]  /*ed40*/  IMAD R5, R0, 0x8, R7 ;  /* 0x0000000800057824 */ /* 0x000fc600078e0207 */
[----:B------:R-:W-:Y:S01]  /*ed50*/  ISETP.NE.AND P2, PT, R2, 0x2, PT ;  /* 0x000000020200780c */ /* 0x000fe20003f45270 */
[----:B------:R-:W0:Y:S03]  /*ed60*/  SYNCS.PHASECHK.TRANS64.TRYWAIT P1, [R5+URZ], R4 ;  /* 0x00000004050075a7 */ /* 0x000e26000802017f */
[----:B------:R-:W-:-:S04]  /*ed70*/  SEL R3, RZ, 0x1, P2 ;  /* 0x00000001ff037807 */ /* 0x000fc80001000000 */
[----:B------:R-:W-:Y:S02]  /*ed80*/  LOP3.LUT R20, R20, R3, RZ, 0x3c, !PT ;  /* 0x0000000314147212 */ /* 0x000fe400078e3cff */
[----:B------:R-:W-:Y:S02]  /*ed90*/  SEL R3, R2, RZ, P2 ;  /* 0x000000ff02037207 */ /* 0x000fe40001000000 */
[----:B------:R-:W-:-:S03]  /*eda0*/  SHF.L.U32 R2, R20, 0x1f, RZ ;  /* 0x0000001f14027819 */ /* 0x000fc600000006ff */
[----:B------:R-:W-:Y:S01]  /*edb0*/  IMAD R7, R3, 0x8, R7 ;  /* 0x0000000803077824 */ /* 0x000fe200078e0207 */
[----:B0-----:R-:W-:Y:S06]  /*edc0*/  @!P1 BRA `(.L_x_88) ;  /* 0x0000000c00489947 */ /* 0x001fec0003800000 */
.L_x_122:
[----:B------:R-:W1:Y:S02]  /*edd0*/  SYNCS.PHASECHK.TRANS64.TRYWAIT P1, [R7+URZ], R2 ;  /* 0x00000002070075a7 */ /* 0x000e64000802017f */
[----:B-1----:R-:W-:Y:S05]  /*ede0*/  @!P1 BRA `(.L_x_89) ;  /* 0x0000000c00549947 */ /* 0x002fea0003800000 */
.L_x_123:
[----:B------:R-:W-:Y:S05]  /*edf0*/  @!P0 BRA `(.L_x_90) ;  /* 0x0000000000048947 */ /* 0x000fea0003800000 */
[----:B------:R-:W-:Y:S01]  /*ee00*/  BPT.TRAP 0x1 ;  /* 0x000000040000795c */ /* 0x000fe20000300000 */
.L_x_90:
[----:B0-----:R-:W-:-:S04]  /*ee10*/  IMAD R5, R0, 0x8, R9 ;  /* 0x0000000800057824 */ /* 0x001fc800078e0209 */
[----:B------:R-:W0:Y:S02]  /*ee20*/  SYNCS.PHASECHK.TRANS64.TRYWAIT P1, [R5+URZ+0x29860], R4 ;  /* 0x02986004050075a7 */ /* 0x000e24000802017f */
[----:B0-----:R-:W-:Y:S05]  /*ee30*/  @!P1 BRA `(.L_x_91) ;  /* 0x0000000c00549947 */ /* 0x001fea0003800000 */
.L_x_124:
[----:B------:R-:W-:Y:S05]  /*ee40*/  @!P0 BRA `(.L_x_92) ;  /* 0x0000000000048947 */ /* 0x000fea0003800000 */
[----:B------:R-:W-:Y:S01]  /*ee50*/  BPT.TRAP 0x1 ;  /* 0x000000040000795c */ /* 0x000fe20000300000 */
.L_x_92:
[----:B------:R-:W-:-:S04]  /*ee60*/  IMAD R3, R3, 0x8, R9 ;  /* 0x0000000803037824 */ /* 0x000fc800078e0209 */
[----:B------:R-:W2:Y:S02]  /*ee70*/  SYNCS.PHASECHK.TRANS64.TRYWAIT P1, [R3+URZ+0x29860], R2 ;  /* 0x02986002030075a7 */ /* 0x000ea4000802017f */
[----:B--2---:R-:W-:Y:S05]  /*ee80*/  @!P1 BRA `(.L_x_93) ;  /* 0x0000000c00549947 */ /* 0x004fea0003800000 */
.L_x_125:
[----:B------:R-:W-:Y:S05]  /*ee90*/  @!P0 BRA `(.L_x_94) ;  /* 0x0000000000048947 */ /* 0x000fea0003800000 */
[----:B------:R-:W-:Y:S01]  /*eea0*/  BPT.TRAP 0x1 ;  /* 0x000000040000795c */ /* 0x000fe20000300000 */
.L_x_94:
[----:B------:R-:W3:Y:S02]  /*eeb0*/  SYNCS.PHASECHK.TRANS64.TRYWAIT P0, [R5+URZ+0x29880], R4 ;  /* 0x02988004050075a7 */ /* 0x000ee4000800017f */
[----:B---3--:R-:W-:Y:S05]  /*eec0*/  @!P0 BRA `(.L_x_95) ;  /* 0x0000000c00588947 */ /* 0x008fea0003800000 */
.L_x_96:
[----:B----4-:R4:W0:Y:S02]  /*eed0*/  SYNCS.PHASECHK.TRANS64.TRYWAIT P0, [R3+URZ+0x29880], R2 ;  /* 0x02988002030075a7 */ /* 0x010824000800017f */
[----:B0-----:R-:W-:Y:S05]  /*eee0*/  @!P0 NANOSLEEP.SYNCS 0x989680 ;  /* 0x009896800000895d */ /* 0x001fea0003900000 */
[----:B------:R-:W0:Y:S02]  /*eef0*/  @!P0 SYNCS.PHASECHK.TRANS64 P0, [R3+URZ+0x29880], R2 ;  /* 0x02988002030085a7 */ /* 0x000e24000800007f */
[----:B0-----:R-:W-:Y:S05]  /*ef00*/  @!P0 BRA `(.L_x_96) ;  /* 0xfffffffc00f08947 */ /* 0x001fea000383ffff */
.L_x_10:
[----:B------:R-:W-:Y:S05]  /*ef10*/  BSYNC B6 ;  /* 0x0000000000067941 */ /* 0x000fea0003800000 */
.L_x_7:
[----:B------:R-:W-:Y:S05]  /*ef20*/  EXIT ;  /* 0x000000000000794d */ /* 0x000fea0003800000 */
.L_x_14:
[----:B0-----:R-:W-:-:S04]  /*ef30*/  IMAD.U32 R4, RZ, RZ, UR40 ;  /* 0x00000028ff047e24 */ /* 0x001fc8000f8e00ff */
[----:B------:R0:W1:Y:S03]  /*ef40*/  SYNCS.PHASECHK.TRANS64.TRYWAIT P1, [R4+URZ+0x29800], R5 ;  /* 0x02980005040075a7 */ /* 0x000066000802017f */
[----:B-1----:R-:W-:Y:S05]  /*ef50*/  @!P1 NANOSLEEP.SYNCS 0x989680 ;  /* 0x009896800000995d */ /* 0x002fea0003900000 */
[----:B------:R-:W1:Y:S02]  /*ef60*/  @!P1 SYNCS.PHASECHK.TRANS64 P1, [R4+URZ+0x29800], R5 ;  /* 0x02980005040095a7 */ /* 0x000e64000802007f */
[----:B-1----:R-:W-:Y:S05]  /*ef70*/  @!P1 BRA `(.L_x_14) ;  /* 0xfffffffc00ec9947 */ /* 0x002fea000383ffff */
[----:B------:R-:W-:Y:S05]  /*ef80*/  BRA `(.L_x_97) ;  /* 0xffffff2400787947 */ /* 0x000fea000383ffff */
.L_x_18:
[----:B0-----:R-:W-:-:S04]  /*ef90*/  IMAD.U32 R4, RZ, RZ, UR40 ;  /* 0x00000028ff047e24 */ /* 0x001fc8000f8e00ff */
[----:B------:R0:W2:Y:S03]  /*efa0*/  SYNCS.PHASECHK.TRANS64.TRYWAIT P2, [R4+URZ+0x29830], R5 ;  /* 0x02983005040075a7 */ /* 0x0000a6000804017f */
[----:B--2---:R-:W-:Y:S05]  /*efb0*/  @!P2 NANOSLEEP.SYNCS 0x989680 ;  /* 0x009896800000a95d */ /* 0x004fea0003900000 */
[----:B------:R-:W2:Y:S02]  /*efc0*/  @!P2 SYNCS.PHASECHK.TRANS64 P2, [R4+URZ+0x29830], R5 ;  /* 0x029830050400a5a7 */ /* 0x000ea4000804007f */
[----:B--2---:R-:W-:Y:S05]  /*efd0*/  @!P2 BRA `(.L_x_18) ;  /* 0xfffffffc00eca947 */ /* 0x004fea000383ffff */
[----:B------:R-:W-:Y:S05]  /*efe0*/  BRA `(.L_x_17) ;  /* 0xffffff2400907947 */ /* 0x000fea000383ffff */
.L_x_23:
[----:B-1----:R-:W-:-:S04]  /*eff0*/  IMAD.U32 R13, RZ, RZ, UR4 ;  /* 0x00000004ff0d7e24 */ /* 0x002fc8000f8e00ff */
[----:B------:R1:W2:Y:S03]  /*f000*/  SYNCS.PHASECHK.TRANS64.TRYWAIT P2, [R13+URZ+0x29830], R12 ;  /* 0x0298300c0d0075a7 */ /* 0x0002a6000804017f */
[----:B--2---:R-:W-:Y:S05]  /*f010*/  @!P2 NANOSLEEP.SYNCS 0x989680 ;  /* 0x009896800000a95d */ /* 0x004fea0003900000 */
[----:B------:R-:W2:Y:S02]  /*f020*/  @!P2 SYNCS.PHASECHK.TRANS64 P2, [R13+URZ+0x29830], R12 ;  /* 0x0298300c0d00a5a7 */ /* 0x000ea4000804007f */
[----:B--2---:R-:W-:Y:S05]  /*f030*/  @!P2 BRA `(.L_x_23) ;  /* 0xfffffffc00eca947 */ /* 0x004fea000383ffff */
[----:B------:R-:W-:Y:S05]  /*f040*/  BRA `(.L_x_20) ;  /* 0xffffff6000e07947 */ /* 0x000fea000383ffff */
.L_x_27:
[----:B-1----:R-:W-:-:S04]  /*f050*/  IMAD.U32 R12, RZ, RZ, UR4 ;  /* 0x00000004ff0c7e24 */ /* 0x002fc8000f8e00ff */
[----:B------:R1:W2:Y:S03]  /*f060*/  SYNCS.PHASECHK.TRANS64.TRYWAIT P2, [R12+URZ+0x29850], R11 ;  /* 0x0298500b0c0075a7 */ /* 0x0002a6000804017f */
[----:B--2---:R-:W-:Y:S05]  /*f070*/  @!P2 NANOSLEEP.SYNCS 0x989680 ;  /* 0x009896800000a95d */ /* 0x004fea0003900000 */
[----:B------:R-:W2:Y:S02]  /*f080*/  @!P2 SYNCS.PHASECHK.TRANS64 P2, [R12+URZ+0x29850], R11 ;  /* 0x0298500b0c00a5a7 */ /* 0x000ea4000804007f */
[----:B--2---:R-:W-:Y:S05]  /*f090*/  @!P2 BRA `(.L_x_27) ;  /* 0xfffffffc00eca947 */ /* 0x004fea000383ffff */
[----:B------:R-:W-:Y:S05]  /*f0a0*/  BRA `(.L_x_24) ;  /* 0xffffff7000047947 */ /* 0x000fea000383ffff */
.L_x_33:
[----:B-1----:R-:W-:-:S04]  /*f0b0*/  IMAD.U32 R5, RZ, RZ, UR5 ;  /* 0x00000005ff057e24 */ /* 0x002fc8000f8e00ff */
[----:B------:R1:W2:Y:S03]  /*f0c0*/  SYNCS.PHASECHK.TRANS64.TRYWAIT P1, [R5+URZ+0x29850], R8 ;  /* 0x02985008050075a7 */ /* 0x0002a6000802017f */
[----:B--2---:R-:W-:Y:S05]  /*f0d0*/  @!P1 NANOSLEEP.SYNCS 0x989680 ;  /* 0x009896800000995d */ /* 0x004fea0003900000 */
[----:B------:R-:W2:Y:S02]  /*f0e0*/  @!P1 SYNCS.PHASECHK.TRANS64 P1, [R5+URZ+0x29850], R8 ;  /* 0x02985008050095a7 */ /* 0x000ea4000802007f */
[----:B--2---:R-:W-:Y:S05]  /*f0f0*/  @!P1 BRA `(.L_x_33) ;  /* 0xfffffffc00ec9947 */ /* 0x004fea000383ffff */
[----:B------:R-:W-:Y:S05]  /*f100*/  BRA `(.L_x_32) ;  /* 0xffffff9800587947 */ /* 0x000fea000383ffff */
.L_x_46:
[----:B------:R-:W-:Y:S01]  /*f110*/  IMAD.MOV.U32 R13, RZ, RZ, R6 ;  /* 0x000000ffff0d7224 */ /* 0x000fe200078e0006 */
[----:B------:R-:W-:Y:S01]  /*f120*/  MOV R11, 0x1f ;  /* 0x0000001f000b7802 */ /* 0x000fe20000000f00 */
[----:B------:R-:W-:Y:S02]  /*f130*/  IMAD.MOV.U32 R12, RZ, RZ, RZ ;  /* 0x000000ffff0c7224 */ /* 0x000fe400078e00ff */
[----:B------:R-:W-:-:S07]  /*f140*/  IMAD.MOV.U32 R15, RZ, RZ, -0x1 ;  /* 0xffffffffff0f7424 */ /* 0x000fce00078e00ff */
[----:B0-----:R-:W-:Y:S05]  /*f150*/  WARPSYNC.COLLECTIVE R15, `(.L_x_98) ;  /* 0x000000000f087348 */ /* 0x001fea0003c00000 */
[----:B------:R1:W2:Y:S02]  /*f160*/  SHFL.IDX P6, R14, R13, R12, R11 ;  /* 0x0000000c0d0e7389 */ /* 0x0002a400000c000b */
[----:B012---:R-:W-:Y:S01]  /*f170*/  ENDCOLLECTIVE ;  /* 0x000000000000791b */ /* 0x007fe20003800000 */
.L_x_98:
[----:B------:R-:W-:Y:S05]  /*f180*/  BRA `(.L_x_99) ;  /* 0xffffffd400207947 */ /* 0x000fea000383ffff */
.L_x_48:
[----:B------:R-:W-:Y:S01]  /*f190*/  BSSY B0, `(.L_x_100) ;  /* 0x0000006000007945 */ /* 0x000fe20003800000 */
[----:B------:R-:W-:-:S07]  /*f1a0*/  IMAD.MOV.U32 R15, RZ, RZ, -0x1 ;  /* 0xffffffffff0f7424 */ /* 0x000fce00078e00ff */
[----:B-1----:R-:W-:Y:S05]  /*f1b0*/  WARPSYNC.COLLECTIVE R15, `(.L_x_101) ;  /* 0x000000000f0c7348 */ /* 0x002fea0003c00000 */
[----:B------:R-:W-:Y:S02]  /*f1c0*/  ELECT P6, UR62, PT ;  /* 0x00000000003e782f */ /* 0x000fe400038c0000 */
[----:B------:R-:W-:Y:S01]  /*f1d0*/  MOV R14, UR62 ;  /* 0x0000003e000e7c02 */ /* 0x000fe20008000f00 */
[----:B-1----:R-:W-:Y:S10]  /*f1e0*/  ENDCOLLECTIVE ;  /* 0x000000000000791b */ /* 0x002ff40003800000 */
.L_x_101:
[----:B------:R-:W-:Y:S05]  /*f1f0*/  BSYNC B0 ;  /* 0x0000000000007941 */ /* 0x000fea0003800000 */
.L_x_100:
[----:B------:R-:W-:Y:S05]  /*f200*/  BRA `(.L_x_102) ;  /* 0xffffffd4002c7947 */ /* 0x000fea000383ffff */
.L_x_50:
[----:B0-----:R-:W-:-:S04]  /*f210*/  IMAD.U32 R3, RZ, RZ, UR40 ;  /* 0x00000028ff037e24 */ /* 0x001fc8000f8e00ff */
[----:B------:R0:W2:Y:S03]  /*f220*/  SYNCS.PHASECHK.TRANS64.TRYWAIT P0, [R3+URZ+0x29880], R2 ;  /* 0x02988002030075a7 */ /* 0x0000a6000800017f */
[----:B--2---:R-:W-:Y:S05]  /*f230*/  @!P0 NANOSLEEP.SYNCS 0x989680 ;  /* 0x009896800000895d */ /* 0x004fea0003900000 */
[----:B------:R-:W2:Y:S02]  /*f240*/  @!P0 SYNCS.PHASECHK.TRANS64 P0, [R3+URZ+0x29880], R2 ;  /* 0x02988002030085a7 */ /* 0x000ea4000800007f */
[----:B--2---:R-:W-:Y:S05]  /*f250*/  @!P0 BRA `(.L_x_50) ;  /* 0xfffffffc00ec8947 */ /* 0x004fea000383ffff */
[----:B------:R-:W-:Y:S05]  /*f260*/  BRA `(.L_x_103) ;  /* 0xffffffd400787947 */ /* 0x000fea000383ffff */
.L_x_52:
[----:B0-----:R-:W-:-:S04]  /*f270*/  IMAD.U32 R3, RZ, RZ, UR40 ;  /* 0x00000028ff037e24 */ /* 0x001fc8000f8e00ff */
[----:B------:R0:W2:Y:S03]  /*f280*/  SYNCS.PHASECHK.TRANS64.TRYWAIT P0, [R3+URZ+0x29840], R2 ;  /* 0x02984002030075a7 */ /* 0x0000a6000800017f */
[----:B--2---:R-:W-:Y:S05]  /*f290*/  @!P0 NANOSLEEP.SYNCS 0x989680 ;  /* 0x009896800000895d */ /* 0x004fea0003900000 */
[----:B------:R-:W2:Y:S02]  /*f2a0*/  @!P0 SYNCS.PHASECHK.TRANS64 P0, [R3+URZ+0x29840], R2 ;  /* 0x02984002030085a7 */ /* 0x000ea4000800007f */
[----:B--2---:R-:W-:Y:S05]  /*f2b0*/  @!P0 BRA `(.L_x_52) ;  /* 0xfffffffc00ec8947 */ /* 0x004fea000383ffff */
[----:B------:R-:W-:Y:S05]  /*f2c0*/  BRA `(.L_x_104) ;  /* 0xffffffd400b47947 */ /* 0x000fea000383ffff */
.L_x_55:
[----:B------:R-:W-:Y:S02]  /*f2d0*/  IMAD.MOV.U32 R13, RZ, RZ, R5 ;  /* 0x000000ffff0d7224 */ /* 0x000fe400078e0005 */
[----:B------:R-:W-:Y:S02]  /*f2e0*/  IMAD.MOV.U32 R12, RZ, RZ, RZ ;  /* 0x000000ffff0c7224 */ /* 0x000fe400078e00ff */
[----:B------:R-:W-:Y:S02]  /*f2f0*/  IMAD.MOV.U32 R11, RZ, RZ, 0x1c1f ;  /* 0x00001c1fff0b7424 */ /* 0x000fe400078e00ff */
[----:B------:R-:W-:Y:S02]  /*f300*/  IMAD.MOV.U32 R15, RZ, RZ, -0x1 ;  /* 0xffffffffff0f7424 */ /* 0x000fe400078e00ff */
[----:B------:R-:W-:-:S07]  /*f310*/  IMAD R7, R10, 0x80, R7 ;  /* 0x000000800a077824 */ /* 0x000fce00078e0207 */
[----:B------:R-:W-:Y:S05]  /*f320*/  WARPSYNC.COLLECTIVE R15, `(.L_x_105) ;  /* 0x000000000f087348 */ /* 0x000fea0003c00000 */
[----:B------:R0:W1:Y:S02]  /*f330*/  SHFL.IDX P6, R14, R13, R12, R11 ;  /* 0x0000000c0d0e7389 */ /* 0x00006400000c000b */
[----:B01----:R-:W-:Y:S01]  /*f340*/  ENDCOLLECTIVE ;  /* 0x000000000000791b */ /* 0x003fe20003800000 */
.L_x_105:
[----:B------:R-:W-:Y:S02]  /*f350*/  VIADD R21, R7, 0x40 ;  /* 0x0000004007157836 */ /* 0x000fe40000000000 */
[----:B------:R-:W-:Y:S02]  /*f360*/  IMAD.MOV.U32 R13, RZ, RZ, R6 ;  /* 0x000000ffff0d7224 */ /* 0x000fe400078e0006 */
[----:B------:R-:W-:-:S07]  /*f370*/  IMAD.MOV.U32 R2, RZ, RZ, R14 ;  /* 0x000000ffff027224 */ /* 0x000fce00078e000e */
[----:B------:R-:W-:Y:S05]  /*f380*/  WARPSYNC.COLLECTIVE R15, `(.L_x_106) ;  /* 0x000000000f087348 */ /* 0x000fea0003c00000 */
[----:B------:R0:W1:Y:S02]  /*f390*/  SHFL.IDX P6, R14, R13, R12, R11 ;  /* 0x0000000c0d0e7389 */ /* 0x00006400000c000b */
[----:B01----:R-:W-:Y:S01]  /*f3a0*/  ENDCOLLECTIVE ;  /* 0x000000000000791b */ /* 0x003fe20003800000 */
.L_x_106:
[----:B------:R-:W-:Y:S02]  /*f3b0*/  ULDC UR4, c[0x0][0x288] ;  /* 0x0000a20000047ab9 */ /* 0x000fe40000000800 */
[----:B------:R-:W-:-:S05]  /*f3c0*/  IMAD R4, R9, UR4, RZ ;  /* 0x0000000409047c24 */ /* 0x000fca000f8e02ff */
[C---:B------:R-:W-:Y:S01]  /*f3d0*/  ISETP.GE.AND P4, PT, R7.reuse, R4, PT ;  /* 0x000000040700720c */ /* 0x040fe20003f86270 */
[----:B------:R-:W-:Y:S02]  /*f3e0*/  VIADD R11, R7, 0x20 ;  /* 0x00000020070b7836 */ /* 0x000fe40000000000 */
[----:B------:R-:W-:Y:S02]  /*f3f0*/  IMAD.MOV.U32 R13, RZ, RZ, R5 ;  /* 0x000000ffff0d7224 */ /* 0x000fe400078e0005 */
[----:B------:R-:W-:-:S08]  /*f400*/  IMAD.MOV.U32 R12, RZ, RZ, 0x1 ;  /* 0x00000001ff0c7424 */ /* 0x000fd000078e00ff */
[----:B------:R-:W-:Y:S02]  /*f410*/  @!P4 VIADD R9, R0, UR40 ;  /* 0x000000280009cc36 */ /* 0x000fe40008000000 */
[----:B------:R-:W-:-:S05]  /*f420*/  IMAD.MOV.U32 R3, RZ, RZ, R14 ;  /* 0x000000ffff037224 */ /* 0x000fca00078e000e */
[----:B------:R-:W-:-:S05]  /*f430*/  @!P4 IADD3 R3, P3, R8, R3, RZ ;  /* 0x000000030803c210 */ /* 0x000fca0007f7e0ff */
[----:B------:R-:W-:Y:S01]  /*f440*/  @!P4 IMAD.X R2, RZ, RZ, R2, P3 ;  /* 0x000000ffff02c224 */ /* 0x000fe200018e0602 */
[----:B------:R-:W-:Y:S02]  /*f450*/  ISETP.GE.AND P3, PT, R11, R4, PT ;  /* 0x000000040b00720c */ /* 0x000fe40003f66270 */
[----:B------:R-:W-:Y:S02]  /*f460*/  MOV R11, 0x1c1f ;  /* 0x00001c1f000b7802 */ /* 0x000fe40000000f00 */
[----:B------:R-:W-:-:S09]  /*f470*/  @!P4 LOP3.LUT R3, R3, R2, RZ, 0x3c, !PT ;  /* 0x000000020303c212 */ /* 0x000fd200078e3cff */
[----:B------:R-:W-:Y:S05]  /*f480*/  WARPSYNC.COLLECTIVE R15, `(.L_x_107) ;  /* 0x000000000f087348 */ /* 0x000fea0003c00000 */
[----:B------:R0:W1:Y:S02]  /*f490*/  SHFL.IDX P6, R14, R13, R12, R11 ;  /* 0x0000000c0d0e7389 */ /* 0x00006400000c000b */
[----:B01----:R-:W-:Y:S01]  /*f4a0*/  ENDCOLLECTIVE ;  /* 0x000000000000791b */ /* 0x003fe20003800000 */
.L_x_107:
[----:B------:R-:W-:-:S04]  /*f4b0*/  @!P4 LOP3.LUT R2, R3, R2, RZ, 0x3c, !PT ;  /* 0x000000020302c212 */ /* 0x000fc800078e3cff */
[----:B------:R-:W-:-:S05]  /*f4c0*/  @!P4 LOP3.LUT R3, R3, R2, RZ, 0x3c, !PT ;  /* 0x000000020303c212 */ /* 0x000fca00078e3cff */
[----:B------:R-:W-:Y:S01]  /*f4d0*/  @!PT LDS RZ, [RZ] ;  /* 0x00000000fffff984 */ /* 0x000fe20000000800 */
[----:B------:R-:W-:Y:S01]  /*f4e0*/  @!PT LDS RZ, [RZ] ;  /* 0x00000000fffff984 */ /* 0x000fe20000000800 */
[----:B------:R-:W-:Y:S01]  /*f4f0*/  @!PT LDS RZ, [RZ] ;  /* 0x00000000fffff984 */ /* 0x000fe20000000800 */
[----:B------:R-:W-:Y:S01]  /*f500*/  @!P4 LDGSTS.E.BYPASS.LTC128B.128 [R9+0x14400], desc[UR38][R2.64], !P2 ;  /* 0x144000000209cfae */ /* 0x000fe2000d101d66 */
[----:B------:R-:W-:-:S03]  /*f510*/  IMAD.MOV.U32 R13, RZ, RZ, R6 ;  /* 0x000000ffff0d7224 */ /* 0x000fc600078e0006 */
[----:B------:R-:W-:Y:S04]  /*f520*/  @!P4 LDGSTS.E.BYPASS.LTC128B.128 [R9+0x16400], desc[UR38][R2.64+0x40], !P0 ;  /* 0x164000400209cfae */ /* 0x000fe8000c101d66 */
[----:B------:R0:W-:Y:S02]  /*f530*/  @!P4 LDGSTS.E.BYPASS.LTC128B.128 [R9+0x18400], desc[UR38][R2.64+0x80], !P1 ;  /* 0x184000800209cfae */ /* 0x0001e4000c901d66 */
[----:B0-----:R-:W-:-:S07]  /*f540*/  IMAD.MOV.U32 R2, RZ, RZ, R14 ;  /* 0x000000ffff027224 */ /* 0x001fce00078e000e */
[----:B------:R-:W-:Y:S05]  /*f550*/  WARPSYNC.COLLECTIVE R15, `(.L_x_108) ;  /* 0x000000000f087348 */ /* 0x000fea0003c00000 */
[----:B------:R0:W1:Y:S02]  /*f560*/  SHFL.IDX P6, R14, R13, R12, R11 ;  /* 0x0000000c0d0e7389 */ /* 0x00006400000c000b */
[----:B01----:R-:W-:Y:S01]  /*f570*/  ENDCOLLECTIVE ;  /* 0x000000000000791b */ /* 0x003fe20003800000 */
.L_x_108:
[----:B------:R-:W-:Y:S02]  /*f580*/  @!P3 VIADD R9, R0, UR40 ;  /* 0x000000280009bc36 */ /* 0x000fe40008000000 */
[----:B------:R-:W-:Y:S02]  /*f590*/  IMAD.MOV.U32 R13, RZ, RZ, R5 ;  /* 0x000000ffff0d7224 */ /* 0x000fe400078e0005 */
[----:B------:R-:W-:Y:S01]  /*f5a0*/  IMAD.MOV.U32 R12, RZ, RZ, 0x2 ;  /* 0x00000002ff0c7424 */ /* 0x000fe200078e00ff */
[----:B------:R-:W-:-:S13]  /*f5b0*/  @!P3 IADD3 R3, P4, R8, R14, RZ ;  /* 0x0000000e0803b210 */ /* 0x000fda0007f9e0ff */
[----:B------:R-:W-:Y:S05]  /*f5c0*/  WARPSYNC.COLLECTIVE R15, `(.L_x_109) ;  /* 0x000000000f087348 */ /* 0x000fea0003c00000 */
[----:B------:R0:W1:Y:S02]  /*f5d0*/  SHFL.IDX P6, R14, R13, R12, R11 ;  /* 0x0000000c0d0e7389 */ /* 0x00006400000c000b */
[----:B01----:R-:W-:Y:S01]  /*f5e0*/  ENDCOLLECTIVE ;  /* 0x000000000000791b */ /* 0x003fe20003800000 */
.L_x_109:
[----:B------:R-:W-:-:S05]  /*f5f0*/  @!P3 IMAD.X R2, RZ, RZ, R2, P4 ;  /* 0x000000ffff02b224 */ /* 0x000fca00020e0602 */
[----:B------:R-:W-:-:S04]  /*f600*/  @!P3 LOP3.LUT R3, R3, R2, RZ, 0x3c, !PT ;  /* 0x000000020303b212 */ /* 0x000fc800078e3cff */
[----:B------:R-:W-:Y:S01]  /*f610*/  @!P3 LOP3.LUT R2, R3, R2, RZ, 0x3c, !PT ;  /* 0x000000020302b212 */ /* 0x000fe200078e3cff */
[----:B------:R-:W-:-:S03]  /*f620*/  IMAD.MOV.U32 R13, RZ, RZ, R6 ;  /* 0x000000ffff0d7224 */ /* 0x000fc600078e0006 */
[----:B------:R-:W-:-:S05]  /*f630*/  @!P3 LOP3.LUT R3, R3, R2, RZ, 0x3c, !PT ;  /* 0x000000020303b212 */ /* 0x000fca00078e3cff */
[----:B------:R-:W-:Y:S01]  /*f640*/  @!PT LDS RZ, [RZ] ;  /* 0x00000000fffff984 */ /* 0x000fe20000000800 */
[----:B------:R-:W-:Y:S01]  /*f650*/  @!PT LDS RZ, [RZ] ;  /* 0x00000000fffff984 */ /* 0x000fe20000000800 */
[----:B------:R-:W-:Y:S01]  /*f660*/  @!PT LDS RZ, [RZ] ;  /* 0x00000000fffff984 */ /* 0x000fe20000000800 */
[----:B------:R-:W-:Y:S04]  /*f670*/  @!P3 LDGSTS.E.BYPASS.LTC128B.128 [R9+0x14c00], desc[UR38][R2.64], !P2 ;  /* 0x14c000000209bfae */ /* 0x000fe8000d101d66 */
[----:B------:R-:W-:Y:S04]  /*f680*/  @!P3 LDGSTS.E.BYPASS.LTC128B.128 [R9+0x16c00], desc[UR38][R2.64+0x40], !P0 ;  /* 0x16c000400209bfae */ /* 0x000fe8000c101d66 */
[----:B------:R0:W-:Y:S01]  /*f690*/  @!P3 LDGSTS.E.BYPASS.LTC128B.128 [R9+0x18c00], desc[UR38][R2.64+0x80], !P1 ;  /* 0x18c000800209bfae */ /* 0x0001e2000c901d66 */
[----:B------:R-:W-:Y:S01]  /*f6a0*/  ISETP.GE.AND P3, PT, R21, R4, PT ;  /* 0x000000041500720c */ /* 0x000fe20003f66270 */
[----:B0-----:R-:W-:-:S12]  /*f6b0*/  IMAD.MOV.U32 R2, RZ, RZ, R14 ;  /* 0x000000ffff027224 */ /* 0x001fd800078e000e */
[----:B------:R-:W-:Y:S05]  /*f6c0*/  WARPSYNC.COLLECTIVE R15, `(.L_x_110) ;  /* 0x000000000f087348 */ /* 0x000fea0003c00000 */
[----:B------:R0:W1:Y:S02]  /*f6d0*/  SHFL.IDX P6, R14, R13, R12, R11 ;  /* 0x0000000c0d0e7389 */ /* 0x00006400000c000b */
[----:B01----:R-:W-:Y:S01]  /*f6e0*/  ENDCOLLECTIVE ;  /* 0x000000000000791b */ /* 0x003fe20003800000 */
.L_x_110:
[----:B------:R-:W-:Y:S02]  /*f6f0*/  @!P3 VIADD R21, R0, UR40 ;  /* 0x000000280015bc36 */ /* 0x000fe40008000000 */
[----:B------:R-:W-:Y:S02]  /*f700*/  IMAD.MOV.U32 R13, RZ, RZ, R5 ;  /* 0x000000ffff0d7224 */ /* 0x000fe400078e0005 */
[----:B------:R-:W-:Y:S01]  /*f710*/  IMAD.MOV.U32 R12, RZ, RZ, 0x3 ;  /* 0x00000003ff0c7424 */ /* 0x000fe200078e00ff */
[----:B------:R-:W-:-:S13]  /*f720*/  @!P3 IADD3 R3, P4, R8, R14, RZ ;  /* 0x0000000e0803b210 */ /* 0x000fda0007f9e0ff */
[----:B------:R-:W-:Y:S05]  /*f730*/  WARPSYNC.COLLECTIVE R15, `(.L_x_111) ;  /* 0x000000000f087348 */ /* 0x000fea0003c00000 */
[----:B------:R0:W1:Y:S02]  /*f740*/  SHFL.IDX P6, R14, R13, R12, R11 ;  /* 0x0000000c0d0e7389 */ /* 0x00006400000c000b */
[----:B01----:R-:W-:Y:S01]  /*f750*/  ENDCOLLECTIVE ;  /* 0x000000000000791b */ /* 0x003fe20003800000 */
.L_x_111:
        /* <DEDUP_REMOVED lines=8> */
[----:B------:R0:W-:Y:S01]  /*f7e0*/  @!P3 LDGSTS.E.BYPASS.LTC128B.128 [R21+0x15400], desc[UR38][R2.64], !P2 ;  /* 0x154000000215bfae */ /* 0x0001e2000d101d66 */
[----:B------:R-:W-:-:S03]  /*f7f0*/  IMAD.MOV.U32 R5, RZ, RZ, R14 ;  /* 0x000000ffff057224 */ /* 0x000fc600078e000e */
[----:B------:R0:W-:Y:S04]  /*f800*/  @!P3 LDGSTS.E.BYPASS.LTC128B.128 [R21+0x17400], desc[UR38][R2.64+0x40], !P0 ;  /* 0x174000400215bfae */ /* 0x0001e8000c101d66 */
[----:B------:R0:W-:Y:S02]  /*f810*/  @!P3 LDGSTS.E.BYPASS.LTC128B.128 [R21+0x19400], desc[UR38][R2.64+0x80], !P1 ;  /* 0x194000800215bfae */ /* 0x0001e4000c901d66 */
[----:B0-----:R-:W-:Y:S05]  /*f820*/  WARPSYNC.COLLECTIVE R15, `(.L_x_112) ;  /* 0x000000000f087348 */ /* 0x001fea0003c00000 */
[----:B------:R1:W2:Y:S02]  /*f830*/  SHFL.IDX P6, R14, R13, R12, R11 ;  /* 0x0000000c0d0e7389 */ /* 0x0002a400000c000b */
[----:B012---:R-:W-:Y:S01]  /*f840*/  ENDCOLLECTIVE ;  /* 0x000000000000791b */ /* 0x007fe20003800000 */
.L_x_112:
[----:B------:R-:W-:Y:S05]  /*f850*/  BRA `(.L_x_113) ;  /* 0xffffffd800dc7947 */ /* 0x000fea000383ffff */
.L_x_58:
[----:B0-----:R-:W-:-:S04]  /*f860*/  IMAD.U32 R3, RZ, RZ, UR40 ;  /* 0x00000028ff037e24 */ /* 0x001fc8000f8e00ff */
[----:B------:R0:W1:Y:S03]  /*f870*/  SYNCS.PHASECHK.TRANS64.TRYWAIT P0, [R3+URZ+0x29820], R0 ;  /* 0x02982000030075a7 */ /* 0x000066000800017f */
[----:B-1----:R-:W-:Y:S05]  /*f880*/  @!P0 NANOSLEEP.SYNCS 0x989680 ;  /* 0x009896800000895d */ /* 0x002fea0003900000 */
[----:B------:R-:W1:Y:S02]  /*f890*/  @!P0 SYNCS.PHASECHK.TRANS64 P0, [R3+URZ+0x29820], R0 ;  /* 0x02982000030085a7 */ /* 0x000e64000800007f */
[----:B-1----:R-:W-:Y:S05]  /*f8a0*/  @!P0 BRA `(.L_x_58) ;  /* 0xfffffffc00ec8947 */ /* 0x002fea000383ffff */
[----:B------:R-:W-:Y:S05]  /*f8b0*/  BRA `(.L_x_114) ;  /* 0xffffffdc002c7947 */ /* 0x000fea000383ffff */
.L_x_63:
[----:B0-----:R0:W1:Y:S02]  /*f8c0*/  SYNCS.PHASECHK.TRANS64.TRYWAIT P0, [R6+URZ+0x29880], R4 ;  /* 0x02988004060075a7 */ /* 0x001064000800017f */
[----:B-1----:R-:W-:Y:S05]  /*f8d0*/  @!P0 NANOSLEEP.SYNCS 0x989680 ;  /* 0x009896800000895d */ /* 0x002fea0003900000 */
[----:B------:R-:W1:Y:S02]  /*f8e0*/  @!P0 SYNCS.PHASECHK.TRANS64 P0, [R6+URZ+0x29880], R4 ;  /* 0x02988004060085a7 */ /* 0x000e64000800007f */
[----:B-1----:R-:W-:Y:S05]  /*f8f0*/  @!P0 BRA `(.L_x_63) ;  /* 0xfffffffc00f08947 */ /* 0x002fea000383ffff */
[----:B------:R-:W-:Y:S05]  /*f900*/  BRA `(.L_x_115) ;  /* 0xffffffdc00d47947 */ /* 0x000fea000383ffff */
.L_x_67:
[----:B-1----:R1:W2:Y:S02]  /*f910*/  SYNCS.PHASECHK.TRANS64.TRYWAIT P0, [R6+URZ+0x29840], R4 ;  /* 0x02984004060075a7 */ /* 0x0022a4000800017f */
[----:B--2---:R-:W-:Y:S05]  /*f920*/  @!P0 NANOSLEEP.SYNCS 0x989680 ;  /* 0x009896800000895d */ /* 0x004fea0003900000 */
[----:B------:R-:W2:Y:S02]  /*f930*/  @!P0 SYNCS.PHASECHK.TRANS64 P0, [R6+URZ+0x29840], R4 ;  /* 0x02984004060085a7 */ /* 0x000ea4000800007f */
[----:B--2---:R-:W-:Y:S05]  /*f940*/  @!P0 BRA `(.L_x_67) ;  /* 0xfffffffc00f08947 */ /* 0x004fea000383ffff */
[----:B------:R-:W-:Y:S05]  /*f950*/  BRA `(.L_x_116) ;  /* 0xffffffe000447947 */ /* 0x000fea000383ffff */
.L_x_74:
[----:B0-----:R0:W1:Y:S02]  /*f960*/  SYNCS.PHASECHK.TRANS64.TRYWAIT P0, [R18+URZ+0x29870], R5 ;  /* 0x02987005120075a7 */ /* 0x001064000800017f */
[----:B-1----:R-:W-:Y:S05]  /*f970*/  @!P0 NANOSLEEP.SYNCS 0x989680 ;  /* 0x009896800000895d */ /* 0x002fea0003900000 */
[----:B------:R-:W1:Y:S02]  /*f980*/  @!P0 SYNCS.PHASECHK.TRANS64 P0, [R18+URZ+0x29870], R5 ;  /* 0x02987005120085a7 */ /* 0x000e64000800007f */
[----:B-1----:R-:W-:Y:S05]  /*f990*/  @!P0 BRA `(.L_x_74) ;  /* 0xfffffffc00f08947 */ /* 0x002fea000383ffff */
[----:B------:R-:W-:Y:S05]  /*f9a0*/  BRA `(.L_x_117) ;  /* 0xffffffe400447947 */ /* 0x000fea000383ffff */
.L_x_76:
[----:B0-----:R0:W1:Y:S02]  /*f9b0*/  SYNCS.PHASECHK.TRANS64.TRYWAIT P0, [R18+URZ+0x29860], R5 ;  /* 0x02986005120075a7 */ /* 0x001064000800017f */
[----:B-1----:R-:W-:Y:S05]  /*f9c0*/  @!P0 NANOSLEEP.SYNCS 0x989680 ;  /* 0x009896800000895d */ /* 0x002fea0003900000 */
[----:B------:R-:W1:Y:S02]  /*f9d0*/  @!P0 SYNCS.PHASECHK.TRANS64 P0, [R18+URZ+0x29860], R5 ;  /* 0x02986005120085a7 */ /* 0x000e64000800007f */
[----:B-1----:R-:W-:Y:S05]  /*f9e0*/  @!P0 BRA `(.L_x_76) ;  /* 0xfffffffc00f08947 */ /* 0x002fea000383ffff */
[----:B------:R-:W-:Y:S05]  /*f9f0*/  BRA `(.L_x_118) ;  /* 0xffffffe400487947 */ /* 0x000fea000383ffff */
.L_x_82:
[----:B0-----:R0:W1:Y:S02]  /*fa00*/  SYNCS.PHASECHK.TRANS64.TRYWAIT P0, [R3+URZ+0x29870], R0 ;  /* 0x02987000030075a7 */ /* 0x001064000800017f */
[----:B-1----:R-:W-:Y:S05]  /*fa10*/  @!P0 NANOSLEEP.SYNCS 0x989680 ;  /* 0x009896800000895d */ /* 0x002fea0003900000 */
[----:B------:R-:W1:Y:S02]  /*fa20*/  @!P0 SYNCS.PHASECHK.TRANS64 P0, [R3+URZ+0x29870], R0 ;  /* 0x02987000030085a7 */ /* 0x000e64000800007f */
[----:B-1----:R-:W-:Y:S05]  /*fa30*/  @!P0 BRA `(.L_x_82) ;  /* 0xfffffffc00f08947 */ /* 0x002fea000383ffff */
[----:B------:R-:W-:Y:S05]  /*fa40*/  BRA `(.L_x_119) ;  /* 0xffffffe800dc7947 */ /* 0x000fea000383ffff */
.L_x_84:
[----:B0-----:R0:W1:Y:S02]  /*fa50*/  SYNCS.PHASECHK.TRANS64.TRYWAIT P0, [R3+URZ+0x29860], R2 ;  /* 0x02986002030075a7 */ /* 0x001064000800017f */
[----:B-1----:R-:W-:Y:S05]  /*fa60*/  @!P0 NANOSLEEP.SYNCS 0x989680 ;  /* 0x009896800000895d */ /* 0x002fea0003900000 */
[----:B------:R-:W1:Y:S02]  /*fa70*/  @!P0 SYNCS.PHASECHK.TRANS64 P0, [R3+URZ+0x29860], R2 ;  /* 0x02986002030085a7 */ /* 0x000e64000800007f */
[----:B-1----:R-:W-:Y:S05]  /*fa80*/  @!P0 BRA `(.L_x_84) ;  /* 0xfffffffc00f08947 */ /* 0x002fea000383ffff */
[----:B------:R-:W-:Y:S05]  /*fa90*/  BRA `(.L_x_120) ;  /* 0xffffffe800ec7947 */ /* 0x000fea000383ffff */
.L_x_86:
[----:B0-----:R0:W1:Y:S02]  /*faa0*/  SYNCS.PHASECHK.TRANS64.TRYWAIT P0, [R9+URZ+0x29820], R2 ;  /* 0x02982002090075a7 */ /* 0x001064000800017f */
[----:B-1----:R-:W-:Y:S05]  /*fab0*/  @!P0 NANOSLEEP.SYNCS 0x989680 ;  /* 0x009896800000895d */ /* 0x002fea0003900000 */
[----:B------:R-:W1:Y:S02]  /*fac0*/  @!P0 SYNCS.PHASECHK.TRANS64 P0, [R9+URZ+0x29820], R2 ;  /* 0x02982002090085a7 */ /* 0x000e64000800007f */
[----:B-1----:R-:W-:Y:S05]  /*fad0*/  @!P0 BRA `(.L_x_86) ;  /* 0xfffffffc00f08947 */ /* 0x002fea000383ffff */
[----:B------:R-:W-:Y:S05]  /*fae0*/  BRA `(.L_x_121) ;  /* 0xfffffff000547947 */ /* 0x000fea000383ffff */
.L_x_88:
[----:B0-----:R0:W1:Y:S02]  /*faf0*/  SYNCS.PHASECHK.TRANS64.TRYWAIT P1, [R5+URZ], R4 ;  /* 0x00000004050075a7 */ /* 0x001064000802017f */
[----:B-1----:R-:W-:Y:S05]  /*fb00*/  @!P1 NANOSLEEP.SYNCS 0x989680 ;  /* 0x009896800000995d */ /* 0x002fea0003900000 */
[----:B------:R-:W1:Y:S02]  /*fb10*/  @!P1 SYNCS.PHASECHK.TRANS64 P1, [R5+URZ], R4 ;  /* 0x00000004050095a7 */ /* 0x000e64000802007f */
[----:B-1----:R-:W-:Y:S05]  /*fb20*/  @!P1 BRA `(.L_x_88) ;  /* 0xfffffffc00f09947 */ /* 0x002fea000383ffff */
[----:B------:R-:W-:Y:S05]  /*fb30*/  BRA `(.L_x_122) ;  /* 0xfffffff000a47947 */ /* 0x000fea000383ffff */
.L_x_89:
[----:B-1----:R1:W2:Y:S02]  /*fb40*/  SYNCS.PHASECHK.TRANS64.TRYWAIT P1, [R7+URZ], R2 ;  /* 0x00000002070075a7 */ /* 0x0022a4000802017f */
[----:B--2---:R-:W-:Y:S05]  /*fb50*/  @!P1 NANOSLEEP.SYNCS 0x989680 ;  /* 0x009896800000995d */ /* 0x004fea0003900000 */
[----:B------:R-:W2:Y:S02]  /*fb60*/  @!P1 SYNCS.PHASECHK.TRANS64 P1, [R7+URZ], R2 ;  /* 0x00000002070095a7 */ /* 0x000ea4000802007f */
[----:B--2---:R-:W-:Y:S05]  /*fb70*/  @!P1 BRA `(.L_x_89) ;  /* 0xfffffffc00f09947 */ /* 0x004fea000383ffff */
[----:B------:R-:W-:Y:S05]  /*fb80*/  BRA `(.L_x_123) ;  /* 0xfffffff000987947 */ /* 0x000fea000383ffff */
.L_x_91:
[----:B0-----:R0:W2:Y:S02]  /*fb90*/  SYNCS.PHASECHK.TRANS64.TRYWAIT P1, [R5+URZ+0x29860], R4 ;  /* 0x02986004050075a7 */ /* 0x0010a4000802017f */
[----:B--2---:R-:W-:Y:S05]  /*fba0*/  @!P1 NANOSLEEP.SYNCS 0x989680 ;  /* 0x009896800000995d */ /* 0x004fea0003900000 */
[----:B------:R-:W2:Y:S02]  /*fbb0*/  @!P1 SYNCS.PHASECHK.TRANS64 P1, [R5+URZ+0x29860], R4 ;  /* 0x02986004050095a7 */ /* 0x000ea4000802007f */
[----:B--2---:R-:W-:Y:S05]  /*fbc0*/  @!P1 BRA `(.L_x_91) ;  /* 0xfffffffc00f09947 */ /* 0x004fea000383ffff */
[----:B------:R-:W-:Y:S05]  /*fbd0*/  BRA `(.L_x_124) ;  /* 0xfffffff000987947 */ /* 0x000fea000383ffff */
.L_x_93:
[----:B--2---:R2:W3:Y:S02]  /*fbe0*/  SYNCS.PHASECHK.TRANS64.TRYWAIT P1, [R3+URZ+0x29860], R2 ;  /* 0x02986002030075a7 */ /* 0x0044e4000802017f */
[----:B---3--:R-:W-:Y:S05]  /*fbf0*/  @!P1 NANOSLEEP.SYNCS 0x989680 ;  /* 0x009896800000995d */ /* 0x008fea0003900000 */
[----:B------:R-:W3:Y:S02]  /*fc00*/  @!P1 SYNCS.PHASECHK.TRANS64 P1, [R3+URZ+0x29860], R2 ;  /* 0x02986002030095a7 */ /* 0x000ee4000802007f */
[----:B---3--:R-:W-:Y:S05]  /*fc10*/  @!P1 BRA `(.L_x_93) ;  /* 0xfffffffc00f09947 */ /* 0x008fea000383ffff */
[----:B------:R-:W-:Y:S05]  /*fc20*/  BRA `(.L_x_125) ;  /* 0xfffffff000987947 */ /* 0x000fea000383ffff */
.L_x_95:
[----:B---3--:R3:W4:Y:S02]  /*fc30*/  SYNCS.PHASECHK.TRANS64.TRYWAIT P0, [R5+URZ+0x29880], R4 ;  /* 0x02988004050075a7 */ /* 0x008724000800017f */
[----:B----4-:R-:W-:Y:S05]  /*fc40*/  @!P0 NANOSLEEP.SYNCS 0x989680 ;  /* 0x009896800000895d */ /* 0x010fea0003900000 */
[----:B------:R-:W4:Y:S02]  /*fc50*/  @!P0 SYNCS.PHASECHK.TRANS64 P0, [R5+URZ+0x29880], R4 ;  /* 0x02988004050085a7 */ /* 0x000f24000800007f */
[----:B----4-:R-:W-:Y:S05]  /*fc60*/  @!P0 BRA `(.L_x_95) ;  /* 0xfffffffc00f08947 */ /* 0x010fea000383ffff */
[----:B------:R-:W-:Y:S05]  /*fc70*/  BRA `(.L_x_96) ;  /* 0xfffffff000947947 */ /* 0x000fea000383ffff */
.L_x_126:
[----:B------:R-:W-:-:S00]  /*fc80*/  BRA `(.L_x_126) ;  /* 0xfffffffc00fc7947 */ /* 0x000fc0000383ffff */
[----:B------:R-:W-:-:S00]  /*fc90*/  NOP ;  /* 0x0000000000007918 */ /* 0x000fc00000000000 */
        /* <DEDUP_REMOVED lines=14> */
.L_x_2800:


//--------------------- .text._ZN7cutlass13device_kernelIN5flash11enable_sm90INS1_16FlashAttnFwdSm90INS1_25CollectiveMainloopFwdSm90ILi2EN4cute5tupleIJNS5_1CILi1EEES8_S8_EEENS6_IJNS7_ILi128EEENS7_ILi160EEENS7_ILi192EEEEEELi128ENS_12float_e4m3_tEfNS_4arch4Sm90ELb0ELb0ELb1ELb1ELb0ELb0ELb0ELb1ELb1ELb1ELb1ELb0EEENS1_21CollectiveEpilogueFwdINS6_IJSA_SA_SB_EEES9_NS_10bfloat16_tESG_Li256ELb1ELb1ELb1ELb1EEENS1_36VarlenDynamicPersistentTileSchedulerILi128ELi160ELi256ELi128ELb1ELb1ELb1ELb0ELb1ELb1EEEEEEEEEvNT_6ParamsE --------------------------
	.section	.text._ZN7cutlass13device_kernelIN5flash11enable_sm90INS1_16FlashAttnFwdSm90INS1_25CollectiveMainloopFwdSm90ILi2EN4cute5tupleIJNS5_1CILi1EEES8_S8_EEENS6_IJNS7_ILi128EEENS7_ILi160EEENS7_ILi192EEEEEELi128ENS_12float_e4m3_tEfNS_4arch4Sm90ELb0ELb0ELb1ELb1ELb0ELb0ELb0ELb1ELb1ELb1ELb1ELb0EEENS1_21CollectiveEpilogueFwdINS6_IJSA_SA_SB_EEES9_NS_10bfloat16_tESG_Li256ELb1ELb1ELb1ELb1EEENS1_36VarlenDynamicPersistentTileSchedulerILi128ELi160ELi256ELi128ELb1ELb1ELb1ELb0ELb1ELb1EEEEEEEEEvNT_6ParamsE,"ax",@progbits
	.align	128
.text._ZN7cutlass13device_kernelIN5flash11enable_sm90INS1_16FlashAttnFwdSm90INS1_25CollectiveMainloopFwdSm90ILi2EN4cute5tupleIJNS5_1CILi1EEES8_S8_EEENS6_IJNS7_ILi128EEENS7_ILi160EEENS7_ILi192EEEEEELi128ENS_12float_e4m3_tEfNS_4arch4Sm90ELb0ELb0ELb1ELb1ELb0ELb0ELb0ELb1ELb1ELb1ELb1ELb0EEENS1_21CollectiveEpilogueFwdINS6_IJSA_SA_SB_EEES9_NS_10bfloat16_tESG_Li256ELb1ELb1ELb1ELb1EEENS1_36VarlenDynamicPersistentTileSchedulerILi128ELi160ELi256ELi128ELb1ELb1ELb1ELb0ELb1ELb1EEEEEEEEEvNT_6ParamsE:
        .type           _ZN7cutlass13device_kernelIN5flash11enable_sm90INS1_16FlashAttnFwdSm90INS1_25CollectiveMainloopFwdSm90ILi2EN4cute5tupleIJNS5_1CILi1EEES8_S8_EEENS6_IJNS7_ILi128EEENS7_ILi160EEENS7_ILi192EEEEEELi128ENS_12float_e4m3_tEfNS_4arch4Sm90ELb0ELb0ELb1ELb1ELb0ELb0ELb0ELb1ELb1ELb1ELb1ELb0EEENS1_21CollectiveEpilogueFwdINS6_IJSA_SA_SB_EEES9_NS_10bfloat16_tESG_Li256ELb1ELb1ELb1ELb1EEENS1_36VarlenDynamicPersistentTileSchedulerILi128ELi160ELi256ELi128ELb1ELb1ELb1ELb0ELb1ELb1EEEEEEEEEvNT_6ParamsE,@function
        .size           _ZN7cutlass13device_kernelIN5flash11enable_sm90INS1_16FlashAttnFwdSm90INS1_25CollectiveMainloopFwdSm90ILi2EN4cute5tupleIJNS5_1CILi1EEES8_S8_EEENS6_IJNS7_ILi128EEENS7_ILi160EEENS7_ILi192EEEEEELi128ENS_12float_e4m3_tEfNS_4arch4Sm90ELb0ELb0ELb1ELb1ELb0ELb0ELb0ELb1ELb1ELb1ELb1ELb0EEENS1_21CollectiveEpilogueFwdINS6_IJSA_SA_SB_EEES9_NS_10bfloat16_tESG_Li256ELb1ELb1ELb1ELb1EEENS1_36VarlenDynamicPersistentTileSchedulerILi128ELi160ELi256ELi128ELb1ELb1ELb1ELb0ELb1ELb1EEEEEEEEEvNT_6ParamsE,(.L_x_2801 - _ZN7cutlass13device_kernelIN5flash11enable_sm90INS1_16FlashAttnFwdSm90INS1_25CollectiveMainloopFwdSm90ILi2EN4cute5tupleIJNS5_1CILi1EEES8_S8_EEENS6_IJNS7_ILi128EEENS7_ILi160EEENS7_ILi192EEEEEELi128ENS_12float_e4m3_tEfNS_4arch4Sm90ELb0ELb0ELb1ELb1ELb0ELb0ELb0ELb1ELb1ELb1ELb1ELb0EEENS1_21CollectiveEpilogueFwdINS6_IJSA_SA_SB_EEES9_NS_10bfloat16_tESG_Li256ELb1ELb1ELb1ELb1EEENS1_36VarlenDynamicPersistentTileSchedulerILi128ELi160ELi256ELi128ELb1ELb1ELb1ELb0ELb1ELb1EEEEEEEEEvNT_6ParamsE)
        .other          _ZN7cutlass13device_kernelIN5flash11enable_sm90INS1_16FlashAttnFwdSm90INS1_25CollectiveMainloopFwdSm90ILi2EN4cute5tupleIJNS5_1CILi1EEES8_S8_EEENS6_IJNS7_ILi128EEENS7_ILi160EEENS7_ILi192EEEEEELi128ENS_12float_e4m3_tEfNS_4arch4Sm90ELb0ELb0ELb1ELb1ELb0ELb0ELb0ELb1ELb1ELb1ELb1ELb0EEENS1_21CollectiveEpilogueFwdINS6_IJSA_SA_SB_EEES9_NS_10bfloat16_tESG_Li256ELb1ELb1ELb1ELb1EEENS1_36VarlenDynamicPersistentTileSchedulerILi128ELi160ELi256ELi128ELb1ELb1ELb1ELb0ELb1ELb1EEEEEEEEEvNT_6ParamsE,@"STO_CUDA_ENTRY STV_DEFAULT"
_ZN7cutlass13device_kernelIN5flash11enable_sm90INS1_16FlashAttnFwdSm90INS1_25CollectiveMainloopFwdSm90ILi2EN4cute5tupleIJNS5_1CILi1EEES8_S8_EEENS6_IJNS7_ILi128EEENS7_ILi160EEENS7_ILi192EEEEEELi128ENS_12float_e4m3_tEfNS_4arch4Sm90ELb0ELb0ELb1ELb1ELb0ELb0ELb0ELb1ELb1ELb1ELb1ELb0EEENS1_21CollectiveEpilogueFwdINS6_IJSA_SA_SB_EEES9_NS_10bfloat16_tESG_Li256ELb1ELb1ELb1ELb1EEENS1_36VarlenDynamicPersistentTileSchedulerILi128ELi160ELi256ELi128ELb1ELb1ELb1ELb0ELb1ELb1EEEEEEEEEvNT_6ParamsE:
[----:B------:R-:W0:Y:S02]  /*0000*/  LDC R1, c[0x0][0x28] ;  /* 0x00000a00ff017b82 */ /* 0x000e240000000800 */
[----:B0-----:R-:W-:Y:S01]  /*0010*/  VIADD R1, R1, 0xffffffc8 ;  /* 0xffffffc801017836 */ /* 0x001fe20000000000 */
[----:B------:R-:W0:Y:S01]  /*0020*/  S2R R3, SR_TID.X ;  /* 0x0000000000037919 */ /* 0x000e220000002100 */
[----:B------:R-:W-:Y:S01]  /*0030*/  ELECT P0, URZ, PT ;  /* 0x00000000003f782f */ /* 0x000fe20003800000 */
[----:B------:R-:W-:Y:S01]  /*0040*/  BSSY B0, `(.L_x_127) ;  /* 0x000000e000007945 */ /* 0x000fe20003800000 */
[--C-:B0-----:R-:W-:Y:S02]  /*0050*/  SHF.R.U32.HI R0, RZ, 0x5, R3.reuse ;  /* 0x00000005ff007819 */ /* 0x101fe40000011603 */
[----:B------:R-:W-:-:S03]  /*0060*/  SHF.R.U32.HI R3, RZ, 0x7, R3 ;  /* 0x00000007ff037819 */ /* 0x000fc60000011603 */
        /* <DEDUP_REMOVED lines=11> */
.L_x_128:
[----:B------:R-:W-:Y:S05]  /*0120*/  BSYNC B0 ;  /* 0x0000000000007941 */ /* 0x000fea0003800000 */
.L_x_127:
[----:B------:R-:W-:Y:S01]  /*0130*/  VOTEU.ANY UP0, P0 ;  /* 0x00000000003f7886 */ /* 0x000fe20000000100 */
[----:B------:R-:W0:Y:S01]  /*0140*/  SHFL.IDX PT, R3, R3, RZ, 0x1f ;  /* 0x00001fff03037589 */ /* 0x000e2200000e0000 */
[----:B------:R-:W-:Y:S01]  /*0150*/  UMOV UR4, 0x80 ;  /* 0x0000008000047882 */ /* 0x000fe20000000000 */
[----:B------:R-:W-:Y:S01]  /*0160*/  UMOV UR7, 0x100 ;  /* 0x0000010000077882 */ /* 0x000fe20000000000 */
[----:B------:R-:W-:Y:S01]  /*0170*/  VOTEU.ANY UP1, P0 ;  /* 0x00000000003f7886 */ /* 0x000fe20000020100 */
[----:B------:R-:W1:Y:S01]  /*0180*/  @UP0 S2UR UR8, SR_CgaCtaId ;  /* 0x00000000000809c3 */ /* 0x000e620000008800 */
[----:B------:R-:W2:Y:S01]  /*0190*/  SHFL.IDX PT, R2, R0, RZ, 0x1f ;  /* 0x00001fff00027589 */ /* 0x000ea200000e0000 */
[----:B------:R-:W-:Y:S01]  /*01a0*/  @UP0 UMOV UR6, 0x400 ;  /* 0x0000040000060882 */ /* 0x000fe20000000000 */
[----:B------:R-:W-:-:S04]  /*01b0*/  @UP0 UIADD3 UR4, -UR4, 0x100000, URZ ;  /* 0x0010000004040890 */ /* 0x000fc8000fffe13f */
[----:B------:R-:W-:Y:S02]  /*01c0*/  @UP0 USHF.L.U32 UR5, UR4, 0xb, URZ ;  /* 0x0000000b04050899 */ /* 0x000fe4000800063f */
[----:B------:R-:W-:Y:S01]  /*01d0*/  @UP0 USHF.L.U32 UR4, UR4, 0x1, URZ ;  /* 0x0000000104040899 */ /* 0x000fe2000800063f */
[----:B------:R-:W-:Y:S01]  /*01e0*/  VOTEU.ANY UP2, P0 ;  /* 0x00000000003f7886 */ /* 0x000fe20000040100 */
[----:B0-----:R-:W-:Y:S01]  /*01f0*/  R2UR UR9, R3 ;  /* 0x00000000030972ca */ /* 0x001fe200000e0000 */
[----:B-1----:R-:W-:Y:S01]  /*0200*/  @UP0 ULEA UR8, UR8, UR6, 0x18 ;  /* 0x0000000608080291 */ /* 0x002fe2000f8ec03f */
[----:B--2---:R-:W-:Y:S01]  /*0210*/  ISETP.NE.AND P1, PT, R2, RZ, PT ;  /* 0x000000ff0200720c */ /* 0x004fe20003f25270 */
[----:B------:R-:W-:-:S04]  /*0220*/  @UP0 UIADD3 UR6, -UR7, 0x100000, URZ ;  /* 0x0010000007060890 */ /* 0x000fc8000fffe13f */
[----:B------:R-:W-:Y:S02]  /*0230*/  @UP0 USHF.L.U32 UR7, UR6, 0xb, URZ ;  /* 0x0000000b06070899 */ /* 0x000fe4000800063f */
[----:B------:R-:W-:-:S04]  /*0240*/  @UP0 USHF.L.U32 UR6, UR6, 0x1, URZ ;  /* 0x0000000106060899 */ /* 0x000fc8000800063f */
[----:B------:R-:W-:Y:S01]  /*0250*/  UISETP.NE.AND UP0, UPT, UR9, URZ, UPT ;  /* 0x0000003f0900728c */ /* 0x000fe2000bf05270 */
[----:B------:R-:W0:Y:S02]  /*0260*/  FENCE.VIEW.ASYNC.S ;  /* 0x00000000000073c6 */ /* 0x000e240000000000 */
[----:B0-----:R0:W1:Y:S05]  /*0270*/  @UP1 SYNCS.EXCH.64 URZ, [UR8+0x29800], UR4 ;  /* 0x02980004083f15b2 */ /* 0x00106a0008000100 */
[----:B------:R0:W2:Y:S01]  /*0280*/  @UP2 SYNCS.EXCH.64 URZ, [UR8+0x29820], UR6 ;  /* 0x02982006083f25b2 */ /* 0x0000a20008000100 */
        /* <DEDUP_REMOVED lines=17> */
[----:B------:R3:W0:Y:S02]  /*03a0*/  SYNCS.EXCH.64 URZ, [UR8+0x29848], UR6 ;  /* 0x02984806083f75b2 */ /* 0x0006240008000100 */
[----:B---3--:R-:W-:Y:S01]  /*03b0*/  NOP ;  /* 0x0000000000007918 */ /* 0x008fe20000000000 */
.L_x_129:
[----:B------:R-:W3:Y:S01]  /*03c0*/  SHFL.IDX PT, R2, R0, RZ, 0x1f ;  /* 0x00001fff00027589 */ /* 0x000ee200000e0000 */
[----:B------:R-:W-:Y:S01]  /*03d0*/  NOP ;  /* 0x0000000000007918 */ /* 0x000fe20000000000 */
[----:B---3--:R-:W-:-:S13]  /*03e0*/  ISETP.NE.AND P0, PT, R2, RZ, PT ;  /* 0x000000ff0200720c */ /* 0x008fda0003f05270 */
        /* <DEDUP_REMOVED lines=17> */
[----:B------:R3:W0:Y:S02]  /*0500*/  SYNCS.EXCH.64 URZ, [UR8+0x29868], UR6 ;  /* 0x02986806083f75b2 */ /* 0x0006240008000100 */
[----:B---3--:R-:W-:Y:S01]  /*0510*/  NOP ;  /* 0x0000000000007918 */ /* 0x008fe20000000000 */
.L_x_130:
[----:B------:R-:W3:Y:S01]  /*0520*/  SHFL.IDX PT, R2, R0, RZ, 0x1f ;  /* 0x00001fff00027589 */ /* 0x000ee200000e0000 */
[----:B------:R-:W-:Y:S01]  /*0530*/  NOP ;  /* 0x0000000000007918 */ /* 0x000fe20000000000 */
[----:B---3--:R-:W-:-:S13]  /*0540*/  ISETP.NE.AND P0, PT, R2, RZ, PT ;  /* 0x000000ff0200720c */ /* 0x008fda0003f05270 */
        /* <DEDUP_REMOVED lines=13> */
[----:B------:R3:W0:Y:S02]  /*0620*/  SYNCS.EXCH.64 URZ, [UR6+0x29888], UR4 ;  /* 0x02988804063f75b2 */ /* 0x0006240008000100 */
[----:B---3--:R-:W-:Y:S01]  /*0630*/  NOP ;  /* 0x0000000000007918 */ /* 0x008fe20000000000 */
.L_x_131:
        /* <DEDUP_REMOVED lines=22> */
.L_x_132:
        /* <DEDUP_REMOVED lines=22> */
.L_x_133:
[----:B------:R-:W-:Y:S01]  /*0900*/  PLOP3.LUT P0, PT, PT, PT, UP0, 0x80, 0x0 ;  /* 0x000000000000781c */ /* 0x000fe20003f0f008 */
[----:B------:R-:W-:Y:S01]  /*0910*/  UMOV UR38, 0x1 ;  /* 0x0000000100267882 */ /* 0x000fe20000000000 */
[----:B------:R-:W-:Y:S01]  /*0920*/  NOP ;  /* 0x0000000000007918 */ /* 0x000fe20000000000 */
[----:B------:R-:W-:Y:S01]  /*0930*/  USEL UR38, UR38, 0x2, !UP0 ;  /* 0x0000000226267887 */ /* 0x000fe2000c000000 */
[----:B------:R-:W-:Y:S01]  /*0940*/  ULDC.64 UR50, c[0x0][0x208] ;  /* 0x0000820000327ab9 */ /* 0x000fe20000000a00 */
[----:B012-4-:R-:W-:Y:S08]  /*0950*/  BAR.SYNC.DEFER_BLOCKING 0x0 ;  /* 0x0000000000007b1d */ /* 0x017ff00000010000 */
[----:B------:R-:W-:Y:S05]  /*0960*/  @!P0 BRA `(.L_x_134) ;  /* 0x000000cc00ec8947 */ /* 0x000fea0003800000 */
.L_x_135:
[----:B------:R-:W-:-:S08]  /*0970*/  NOP ;  /* 0x0000000000007918 */ /* 0x000fd00000000000 */
[----:B------:R-:W0:Y:S02]  /*0980*/  USETMAXREG.TRY_ALLOC.CTAPOOL UP0, 0xf0 ;  /* 0x000000f0000079c8 */ /* 0x000e240008000600 */
[----:B0-----:R-:W-:-:S13]  /*0990*/  PLOP3.LUT P0, PT, PT, PT, UP0, 0x80, 0x0 ;  /* 0x000000000000781c */ /* 0x001fda0003f0f008 */
[----:B------:R-:W-:Y:S05]  /*09a0*/  @!P0 BRA `(.L_x_135) ;  /* 0xfffffffc00f08947 */ /* 0x000fea000383ffff */
[----:B------:R-:W0:Y:S01]  /*09b0*/  S2R R2, SR_TID.X ;  /* 0x0000000000027919 */ /* 0x000e220000002100 */
[----:B------:R-:W1:Y:S01]  /*09c0*/  S2UR UR5, SR_CgaCtaId ;  /* 0x00000000000579c3 */ /* 0x000e620000008800 */
[----:B------:R-:W-:-:S07]  /*09d0*/  UMOV UR4, 0x400 ;  /* 0x0000040000047882 */ /* 0x000fce0000000000 */
[----:B------:R-:W-:Y:S06]  /*09e0*/  BAR.ARV 0x8, 0x180 ;  /* 0x0206000000007b1d */ /* 0x000fec0000002000 */
[----:B-1----:R-:W-:Y:S01]  /*09f0*/  ULEA UR4, UR5, UR4, 0x18 ;  /* 0x0000000405047291 */ /* 0x002fe2000f8ec03f */
[----:B0-----:R-:W-:-:S04]  /*0a00*/  LOP3.LUT R0, R2, 0xffffff80, RZ, 0xc0, !PT ;  /* 0xffffff8002007812 */ /* 0x001fc800078ec0ff */
[----:B------:R-:W-:-:S13]  /*0a10*/  ISETP.NE.AND P0, PT, R0, 0x80, PT ;  /* 0x000000800000780c */ /* 0x000fda0003f05270 */
[----:B------:R-:W-:Y:S08]  /*0a20*/  @!P0 BAR.ARV 0x9, 0x100 ;  /* 0x0244000000008b1d */ /* 0x000ff00000002000 */
[----:B------:R-:W-:Y:S06]  /*0a30*/  BAR.SYNC.DEFER_BLOCKING 0x5, 0x180 ;  /* 0x0146000000007b1d */ /* 0x000fec0000010000 */
[----:B------:R-:W0:Y:S01]  /*0a40*/  LDS.128 R36, [UR4+0x298d0] ;  /* 0x0298d004ff247984 */ /* 0x000e220008000c00 */
[----:B------:R-:W-:Y:S01]  /*0a50*/  ULDC UR4, c[0x0][0xc3c] ;  /* 0x00030f0000047ab9 */ /* 0x000fe20000000800 */
[----:B------:R-:W-:Y:S06]  /*0a60*/  BAR.ARV 0x4, 0x180 ;  /* 0x0106000000007b1d */ /* 0x000fec0000002000 */
[----:B0-----:R-:W-:-:S13]  /*0a70*/  ISETP.GE.AND P0, PT, R39, UR4, PT ;  /* 0x0000000427007c0c */ /* 0x001fda000bf06270 */
[----:B------:R-:W-:Y:S05]  /*0a80*/  @P0 EXIT ;  /* 0x000000000000094d */ /* 0x000fea0003800000 */
[----:B------:R-:W-:Y:S01]  /*0a90*/  VIADD R223, R2, 0xffffff80 ;  /* 0xffffff8002df7836 */ /* 0x000fe20000000000 */
[----:B------:R-:W-:Y:S01]  /*0aa0*/  R2UR UR6, R37 ;  /* 0x00000000250672ca */ /* 0x000fe200000e0000 */
[----:B------:R-:W-:Y:S01]  /*0ab0*/  ULOP3.LUT UR47, UR38, 0x1, URZ, 0xfc, !UPT ;  /* 0x00000001262f7892 */ /* 0x000fe2000f8efc3f */
[----:B------:R-:W-:Y:S01]  /*0ac0*/  R2UR UR5, R38 ;  /* 0x00000000260572ca */ /* 0x000fe200000e0000 */
[----:B------:R-:W-:Y:S01]  /*0ad0*/  UMOV UR46, URZ ;  /* 0x0000003f002e7c82 */ /* 0x000fe20008000000 */
[----:B------:R-:W-:Y:S01]  /*0ae0*/  SHF.R.S32.HI R0, RZ, 0x1f, R223 ;  /* 0x0000001fff007819 */ /* 0x000fe200000114df */
[----:B------:R-:W-:Y:S01]  /*0af0*/  UMOV UR45, URZ ;  /* 0x0000003f002d7c82 */ /* 0x000fe20008000000 */
[----:B------:R-:W-:Y:S02]  /*0b00*/  UMOV UR52, URZ ;  /* 0x0000003f00347c82 */ /* 0x000fe40008000000 */
[CC--:B------:R-:W-:Y:S02]  /*0b10*/  LEA.HI R2, R0.reuse, R223.reuse, RZ, 0x7 ;  /* 0x000000df00027211 */ /* 0x0c0fe400078f38ff */
[----:B------:R-:W-:-:S02]  /*0b20*/  LEA.HI R3, R0, R223, RZ, 0x4 ;  /* 0x000000df00037211 */ /* 0x000fc400078f20ff */
[----:B------:R-:W-:Y:S02]  /*0b30*/  LOP3.LUT R4, R2, 0xffffff80, RZ, 0xc0, !PT ;  /* 0xffffff8002047812 */ /* 0x000fe400078ec0ff */
[----:B------:R-:W-:Y:S02]  /*0b40*/  SHF.R.S32.HI R6, RZ, 0x4, R3 ;  /* 0x00000004ff067819 */ /* 0x000fe40000011403 */
[----:B------:R-:W-:Y:S01]  /*0b50*/  SHF.R.S32.HI R217, RZ, 0x7, R2 ;  /* 0x00000007ffd97819 */ /* 0x000fe20000011402 */
[----:B------:R-:W-:Y:S01]  /*0b60*/  IMAD.IADD R201, R223, 0x1, -R4 ;  /* 0x00000001dfc97824 */ /* 0x000fe200078e0a04 */
[----:B------:R-:W-:Y:S02]  /*0b70*/  LEA.HI R4, R0, R223, RZ, 0x5 ;  /* 0x000000df00047211 */ /* 0x000fe400078f28ff */
[----:B------:R-:W-:Y:S02]  /*0b80*/  LEA.HI R2, R2, R217, RZ, 0x1 ;  /* 0x000000d902027211 */ /* 0x000fe400078f08ff */
[----:B------:R-:W-:Y:S01]  /*0b90*/  SHF.R.S32.HI R8, RZ, 0x1f, R201 ;  /* 0x0000001fff087819 */ /* 0x000fe200000114c9 */
[----:B------:R-:W-:Y:S01]  /*0ba0*/  IMAD.SHL.U32 R5, R4, 0x20, RZ ;  /* 0x0000002004057824 */ /* 0x000fe200078e00ff */
[----:B------:R-:W-:-:S02]  /*0bb0*/  LOP3.LUT R4, R3, 0x3fffff0, RZ, 0xc0, !PT ;  /* 0x03fffff003047812 */ /* 0x000fc400078ec0ff */
[----:B------:R-:W-:Y:S02]  /*0bc0*/  LEA.HI R3, R3, R6, RZ, 0x1 ;  /* 0x0000000603037211 */ /* 0x000fe400078f08ff */
[----:B------:R-:W-:Y:S01]  /*0bd0*/  LOP3.LUT R5, R5, 0xfffffc00, RZ, 0xc0, !PT ;  /* 0xfffffc0005057812 */ /* 0x000fe200078ec0ff */
[----:B------:R-:W-:Y:S01]  /*0be0*/  IMAD.IADD R4, R223, 0x1, -R4 ;  /* 0x00000001df047824 */ /* 0x000fe200078e0a04 */
[----:B------:R-:W-:Y:S02]  /*0bf0*/  LOP3.LUT R3, R3, 0x1ffffffe, RZ, 0xc0, !PT ;  /* 0x1ffffffe03037812 */ /* 0x000fe400078ec0ff */
[----:B------:R-:W-:Y:S01]  /*0c00*/  LEA.HI R7, R8, R201, RZ, 0x2 ;  /* 0x000000c908077211 */ /* 0x000fe200078f10ff */
[----:B------:R-:W-:Y:S01]  /*0c10*/  IMAD R4, R4, 0x40, R5 ;  /* 0x0000004004047824 */ /* 0x000fe200078e0205 */
[----:B------:R-:W-:Y:S01]  /*0c20*/  LEA.HI R5, R0, R223, RZ, 0x2 ;  /* 0x000000df00057211 */ /* 0x000fe200078f10ff */
[----:B------:R-:W-:Y:S01]  /*0c30*/  IMAD.IADD R3, R6, 0x1, -R3 ;  /* 0x0000000106037824 */ /* 0x000fe200078e0a03 */
[----:B------:R-:W-:-:S02]  /*0c40*/  SHF.R.S32.HI R9, RZ, 0x2, R7 ;  /* 0x00000002ff097819 */ /* 0x000fc40000011407 */
[----:B------:R-:W-:Y:S01]  /*0c50*/  LOP3.LUT R6, R5, 0xfffffffc, RZ, 0xc0, !PT ;  /* 0xfffffffc05067812 */ /* 0x000fe200078ec0ff */
[----:B------:R-:W-:Y:S01]  /*0c60*/  IMAD R220, R3, 0x8, R4 ;  /* 0x0000000803dc7824 */ /* 0x000fe200078e0204 */
[----:B------:R-:W-:Y:S02]  /*0c70*/  SHF.R.S32.HI R10, RZ, 0x1f, R7 ;  /* 0x0000001fff0a7819 */ /* 0x000fe40000011407 */
[----:B------:R-:W-:Y:S01]  /*0c80*/  LEA.HI R0, R0, R223, RZ, 0x3 ;  /* 0x000000df00007211 */ /* 0x000fe200078f18ff */
[----:B------:R-:W-:Y:S01]  /*0c90*/  IMAD.IADD R6, R223, 0x1, -R6 ;  /* 0x00000001df067824 */ /* 0x000fe200078e0a06 */
[----:B------:R-:W-:Y:S02]  /*0ca0*/  LEA.HI R10, R10, R9, RZ, 0x3 ;  /* 0x000000090a0a7211 */ /* 0x000fe400078f18ff */
[----:B------:R-:W-:Y:S02]  /*0cb0*/  LOP3.LUT R4, R2, 0x3fffffe, RZ, 0xc0, !PT ;  /* 0x03fffffe02047812 */ /* 0x000fe400078ec0ff */
[----:B------:R-:W-:-:S02]  /*0cc0*/  LEA.HI R3, R6, R6, RZ, 0x1 ;  /* 0x0000000606037211 */ /* 0x000fc400078f08ff */
[----:B------:R-:W-:Y:S01]  /*0cd0*/  LOP3.LUT R2, R0, 0xfffffff8, RZ, 0xc0, !PT ;  /* 0xfffffff800027812 */ /* 0x000fe200078ec0ff */
[----:B------:R-:W-:Y:S01]  /*0ce0*/  IMAD.IADD R4, R217, 0x1, -R4 ;  /* 0x00000001d9047824 */ /* 0x000fe200078e0a04 */
[----:B------:R-:W-:Y:S02]  /*0cf0*/  LOP3.LUT R3, R3, 0x1ffffffe, RZ, 0xc0, !PT ;  /* 0x1ffffffe03037812 */ /* 0x000fe400078ec0ff */
[----:B------:R-:W-:Y:S01]  /*0d00*/  LOP3.LUT R10, R10, 0xfffffff8, RZ, 0xc0, !PT ;  /* 0xfffffff80a0a7812 */ /* 0x000fe200078ec0ff */
[----:B------:R-:W-:Y:S01]  /*0d10*/  IMAD.IADD R17, R223, 0x1, -R2 ;  /* 0x00000001df117824 */ /* 0x000fe200078e0a02 */
[----:B------:R-:W-:Y:S01]  /*0d20*/  LEA.HI R8, R8, R201, RZ, 0x5 ;  /* 0x000000c908087211 */ /* 0x000fe200078f28ff */
[----:B------:R-:W-:Y:S01]  /*0d30*/  IMAD.IADD R3, R6, 0x1, -R3 ;  /* 0x0000000106037824 */ /* 0x000fe200078e0a03 */
[----:B------:R-:W-:Y:S01]  /*0d40*/  LOP3.LUT R6, R7, 0x7ffffffc, RZ, 0xc0, !PT ;  /* 0x7ffffffc07067812 */ /* 0x000fe200078ec0ff */
[----:B------:R-:W-:Y:S01]  /*0d50*/  IMAD.IADD R9, R9, 0x1, -R10 ;  /* 0x0000000109097824 */ /* 0x000fe200078e0a0a */
[----:B------:R-:W-:Y:S01]  /*0d60*/  SHF.R.S32.HI R8, RZ, 0x5, R8 ;  /* 0x00000005ff087819 */ /* 0x000fe20000011408 */
[----:B------:R-:W-:Y:S01]  /*0d70*/  IMAD.SHL.U32 R2, R17, 0x8, RZ ;  /* 0x0000000811027824 */ /* 0x000fe200078e00ff */
[----:B------:R-:W-:Y:S01]  /*0d80*/  SHF.R.S32.HI R200, RZ, 0x3, R0 ;  /* 0x00000003ffc87819 */ /* 0x000fe20000011400 */
[----:B------:R-:W-:-:S02]  /*0d90*/  IMAD.IADD R6, R201, 0x1, -R6 ;  /* 0x00000001c9067824 */ /* 0x000fc400078e0a06 */
[----:B------:R-:W-:Y:S01]  /*0da0*/  IMAD R9, R8, 0x10, R9 ;  /* 0x0000001008097824 */ /* 0x000fe200078e0209 */
[----:B------:R-:W-:Y:S01]  /*0db0*/  SHF.R.S32.HI R222, RZ, 0x1f, R2 ;  /* 0x0000001fffde7819 */ /* 0x000fe20000011402 */
[----:B------:R-:W-:Y:S02]  /*0dc0*/  IMAD.SHL.U32 R199, R6, 0x2, RZ ;  /* 0x0000000206c77824 */ /* 0x000fe400078e00ff */
[----:B------:R-:W-:Y:S02]  /*0dd0*/  VIADD R16, R2, 0x40 ;  /* 0x0000004002107836 */ /* 0x000fe40000000000 */
[C---:B------:R-:W-:Y:S02]  /*0de0*/  VIADD R198, R199.reuse, 0x8 ;  /* 0x00000008c7c67836 */ /* 0x040fe40000000000 */
[C---:B------:R-:W-:Y:S01]  /*0df0*/  VIADD R197, R199.reuse, 0x10 ;  /* 0x00000010c7c57836 */ /* 0x040fe20000000000 */
[----:B------:R-:W-:Y:S01]  /*0e00*/  SHF.R.S32.HI R221, RZ, 0x1f, R16 ;  /* 0x0000001fffdd7819 */ /* 0x000fe20000011410 */
        /* <DEDUP_REMOVED lines=24> */
[----:B------:R-:W-:Y:S01]  /*0f90*/  VIADD R18, R199, 0x78 ;  /* 0x00000078c7127836 */ /* 0x000fe20000000000 */
[----:B------:R-:W-:Y:S01]  /*0fa0*/  SHF.R.S32.HI R204, RZ, 0x1f, R22 ;  /* 0x0000001fffcc7819 */ /* 0x000fe20000011416 */
[----:B------:R-:W-:Y:S01]  /*0fb0*/  IMAD R218, R4, 0x40, R9 ;  /* 0x0000004004da7824 */ /* 0x000fe200078e0209 */
[----:B------:R-:W-:-:S02]  /*0fc0*/  SHF.R.S32.HI R203, RZ, 0x1f, R19 ;  /* 0x0000001fffcb7819 */ /* 0x000fc40000011413 */
[----:B------:R-:W-:Y:S01]  /*0fd0*/  SHF.R.S32.HI R202, RZ, 0x1f, R18 ;  /* 0x0000001fffca7819 */ /* 0x000fe20000011412 */
[----:B------:R-:W-:-:S07]  /*0fe0*/  IMAD R219, R3, 0x8, R218 ;  /* 0x0000000803db7824 */ /* 0x000fce00078e02da */
.L_x_183:
[----:B012-4-:R-:W0:Y:S01]  /*0ff0*/  LDC.64 R4, c[0x0][0xc88] ;  /* 0x00032200ff047b82 */ /* 0x017e220000000a00 */
[----:B------:R-:W-:Y:S01]  /*1000*/  ULDC.64 UR8, c[0x0][0xa28] ;  /* 0x00028a0000087ab9 */ /* 0x000fe20000000a00 */
[----:B------:R-:W-:Y:S01]  /*1010*/  ULDC.64 UR10, c[0x0][0xa20] ;  /* 0x00028800000a7ab9 */ /* 0x000fe20000000a00 */
[----:B------:R-:W-:Y:S01]  /*1020*/  ULDC UR4, c[0x0][0x424] ;  /* 0x0001090000047ab9 */ /* 0x000fe20000000800 */
[----:B------:R-:W-:Y:S01]  /*1030*/  ULDC UR7, c[0x0][0x2f0] ;  /* 0x0000bc0000077ab9 */ /* 0x000fe20000000800 */
[----:B0-----:R-:W-:-:S06]  /*1040*/  IMAD.WIDE R4, R39, 0x4, R4 ;  /* 0x0000000427047825 */ /* 0x001fcc00078e0204 */
[----:B------:R-:W2:Y:S01]  /*1050*/  LDG.E R4, desc[UR50][R4.64] ;  /* 0x0000003204047981 */ /* 0x000ea2000c1e1900 */
[----:B------:R-:W-:Y:S02]  /*1060*/  UISETP.NE.U32.AND UP0, UPT, UR8, URZ, UPT ;  /* 0x0000003f0800728c */ /* 0x000fe4000bf05070 */
[----:B------:R-:W-:Y:S02]  /*1070*/  UISETP.NE.U32.AND UP1, UPT, UR10, URZ, UPT ;  /* 0x0000003f0a00728c */ /* 0x000fe4000bf25070 */
[----:B------:R-:W-:Y:S02]  /*1080*/  UISETP.NE.AND.EX UP0, UPT, UR9, URZ, UPT, UP0 ;  /* 0x0000003f0900728c */ /* 0x000fe4000bf05300 */
[----:B------:R-:W-:-:S04]  /*1090*/  UISETP.NE.AND.EX UP1, UPT, UR11, URZ, UPT, UP1 ;  /* 0x0000003f0b00728c */ /* 0x000fc8000bf25310 */
[----:B------:R-:W-:Y:S02]  /*10a0*/  PLOP3.LUT P0, PT, PT, PT, UP0, 0x80, 0x0 ;  /* 0x000000000000781c */ /* 0x000fe40003f0f008 */
[----:B------:R-:W-:Y:S02]  /*10b0*/  PLOP3.LUT P1, PT, PT, PT, UP1, 0x80, 0x0 ;  /* 0x000000000000781c */ /* 0x000fe40003f2f018 */
[----:B--2---:R-:W-:-:S13]  /*10c0*/  R2UR UR36, R4 ;  /* 0x00000000042472ca */ /* 0x004fda00000e0000 */
[----:B------:R-:W-:Y:S02]  /*10d0*/  USHF.R.S32.HI UR37, URZ, 0x1f, UR36 ;  /* 0x0000001f3f257899 */ /* 0x000fe40008011424 */
[----:B------:R-:W-:-:S04]  /*10e0*/  @UP0 ULEA UR8, UP2, UR36, UR8, 0x2 ;  /* 0x0000000824080291 */ /* 0x000fc8000f84103f */
[----:B------:R-:W-:Y:S02]  /*10f0*/  @UP0 ULEA.HI.X UR9, UR36, UR9, UR37, 0x2, UP2 ;  /* 0x0000000924090291 */ /* 0x000fe400090f1425 */
[----:B------:R-:W-:Y:S01]  /*1100*/  @UP1 ULEA UR10, UP0, UR36, UR10, 0x2 ;  /* 0x0000000a240a1291 */ /* 0x000fe2000f80103f */
[----:B------:R-:W-:-:S03]  /*1110*/  IMAD.U32 R4, RZ, RZ, UR8 ;  /* 0x00000008ff047e24 */ /* 0x000fc6000f8e00ff */
[----:B------:R-:W-:Y:S01]  /*1120*/  @UP1 ULEA.HI.X UR11, UR36, UR11, UR37, 0x2, UP0 ;  /* 0x0000000b240b1291 */ /* 0x000fe200080f1425 */
[----:B------:R-:W-:Y:S01]  /*1130*/  IMAD.U32 R5, RZ, RZ, UR9 ;  /* 0x00000009ff057e24 */ /* 0x000fe2000f8e00ff */
[----:B------:R-:W-:Y:S01]  /*1140*/  ULDC.64 UR8, c[0x0][0x418] ;  /* 0x0001060000087ab9 */ /* 0x000fe20000000a00 */
[----:B------:R-:W-:-:S03]  /*1150*/  IMAD.U32 R6, RZ, RZ, UR10 ;  /* 0x0000000aff067e24 */ /* 0x000fc6000f8e00ff */
[----:B---3--:R-:W-:Y:S01]  /*1160*/  IMAD.U32 R7, RZ, RZ, UR11 ;  /* 0x0000000bff077e24 */ /* 0x008fe2000f8e00ff */
[----:B------:R-:W2:Y:S04]  /*1170*/  @P0 LDG.E R4, desc[UR50][R4.64] ;  /* 0x0000003204040981 */ /* 0x000ea8000c1e1900 */
[----:B------:R-:W3:Y:S01]  /*1180*/  @P1 LDG.E R6, desc[UR50][R6.64] ;  /* 0x0000003206061981 */ /* 0x000ee2000c1e1900 */
[----:B------:R-:W-:Y:S01]  /*1190*/  UISETP.NE.U32.AND UP0, UPT, UR8, URZ, UPT ;  /* 0x0000003f0800728c */ /* 0x000fe2000bf05070 */
[----:B------:R-:W-:Y:S01]  /*11a0*/  UMOV UR42, UR6 ;  /* 0x00000006002a7c82 */ /* 0x000fe20008000000 */
[----:B------:R-:W-:Y:S02]  /*11b0*/  UMOV UR53, URZ ;  /* 0x0000003f00357c82 */ /* 0x000fe40008000000 */
[----:B------:R-:W-:-:S02]  /*11c0*/  UISETP.NE.AND.EX UP0, UPT, UR9, URZ, UPT, UP0 ;  /* 0x0000003f0900728c */ /* 0x000fc4000bf05300 */
[----:B------:R-:W-:Y:S02]  /*11d0*/  ULOP3.LUT UR39, UR5, 0xffff, URZ, 0xc0, !UPT ;  /* 0x0000ffff05277892 */ /* 0x000fe4000f8ec03f */
[----:B------:R-:W-:Y:S02]  /*11e0*/  USEL UR4, UR4, 0x1, UP0 ;  /* 0x0000000104047887 */ /* 0x000fe40008000000 */
[----:B------:R-:W-:Y:S02]  /*11f0*/  ULOP3.LUT UR6, UR5, 0xff0000, URZ, 0xc0, !UPT ;  /* 0x00ff000005067892 */ /* 0x000fe4000f8ec03f */
[----:B------:R-:W-:Y:S02]  /*1200*/  UIMAD UR4, UR4, UR7, URZ ;  /* 0x00000007040472a4 */ /* 0x000fe4000f8e023f */
[----:B------:R-:W-:Y:S01]  /*1210*/  ULOP3.LUT UR7, UR5, 0xff000000, URZ, 0xc0, !UPT ;  /* 0xff00000005077892 */ /* 0x000fe2000f8ec03f */
[----:B--2---:R-:W-:-:S04]  /*1220*/  @P0 R2UR UR53, R4 ;  /* 0x00000000043502ca */ /* 0x004fc800000e0000 */
[----:B---3--:R-:W-:Y:S01]  /*1230*/  @P1 R2UR UR4, R6 ;  /* 0x00000000060412ca */ /* 0x008fe200000e0000 */
[----:B-----5:R-:W-:-:S14]  /*1240*/  @P1 BRA `(.L_x_136) ;  /* 0x0000000000341947 */ /* 0x020fdc0003800000 */
[----:B------:R-:W-:Y:S02]  /*1250*/  ULDC.64 UR8, c[0x0][0xa08] ;  /* 0x0002820000087ab9 */ /* 0x000fe40000000a00 */
[----:B------:R-:W-:-:S04]  /*1260*/  ISETP.NE.U32.AND P0, PT, RZ, UR8, PT ;  /* 0x00000008ff007c0c */ /* 0x000fc8000bf05070 */
[----:B------:R-:W-:-:S13]  /*1270*/  ISETP.NE.AND.EX P0, PT, RZ, UR9, PT, P0 ;  /* 0x00000009ff007c0c */ /* 0x000fda000bf05300 */
[----:B------:R-:W-:Y:S05]  /*1280*/  @!P0 BRA `(.L_x_136) ;  /* 0x0000000000248947 */ /* 0x000fea0003800000 */
[----:B------:R-:W-:Y:S02]  /*1290*/  ULDC.64 UR4, c[0x0][0xa08] ;  /* 0x0002820000047ab9 */ /* 0x000fe40000000a00 */
[----:B------:R-:W-:-:S06]  /*12a0*/  UIMAD.WIDE UR4, UR36, 0x4, UR4 ;  /* 0x00000004240478a5 */ /* 0x000fcc000f8e0204 */
[----:B------:R-:W-:Y:S02]  /*12b0*/  IMAD.U32 R4, RZ, RZ, UR4 ;  /* 0x00000004ff047e24 */ /* 0x000fe4000f8e00ff */
[----:B------:R-:W-:-:S05]  /*12c0*/  IMAD.U32 R5, RZ, RZ, UR5 ;  /* 0x00000005ff057e24 */ /* 0x000fca000f8e00ff */
[----:B------:R-:W2:Y:S04]  /*12d0*/  LDG.E R3, desc[UR50][R4.64] ;  /* 0x0000003204037981 */ /* 0x000ea8000c1e1900 */
[----:B------:R-:W3:Y:S01]  /*12e0*/  LDG.E R0, desc[UR50][R4.64+0x4] ;  /* 0x0000043204007981 */ /* 0x000ee2000c1e1900 */
[----:B--2---:R-:W-:Y:S02]  /*12f0*/  R2UR UR4, R3 ;  /* 0x00000000030472ca */ /* 0x004fe400000e0000 */
[----:B---3--:R-:W-:-:S13]  /*1300*/  R2UR UR5, R0 ;  /* 0x00000000000572ca */ /* 0x008fda00000e0000 */
[----:B------:R-:W-:-:S12]  /*1310*/  UIADD3 UR4, -UR4, UR5, URZ ;  /* 0x0000000504047290 */ /* 0x000fd8000fffe13f */
.L_x_136:
[----:B------:R-:W-:Y:S02]  /*1320*/  UIADD3 UR53, -UR53, UR4, URZ ;  /* 0x0000000435357290 */ /* 0x000fe4000fffe13f */
[----:B------:R-:W-:Y:S02]  /*1330*/  USHF.R.U32.HI UR7, URZ, 0x8, UR7 ;  /* 0x000000083f077899 */ /* 0x000fe40008011607 */
[----:B------:R-:W-:Y:S02]  /*1340*/  UISETP.GE.AND UP0, UPT, UR53, 0x1, UPT ;  /* 0x000000013500788c */ /* 0x000fe4000bf06270 */
[----:B------:R-:W-:Y:S02]  /*1350*/  UIADD3 UR4, UR53, 0x9f, URZ ;  /* 0x0000009f35047890 */ /* 0x000fe4000fffe03f */
[----:B------:R-:W-:Y:S02]  /*1360*/  ULEA.HI UR7, UR6, UR7, URZ, 0x10 ;  /* 0x0000000706077291 */ /* 0x000fe4000f8f803f */
[----:B------:R-:W-:Y:S01]  /*1370*/  PLOP3.LUT P0, PT, PT, PT, UP0, 0x80, 0x0 ;  /* 0x000000000000781c */ /* 0x000fe20003f0f008 */
[----:B------:R-:W-:-:S02]  /*1380*/  UIMAD.WIDE UR4, UR4, 0x66666667, URZ ;  /* 0x66666667040478a5 */ /* 0x000fc4000f8e023f */
[----:B------:R-:W-:Y:S02]  /*1390*/  ULOP3.LUT UR40, UR7, 0xff, URZ, 0xc0, !UPT ;  /* 0x000000ff07287892 */ /* 0x000fe4000f8ec03f */
[----:B------:R-:W-:Y:S02]  /*13a0*/  USHF.R.U32.HI UR6, URZ, 0x1f, UR5 ;  /* 0x0000001f3f067899 */ /* 0x000fe40008011605 */
[----:B------:R-:W-:Y:S01]  /*13b0*/  USHF.R.U32.HI UR44, URZ, 0x10, UR7 ;  /* 0x000000103f2c7899 */ /* 0x000fe20008011607 */
[----:B------:R-:W-:Y:S01]  /*13c0*/  UMOV UR4, URZ ;  /* 0x0000003f00047c82 */ /* 0x000fe20008000000 */
[----:B------:R-:W-:-:S04]  /*13d0*/  ULEA.HI.SX32 UR9, UR5, UR6, 0x1a ;  /* 0x0000000605097291 */ /* 0x000fc8000f8fd23f */
[----:B------:R-:W-:Y:S08]  /*13e0*/  @!P0 BRA `(.L_x_137) ;  /* 0x0000000000908947 */ /* 0x000ff00003800000 */
[----:B------:R-:W-:Y:S01]  /*13f0*/  UISETP.NE.AND UP0, UPT, UR44, URZ, UPT ;  /* 0x0000003f2c00728c */ /* 0x000fe2000bf05270 */
[----:B------:R-:W-:-:S03]  /*1400*/  ULDC UR4, c[0x0][0x9f0] ;  /* 0x00027c0000047ab9 */ /* 0x000fc60000000800 */
[----:B------:R-:W-:-:S03]  /*1410*/  USEL UR10, UR44, UR4, UP0 ;  /* 0x000000042c0a7287 */ /* 0x000fc60008000000 */
[----:B------:R-:W-:Y:S01]  /*1420*/  UMOV UR4, URZ ;  /* 0x0000003f00047c82 */ /* 0x000fe20008000000 */
[----:B------:R-:W-:Y:S02]  /*1430*/  UIADD3 UR6, UR9, -0x1, UR10 ;  /* 0xffffffff09067890 */ /* 0x000fe4000fffe00a */
[----:B------:R-:W-:-:S04]  /*1440*/  IMAD.U32 R4, RZ, RZ, UR10 ;  /* 0x0000000aff047e24 */ /* 0x000fc8000f8e00ff */
[----:B------:R-:W-:Y:S01]  /*1450*/  IMAD.U32 R5, RZ, RZ, UR6 ;  /* 0x00000006ff057e24 */ /* 0x000fe2000f8e00ff */
[-C--:B------:R-:W-:Y:S01]  /*1460*/  IABS R0, R4.reuse ;  /* 0x0000000400007213 */ /* 0x080fe20000000000 */
[----:B------:R-:W-:Y:S01]  /*1470*/  ULOP3.LUT UR6, UR6, UR10, URZ, 0x3c, !UPT ;  /* 0x0000000a06067292 */ /* 0x000fe2000f8e3c3f */
[----:B------:R-:W-:Y:S02]  /*1480*/  IABS R6, R4 ;  /* 0x0000000400067213 */ /* 0x000fe40000000000 */
[----:B------:R-:W-:Y:S02]  /*1490*/  R2UR UR11, R0 ;  /* 0x00000000000b72ca */ /* 0x000fe400000e0000 */
[----:B------:R-:W-:-:S05]  /*14a0*/  IABS R5, R5 ;  /* 0x0000000500057213 */ /* 0x000fca0000000000 */
[----:B------:R-:W-:-:S05]  /*14b0*/  IMAD.MOV.U32 R4, RZ, RZ, R5 ;  /* 0x000000ffff047224 */ /* 0x000fca00078e0005 */
[----:B------:R-:W-:Y:S01]  /*14c0*/  R2UR UR8, R4 ;  /* 0x00000000040872ca */ /* 0x000fe200000e0000 */
[----:B------:R-:W0:Y:S08]  /*14d0*/  I2F.RP R0, UR11 ;  /* 0x0000000b00007d06 */ /* 0x000e300008209400 */
[----:B0-----:R-:W0:Y:S02]  /*14e0*/  MUFU.RCP R0, R0 ;  /* 0x0000000000007308 */ /* 0x001e240000001000 */
[----:B0-----:R-:W-:-:S02]  /*14f0*/  VIADD R3, R0, 0xffffffe ;  /* 0x0ffffffe00037836 */ /* 0x001fc40000000000 */
[----:B------:R-:W-:-:S04]  /*1500*/  IMAD.MOV R0, RZ, RZ, -R6 ;  /* 0x000000ffff007224 */ /* 0x000fc800078e0a06 */
[----:B------:R-:W0:Y:S02]  /*1510*/  F2I.FTZ.U32.TRUNC.NTZ R3, R3 ;  /* 0x0000000300037305 */ /* 0x000e24000021f000 */
[----:B0-----:R-:W-:-:S13]  /*1520*/  R2UR UR5, R3 ;  /* 0x00000000030572ca */ /* 0x001fda00000e0000 */
[----:B------:R-:W-:-:S04]  /*1530*/  UIADD3 UR7, URZ, -UR5, URZ ;  /* 0x800000053f077290 */ /* 0x000fc8000fffe03f */
[----:B------:R-:W-:-:S04]  /*1540*/  UIMAD UR7, UR7, UR11, URZ ;  /* 0x0000000b070772a4 */ /* 0x000fc8000f8e023f */
[----:B------:R-:W-:-:S03]  /*1550*/  UIMAD.WIDE.U32 UR4, UR5, UR7, UR4 ;  /* 0x00000007050472a5 */ /* 0x000fc6000f8e0004 */
[----:B------:R-:W-:Y:S01]  /*1560*/  R2UR UR7, R0 ;  /* 0x00000000000772ca */ /* 0x000fe200000e0000 */
[----:B------:R-:W-:-:S12]  /*1570*/  UIMAD.WIDE.U32 UR4, UR5, UR8, URZ ;  /* 0x00000008050472a5 */ /* 0x000fd8000f8e003f */
[----:B------:R-:W-:-:S04]  /*1580*/  UIMAD UR4, UR5, UR7, UR8 ;  /* 0x00000007050472a4 */ /* 0x000fc8000f8e0208 */
[----:B------:R-:W-:-:S11]  /*1590*/  UISETP.GT.U32.AND UP1, UPT, UR11, UR4, UPT ;  /* 0x000000040b00728c */ /* 0x000fd6000bf24070 */
[----:B------:R-:W-:Y:S02]  /*15a0*/  @!UP1 UIADD3 UR4, UR4, -UR11, URZ ;  /* 0x8000000b04049290 */ /* 0x000fe4000fffe03f */
[----:B------:R-:W-:Y:S02]  /*15b0*/  @!UP1 UIADD3 UR5, UR5, 0x1, URZ ;  /* 0x0000000105059890 */ /* 0x000fe4000fffe03f */
[----:B------:R-:W-:Y:S02]  /*15c0*/  UISETP.GE.U32.AND UP0, UPT, UR4, UR11, UPT ;  /* 0x0000000b0400728c */ /* 0x000fe4000bf06070 */
[----:B------:R-:W-:-:S09]  /*15d0*/  UISETP.GE.AND UP1, UPT, UR6, URZ, UPT ;  /* 0x0000003f0600728c */ /* 0x000fd2000bf26270 */
[----:B------:R-:W-:Y:S02]  /*15e0*/  @UP0 UIADD3 UR5, UR5, 0x1, URZ ;  /* 0x0000000105050890 */ /* 0x000fe4000fffe03f */
[----:B------:R-:W-:-:S05]  /*15f0*/  UISETP.NE.AND UP0, UPT, UR10, URZ, UPT ;  /* 0x0000003f0a00728c */ /* 0x000fca000bf05270 */
[----:B------:R-:W-:Y:S02]  /*1600*/  UMOV UR4, UR5 ;  /* 0x0000000500047c82 */ /* 0x000fe40008000000 */
[----:B------:R-:W-:-:S04]  /*1610*/  @!UP1 UIADD3 UR4, -UR4, URZ, URZ ;  /* 0x0000003f04049290 */ /* 0x000fc8000fffe13f */
[----:B------:R-:W-:-:S12]  /*1620*/  @!UP0 ULOP3.LUT UR4, URZ, UR10, URZ, 0x33, !UPT ;  /* 0x0000000a3f048292 */ /* 0x000fd8000f8e333f */
.L_x_137:
[----:B------:R-:W-:Y:S01]  /*1630*/  UIMAD UR41, UR40, UR4, URZ ;  /* 0x00000004282972a4 */ /* 0x000fe2000f8e023f */
[----:B------:R-:W-:Y:S01]  /*1640*/  IMAD.U32 R0, RZ, RZ, UR9 ;  /* 0x00000009ff007e24 */ /* 0x000fe2000f8e00ff */
[----:B------:R-:W-:Y:S01]  /*1650*/  PLOP3.LUT P0, PT, PT, PT, PT, 0x80, 0x0 ;  /* 0x000000000000781c */ /* 0x000fe20003f0f070 */
[----:B------:R-:W-:Y:S01]  /*1660*/  IMAD.U32 R3, RZ, RZ, UR4 ;  /* 0x00000004ff037e24 */ /* 0x000fe2000f8e00ff */
[----:B------:R-:W-:Y:S01]  /*1670*/  CS2R R6, SRZ ;  /* 0x0000000000067805 */ /* 0x000fe2000001ff00 */
[----:B------:R-:W-:Y:S01]  /*1680*/  IMAD.MOV.U32 R29, RZ, RZ, RZ ;  /* 0x000000ffff1d7224 */ /* 0x000fe200078e00ff */
[----:B------:R-:W-:Y:S02]  /*1690*/  CS2R R48, SRZ ;  /* 0x0000000000307805 */ /* 0x000fe4000001ff00 */
[----:B------:R-:W-:Y:S02]  /*16a0*/  CS2R R8, SRZ ;  /* 0x0000000000087805 */ /* 0x000fe4000001ff00 */
[----:B------:R-:W-:Y:S01]  /*16b0*/  VIADDMNMX R0, R3, UR41, R0, PT ;  /* 0x0000002903007c46 */ /* 0x000fe2000b800100 */
[----:B------:R-:W-:Y:S01]  /*16c0*/  IMAD.MOV.U32 R3, RZ, RZ, RZ ;  /* 0x000000ffff037224 */ /* 0x000fe200078e00ff */
[----:B------:R-:W-:-:S02]  /*16d0*/  CS2R R10, SRZ ;  /* 0x00000000000a7805 */ /* 0x000fc4000001ff00 */
[----:B------:R-:W-:Y:S02]  /*16e0*/  CS2R R12, SRZ ;  /* 0x00000000000c7805 */ /* 0x000fe4000001ff00 */
[----:B------:R-:W-:Y:S01]  /*16f0*/  R2UR UR49, R0 ;  /* 0x00000000003172ca */ /* 0x000fe200000e0000 */
[----:B------:R-:W-:Y:S01]  /*1700*/  IMAD.MOV.U32 R0, RZ, RZ, RZ ;  /* 0x000000ffff007224 */ /* 0x000fe200078e00ff */
[----:B------:R-:W-:Y:S02]  /*1710*/  CS2R R14, SRZ ;  /* 0x00000000000e7805 */ /* 0x000fe4000001ff00 */
[----:B------:R-:W-:Y:S01]  /*1720*/  CS2R R20, SRZ ;  /* 0x0000000000147805 */ /* 0x000fe2000001ff00 */
[----:B------:R-:W-:Y:S01]  /*1730*/  IMAD.MOV.U32 R33, RZ, RZ, RZ ;  /* 0x000000ffff217224 */ /* 0x000fe200078e00ff */
[----:B------:R-:W-:Y:S01]  /*1740*/  CS2R R24, SRZ ;  /* 0x0000000000187805 */ /* 0x000fe2000001ff00 */
[----:B------:R-:W-:Y:S01]  /*1750*/  IMAD.MOV.U32 R47, RZ, RZ, RZ ;  /* 0x000000ffff2f7224 */ /* 0x000fe200078e00ff */
[----:B------:R-:W-:-:S02]  /*1760*/  CS2R R44, SRZ ;  /* 0x00000000002c7805 */ /* 0x000fc4000001ff00 */
[----:B------:R-:W-:Y:S02]  /*1770*/  CS2R R52, SRZ ;  /* 0x0000000000347805 */ /* 0x000fe4000001ff00 */
[----:B------:R-:W-:Y:S01]  /*1780*/  CS2R R40, SRZ ;  /* 0x0000000000287805 */ /* 0x000fe2000001ff00 */
[----:B------:R-:W-:Y:S01]  /*1790*/  IMAD.MOV.U32 R50, RZ, RZ, RZ ;  /* 0x000000ffff327224 */ /* 0x000fe200078e00ff */
[----:B------:R-:W-:Y:S02]  /*17a0*/  CS2R R88, SRZ ;  /* 0x0000000000587805 */ /* 0x000fe4000001ff00 */
[----:B------:R-:W-:Y:S01]  /*17b0*/  CS2R R54, SRZ ;  /* 0x0000000000367805 */ /* 0x000fe2000001ff00 */
[----:B------:R-:W-:Y:S01]  /*17c0*/  UISETP.GT.AND UP0, UPT, UR49, UR41, UPT ;  /* 0x000000293100728c */ /* 0x000fe2000bf04270 */
[----:B------:R-:W-:Y:S02]  /*17d0*/  CS2R R56, SRZ ;  /* 0x0000000000387805 */ /* 0x000fe4000001ff00 */
[----:B------:R-:W-:-:S02]  /*17e0*/  CS2R R90, SRZ ;  /* 0x00000000005a7805 */ /* 0x000fc4000001ff00 */
[----:B------:R-:W-:Y:S02]  /*17f0*/  CS2R R60, SRZ ;  /* 0x00000000003c7805 */ /* 0x000fe4000001ff00 */
[----:B------:R-:W-:Y:S02]  /*1800*/  CS2R R62, SRZ ;  /* 0x00000000003e7805 */ /* 0x000fe4000001ff00 */
[----:B------:R-:W-:Y:S02]  /*1810*/  CS2R R58, SRZ ;  /* 0x00000000003a7805 */ /* 0x000fe4000001ff00 */
[----:B------:R-:W-:Y:S01]  /*1820*/  PLOP3.LUT P1, PT, PT, PT, UP0, 0x80, 0x0 ;  /* 0x000000000000781c */ /* 0x000fe20003f2f008 */
[----:B------:R-:W-:Y:S01]  /*1830*/  IMAD.MOV.U32 R64, RZ, RZ, RZ ;  /* 0x000000ffff407224 */ /* 0x000fe200078e00ff */
[----:B------:R-:W-:Y:S02]  /*1840*/  CS2R R68, SRZ ;  /* 0x0000000000447805 */ /* 0x000fe4000001ff00 */
[----:B------:R-:W-:-:S02]  /*1850*/  CS2R R70, SRZ ;  /* 0x0000000000467805 */ /* 0x000fc4000001ff00 */
[----:B------:R-:W-:Y:S02]  /*1860*/  CS2R R66, SRZ ;  /* 0x0000000000427805 */ /* 0x000fe4000001ff00 */
[----:B------:R-:W-:Y:S02]  /*1870*/  CS2R R72, SRZ ;  /* 0x0000000000487805 */ /* 0x000fe4000001ff00 */
[----:B------:R-:W-:Y:S01]  /*1880*/  CS2R R76, SRZ ;  /* 0x00000000004c7805 */ /* 0x000fe2000001ff00 */
[----:B------:R-:W-:Y:S01]  /*1890*/  IMAD.MOV.U32 R92, RZ, RZ, RZ ;  /* 0x000000ffff5c7224 */ /* 0x000fe200078e00ff */
[----:B------:R-:W-:Y:S02]  /*18a0*/  CS2R R78, SRZ ;  /* 0x00000000004e7805 */ /* 0x000fe4000001ff00 */
[----:B------:R-:W-:Y:S02]  /*18b0*/  CS2R R74, SRZ ;  /* 0x00000000004a7805 */ /* 0x000fe4000001ff00 */
[----:B------:R-:W-:-:S02]  /*18c0*/  CS2R R84, SRZ ;  /* 0x0000000000547805 */ /* 0x000fc4000001ff00 */
[----:B------:R-:W-:Y:S02]  /*18d0*/  CS2R R80, SRZ ;  /* 0x0000000000507805 */ /* 0x000fe4000001ff00 */
[----:B------:R-:W-:Y:S02]  /*18e0*/  CS2R R86, SRZ ;  /* 0x0000000000567805 */ /* 0x000fe4000001ff00 */
[----:B------:R-:W-:Y:S01]  /*18f0*/  CS2R R82, SRZ ;  /* 0x0000000000527805 */ /* 0x000fe2000001ff00 */
[----:B------:R-:W-:Y:S06]  /*1900*/  @!P1 BRA `(.L_x_138) ;  /* 0x00000084001c9947 */ /* 0x000fec0003800000 */
[----:B------:R-:W0:Y:S01]  /*1910*/  SHFL.IDX PT, R0, R217, RZ, 0x1f ;  /* 0x00001fffd9007589 */ /* 0x000e2200000e0000 */
[----:B------:R-:W1:Y:S01]  /*1920*/  S2UR UR6, SR_CgaCtaId ;  /* 0x00000000000679c3 */ /* 0x000e620000008800 */
[----:B------:R-:W-:Y:S01]  /*1930*/  UMOV UR5, 0x400 ;  /* 0x0000040000057882 */ /* 0x000fe20000000000 */
[----:B0-----:R-:W-:Y:S01]  /*1940*/  R2UR UR43, R0 ;  /* 0x00000000002b72ca */ /* 0x001fe200000e0000 */
[----:B-1----:R-:W-:-:S04]  /*1950*/  ULEA UR5, UR6, UR5, 0x18 ;  /* 0x0000000506057291 */ /* 0x002fc8000f8ec03f */
[----:B------:R-:W-:-:S04]  /*1960*/  UIADD3 UR5, UR5, 0x14400, URZ ;  /* 0x0001440005057890 */ /* 0x000fc8000fffe03f */
[----:B------:R-:W-:-:S04]  /*1970*/  ULOP3.LUT UP0, URZ, UR5, 0x9f, URZ, 0xc0, !UPT ;  /* 0x0000009f053f7892 */ /* 0x000fc8000f80c03f */
[----:B------:R-:W-:Y:S02]  /*1980*/  ULEA.HI UR4, UR43, UR43, URZ, 0x1 ;  /* 0x0000002b2b047291 */ /* 0x000fe4000f8f083f */
[----:B------:R-:W-:Y:S02]  /*1990*/  PLOP3.LUT P0, PT, PT, PT, UP0, 0x80, 0x0 ;  /* 0x000000000000781c */ /* 0x000fe40003f0f008 */
        /* <DEDUP_REMOVED lines=13> */
[----:B------:R-:W-:Y:S02]  /*1a70*/  IMAD.U32 R10, RZ, RZ, UR6 ;  /* 0x00000006ff0a7e24 */ /* 0x000fe4000f8e00ff */
[----:B------:R-:W-:Y:S02]  /*1a80*/  IMAD.U32 R6, RZ, RZ, UR4 ;  /* 0x00000004ff067e24 */ /* 0x000fe4000f8e00ff */
[----:B------:R-:W-:-:S02]  /*1a90*/  IMAD.U32 R7, RZ, RZ, UR5 ;  /* 0x00000005ff077e24 */ /* 0x000fc4000f8e00ff */
[----:B------:R-:W-:Y:S02]  /*1aa0*/  IMAD.U32 R11, RZ, RZ, UR7 ;  /* 0x00000007ff0b7e24 */ /* 0x000fe4000f8e00ff */
[----:B------:R-:W-:Y:S02]  /*1ab0*/  IMAD.MOV.U32 R8, RZ, RZ, 0x70 ;  /* 0x00000070ff087424 */ /* 0x000fe400078e00ff */
[----:B------:R-:W-:Y:S02]  /*1ac0*/  IMAD.MOV.U32 R12, RZ, RZ, 0x1 ;  /* 0x00000001ff0c7424 */ /* 0x000fe400078e00ff */
[----:B0-----:R-:W-:-:S07]  /*1ad0*/  IMAD.MOV.U32 R13, RZ, RZ, RZ ;  /* 0x000000ffff0d7224 */ /* 0x001fce00078e00ff */
[----:B------:R-:W-:-:S07]  /*1ae0*/  LEPC R20, `(.L_x_139) ;  /* 0x000000001014794e */ /* 0x000fce0000000000 */
[----:B-1----:R-:W-:Y:S05]  /*1af0*/  CALL.ABS.NOINC R14 ;  /* 0x000000000e007343 */ /* 0x002fea0003c00000 */
.L_x_139:
[----:B------:R-:W-:Y:S01]  /*1b00*/  ULDC.64 UR6, c[0x0][0x998] ;  /* 0x0002660000067ab9 */ /* 0x000fe20000000a00 */
[----:B------:R-:W-:Y:S01]  /*1b10*/  ULDC.64 UR4, c[0x0][0x990] ;  /* 0x0002640000047ab9 */ /* 0x000fe20000000a00 */
[----:B------:R-:W-:Y:S02]  /*1b20*/  ISETP.NE.U32.AND P1, PT, RZ, UR6, PT ;  /* 0x00000006ff007c0c */ /* 0x000fe4000bf25070 */
[----:B------:R-:W-:Y:S02]  /*1b30*/  ISETP.NE.U32.AND P0, PT, RZ, UR4, PT ;  /* 0x00000004ff007c0c */ /* 0x000fe4000bf05070 */
[----:B------:R-:W-:Y:S02]  /*1b40*/  ISETP.NE.AND.EX P1, PT, RZ, UR7, PT, P1 ;  /* 0x00000007ff007c0c */ /* 0x000fe4000bf25310 */
[----:B------:R-:W-:-:S11]  /*1b50*/  ISETP.NE.AND.EX P0, PT, RZ, UR5, PT, P0 ;  /* 0x00000005ff007c0c */ /* 0x000fd6000bf05300 */
[----:B------:R-:W0:Y:S08]  /*1b60*/  @P1 LDC.64 R8, c[0x0][0x9b8] ;  /* 0x00026e00ff081b82 */ /* 0x000e300000000a00 */
[----:B------:R-:W1:Y:S08]  /*1b70*/  @P0 LDC.64 R6, c[0x0][0x9a8] ;  /* 0x00026a00ff060b82 */ /* 0x000e700000000a00 */
[----:B------:R-:W2:Y:S08]  /*1b80*/  @P1 LDC.64 R12, c[0x0][0x9c0] ;  /* 0x00027000ff0c1b82 */ /* 0x000eb00000000a00 */
[----:B------:R-:W3:Y:S01]  /*1b90*/  @P0 LDC.64 R10, c[0x0][0x9b0] ;  /* 0x00026c00ff0a0b82 */ /* 0x000ee20000000a00 */
[----:B0-----:R-:W-:-:S04]  /*1ba0*/  @P1 IMAD R4, R8, UR37, RZ ;  /* 0x0000002508041c24 */ /* 0x001fc8000f8e02ff */
[----:B------:R-:W-:Y:S02]  /*1bb0*/  @P1 IMAD R9, R9, UR36, R4 ;  /* 0x0000002409091c24 */ /* 0x000fe4000f8e0204 */
[C---:B-1----:R-:W-:Y:S02]  /*1bc0*/  @P0 IMAD R0, R6.reuse, UR37, RZ ;  /* 0x0000002506000c24 */ /* 0x042fe4000f8e02ff */
[----:B------:R-:W-:-:S04]  /*1bd0*/  @P0 IMAD.WIDE.U32 R4, R6, UR36, RZ ;  /* 0x0000002406040c25 */ /* 0x000fc8000f8e00ff */
[----:B------:R-:W-:Y:S02]  /*1be0*/  @P0 IMAD R3, R7, UR36, R0 ;  /* 0x0000002407030c24 */ /* 0x000fe4000f8e0200 */
[----:B------:R-:W-:-:S04]  /*1bf0*/  @P1 IMAD.WIDE.U32 R6, R8, UR36, RZ ;  /* 0x0000002408061c25 */ /* 0x000fc8000f8e00ff */
[----:B------:R-:W-:Y:S02]  /*1c00*/  @P1 IMAD.IADD R7, R7, 0x1, R9 ;  /* 0x0000000107071824 */ /* 0x000fe400078e0209 */
[----:B------:R-:W-:Y:S02]  /*1c10*/  @P0 IMAD.IADD R5, R5, 0x1, R3 ;  /* 0x0000000105050824 */ /* 0x000fe400078e0203 */
[----:B--2---:R-:W-:-:S04]  /*1c20*/  @P1 IMAD.WIDE.U32 R8, R12, UR39, R6 ;  /* 0x000000270c081c25 */ /* 0x004fc8000f8e0006 */
[----:B---3--:R-:W-:Y:S01]  /*1c30*/  @P0 IMAD.WIDE.U32 R4, R10, UR39, R4 ;  /* 0x000000270a040c25 */ /* 0x008fe2000f8e0004 */
[----:B------:R-:W-:-:S03]  /*1c40*/  @P1 LEA R10, P3, R8, UR6, 0x2 ;  /* 0x00000006080a1c11 */ /* 0x000fc6000f8610ff */
[----:B------:R-:W-:Y:S01]  /*1c50*/  @P1 IMAD R3, R13, UR39, R9 ;  /* 0x000000270d031c24 */ /* 0x000fe2000f8e0209 */
[----:B------:R-:W-:Y:S01]  /*1c60*/  @P0 LEA R6, P2, R4, UR4, 0x2 ;  /* 0x0000000404060c11 */ /* 0x000fe2000f8410ff */
[----:B------:R-:W-:Y:S02]  /*1c70*/  @P0 IMAD R5, R11, UR39, R5 ;  /* 0x000000270b050c24 */ /* 0x000fe4000f8e0205 */
[----:B------:R-:W-:Y:S01]  /*1c80*/  IMAD.MOV.U32 R0, RZ, RZ, 0x3f800000 ;  /* 0x3f800000ff007424 */ /* 0x000fe200078e00ff */
[----:B------:R-:W-:Y:S01]  /*1c90*/  @P1 LEA.HI.X R11, R8, UR7, R3, 0x2, P3 ;  /* 0x00000007080b1c11 */ /* 0x000fe200098f1403 */
[----:B------:R-:W-:Y:S01]  /*1ca0*/  IMAD.MOV.U32 R3, RZ, RZ, 0x3f800000 ;  /* 0x3f800000ff037424 */ /* 0x000fe200078e00ff */
[----:B------:R-:W-:-:S03]  /*1cb0*/  @P0 LEA.HI.X R7, R4, UR5, R5, 0x2, P2 ;  /* 0x0000000504070c11 */ /* 0x000fc600090f1405 */
[----:B------:R-:W2:Y:S04]  /*1cc0*/  @P1 LDG.E R0, desc[UR50][R10.64] ;  /* 0x000000320a001981 */ /* 0x000ea8000c1e1900 */
[----:B------:R0:W2:Y:S01]  /*1cd0*/  @P0 LDG.E R3, desc[UR50][R6.64] ;  /* 0x0000003206030981 */ /* 0x0000a2000c1e1900 */
[----:B------:R-:W1:Y:S01]  /*1ce0*/  S2UR UR5, SR_CgaCtaId ;  /* 0x00000000000579c3 */ /* 0x000e620000008800 */
[----:B------:R-:W-:-:S04]  /*1cf0*/  ULEA.HI UR4, UR46, UR46, URZ, 0x1 ;  /* 0x0000002e2e047291 */ /* 0x000fc8000f8f083f */
[----:B------:R-:W-:-:S04]  /*1d00*/  ULOP3.LUT UR4, UR4, 0xfffffffe, URZ, 0xc0, !UPT ;  /* 0xfffffffe04047892 */ /* 0x000fc8000f8ec03f */
[----:B------:R-:W-:Y:S01]  /*1d10*/  UIADD3 UR4, UR46, -UR4, URZ ;  /* 0x800000042e047290 */ /* 0x000fe2000fffe03f */
[----:B------:R-:W-:-:S05]  /*1d20*/  MOV R4, 0x400 ;  /* 0x0000040000047802 */ /* 0x000fca0000000f00 */
[----:B------:R-:W-:Y:S01]  /*1d30*/  IMAD.U32 R9, RZ, RZ, UR4 ;  /* 0x00000004ff097e24 */ /* 0x000fe2000f8e00ff */
[----:B------:R-:W-:Y:S01]  /*1d40*/  ULDC UR4, c[0x0][0x9d8] ;  /* 0x0002760000047ab9 */ /* 0x000fe20000000800 */
[----:B-1----:R-:W-:-:S03]  /*1d50*/  IMAD.U32 R5, RZ, RZ, UR5 ;  /* 0x00000005ff057e24 */ /* 0x002fc6000f8e00ff */
[----:B------:R-:W-:Y:S02]  /*1d60*/  SHF.L.U32 R9, R9, 0x1f, RZ ;  /* 0x0000001f09097819 */ /* 0x000fe400000006ff */
[----:B------:R-:W-:-:S04]  /*1d70*/  LEA R4, R5, R4, 0x18 ;  /* 0x0000000405047211 */ /* 0x000fc800078ec0ff */
[----:B------:R-:W1:Y:S01]  /*1d80*/  SYNCS.PHASECHK.TRANS64.TRYWAIT P1, [R4+URZ+0x29800], R9 ;  /* 0x02980009040075a7 */ /* 0x000e62000802017f */
[----:B0-----:R-:W-:-:S05]  /*1d90*/  IMAD.U32 R6, RZ, RZ, UR47 ;  /* 0x0000002fff067e24 */ /* 0x001fca000f8e00ff */
[----:B------:R-:W-:Y:S01]  /*1da0*/  ISETP.NE.AND P0, PT, R6, 0x3, PT ;  /* 0x000000030600780c */ /* 0x000fe20003f05270 */
[----:B--2---:R-:W-:-:S04]  /*1db0*/  FMUL.FTZ R3, R3, R0 ;  /* 0x0000000003037220 */ /* 0x004fc80000410000 */
[----:B------:R-:W-:Y:S01]  /*1dc0*/  FMUL.FTZ R3, R3, UR4 ;  /* 0x0000000403037c20 */ /* 0x000fe20008410000 */
[----:B-1----:R-:W-:Y:S07]  /*1dd0*/  @!P1 BRA `(.L_x_140) ;  /* 0x00000114003c9947 */ /* 0x002fee0003800000 */
.L_x_278:
[----:B------:R-:W-:Y:S05]  /*1de0*/  @!P0 BRA `(.L_x_141) ;  /* 0x0000000000048947 */ /* 0x000fea0003800000 */
[----:B------:R-:W-:Y:S01]  /*1df0*/  BPT.TRAP 0x1 ;  /* 0x000000040000795c */ /* 0x000fe20000300000 */
.L_x_141:
[----:B------:R-:W-:Y:S02]  /*1e00*/  IMAD.U32 R7, RZ, RZ, UR52 ;  /* 0x00000034ff077e24 */ /* 0x000fe4000f8e00ff */
[----:B------:R-:W-:Y:S02]  /*1e10*/  IMAD.U32 R0, RZ, RZ, UR45 ;  /* 0x0000002dff007e24 */ /* 0x000fe4000f8e00ff */
[----:B------:R-:W-:-:S03]  /*1e20*/  IMAD R6, R7, 0x8, R4 ;  /* 0x0000000807067824 */ /* 0x000fc600078e0204 */
[----:B------:R-:W-:-:S04]  /*1e30*/  SHF.L.U32 R7, R0, 0x1f, RZ ;  /* 0x0000001f00077819 */ /* 0x000fc800000006ff */
[----:B------:R1:W2:Y:S01]  /*1e40*/  SYNCS.PHASECHK.TRANS64.TRYWAIT P2, [R6+URZ+0x29830], R7 ;  /* 0x02983007060075a7 */ /* 0x0002a2000804017f */
[----:B------:R-:W-:Y:S05]  /*1e50*/  @!P0 BRA `(.L_x_142) ;  /* 0x0000000000048947 */ /* 0x000fea0003800000 */
[----:B------:R-:W-:Y:S01]  /*1e60*/  BPT.TRAP 0x1 ;  /* 0x000000040000795c */ /* 0x000fe20000300000 */
.L_x_142:
[----:B------:R-:W3:Y:S01]  /*1e70*/  S2R R0, SR_TID.X ;  /* 0x0000000000007919 */ /* 0x000ee20000002100 */
[----:B------:R-:W-:Y:S01]  /*1e80*/  IMAD.MOV.U32 R25, RZ, RZ, RZ ;  /* 0x000000ffff197224 */ /* 0x000fe200078e00ff */
[----:B---3--:R-:W-:Y:S01]  /*1e90*/  LOP3.LUT P1, R0, R0, 0x7f, RZ, 0xc0, !PT ;  /* 0x0000007f00007812 */ /* 0x008fe2000782c0ff */
[----:B--2---:R-:W-:-:S12]  /*1ea0*/  @P2 BRA `(.L_x_143) ;  /* 0x0000000000082947 */ /* 0x004fd80003800000 */
[----:B------:R-:W2:Y:S02]  /*1eb0*/  SYNCS.PHASECHK.TRANS64.TRYWAIT P2, [R6+URZ+0x29830], R7 ;  /* 0x02983007060075a7 */ /* 0x000ea4000804017f */
[----:B--2---:R-:W-:Y:S05]  /*1ec0*/  @!P2 BRA `(.L_x_144) ;  /* 0x000001140014a947 */ /* 0x004fea0003800000 */
.L_x_143:
[----:B------:R-:W-:Y:S05]  /*1ed0*/  WARPSYNC.ALL ;  /* 0x0000000000007948 */ /* 0x000fea0003800000 */
[----:B------:R-:W-:Y:S01]  /*1ee0*/  R2UR UR4, R4 ;  /* 0x00000000040472ca */ /* 0x000fe200000e0000 */
[----:B------:R-:W-:Y:S01]  /*1ef0*/  ULOP3.LUT UR28, UR54, 0x10000, URZ, 0xfc, !UPT ;  /* 0x00010000361c7892 */ /* 0x000fe2000f8efc3f */
[----:B------:R-:W-:Y:S01]  /*1f00*/  WARPGROUP.ARRIVE ;  /* 0x00000000000079c5 */ /* 0x000fe20000000000 */
[----:B------:R-:W-:Y:S01]  /*1f10*/  UMOV UR25, 0x80000020 ;  /* 0x8000002000197882 */ /* 0x000fe20000000000 */
[----:B------:R-:W-:Y:S01]  /*1f20*/  UMOV UR27, 0x80000020 ;  /* 0x80000020001b7882 */ /* 0x000fe20000000000 */
[----:B------:R-:W-:Y:S01]  /*1f30*/  UMOV UR5, UR25 ;  /* 0x0000001900057c82 */ /* 0x000fe20008000000 */
[----:B------:R-:W-:Y:S01]  /*1f40*/  UMOV UR7, 0x80000020 ;  /* 0x8000002000077882 */ /* 0x000fe20000000000 */
[----:B------:R-:W-:Y:S01]  /*1f50*/  UMOV UR9, UR25 ;  /* 0x0000001900097c82 */ /* 0x000fe20008000000 */
[----:B------:R-:W-:Y:S01]  /*1f60*/  UMOV UR24, UR28 ;  /* 0x0000001c00187c82 */ /* 0x000fe20008000000 */
[----:B------:R-:W-:Y:S01]  /*1f70*/  UMOV UR11, 0x80000020 ;  /* 0x80000020000b7882 */ /* 0x000fe20000000000 */
[----:B------:R-:W-:Y:S01]  /*1f80*/  UMOV UR8, UR24 ;  /* 0x0000001800087c82 */ /* 0x000fe20008000000 */
[----:B------:R-:W-:Y:S01]  /*1f90*/  UIADD3 UR12, UR28, 0x2, URZ ;  /* 0x000000021c0c7890 */ /* 0x000fe2000fffe03f */
[----:B------:R-:W-:Y:S01]  /*1fa0*/  P2R R108, PR, RZ, 0x1 ;  /* 0x00000001ff6c7803 */ /* 0x000fe20000000000 */
[----:B------:R-:W-:Y:S01]  /*1fb0*/  UIADD3 UR4, UR4, 0x1a400, URZ ;  /* 0x0001a40004047890 */ /* 0x000fe2000fffe03f */
[----:B-12---:R-:W-:Y:S01]  /*1fc0*/  @!P1 VIADD R6, R6, 0x29840 ;  /* 0x0002984006069836 */ /* 0x006fe20000000000 */
[----:B------:R-:W-:Y:S01]  /*1fd0*/  UMOV UR15, 0x80000020 ;  /* 0x80000020000f7882 */ /* 0x000fe20000000000 */
[----:B------:R-:W-:-:S02]  /*1fe0*/  UIADD3 UR16, UR28, 0x200, URZ ;  /* 0x000002001c107890 */ /* 0x000fc4000fffe03f */
[----:B------:R-:W-:Y:S01]  /*1ff0*/  USHF.R.U32.HI UR4, URZ, 0x4, UR4 ;  /* 0x000000043f047899 */ /* 0x000fe20008011604 */
[----:B------:R-:W-:Y:S01]  /*2000*/  UMOV UR19, 0x80000020 ;  /* 0x8000002000137882 */ /* 0x000fe20000000000 */
[----:B------:R-:W-:Y:S02]  /*2010*/  UMOV UR23, 0x80000020 ;  /* 0x8000002000177882 */ /* 0x000fe40000000000 */
[----:B------:R-:W-:Y:S01]  /*2020*/  ULOP3.LUT UR4, UR4, 0x3fff, URZ, 0xc0, !UPT ;  /* 0x00003fff04047892 */ /* 0x000fe2000f8ec03f */
[----:B------:R-:W-:-:S03]  /*2030*/  UMOV UR31, 0x80000020 ;  /* 0x80000020001f7882 */ /* 0x000fc60000000000 */
[----:B------:R-:W-:-:S03]  /*2040*/  ULOP3.LUT UR48, UR4, 0x10000, URZ, 0xfc, !UPT ;  /* 0x0001000004307892 */ /* 0x000fc6000f8efc3f */
[----:B------:R-:W-:Y:S01]  /*2050*/  UMOV UR4, UR24 ;  /* 0x0000001800047c82 */ /* 0x000fe20008000000 */
[----:B------:R-:W-:-:S04]  /*2060*/  UIMAD UR32, UR52, 0x780, UR48 ;  /* 0x00000780342078a4 */ /* 0x000fc8000f8e0230 */
[----:B------:R-:W-:Y:S02]  /*2070*/  UIADD3 UR6, UR32, 0x100, URZ ;  /* 0x0000010020067890 */ /* 0x000fe4000fffe03f */
[----:B------:R-:W-:Y:S02]  /*2080*/  UIADD3 UR10, UR32, 0x180, URZ ;  /* 0x00000180200a7890 */ /* 0x000fe4000fffe03f */
[----:B------:R-:W-:Y:S01]  /*2090*/  UMOV UR26, UR32 ;  /* 0x00000020001a7c82 */ /* 0x000fe20008000000 */
[----:B------:R-:W-:Y:S01]  /*20a0*/  UIADD3 UR14, UR32, 0x182, URZ ;  /* 0x00000182200e7890 */ /* 0x000fe2000fffe03f */
[----:B------:R-:W-:Y:S01]  /*20b0*/  QGMMA.64x32x32.F32.E4M3.E4M3 R92, gdesc[UR24], RZ, !UPT, gsb0 ;  /* 0x00600000185c79f3 */ /* 0x000fe2000c0008ff */
[----:B------:R-:W-:Y:S01]  /*20c0*/  UIADD3 UR26, UR32, 0x80, URZ ;  /* 0x00000080201a7890 */ /* 0x000fe2000fffe03f */
[----:B------:R-:W-:Y:S01]  /*20d0*/  UMOV UR27, 0x80000020 ;  /* 0x80000020001b7882 */ /* 0x000fe20000000000 */
[----:B------:R-:W-:Y:S02]  /*20e0*/  UIADD3 UR18, UR32, 0x400, URZ ;  /* 0x0000040020127890 */ /* 0x000fe4000fffe03f */
[----:B------:R-:W-:-:S02]  /*20f0*/  UIADD3 UR22, UR32, 0x402, URZ ;  /* 0x0000040220167890 */ /* 0x000fc4000fffe03f */
[----:B------:R-:W-:Y:S01]  /*2100*/  UIADD3 UR30, UR32, 0x680, URZ ;  /* 0x00000680201e7890 */ /* 0x000fe2000fffe03f */
[----:B------:R-:W-:Y:S02]  /*2110*/  WARPGROUP.DEPBAR.LE gsb0, 0x0 ;  /* 0x00008000000079c5 */ /* 0x000fe40000010000 */
[----:B------:R-:W-:-:S06]  /*2120*/  WARPGROUP.ARRIVE ;  /* 0x00000000000079c5 */ /* 0x000fcc0000000000 */
[----:B------:R-:W-:Y:S01]  /*2130*/  QGMMA.64x32x32.F32.E4M3.E4M3 R76, gdesc[UR24], RZ, !UPT, gsb0 ;  /* 0x00600000184c79f3 */ /* 0x000fe2000c0008ff */
[----:B------:R-:W-:Y:S01]  /*2140*/  UIADD3 UR26, UR32, 0x200, URZ ;  /* 0x00000200201a7890 */ /* 0x000fe2000fffe03f */
[----:B------:R-:W-:Y:S01]  /*2150*/  UMOV UR27, 0x80000020 ;  /* 0x80000020001b7882 */ /* 0x000fe20000000000 */
[----:B------:R-:W-:Y:S02]  /*2160*/  WARPGROUP.DEPBAR.LE gsb0, 0x0 ;  /* 0x00008000000079c5 */ /* 0x000fe40000010000 */
[----:B------:R-:W-:-:S06]  /*2170*/  WARPGROUP.ARRIVE ;  /* 0x00000000000079c5 */ /* 0x000fcc0000000000 */
[----:B------:R-:W-:Y:S01]  /*2180*/  QGMMA.64x32x32.F32.E4M3.E4M3 R60, gdesc[UR4], RZ, !UPT, gsb0 ;  /* 0x00600000043c79f3 */ /* 0x000fe2000c0008ff */
[----:B------:R-:W-:Y:S01]  /*2190*/  UIADD3 UR6, UR32, 0x2, URZ ;  /* 0x0000000220067890 */ /* 0x000fe2000fffe03f */
[----:B------:R-:W-:Y:S01]  /*21a0*/  UMOV UR4, UR12 ;  /* 0x0000000c00047c82 */ /* 0x000fe20008000000 */
[----:B------:R-:W-:Y:S01]  /*21b0*/  UMOV UR5, 0x80000020 ;  /* 0x8000002000057882 */ /* 0x000fe20000000000 */
[----:B------:R-:W-:Y:S01]  /*21c0*/  UMOV UR7, 0x80000020 ;  /* 0x8000002000077882 */ /* 0x000fe20000000000 */
[----:B------:R-:W-:Y:S01]  /*21d0*/  UMOV UR12, UR4 ;  /* 0x00000004000c7c82 */ /* 0x000fe20008000000 */
[----:B------:R-:W-:Y:S01]  /*21e0*/  UMOV UR13, UR5 ;  /* 0x00000005000d7c82 */ /* 0x000fe20008000000 */
[----:B------:R-:W-:Y:S02]  /*21f0*/  WARPGROUP.DEPBAR.LE gsb0, 0x0 ;  /* 0x00008000000079c5 */ /* 0x000fe40000010000 */
[----:B------:R-:W-:-:S06]  /*2200*/  WARPGROUP.ARRIVE ;  /* 0x00000000000079c5 */ /* 0x000fcc0000000000 */
[----:B------:R-:W-:Y:S01]  /*2210*/  QGMMA.64x32x32.F32.E4M3.E4M3 R44, gdesc[UR8], RZ, !UPT, gsb0 ;  /* 0x00600000082c79f3 */ /* 0x000fe2000c0008ff */
[----:B------:R-:W-:Y:S01]  /*2220*/  UIADD3 UR10, UR32, 0x102, URZ ;  /* 0x00000102200a7890 */ /* 0x000fe2000fffe03f */
[----:B------:R-:W-:Y:S01]  /*2230*/  UMOV UR8, UR4 ;  /* 0x0000000400087c82 */ /* 0x000fe20008000000 */
[----:B------:R-:W-:Y:S01]  /*2240*/  UMOV UR9, UR5 ;  /* 0x0000000500097c82 */ /* 0x000fe20008000000 */
[----:B------:R-:W-:Y:S01]  /*2250*/  UMOV UR11, 0x80000020 ;  /* 0x80000020000b7882 */ /* 0x000fe20000000000 */
        /* <DEDUP_REMOVED lines=32> */
[----:B------:R-:W-:Y:S02]  /*2460*/  UIADD3 UR6, UR28, 0x202, URZ ;  /* 0x000002021c067890 */ /* 0x000fe4000fffe03f */
        /* <DEDUP_REMOVED lines=30> */
[----:B------:R-:W-:Y:S02]  /*2650*/  ULDC UR10, c[0x0][0x988] ;  /* 0x00026200000a7ab9 */ /* 0x000fe40000000800 */
        /* <DEDUP_REMOVED lines=17> */
[----:B------:R-:W-:Y:S01]  /*2770*/  UIADD3 UR6, UR28, 0x402, URZ ;  /* 0x000004021c067890 */ /* 0x000fe2000fffe03f */
[----:B------:R-:W-:Y:S02]  /*2780*/  UMOV UR29, UR17 ;  /* 0x00000011001d7c82 */ /* 0x000fe40008000000 */
        /* <DEDUP_REMOVED lines=28> */
[----:B------:R-:W-:Y:S02]  /*2950*/  WARPGROUP.DEPBAR.LE gsb0, 0x0 ;  /* 0x00008000000079c5 */ /* 0x000fe40000010000 */
[----:B------:R-:W-:-:S06]  /*2960*/  WARPGROUP.ARRIVE ;  /* 0x00000000000079c5 */ /* 0x000fcc0000000000 */
[----:B------:R-:W-:Y:S03]  /*2970*/  QGMMA.64x32x32.F32.E4M3.E4M3 R44, gdesc[UR28], R44, gsb0 ;  /* 0x006000001c2c79f3 */ /* 0x000fe6000800082c */
        /* <DEDUP_REMOVED lines=12> */
[C---:B0-----:R-:W-:Y:S01]  /*2a40*/  FMUL.FTZ R9, R3.reuse, R93 ;  /* 0x0000005d03097220 */ /* 0x041fe20000410000 */
[C---:B------:R-:W-:Y:S01]  /*2a50*/  FMUL.FTZ R10, R3.reuse, R96 ;  /* 0x00000060030a7220 */ /* 0x040fe20000410000 */
[C---:B------:R-:W-:Y:S01]  /*2a60*/  FMUL.FTZ R14, R3.reuse, R98 ;  /* 0x00000062030e7220 */ /* 0x040fe20000410000 */
[----:B------:R-:W-:Y:S01]  /*2a70*/  QGMMA.64x32x32.F32.E4M3.E4M3 R76, gdesc[UR20], R76, gsb0 ;  /* 0x00600000144c79f3 */ /* 0x000fe2000800084c */
[----:B------:R-:W-:Y:S01]  /*2a80*/  UIADD3 UR22, UR32, 0x602, URZ ;  /* 0x0000060220167890 */ /* 0x000fe2000fffe03f */
[C---:B------:R-:W-:Y:S01]  /*2a90*/  FMUL.FTZ R11, R3.reuse, R97 ;  /* 0x00000061030b7220 */ /* 0x040fe20000410000 */
[----:B------:R-:W-:Y:S01]  /*2aa0*/  UMOV UR23, 0x80000020 ;  /* 0x8000002000177882 */ /* 0x000fe20000000000 */
[C---:B------:R-:W-:Y:S01]  /*2ab0*/  FMUL.FTZ R24, R3.reuse, R102 ;  /* 0x0000006603187220 */ /* 0x040fe20000410000 */
        /* <DEDUP_REMOVED lines=9> */
[C---:B------:R-:W-:Y:S01]  /*2b50*/  FMUL.FTZ R93, R3.reuse, R107 ;  /* 0x0000006b035d7220 */ /* 0x040fe20000410000 */
[----:B------:R-:W-:-:S06]  /*2b60*/  FMUL.FTZ R92, R3, R106 ;  /* 0x0000006a035c7220 */ /* 0x000fcc0000410000 */
[----:B------:R-:W-:Y:S08]  /*2b70*/  MUFU.TANH R10, R10 ;  /* 0x0000000a000a7308 */ /* 0x000ff00000002400 */
[----:B------:R-:W2:Y:S08]  /*2b80*/  MUFU.TANH R14, R14 ;  /* 0x0000000e000e7308 */ /* 0x000eb00000002400 */
[----:B------:R-:W3:Y:S08]  /*2b90*/  MUFU.TANH R11, R11 ;  /* 0x0000000b000b7308 */ /* 0x000ef00000002400 */
[----:B------:R-:W4:Y:S08]  /*2ba0*/  MUFU.TANH R24, R24 ;  /* 0x0000001800187308 */ /* 0x000f300000002400 */
[----:B------:R-:W5:Y:S01]  /*2bb0*/  MUFU.TANH R7, R7 ;  /* 0x0000000700077308 */ /* 0x000f620000002400 */
[----:B------:R-:W-:-:S02]  /*2bc0*/  WARPGROUP.DEPBAR.LE gsb0, 0x0 ;  /* 0x00008000000079c5 */ /* 0x000fc40000010000 */
[----:B------:R-:W-:Y:S01]  /*2bd0*/  WARPGROUP.ARRIVE ;  /* 0x00000000000079c5 */ /* 0x000fe20000000000 */
[C---:B------:R-:W-:Y:S01]  /*2be0*/  FMUL.FTZ R94, R3.reuse, R77 ;  /* 0x0000004d035e7220 */ /* 0x040fe20000410000 */
[----:B------:R-:W-:-:S03]  /*2bf0*/  FMUL.FTZ R77, R3, R80 ;  /* 0x00000050034d7220 */ /* 0x000fc60000410000 */
[----:B------:R-:W5:Y:S01]  /*2c00*/  MUFU.TANH R27, R27 ;  /* 0x0000001b001b7308 */ /* 0x000f620000002400 */
[C---:B------:R-:W-:Y:S01]  /*2c10*/  FMUL.FTZ R79, R3.reuse, R79 ;  /* 0x0000004f034f7220 */ /* 0x040fe20000410000 */
[C---:B------:R-:W-:Y:S01]  /*2c20*/  FMUL.FTZ R95, R3.reuse, R78 ;  /* 0x0000004e035f7220 */ /* 0x040fe20000410000 */
[----:B------:R-:W-:Y:S01]  /*2c30*/  QGMMA.64x32x32.F32.E4M3.E4M3 R60, gdesc[UR20], R60, gsb0 ;  /* 0x00600000143c79f3 */ /* 0x000fe2000800083c */
[----:B------:R-:W-:Y:S01]  /*2c40*/  UIADD3 UR22, UR32, 0x682, URZ ;  /* 0x0000068220167890 */ /* 0x000fe2000fffe03f */
[C---:B------:R-:W-:Y:S01]  /*2c50*/  FMUL.FTZ R78, R3.reuse, R83 ;  /* 0x00000053034e7220 */ /* 0x040fe20000410000 */
[----:B------:R-:W-:Y:S01]  /*2c60*/  UMOV UR23, 0x80000020 ;  /* 0x8000002000177882 */ /* 0x000fe20000000000 */
[C---:B------:R-:W-:Y:S01]  /*2c70*/  FMUL.FTZ R82, R3.reuse, R82 ;  /* 0x0000005203527220 */ /* 0x040fe20000410000 */
[----:B------:R-:W5:Y:S01]  /*2c80*/  MUFU.TANH R12, R12 ;  /* 0x0000000c000c7308 */ /* 0x000f620000002400 */
[C---:B------:R-:W-:Y:S01]  /*2c90*/  FMUL.FTZ R83, R3.reuse, R84 ;  /* 0x0000005403537220 */ /* 0x040fe20000410000 */
[C---:B------:R-:W-:Y:S01]  /*2ca0*/  FMUL.FTZ R76, R3.reuse, R76 ;  /* 0x0000004c034c7220 */ /* 0x040fe20000410000 */
[C---:B------:R-:W-:Y:S01]  /*2cb0*/  FMUL.FTZ R81, R3.reuse, R81 ;  /* 0x0000005103517220 */ /* 0x040fe20000410000 */
[C---:B------:R-:W-:Y:S01]  /*2cc0*/  FMUL.FTZ R88, R3.reuse, R88 ;  /* 0x0000005803587220 */ /* 0x040fe20000410000 */
[C---:B------:R-:W-:Y:S01]  /*2cd0*/  FMUL.FTZ R85, R3.reuse, R85 ;  /* 0x0000005503557220 */ /* 0x040fe20000410000 */
[C---:B------:R-:W-:Y:S01]  /*2ce0*/  FMUL.FTZ R89, R3.reuse, R89 ;  /* 0x0000005903597220 */ /* 0x040fe20000410000 */
[C---:B------:R-:W-:Y:S01]  /*2cf0*/  FMUL.FTZ R91, R3.reuse, R91 ;  /* 0x0000005b035b7220 */ /* 0x040fe20000410000 */
[----:B------:R-:W5:Y:S01]  /*2d00*/  MUFU.TANH R26, R26 ;  /* 0x0000001a001a7308 */ /* 0x000f620000002400 */
[C---:B------:R-:W-:Y:S01]  /*2d10*/  FMUL.FTZ R86, R3.reuse, R86 ;  /* 0x0000005603567220 */ /* 0x040fe20000410000 */
[C---:B------:R-:W-:Y:S01]  /*2d20*/  FMUL.FTZ R90, R3.reuse, R90 ;  /* 0x0000005a035a7220 */ /* 0x040fe20000410000 */
[----:B------:R-:W-:-:S05]  /*2d30*/  FMUL.FTZ R87, R3, R87 ;  /* 0x0000005703577220 */ /* 0x000fca0000410000 */
[----:B------:R-:W5:Y:S08]  /*2d40*/  MUFU.TANH R13, R13 ;  /* 0x0000000d000d7308 */ /* 0x000f700000002400 */
[----:B------:R0:W-:Y:S08]  /*2d50*/  MUFU.TANH R96, R79 ;  /* 0x0000004f00607308 */ /* 0x0001f00000002400 */
[----:B------:R-:W5:Y:S08]  /*2d60*/  MUFU.TANH R20, R20 ;  /* 0x0000001400147308 */ /* 0x000f700000002400 */
[----:B------:R-:W-:Y:S08]  /*2d70*/  MUFU.TANH R98, R82 ;  /* 0x0000005200627308 */ /* 0x000ff00000002400 */
[----:B------:R-:W5:Y:S01]  /*2d80*/  MUFU.TANH R21, R21 ;  /* 0x0000001500157308 */ /* 0x000f620000002400 */
[----:B------:R-:W-:-:S02]  /*2d90*/  WARPGROUP.DEPBAR.LE gsb0, 0x0 ;  /* 0x00008000000079c5 */ /* 0x000fc40000010000 */
[----:B------:R-:W-:Y:S01]  /*2da0*/  WARPGROUP.ARRIVE ;  /* 0x00000000000079c5 */ /* 0x000fe20000000000 */
[C---:B------:R-:W-:Y:S01]  /*2db0*/  FMUL.FTZ R61, R3.reuse, R61 ;  /* 0x0000003d033d7220 */ /* 0x040fe20000410000 */
[C---:B------:R-:W-:Y:S01]  /*2dc0*/  FMUL.FTZ R84, R3.reuse, R70 ;  /* 0x0000004603547220 */ /* 0x040fe20000410000 */
[C---:B0-----:R-:W-:Y:S01]  /*2dd0*/  FMUL.FTZ R79, R3.reuse, R72 ;  /* 0x00000048034f7220 */ /* 0x041fe20000410000 */
[C---:B------:R-:W-:Y:S01]  /*2de0*/  FMUL.FTZ R70, R3.reuse, R71 ;  /* 0x0000004703467220 */ /* 0x040fe20000410000 */
[----:B------:R0:W-:Y:S01]  /*2df0*/  MUFU.TANH R101, R61 ;  /* 0x0000003d00657308 */ /* 0x0001e20000002400 */
[----:B------:R-:W-:Y:S01]  /*2e00*/  QGMMA.64x32x32.F32.E4M3.E4M3 R44, gdesc[UR20], R44, gsb0 ;  /* 0x00600000142c79f3 */ /* 0x000fe2000800082c */
[----:B------:R-:W-:Y:S01]  /*2e10*/  UIADD3 UR22, UR32, 0x702, URZ ;  /* 0x0000070220167890 */ /* 0x000fe2000fffe03f */
[C---:B------:R-:W-:Y:S01]  /*2e20*/  FMUL.FTZ R72, R3.reuse, R73 ;  /* 0x0000004903487220 */ /* 0x040fe20000410000 */
[----:B------:R-:W-:Y:S01]  /*2e30*/  UMOV UR23, 0x80000020 ;  /* 0x8000002000177882 */ /* 0x000fe20000000000 */
[C---:B------:R-:W-:Y:S01]  /*2e40*/  FMUL.FTZ R67, R3.reuse, R67 ;  /* 0x0000004303437220 */ /* 0x040fe20000410000 */
[C---:B------:R-:W-:Y:S01]  /*2e50*/  FMUL.FTZ R64, R3.reuse, R64 ;  /* 0x0000004003407220 */ /* 0x040fe20000410000 */
[----:B------:R-:W-:Y:S01]  /*2e60*/  FMUL.FTZ R66, R3, R66 ;  /* 0x0000004203427220 */ /* 0x000fe20000410000 */
[----:B------:R-:W5:Y:S01]  /*2e70*/  MUFU.TANH R15, R15 ;  /* 0x0000000f000f7308 */ /* 0x000f620000002400 */
[----:B0-----:R-:W-:-:S02]  /*2e80*/  IMAD.U32 R61, RZ, RZ, UR49 ;  /* 0x00000031ff3d7e24 */ /* 0x001fc4000f8e00ff */
[C---:B------:R-:W-:Y:S01]  /*2e90*/  FMUL.FTZ R60, R3.reuse, R60 ;  /* 0x0000003c033c7220 */ /* 0x040fe20000410000 */
[C---:B------:R-:W-:Y:S01]  /*2ea0*/  FMUL.FTZ R62, R3.reuse, R62 ;  /* 0x0000003e033e7220 */ /* 0x040fe20000410000 */
[C---:B------:R-:W-:Y:S01]  /*2eb0*/  FMUL.FTZ R63, R3.reuse, R63 ;  /* 0x0000003f033f7220 */ /* 0x040fe20000410000 */
[C---:B------:R-:W-:Y:S01]  /*2ec0*/  FMUL.FTZ R65, R3.reuse, R65 ;  /* 0x0000004103417220 */ /* 0x040fe20000410000 */
[----:B------:R-:W-:Y:S01]  /*2ed0*/  FMUL.FTZ R75, R3, R75 ;  /* 0x0000004b034b7220 */ /* 0x000fe20000410000 */
[----:B------:R-:W-:Y:S01]  /*2ee0*/  UIADD3 UR49, UR49, -0x2, URZ ;  /* 0xfffffffe31317890 */ /* 0x000fe2000fffe03f */
[----:B------:R0:W-:Y:S03]  /*2ef0*/  MUFU.TANH R107, R67 ;  /* 0x00000043006b7308 */ /* 0x0001e60000002400 */
[----:B------:R-:W-:-:S05]  /*2f00*/  UISETP.GE.AND UP0, UPT, UR49, UR41, UPT ;  /* 0x000000293100728c */ /* 0x000fca000bf06270 */
[----:B------:R1:W-:Y:S08]  /*2f10*/  MUFU.TANH R104, R64 ;  /* 0x0000004000687308 */ /* 0x0003f00000002400 */
[----:B------:R-:W5:Y:S08]  /*2f20*/  MUFU.TANH R76, R76 ;  /* 0x0000004c004c7308 */ /* 0x000f700000002400 */
[----:B------:R2:W-:Y:S08]  /*2f30*/  MUFU.TANH R106, R66 ;  /* 0x00000042006a7308 */ /* 0x0005f00000002400 */
[----:B------:R-:W-:Y:S08]  /*2f40*/  MUFU.TANH R94, R94 ;  /* 0x0000005e005e7308 */ /* 0x000ff00000002400 */
[----:B------:R3:W-:Y:S01]  /*2f50*/  MUFU.TANH R100, R60 ;  /* 0x0000003c00647308 */ /* 0x0007e20000002400 */
[----:B------:R-:W-:-:S02]  /*2f60*/  WARPGROUP.DEPBAR.LE gsb0, 0x0 ;  /* 0x00008000000079c5 */ /* 0x000fc40000010000 */
[C---:B------:R-:W-:Y:S01]  /*2f70*/  FMUL.FTZ R80, R3.reuse, R46 ;  /* 0x0000002e03507220 */ /* 0x040fe20000410000 */
[----:B------:R-:W-:Y:S01]  /*2f80*/  IMAD.U32 R46, RZ, RZ, UR53 ;  /* 0x00000035ff2e7e24 */ /* 0x000fe2000f8e00ff */
[----:B------:R-:W-:Y:S01]  /*2f90*/  WARPGROUP.ARRIVE ;  /* 0x00000000000079c5 */ /* 0x000fe20000000000 */
[C---:B------:R-:W-:Y:S01]  /*2fa0*/  FMUL.FTZ R71, R3.reuse, R44 ;  /* 0x0000002c03477220 */ /* 0x040fe20000410000 */
[C---:B------:R-:W-:Y:S01]  /*2fb0*/  FMUL.FTZ R73, R3.reuse, R45 ;  /* 0x0000002d03497220 */ /* 0x040fe20000410000 */
[C---:B------:R-:W-:Y:S01]  /*2fc0*/  FMUL.FTZ R44, R3.reuse, R50 ;  /* 0x00000032032c7220 */ /* 0x040fe20000410000 */
[----:B------:R-:W-:Y:S01]  /*2fd0*/  IADD3 R46, R46, 0xa0, -R199 ;  /* 0x000000a02e2e7810 */ /* 0x000fe20007ffe8c7 */
[C---:B------:R-:W-:Y:S01]  /*2fe0*/  FMUL.FTZ R45, R3.reuse, R51 ;  /* 0x00000033032d7220 */ /* 0x040fe20000410000 */
[C---:B------:R-:W-:Y:S01]  /*2ff0*/  FMUL.FTZ R82, R3.reuse, R47 ;  /* 0x0000002f03527220 */ /* 0x040fe20000410000 */
[----:B------:R-:W-:Y:S01]  /*3000*/  FMUL.FTZ R47, R3, R53 ;  /* 0x00000035032f7220 */ /* 0x000fe20000410000 */
[----:B------:R-:W-:Y:S01]  /*3010*/  QGMMA.64x32x32.F32.E4M3.E4M3 R28, gdesc[UR20], R28, gsb0 ;  /* 0x00600000141c79f3 */ /* 0x000fe2000800081c */
[----:B------:R-:W-:-:S02]  /*3020*/  IMAD R46, R61, -0xa0, R46 ;  /* 0xffffff603d2e7824 */ /* 0x000fc400078e022e */
[C---:B------:R-:W-:Y:S01]  /*3030*/  FMUL.FTZ R61, R3.reuse, R54 ;  /* 0x00000036033d7220 */ /* 0x040fe20000410000 */
[C---:B0-----:R-:W-:Y:S01]  /*3040*/  FMUL.FTZ R67, R3.reuse, R58 ;  /* 0x0000003a03437220 */ /* 0x041fe20000410000 */
[C---:B-1----:R-:W-:Y:S01]  /*3050*/  FMUL.FTZ R64, R3.reuse, R55 ;  /* 0x0000003703407220 */ /* 0x042fe20000410000 */
[C---:B--2---:R-:W-:Y:S01]  /*3060*/  FMUL.FTZ R66, R3.reuse, R56 ;  /* 0x0000003803427220 */ /* 0x044fe20000410000 */
[C---:B------:R-:W-:Y:S01]  /*3070*/  ISETP.GT.AND P6, PT, R46.reuse, RZ, PT ;  /* 0x000000ff2e00720c */ /* 0x040fe20003fc4270 */
[----:B------:R-:W0:Y:S01]  /*3080*/  MUFU.TANH R92, R92 ;  /* 0x0000005c005c7308 */ /* 0x000e220000002400 */
[C---:B------:R-:W-:Y:S01]  /*3090*/  ISETP.GT.AND P5, PT, R46.reuse, 0x1, PT ;  /* 0x000000012e00780c */ /* 0x040fe20003fa4270 */
[C---:B---3--:R-:W-:Y:S01]  /*30a0*/  FMUL.FTZ R60, R3.reuse, R69 ;  /* 0x00000045033c7220 */ /* 0x048fe20000410000 */
[C---:B------:R-:W-:Y:S01]  /*30b0*/  ISETP.GT.AND P4, PT, R46.reuse, 0x8, PT ;  /* 0x000000082e00780c */ /* 0x040fe20003f84270 */
[C---:B------:R-:W-:Y:S01]  /*30c0*/  FMUL.FTZ R69, R3.reuse, R57 ;  /* 0x0000003903457220 */ /* 0x040fe20000410000 */
[C---:B------:R-:W-:Y:S01]  /*30d0*/  ISETP.GT.AND P3, PT, R46.reuse, 0x9, PT ;  /* 0x000000092e00780c */ /* 0x040fe20003f64270 */
[C---:B------:R-:W-:Y:S01]  /*30e0*/  FMUL.FTZ R48, R3.reuse, R48 ;  /* 0x0000003003307220 */ /* 0x040fe20000410000 */
[----:B------:R-:W-:Y:S01]  /*30f0*/  ISETP.GT.AND P2, PT, R46, 0x10, PT ;  /* 0x000000102e00780c */ /* 0x000fe20003f44270 */
[----:B------:R-:W1:Y:S01]  /*3100*/  MUFU.TANH R77, R77 ;  /* 0x0000004d004d7308 */ /* 0x000e620000002400 */
[----:B------:R-:W-:Y:S01]  /*3110*/  FSEL R50, R8, -INF , P6 ;  /* 0xff80000008327808 */ /* 0x000fe20003000000 */
[----:B------:R-:W-:Y:S01]  /*3120*/  FMUL.FTZ R52, R3, R52 ;  /* 0x0000003403347220 */ /* 0x000fe20000410000 */
[----:B------:R-:W-:Y:S01]  /*3130*/  FSEL R51, R9, -INF , P5 ;  /* 0xff80000009337808 */ /* 0x000fe20002800000 */
[----:B------:R-:W-:Y:S01]  /*3140*/  FMUL.FTZ R49, R3, R49 ;  /* 0x0000003103317220 */ /* 0x000fe20000410000 */
[----:B------:R-:W-:-:S02]  /*3150*/  FSEL R9, R14, -INF , P4 ;  /* 0xff8000000e097808 */ /* 0x000fc40002000000 */
[----:B------:R-:W-:Y:S01]  /*3160*/  FSEL R53, R10, -INF , P4 ;  /* 0xff8000000a357808 */ /* 0x000fe20002000000 */
[----:B------:R-:W-:Y:S01]  /*3170*/  MUFU.TANH R111, R44 ;  /* 0x0000002c006f7308 */ /* 0x000fe20000002400 */
[----:B------:R-:W-:Y:S02]  /*3180*/  FSEL R54, R11, -INF , P3 ;  /* 0xff8000000b367808 */ /* 0x000fe40001800000 */
[----:B------:R-:W-:Y:S02]  /*3190*/  ISETP.GT.AND P4, PT, R46, 0x19, PT ;  /* 0x000000192e00780c */ /* 0x000fe40003f84270 */
[----:B----4-:R-:W-:Y:S02]  /*31a0*/  FSEL R11, R24, -INF , P2 ;  /* 0xff800000180b7808 */ /* 0x010fe40001000000 */
[----:B------:R-:W-:Y:S01]  /*31b0*/  FMNMX.FTZ R24, R50, R51, !PT ;  /* 0x0000003332187209 */ /* 0x000fe20007810000 */
[----:B------:R-:W2:Y:S01]  /*31c0*/  MUFU.TANH R93, R93 ;  /* 0x0000005d005d7308 */ /* 0x000ea20000002400 */
[----:B-----5:R-:W-:-:S02]  /*31d0*/  FSEL R7, R7, -INF , P6 ;  /* 0xff80000007077808 */ /* 0x020fc40003000000 */
[----:B------:R-:W-:Y:S02]  /*31e0*/  ISETP.GT.AND P6, PT, R46, 0x11, PT ;  /* 0x000000112e00780c */ /* 0x000fe40003fc4270 */
[----:B------:R-:W-:Y:S02]  /*31f0*/  FSEL R58, R27, -INF , P4 ;  /* 0xff8000001b3a7808 */ /* 0x000fe40002000000 */
[----:B------:R-:W-:Y:S01]  /*3200*/  FMNMX.FTZ R27, R53, R24, !PT ;  /* 0x00000018351b7209 */ /* 0x000fe20007810000 */
[----:B------:R3:W-:Y:S01]  /*3210*/  MUFU.TANH R97, R81 ;  /* 0x0000005100617308 */ /* 0x0007e20000002400 */
[----:B------:R-:W-:Y:S02]  /*3220*/  FSEL R8, R12, -INF , P5 ;  /* 0xff8000000c087808 */ /* 0x000fe40002800000 */
[----:B------:R-:W-:Y:S02]  /*3230*/  FSEL R12, R26, -INF , P6 ;  /* 0xff8000001a0c7808 */ /* 0x000fe40003000000 */
[----:B------:R-:W-:-:S02]  /*3240*/  FSEL R55, R13, -INF , P2 ;  /* 0xff8000000d377808 */ /* 0x000fc40001000000 */
[----:B------:R-:W-:Y:S01]  /*3250*/  FMNMX.FTZ R26, R54, R27, !PT ;  /* 0x0000001b361a7209 */ /* 0x000fe20007810000 */
[----:B------:R4:W-:Y:S01]  /*3260*/  MUFU.TANH R112, R45 ;  /* 0x0000002d00707308 */ /* 0x0009e20000002400 */
[----:B------:R-:W-:Y:S01]  /*3270*/  ISETP.GT.AND P5, PT, R46, 0x18, PT ;  /* 0x000000182e00780c */ /* 0x000fe20003fa4270 */
[----:B---3--:R-:W-:Y:S01]  /*3280*/  FMUL.FTZ R81, R3, R68 ;  /* 0x0000004403517220 */ /* 0x008fe20000410000 */
[----:B------:R-:W-:Y:S02]  /*3290*/  FSEL R56, R20, -INF , P6 ;  /* 0xff80000014387808 */ /* 0x000fe40003000000 */
[----:B------:R-:W-:Y:S02]  /*32a0*/  FMNMX.FTZ R27, R55, R26, !PT ;  /* 0x0000001a371b7209 */ /* 0x000fe40007810000 */
[----:B------:R-:W-:Y:S01]  /*32b0*/  FSEL R57, R21, -INF , P5 ;  /* 0xff80000015397808 */ /* 0x000fe20002800000 */
[----:B------:R-:W3:Y:S01]  /*32c0*/  MUFU.TANH R95, R95 ;  /* 0x0000005f005f7308 */ /* 0x000ee20000002400 */
[----:B------:R-:W-:-:S02]  /*32d0*/  FMNMX.FTZ R44, R56, R27, !PT ;  /* 0x0000001b382c7209 */ /* 0x000fc40007810000 */
[----:B------:R-:W-:Y:S02]  /*32e0*/  FSEL R10, R15, -INF , P3 ;  /* 0xff8000000f0a7808 */ /* 0x000fe40001800000 */
[C---:B------:R-:W-:Y:S01]  /*32f0*/  ISETP.GT.AND P3, PT, R46.reuse, 0x20, PT ;  /* 0x000000202e00780c */ /* 0x040fe20003f64270 */
[----:B------:R-:W-:Y:S02]  /*3300*/  WARPGROUP.DEPBAR.LE gsb0, 0x0 ;  /* 0x00008000000079c5 */ /* 0x000fe40000010000 */
[----:B----4-:R-:W-:Y:S01]  /*3310*/  FMNMX.FTZ R45, R57, R44, !PT ;  /* 0x0000002c392d7209 */ /* 0x010fe20007810000 */
[----:B------:R-:W-:Y:S01]  /*3320*/  MUFU.TANH R83, R83 ;  /* 0x0000005300537308 */ /* 0x000fe20000002400 */
[----:B------:R-:W-:Y:S02]  /*3330*/  ISETP.GT.AND P2, PT, R46, 0x21, PT ;  /* 0x000000212e00780c */ /* 0x000fe40003f44270 */
[----:B------:R-:W-:Y:S02]  /*3340*/  FSEL R76, R76, -INF , P3 ;  /* 0xff8000004c4c7808 */ /* 0x000fe40001800000 */
[----:B------:R-:W-:-:S02]  /*3350*/  FMNMX.FTZ R45, R58, R45, !PT ;  /* 0x0000002d3a2d7209 */ /* 0x000fc40007810000 */
[----:B------:R-:W-:Y:S01]  /*3360*/  ISETP.GT.AND P6, PT, R46, 0x28, PT ;  /* 0x000000282e00780c */ /* 0x000fe20003fc4270 */
[----:B------:R4:W5:Y:S01]  /*3370*/  MUFU.TANH R99, R78 ;  /* 0x0000004e00637308 */ /* 0x0009620000002400 */
[----:B0-----:R-:W-:Y:S02]  /*3380*/  FSEL R13, R92, -INF , P5 ;  /* 0xff8000005c0d7808 */ /* 0x001fe40002800000 */
[----:B------:R-:W-:Y:S02]  /*3390*/  ISETP.GT.AND P5, PT, R46, 0x29, PT ;  /* 0x000000292e00780c */ /* 0x000fe40003fa4270 */
[----:B-1----:R-:W-:Y:S02]  /*33a0*/  FSEL R77, R77, -INF , P6 ;  /* 0xff8000004d4d7808 */ /* 0x002fe40003000000 */
[----:B--2---:R-:W-:Y:S01]  /*33b0*/  FSEL R14, R93, -INF , P4 ;  /* 0xff8000005d0e7808 */ /* 0x004fe20002000000 */
[----:B------:R-:W-:Y:S01]  /*33c0*/  MUFU.TANH R88, R88 ;  /* 0x0000005800587308 */ /* 0x000fe20000002400 */
[C---:B----4-:R-:W-:Y:S01]  /*33d0*/  FMUL.FTZ R78, R3.reuse, R74 ;  /* 0x0000004a034e7220 */ /* 0x050fe20000410000 */
[----:B------:R-:W-:Y:S01]  /*33e0*/  FMUL.FTZ R74, R3, R59 ;  /* 0x0000003b034a7220 */ /* 0x000fe20000410000 */
[----:B------:R-:W-:-:S02]  /*33f0*/  FSEL R59, R94, -INF , P2 ;  /* 0xff8000005e3b7808 */ /* 0x000fc40001000000 */
[----:B------:R-:W-:Y:S02]  /*3400*/  ISETP.GT.AND P4, PT, R46, 0x30, PT ;  /* 0x000000302e00780c */ /* 0x000fe40003f84270 */
[----:B------:R-:W-:Y:S01]  /*3410*/  FSEL R20, R96, -INF , P2 ;  /* 0xff80000060147808 */ /* 0x000fe20001000000 */
[----:B------:R-:W-:Y:S01]  /*3420*/  MUFU.TANH R85, R85 ;  /* 0x0000005500557308 */ /* 0x000fe20000002400 */
[----:B---3--:R-:W-:Y:S02]  /*3430*/  FSEL R15, R95, -INF , P3 ;  /* 0xff8000005f0f7808 */ /* 0x008fe40001800000 */
[C---:B------:R-:W-:Y:S02]  /*3440*/  ISETP.GT.AND P2, PT, R46.reuse, 0x38, PT ;  /* 0x000000382e00780c */ /* 0x040fe40003f44270 */
[----:B------:R-:W-:Y:S02]  /*3450*/  ISETP.GT.AND P3, PT, R46, 0x31, PT ;  /* 0x000000312e00780c */ /* 0x000fe40003f64270 */
[----:B------:R-:W-:Y:S01]  /*3460*/  FSEL R21, R98, -INF , P6 ;  /* 0xff80000062157808 */ /* 0x000fe20003000000 */
[----:B------:R0:W-:Y:S01]  /*3470*/  MUFU.TANH R109, R48 ;  /* 0x00000030006d7308 */ /* 0x0001e20000002400 */
[----:B------:R-:W-:-:S02]  /*3480*/  ISETP.GT.AND P6, PT, R46, 0x39, PT ;  /* 0x000000392e00780c */ /* 0x000fc40003fc4270 */
[----:B-----5:R-:W-:-:S05]  /*3490*/  FSEL R24, R99, -INF , P5 ;  /* 0xff80000063187808 */ /* 0x020fca0002800000 */
[----:B------:R-:W-:Y:S01]  /*34a0*/  MUFU.TANH R89, R89 ;  /* 0x0000005900597308 */ /* 0x000fe20000002400 */
[----:B0-----:R-:W-:-:S04]  /*34b0*/  FMNMX.FTZ R48, R76, R45, !PT ;  /* 0x0000002d4c307209 */ /* 0x001fc80007810000 */
[----:B------:R-:W-:-:S03]  /*34c0*/  FMNMX.FTZ R48, R59, R48, !PT ;  /* 0x000000303b307209 */ /* 0x000fc60007810000 */
[----:B------:R-:W0:Y:S08]  /*34d0*/  MUFU.TANH R91, R91 ;  /* 0x0000005b005b7308 */ /* 0x000e300000002400 */
[----:B------:R1:W-:Y:S08]  /*34e0*/  MUFU.TANH R113, R52 ;  /* 0x0000003400717308 */ /* 0x0003f00000002400 */
[----:B------:R2:W-:Y:S01]  /*34f0*/  MUFU.TANH R93, R61 ;  /* 0x0000003d005d7308 */ /* 0x0005e20000002400 */
[----:B-1----:R-:W-:-:S02]  /*3500*/  FMNMX.FTZ R52, R77, R48, !PT ;  /* 0x000000304d347209 */ /* 0x002fc40007810000 */
[----:B0-----:R-:W-:-:S05]  /*3510*/  FSEL R45, R91, -INF , P6 ;  /* 0xff8000005b2d7808 */ /* 0x001fca0003000000 */
[----:B------:R-:W0:Y:S01]  /*3520*/  MUFU.TANH R86, R86 ;  /* 0x0000005600567308 */ /* 0x000e220000002400 */
[----:B--2---:R-:W-:Y:S02]  /*3530*/  FSEL R61, R97, -INF , P5 ;  /* 0xff800000613d7808 */ /* 0x004fe40002800000 */
[----:B------:R-:W-:-:S05]  /*3540*/  ISETP.GT.AND P5, PT, R46, 0x40, PT ;  /* 0x000000402e00780c */ /* 0x000fca0003fa4270 */
[----:B------:R1:W-:Y:S08]  /*3550*/  MUFU.TANH R102, R62 ;  /* 0x0000003e00667308 */ /* 0x0003f00000002400 */
[----:B------:R-:W-:Y:S01]  /*3560*/  MUFU.TANH R81, R81 ;  /* 0x0000005100517308 */ /* 0x000fe20000002400 */
[----:B-1----:R-:W-:Y:S02]  /*3570*/  FSEL R62, R83, -INF , P4 ;  /* 0xff800000533e7808 */ /* 0x002fe40002000000 */
[----:B------:R-:W-:Y:S01]  /*3580*/  FMNMX.FTZ R83, R61, R52, !PT ;  /* 0x000000343d537209 */ /* 0x000fe20007810000 */
[----:B------:R-:W-:Y:S01]  /*3590*/  FMUL.FTZ R52, R3, R28 ;  /* 0x0000001c03347220 */ /* 0x000fe20000410000 */
[----:B0-----:R-:W-:-:S02]  /*35a0*/  FSEL R26, R86, -INF , P4 ;  /* 0xff800000561a7808 */ /* 0x001fc40002000000 */
[----:B------:R-:W-:Y:S01]  /*35b0*/  ISETP.GT.AND P4, PT, R46, 0x41, PT ;  /* 0x000000412e00780c */ /* 0x000fe20003f84270 */
[----:B------:R-:W0:Y:S08]  /*35c0*/  MUFU.TANH R90, R90 ;  /* 0x0000005a005a7308 */ /* 0x000e300000002400 */
[----:B------:R-:W1:Y:S08]  /*35d0*/  MUFU.TANH R87, R87 ;  /* 0x0000005700577308 */ /* 0x000e700000002400 */
[----:B------:R-:W2:Y:S01]  /*35e0*/  MUFU.TANH R84, R84 ;  /* 0x0000005400547308 */ /* 0x000ea20000002400 */
[----:B0-----:R-:W-:Y:S01]  /*35f0*/  FSEL R44, R90, -INF , P2 ;  /* 0xff8000005a2c7808 */ /* 0x001fe20001000000 */
[----:B------:R-:W-:-:S06]  /*3600*/  FMUL.FTZ R90, R3, R30 ;  /* 0x0000001e035a7220 */ /* 0x000fcc0000410000 */
[----:B------:R0:W-:Y:S01]  /*3610*/  MUFU.TANH R94, R64 ;  /* 0x00000040005e7308 */ /* 0x0001e20000002400 */
[----:B-1----:R-:W-:-:S07]  /*3620*/  FSEL R27, R87, -INF , P3 ;  /* 0xff800000571b7808 */ /* 0x002fce0001800000 */
[----:B------:R1:W3:Y:S01]  /*3630*/  MUFU.TANH R103, R63 ;  /* 0x0000003f00677308 */ /* 0x0002e20000002400 */
[----:B0-----:R-:W-:Y:S02]  /*3640*/  FSEL R64, R88, -INF , P2 ;  /* 0xff80000058407808 */ /* 0x001fe40001000000 */
[----:B------:R-:W-:Y:S02]  /*3650*/  FMNMX.FTZ R88, R62, R83, !PT ;  /* 0x000000533e587209 */ /* 0x000fe40007810000 */
[----:B------:R-:W-:-:S03]  /*3660*/  ISETP.GT.AND P2, PT, R46, 0x49, PT ;  /* 0x000000492e00780c */ /* 0x000fc60003f44270 */
[----:B------:R0:W-:Y:S01]  /*3670*/  MUFU.TANH R105, R65 ;  /* 0x0000004100697308 */ /* 0x0001e20000002400 */
[----:B-1----:R-:W-:Y:S02]  /*3680*/  FSEL R63, R85, -INF , P3 ;  /* 0xff800000553f7808 */ /* 0x002fe40001800000 */
[----:B------:R-:W-:Y:S02]  /*3690*/  ISETP.GT.AND P3, PT, R46, 0x48, PT ;  /* 0x000000482e00780c */ /* 0x000fe40003f64270 */
[----:B------:R-:W-:Y:S02]  /*36a0*/  FMNMX.FTZ R83, R63, R88, !PT ;  /* 0x000000583f537209 */ /* 0x000fe40007810000 */
[----:B------:R-:W-:Y:S01]  /*36b0*/  FSEL R68, R104, -INF , P3 ;  /* 0xff80000068447808 */ /* 0x000fe20001800000 */
[----:B------:R-:W-:Y:S01]  /*36c0*/  MUFU.TANH R78, R78 ;  /* 0x0000004e004e7308 */ /* 0x000fe20000002400 */
[----:B0-----:R-:W-:Y:S02]  /*36d0*/  FSEL R65, R89, -INF , P6 ;  /* 0xff80000059417808 */ /* 0x001fe40003000000 */
[----:B------:R-:W-:-:S02]  /*36e0*/  ISETP.GT.AND P6, PT, R46, 0x50, PT ;  /* 0x000000502e00780c */ /* 0x000fc40003fc4270 */
[----:B------:R-:W-:Y:S01]  /*36f0*/  FMNMX.FTZ R96, R64, R83, !PT ;  /* 0x0000005340607209 */ /* 0x000fe20007810000 */
[----:B------:R-:W-:Y:S01]  /*3700*/  FMUL.FTZ R83, R3, R29 ;  /* 0x0000001d03537220 */ /* 0x000fe20000410000 */
[----:B--2---:R-:W-:Y:S01]  /*3710*/  FSEL R30, R84, -INF , P6 ;  /* 0xff800000541e7808 */ /* 0x004fe20003000000 */
[----:B------:R0:W-:Y:S01]  /*3720*/  MUFU.TANH R89, R74 ;  /* 0x0000004a00597308 */ /* 0x0001e20000002400 */
[----:B---3--:R-:W-:Y:S02]  /*3730*/  FSEL R48, R103, -INF , P4 ;  /* 0xff80000067307808 */ /* 0x008fe40002000000 */
[----:B------:R-:W-:-:S05]  /*3740*/  FSEL R28, R107, -INF , P2 ;  /* 0xff8000006b1c7808 */ /* 0x000fca0001000000 */
[----:B------:R1:W-:Y:S01]  /*3750*/  MUFU.TANH R85, R66 ;  /* 0x0000004200557308 */ /* 0x0003e20000002400 */
[----:B0-----:R-:W-:Y:S02]  /*3760*/  FSEL R74, R81, -INF , P6 ;  /* 0xff800000514a7808 */ /* 0x001fe40003000000 */
[----:B------:R-:W-:Y:S02]  /*3770*/  FMNMX.FTZ R81, R65, R96, !PT ;  /* 0x0000006041517209 */ /* 0x000fe40007810000 */
[----:B------:R-:W-:-:S03]  /*3780*/  ISETP.GT.AND P6, PT, R46, 0x61, PT ;  /* 0x000000612e00780c */ /* 0x000fc60003fc4270 */
[----:B------:R-:W-:Y:S01]  /*3790*/  MUFU.TANH R60, R60 ;  /* 0x0000003c003c7308 */ /* 0x000fe20000002400 */
[----:B-1----:R-:W-:Y:S01]  /*37a0*/  FSEL R66, R100, -INF , P5 ;  /* 0xff80000064427808 */ /* 0x002fe20002800000 */
[----:B------:R-:W-:-:S03]  /*37b0*/  FMUL.FTZ R100, R3, R43 ;  /* 0x0000002b03647220 */ /* 0x000fc60000410000 */
[----:B------:R-:W-:-:S03]  /*37c0*/  FMNMX.FTZ R84, R66, R81, !PT ;  /* 0x0000005142547209 */ /* 0x000fc60007810000 */
[----:B------:R-:W-:Y:S08]  /*37d0*/  MUFU.TANH R70, R70 ;  /* 0x0000004600467308 */ /* 0x000ff00000002400 */
[----:B------:R0:W-:Y:S08]  /*37e0*/  MUFU.TANH R87, R67 ;  /* 0x0000004300577308 */ /* 0x0001f00000002400 */
[----:B------:R-:W-:Y:S01]  /*37f0*/  MUFU.TANH R80, R80 ;  /* 0x0000005000507308 */ /* 0x000fe20000002400 */
[----:B0-----:R-:W-:-:S02]  /*3800*/  FSEL R67, R101, -INF , P4 ;  /* 0xff80000065437808 */ /* 0x001fc40002000000 */
[----:B------:R-:W-:Y:S02]  /*3810*/  ISETP.GT.AND P4, PT, R46, 0x58, PT ;  /* 0x000000582e00780c */ /* 0x000fe40003f84270 */
[----:B------:R-:W-:-:S03]  /*3820*/  FMNMX.FTZ R95, R67, R84, !PT ;  /* 0x00000054435f7209 */ /* 0x000fc60007810000 */
[----:B------:R-:W0:Y:S08]  /*3830*/  MUFU.TANH R79, R79 ;  /* 0x0000004f004f7308 */ /* 0x000e300000002400 */
[----:B------:R-:W-:Y:S08]  /*3840*/  MUFU.TANH R75, R75 ;  /* 0x0000004b004b7308 */ /* 0x000ff00000002400 */
[----:B------:R1:W-:Y:S01]  /*3850*/  MUFU.TANH R88, R52 ;  /* 0x0000003400587308 */ /* 0x0003e20000002400 */
[----:B0-----:R-:W-:-:S07]  /*3860*/  FSEL R79, R79, -INF , P4 ;  /* 0xff8000004f4f7808 */ /* 0x001fce0002000000 */
[----:B------:R-:W-:Y:S01]  /*3870*/  MUFU.TANH R72, R72 ;  /* 0x0000004800487308 */ /* 0x000fe20000002400 */
[----:B-1----:R-:W-:Y:S02]  /*3880*/  FSEL R52, R78, -INF , P4 ;  /* 0xff8000004e347808 */ /* 0x002fe40002000000 */
[----:B------:R-:W-:Y:S02]  /*3890*/  FMNMX.FTZ R78, R68, R95, !PT ;  /* 0x0000005f444e7209 */ /* 0x000fe40007810000 */
[----:B------:R-:W-:-:S03]  /*38a0*/  ISETP.GT.AND P4, PT, R46, 0x69, PT ;  /* 0x000000692e00780c */ /* 0x000fc60003f84270 */
[----:B------:R0:W-:Y:S08]  /*38b0*/  MUFU.TANH R86, R69 ;  /* 0x0000004500567308 */ /* 0x0001f00000002400 */
[----:B------:R1:W-:Y:S01]  /*38c0*/  MUFU.TANH R92, R47 ;  /* 0x0000002f005c7308 */ /* 0x0003e20000002400 */
[----:B0-----:R-:W-:Y:S02]  /*38d0*/  FSEL R69, R105, -INF , P2 ;  /* 0xff80000069457808 */ /* 0x001fe40001000000 */
[----:B------:R-:W-:-:S02]  /*38e0*/  ISETP.GT.AND P2, PT, R46, 0x60, PT ;  /* 0x000000602e00780c */ /* 0x000fc40003f44270 */
[----:B------:R-:W-:-:S03]  /*38f0*/  FMNMX.FTZ R95, R69, R78, !PT ;  /* 0x0000004e455f7209 */ /* 0x000fc60007810000 */
[----:B------:R-:W0:Y:S01]  /*3900*/  MUFU.TANH R71, R71 ;  /* 0x0000004700477308 */ /* 0x000e220000002400 */
[----:B-1----:R-:W-:Y:S02]  /*3910*/  FSEL R47, R102, -INF , P5 ;  /* 0xff800000662f7808 */ /* 0x002fe40002800000 */
[----:B------:R-:W-:Y:S02]  /*3920*/  ISETP.GT.AND P5, PT, R46, 0x51, PT ;  /* 0x000000512e00780c */ /* 0x000fe40003fa4270 */
[----:B------:R-:W-:Y:S02]  /*3930*/  FMNMX.FTZ R84, R74, R95, !PT ;  /* 0x0000005f4a547209 */ /* 0x000fe40007810000 */
[----:B------:R-:W-:Y:S01]  /*3940*/  FSEL R81, R60, -INF , P5 ;  /* 0xff8000003c517808 */ /* 0x000fe20002800000 */
[----:B------:R-:W1:Y:S01]  /*3950*/  MUFU.TANH R73, R73 ;  /* 0x0000004900497308 */ /* 0x000e620000002400 */
[----:B------:R-:W-:Y:S01]  /*3960*/  FSEL R29, R70, -INF , P5 ;  /* 0xff800000461d7808 */ /* 0x000fe20002800000 */
[----:B------:R-:W-:Y:S01]  /*3970*/  FMUL.FTZ R60, R3, R31 ;  /* 0x0000001f033c7220 */ /* 0x000fe20000410000 */
[----:B------:R-:W-:-:S05]  /*3980*/  ISETP.GT.AND P5, PT, R46, 0x68, PT ;  /* 0x000000682e00780c */ /* 0x000fca0003fa4270 */
[----:B------:R2:W3:Y:S01]  /*3990*/  MUFU.TANH R110, R49 ;  /* 0x00000031006e7308 */ /* 0x0004e20000002400 */
[----:B0-----:R-:W-:-:S07]  /*39a0*/  FSEL R71, R71, -INF , P2 ;  /* 0xff80000047477808 */ /* 0x001fce0001000000 */
[----:B------:R0:W-:Y:S01]  /*39b0*/  MUFU.TANH R70, R83 ;  /* 0x0000005300467308 */ /* 0x0001e20000002400 */
[----:B--2---:R-:W-:Y:S02]  /*39c0*/  FSEL R49, R106, -INF , P3 ;  /* 0xff8000006a317808 */ /* 0x004fe40001800000 */
[----:B------:R-:W-:Y:S02]  /*39d0*/  ISETP.GT.AND P3, PT, R46, 0x59, PT ;  /* 0x000000592e00780c */ /* 0x000fe40003f64270 */
[----:B-1----:R-:W-:Y:S02]  /*39e0*/  FSEL R73, R73, -INF , P6 ;  /* 0xff80000049497808 */ /* 0x002fe40003000000 */
[----:B------:R-:W-:Y:S01]  /*39f0*/  FSEL R31, R75, -INF , P3 ;  /* 0xff8000004b1f7808 */ /* 0x000fe20001800000 */
[----:B------:R-:W1:Y:S01]  /*3a00*/  MUFU.TANH R82, R82 ;  /* 0x0000005200527308 */ /* 0x000e620000002400 */
[----:B0-----:R-:W-:Y:S01]  /*3a10*/  FMUL.FTZ R83, R3, R32 ;  /* 0x0000002003537220 */ /* 0x001fe20000410000 */
[----:B------:R-:W-:-:S02]  /*3a20*/  FSEL R32, R80, -INF , P2 ;  /* 0xff80000050207808 */ /* 0x000fc40001000000 */
[----:B------:R-:W-:Y:S01]  /*3a30*/  FMNMX.FTZ R80, R81, R84, !PT ;  /* 0x0000005451507209 */ /* 0x000fe20007810000 */
[----:B------:R-:W-:Y:S01]  /*3a40*/  FMUL.FTZ R84, R3, R34 ;  /* 0x0000002203547220 */ /* 0x000fe20000410000 */
[----:B------:R-:W-:Y:S02]  /*3a50*/  FSEL R72, R72, -INF , P3 ;  /* 0xff80000048487808 */ /* 0x000fe40001800000 */
[----:B------:R-:W-:Y:S01]  /*3a60*/  FMNMX.FTZ R75, R79, R80, !PT ;  /* 0x000000504f4b7209 */ /* 0x000fe20007810000 */
[----:B------:R-:W-:Y:S01]  /*3a70*/  MUFU.TANH R91, R90 ;  /* 0x0000005a005b7308 */ /* 0x000fe20000002400 */
[----:B------:R-:W-:Y:S02]  /*3a80*/  ISETP.GT.AND P3, PT, R46, 0x70, PT ;  /* 0x000000702e00780c */ /* 0x000fe40003f64270 */
[----:B------:R-:W-:Y:S02]  /*3a90*/  FMNMX.FTZ R80, R72, R75, !PT ;  /* 0x0000004b48507209 */ /* 0x000fe40007810000 */
[----:B------:R-:W-:-:S02]  /*3aa0*/  FSEL R75, R109, -INF , P5 ;  /* 0xff8000006d4b7808 */ /* 0x000fc40002800000 */
[----:B------:R-:W-:Y:S01]  /*3ab0*/  FMNMX.FTZ R96, R71, R80, !PT ;  /* 0x0000005047607209 */ /* 0x000fe20007810000 */
[----:B------:R0:W2:Y:S01]  /*3ac0*/  MUFU.TANH R90, R83 ;  /* 0x00000053005a7308 */ /* 0x0000a20000002400 */
[----:B---3--:R-:W-:Y:S02]  /*3ad0*/  FSEL R80, R110, -INF , P4 ;  /* 0xff8000006e507808 */ /* 0x008fe40002000000 */
[----:B------:R-:W-:Y:S02]  /*3ae0*/  FMNMX.FTZ R96, R73, R96, !PT ;  /* 0x0000006049607209 */ /* 0x000fe40007810000 */
[----:B------:R-:W-:Y:S02]  /*3af0*/  ISETP.GT.AND P2, PT, R46, 0x71, PT ;  /* 0x000000712e00780c */ /* 0x000fe40003f44270 */
[----:B------:R-:W-:Y:S01]  /*3b00*/  FMNMX.FTZ R97, R75, R96, !PT ;  /* 0x000000604b617209 */ /* 0x000fe20007810000 */
[----:B------:R-:W-:Y:S01]  /*3b10*/  FMUL.FTZ R96, R3, R36 ;  /* 0x0000002403607220 */ /* 0x000fe20000410000 */
[----:B0-----:R-:W-:Y:S01]  /*3b20*/  FSEL R83, R113, -INF , P3 ;  /* 0xff80000071537808 */ /* 0x001fe20001800000 */
[----:B------:R0:W-:Y:S01]  /*3b30*/  MUFU.TANH R95, R84 ;  /* 0x00000054005f7308 */ /* 0x0001e20000002400 */
[----:B------:R-:W-:-:S02]  /*3b40*/  FMNMX.FTZ R98, R80, R97, !PT ;  /* 0x0000006150627209 */ /* 0x000fc40007810000 */
[----:B-1----:R-:W-:Y:S01]  /*3b50*/  FSEL R34, R82, -INF , P6 ;  /* 0xff80000052227808 */ /* 0x002fe20003000000 */
[----:B------:R-:W-:Y:S01]  /*3b60*/  FMUL.FTZ R82, R3, R33 ;  /* 0x0000002103527220 */ /* 0x000fe20000410000 */
[----:B------:R-:W-:Y:S02]  /*3b70*/  FSEL R36, R93, -INF , P3 ;  /* 0xff8000005d247808 */ /* 0x000fe40001800000 */
[----:B------:R-:W-:Y:S01]  /*3b80*/  ISETP.GT.AND P6, PT, R46, 0x78, PT ;  /* 0x000000782e00780c */ /* 0x000fe20003fc4270 */
[----:B------:R1:W-:Y:S01]  /*3b90*/  MUFU.TANH R78, R60 ;  /* 0x0000003c004e7308 */ /* 0x0003e20000002400 */
[----:B0-----:R-:W-:Y:S01]  /*3ba0*/  FSEL R84, R92, -INF , P2 ;  /* 0xff8000005c547808 */ /* 0x001fe20001000000 */
[----:B------:R-:W-:Y:S01]  /*3bb0*/  FMUL.FTZ R92, R3, R37 ;  /* 0x00000025035c7220 */ /* 0x000fe20000410000 */
[----:B------:R-:W-:Y:S01]  /*3bc0*/  FMNMX.FTZ R93, R83, R98, !PT ;  /* 0x00000062535d7209 */ /* 0x000fe20007810000 */
[----:B------:R-:W-:Y:S01]  /*3bd0*/  FMUL.FTZ R98, R3, R42 ;  /* 0x0000002a03627220 */ /* 0x000fe20000410000 */
[----:B------:R-:W-:-:S02]  /*3be0*/  FSEL R37, R94, -INF , P2 ;  /* 0xff8000005e257808 */ /* 0x000fc40001000000 */
[----:B------:R-:W-:Y:S01]  /*3bf0*/  FSEL R85, R85, -INF , P6 ;  /* 0xff80000055557808 */ /* 0x000fe20003000000 */
[----:B------:R-:W0:Y:S01]  /*3c00*/  MUFU.TANH R82, R82 ;  /* 0x0000005200527308 */ /* 0x000e220000002400 */
[----:B-1----:R-:W-:Y:S02]  /*3c10*/  FSEL R60, R111, -INF , P5 ;  /* 0xff8000006f3c7808 */ /* 0x002fe40002800000 */
[----:B------:R-:W-:Y:S02]  /*3c20*/  ISETP.GT.AND P5, PT, R46, 0x79, PT ;  /* 0x000000792e00780c */ /* 0x000fe40003fa4270 */
[----:B------:R-:W-:Y:S01]  /*3c30*/  FMNMX.FTZ R94, R84, R93, !PT ;  /* 0x0000005d545e7209 */ /* 0x000fe20007810000 */
[----:B------:R-:W-:Y:S01]  /*3c40*/  FMUL.FTZ R93, R3, R40 ;  /* 0x00000028035d7220 */ /* 0x000fe20000410000 */
[----:B------:R-:W-:Y:S01]  /*3c50*/  FSEL R33, R112, -INF , P4 ;  /* 0xff80000070217808 */ /* 0x000fe20002000000 */
[----:B------:R-:W1:Y:S01]  /*3c60*/  MUFU.TANH R96, R96 ;  /* 0x0000006000607308 */ /* 0x000e620000002400 */
[----:B------:R-:W-:-:S02]  /*3c70*/  ISETP.GT.AND P4, PT, R46, 0x80, PT ;  /* 0x000000802e00780c */ /* 0x000fc40003f84270 */
[----:B------:R-:W-:Y:S02]  /*3c80*/  FSEL R86, R86, -INF , P5 ;  /* 0xff80000056567808 */ /* 0x000fe40002800000 */
[----:B------:R-:W-:Y:S02]  /*3c90*/  FMNMX.FTZ R97, R85, R94, !PT ;  /* 0x0000005e55617209 */ /* 0x000fe40007810000 */
[----:B------:R-:W-:Y:S01]  /*3ca0*/  FSEL R40, R87, -INF , P6 ;  /* 0xff80000057287808 */ /* 0x000fe20003000000 */
[----:B------:R-:W3:Y:S01]  /*3cb0*/  MUFU.TANH R92, R92 ;  /* 0x0000005c005c7308 */ /* 0x000ee20000002400 */
[----:B------:R-:W-:Y:S02]  /*3cc0*/  FSEL R87, R88, -INF , P4 ;  /* 0xff80000058577808 */ /* 0x000fe40002000000 */
[----:B------:R-:W-:Y:S02]  /*3cd0*/  FMNMX.FTZ R94, R86, R97, !PT ;  /* 0x00000061565e7209 */ /* 0x000fe40007810000 */
[----:B------:R-:W-:-:S02]  /*3ce0*/  ISETP.GT.AND P3, PT, R46, 0x81, PT ;  /* 0x000000812e00780c */ /* 0x000fc40003f64270 */
[----:B------:R-:W-:Y:S01]  /*3cf0*/  FMNMX.FTZ R97, R87, R94, !PT ;  /* 0x0000005e57617209 */ /* 0x000fe20007810000 */
[----:B------:R-:W-:Y:S01]  /*3d00*/  FMUL.FTZ R94, R3, R41 ;  /* 0x00000029035e7220 */ /* 0x000fe20000410000 */
[----:B------:R-:W-:Y:S01]  /*3d10*/  ISETP.GT.AND P2, PT, R46, 0x88, PT ;  /* 0x000000882e00780c */ /* 0x000fe20003f44270 */
[----:B------:R-:W4:Y:S01]  /*3d20*/  MUFU.TANH R93, R93 ;  /* 0x0000005d005d7308 */ /* 0x000f220000002400 */
[----:B------:R-:W-:Y:S02]  /*3d30*/  FSEL R88, R70, -INF , P3 ;  /* 0xff80000046587808 */ /* 0x000fe40001800000 */
[----:B------:R-:W-:Y:S02]  /*3d40*/  FSEL R41, R89, -INF , P5 ;  /* 0xff80000059297808 */ /* 0x000fe40002800000 */
[----:B------:R-:W-:Y:S02]  /*3d50*/  ISETP.GT.AND P6, PT, R46, 0x89, PT ;  /* 0x000000892e00780c */ /* 0x000fe40003fc4270 */
[----:B--2---:R-:W-:Y:S01]  /*3d60*/  FSEL R89, R90, -INF , P2 ;  /* 0xff8000005a597808 */ /* 0x004fe20001000000 */
[----:B------:R-:W2:Y:S01]  /*3d70*/  MUFU.TANH R94, R94 ;  /* 0x0000005e005e7308 */ /* 0x000ea20000002400 */
[----:B------:R-:W-:-:S02]  /*3d80*/  FMNMX.FTZ R70, R88, R97, !PT ;  /* 0x0000006158467209 */ /* 0x000fc40007810000 */
[----:B------:R-:W-:Y:S02]  /*3d90*/  ISETP.GT.AND P5, PT, R46, 0x90, PT ;  /* 0x000000902e00780c */ /* 0x000fe40003fa4270 */
[----:B0-----:R-:W-:Y:S02]  /*3da0*/  FSEL R90, R82, -INF , P6 ;  /* 0xff800000525a7808 */ /* 0x001fe40003000000 */
[----:B------:R-:W-:Y:S01]  /*3db0*/  FMNMX.FTZ R97, R89, R70, !PT ;  /* 0x0000004659617209 */ /* 0x000fe20007810000 */
[----:B------:R-:W-:Y:S01]  /*3dc0*/  MUFU.TANH R98, R98 ;  /* 0x0000006200627308 */ /* 0x000fe20000002400 */
[----:B------:R-:W-:Y:S02]  /*3dd0*/  FSEL R70, R91, -INF , P4 ;  /* 0xff8000005b467808 */ /* 0x000fe40002000000 */
[----:B------:R-:W-:Y:S02]  /*3de0*/  ISETP.GT.AND P4, PT, R46, 0x91, PT ;  /* 0x000000912e00780c */ /* 0x000fe40003f84270 */
[----:B-1----:R-:W-:-:S02]  /*3df0*/  FSEL R91, R96, -INF , P5 ;  /* 0xff800000605b7808 */ /* 0x002fc40002800000 */
[----:B------:R-:W-:Y:S01]  /*3e00*/  FMNMX.FTZ R82, R90, R97, !PT ;  /* 0x000000615a527209 */ /* 0x000fe20007810000 */
[----:B------:R-:W-:Y:S01]  /*3e10*/  MUFU.TANH R100, R100 ;  /* 0x0000006400647308 */ /* 0x000fe20000002400 */
[----:B------:R-:W-:Y:S02]  /*3e20*/  FSEL R78, R78, -INF , P3 ;  /* 0xff8000004e4e7808 */ /* 0x000fe40001800000 */
[----:B------:R-:W-:Y:S02]  /*3e30*/  ISETP.GT.AND P3, PT, R46, 0x98, PT ;  /* 0x000000982e00780c */ /* 0x000fe40003f64270 */
[----:B---3--:R-:W-:Y:S02]  /*3e40*/  FSEL R92, R92, -INF , P4 ;  /* 0xff8000005c5c7808 */ /* 0x008fe40002000000 */
[----:B------:R-:W-:Y:S02]  /*3e50*/  FMNMX.FTZ R97, R91, R82, !PT ;  /* 0x000000525b617209 */ /* 0x000fe40007810000 */
[----:B------:R-:W-:-:S02]  /*3e60*/  FSEL R82, R95, -INF , P2 ;  /* 0xff8000005f527808 */ /* 0x000fc40001000000 */
[----:B------:R-:W-:Y:S02]  /*3e70*/  ISETP.GT.AND P2, PT, R46, 0x99, PT ;  /* 0x000000992e00780c */ /* 0x000fe40003f44270 */
[----:B----4-:R-:W-:Y:S02]  /*3e80*/  FSEL R46, R93, -INF , P3 ;  /* 0xff8000005d2e7808 */ /* 0x010fe40001800000 */
[----:B------:R-:W-:Y:S02]  /*3e90*/  FMNMX.FTZ R97, R92, R97, !PT ;  /* 0x000000615c617209 */ /* 0x000fe40007810000 */
[----:B--2---:R-:W-:Y:S02]  /*3ea0*/  FSEL R93, R94, -INF , P2 ;  /* 0xff8000005e5d7808 */ /* 0x004fe40001000000 */
[----:B------:R-:W-:-:S04]  /*3eb0*/  FMNMX.FTZ R94, R46, R97, !PT ;  /* 0x000000612e5e7209 */ /* 0x000fc80007810000 */
[----:B------:R-:W-:-:S05]  /*3ec0*/  FMNMX.FTZ R96, R93, R94, !PT ;  /* 0x0000005e5d607209 */ /* 0x000fca0007810000 */
[----:B------:R-:W0:Y:S02]  /*3ed0*/  SHFL.BFLY PT, R95, R96, 0x2, 0x1f ;  /* 0x0c401f00605f7f89 */ /* 0x000e2400000e0000 */
[----:B0-----:R-:W-:Y:S01]  /*3ee0*/  FMNMX.FTZ R97, R96, R95, !PT ;  /* 0x0000005f60617209 */ /* 0x001fe20007810000 */
[C---:B------:R-:W-:Y:S01]  /*3ef0*/  FMUL.FTZ R95, R3.reuse, R35 ;  /* 0x00000023035f7220 */ /* 0x040fe20000410000 */
[----:B------:R-:W-:-:S03]  /*3f00*/  FMUL.FTZ R96, R3, R38 ;  /* 0x0000002603607220 */ /* 0x000fc60000410000 */
[----:B------:R-:W0:Y:S02]  /*3f10*/  SHFL.BFLY PT, R94, R97, 0x1, 0x1f ;  /* 0x0c201f00615e7f89 */ /* 0x000e2400000e0000 */
[----:B------:R-:W-:Y:S08]  /*3f20*/  MUFU.TANH R95, R95 ;  /* 0x0000005f005f7308 */ /* 0x000ff00000002400 */
[----:B------:R-:W-:Y:S01]  /*3f30*/  MUFU.TANH R96, R96 ;  /* 0x0000006000607308 */ /* 0x000fe20000002400 */
[----:B0-----:R-:W-:Y:S01]  /*3f40*/  FMNMX.FTZ R99, R97, R94, !PT ;  /* 0x0000005e61637209 */ /* 0x001fe20007810000 */
[----:B------:R-:W-:-:S02]  /*3f50*/  IMAD.U32 R94, RZ, RZ, UR10 ;  /* 0x0000000aff5e7e24 */ /* 0x000fc4000f8e00ff */
[----:B------:R-:W-:Y:S01]  /*3f60*/  FMUL.FTZ R97, R3, R39 ;  /* 0x0000002703617220 */ /* 0x000fe20000410000 */
[C---:B------:R-:W-:Y:S01]  /*3f70*/  FSETP.NEU.FTZ.AND P0, PT, R99.reuse, -INF , PT ;  /* 0xff8000006300780b */ /* 0x040fe20003f1d000 */
[----:B------:R-:W-:-:S04]  /*3f80*/  FFMA.FTZ R94, R99, R94, -8 ;  /* 0xc1000000635e7423 */ /* 0x000fc8000001005e */
[----:B------:R-:W-:Y:S01]  /*3f90*/  MUFU.TANH R97, R97 ;  /* 0x0000006100617308 */ /* 0x000fe20000002400 */
[----:B------:R-:W-:Y:S02]  /*3fa0*/  FSEL R94, R94, RZ, P0 ;  /* 0x000000ff5e5e7208 */ /* 0x000fe40000000000 */
[----:B------:R-:W-:-:S03]  /*3fb0*/  ISETP.NE.AND P0, PT, R108, RZ, PT ;  /* 0x000000ff6c00720c */ /* 0x000fc60003f05270 */
[--C-:B------:R-:W-:Y:S01]  /*3fc0*/  FFMA.FTZ R42, R54, UR10, -R94.reuse ;  /* 0x0000000a362a7c23 */ /* 0x100fe2000801085e */
[----:B------:R-:W-:Y:S01]  /*3fd0*/  FMNMX.FTZ R54, R7, R8, !PT ;  /* 0x0000000807367209 */ /* 0x000fe20007810000 */
[--C-:B------:R-:W-:Y:S01]  /*3fe0*/  FFMA.FTZ R39, R53, UR10, -R94.reuse ;  /* 0x0000000a35277c23 */ /* 0x100fe2000801085e */
[----:B------:R-:W-:-:S01]  /*3ff0*/  FFMA.FTZ R35, R50, UR10, -R94 ;  /* 0x0000000a32237c23 */ /* 0x000fc2000801085e */
        /* <DEDUP_REMOVED lines=10> */
[----:B------:R0:W-:Y:S01]  /*40a0*/  MUFU.EX2 R54, R57 ;  /* 0x0000003900367308 */ /* 0x0001e20000000800 */
[----:B------:R-:W-:-:S01]  /*40b0*/  FFMA.FTZ R61, R61, UR10, -R94 ;  /* 0x0000000a3d3d7c23 */ /* 0x000fc2000801085e */
[--C-:B------:R-:W-:Y:S01]  /*40c0*/  FFMA.FTZ R65, R65, UR10, -R94.reuse ;  /* 0x0000000a41417c23 */ /* 0x100fe2000801085e */
[----:B------:R-:W-:Y:S01]  /*40d0*/  FMNMX.FTZ R56, R12, R55, !PT ;  /* 0x000000370c387209 */ /* 0x000fe20007810000 */
[--C-:B------:R-:W-:Y:S01]  /*40e0*/  FFMA.FTZ R102, R74, UR10, -R94.reuse ;  /* 0x0000000a4a667c23 */ /* 0x100fe2000801085e */
[----:B------:R-:W-:-:S01]  /*40f0*/  FFMA.FTZ R101, R68, UR10, -R94 ;  /* 0x0000000a44657c23 */ /* 0x000fc2000801085e */
[--C-:B------:R-:W-:Y:S01]  /*4100*/  FFMA.FTZ R68, R69, UR10, -R94.reuse ;  /* 0x0000000a45447c23 */ /* 0x100fe2000801085e */
[----:B------:R-:W-:Y:S01]  /*4110*/  FMNMX.FTZ R55, R13, R56, !PT ;  /* 0x000000380d377209 */ /* 0x000fe20007810000 */
[----:B------:R-:W-:Y:S01]  /*4120*/  MUFU.EX2 R35, R35 ;  /* 0x0000002300237308 */ /* 0x000fe20000000800 */
[----:B------:R-:W-:-:S01]  /*4130*/  FFMA.FTZ R72, R72, UR10, -R94 ;  /* 0x0000000a48487c23 */ /* 0x000fc2000801085e */
[--C-:B------:R-:W-:Y:S01]  /*4140*/  FFMA.FTZ R71, R71, UR10, -R94.reuse ;  /* 0x0000000a47477c23 */ /* 0x100fe2000801085e */
[----:B------:R-:W-:Y:S01]  /*4150*/  FMNMX.FTZ R58, R14, R55, !PT ;  /* 0x000000370e3a7209 */ /* 0x000fe20007810000 */
[--C-:B------:R-:W-:Y:S01]  /*4160*/  FFMA.FTZ R55, R77, UR10, -R94.reuse ;  /* 0x0000000a4d377c23 */ /* 0x100fe2000801085e */
[----:B------:R-:W-:-:S01]  /*4170*/  FFMA.FTZ R77, R62, UR10, -R94 ;  /* 0x0000000a3e4d7c23 */ /* 0x000fc2000801085e */
[--C-:B------:R-:W-:Y:S01]  /*4180*/  FFMA.FTZ R80, R80, UR10, -R94.reuse ;  /* 0x0000000a50507c23 */ /* 0x100fe2000801085e */
[----:B0-----:R-:W-:Y:S01]  /*4190*/  FMNMX.FTZ R57, R15, R58, !PT ;  /* 0x0000003a0f397209 */ /* 0x001fe20007810000 */
        /* <DEDUP_REMOVED lines=9> */
[----:B------:R-:W-:-:S02]  /*4230*/  FFMA.FTZ R46, R46, UR10, -R94 ;  /* 0x0000000a2e2e7c23 */ /* 0x000fc4000801085e */
[----:B------:R-:W-:-:S04]  /*4240*/  FMNMX.FTZ R57, R24, R57, !PT ;  /* 0x0000003918397209 */ /* 0x000fc80007810000 */
[----:B------:R-:W-:Y:S01]  /*4250*/  FMNMX.FTZ R62, R26, R57, !PT ;  /* 0x000000391a3e7209 */ /* 0x000fe20007810000 */
[----:B------:R1:W-:Y:S03]  /*4260*/  MUFU.EX2 R58, R61 ;  /* 0x0000003d003a7308 */ /* 0x0003e60000000800 */
[----:B0-----:R-:W-:Y:S01]  /*4270*/  FMNMX.FTZ R59, R27, R62, !PT ;  /* 0x0000003e1b3b7209 */ /* 0x001fe20007810000 */
[----:B------:R-:W-:-:S03]  /*4280*/  FFMA.FTZ R62, R63, UR10, -R94 ;  /* 0x0000000a3f3e7c23 */ /* 0x000fc6000801085e */
[----:B------:R-:W-:Y:S01]  /*4290*/  FMNMX.FTZ R76, R44, R59, !PT ;  /* 0x0000003b2c4c7209 */ /* 0x000fe20007810000 */
[----:B------:R-:W-:-:S01]  /*42a0*/  FFMA.FTZ R59, R64, UR10, -R94 ;  /* 0x0000000a403b7c23 */ /* 0x000fc2000801085e */
[----:B------:R0:W-:Y:S02]  /*42b0*/  MUFU.EX2 R57, R77 ;  /* 0x0000004d00397308 */ /* 0x0001e40000000800 */
[----:B------:R-:W-:-:S04]  /*42c0*/  FMNMX.FTZ R76, R45, R76, !PT ;  /* 0x0000004c2d4c7209 */ /* 0x000fc80007810000 */
[----:B-1----:R-:W-:Y:S02]  /*42d0*/  FMNMX.FTZ R61, R47, R76, !PT ;  /* 0x0000004c2f3d7209 */ /* 0x002fe40007810000 */
[----:B------:R-:W-:Y:S01]  /*42e0*/  MUFU.EX2 R39, R39 ;  /* 0x0000002700277308 */ /* 0x000fe20000000800 */
[----:B0-----:R-:W-:-:S01]  /*42f0*/  FFMA.FTZ R77, R66, UR10, -R94 ;  /* 0x0000000a424d7c23 */ /* 0x001fc2000801085e */
[----:B------:R-:W-:-:S04]  /*4300*/  FMNMX.FTZ R64, R48, R61, !PT ;  /* 0x0000003d30407209 */ /* 0x000fc80007810000 */
[----:B------:R-:W-:Y:S02]  /*4310*/  FMNMX.FTZ R61, R49, R64, !PT ;  /* 0x00000040313d7209 */ /* 0x000fe40007810000 */
[----:B------:R0:W-:Y:S02]  /*4320*/  MUFU.EX2 R64, R65 ;  /* 0x0000004100407308 */ /* 0x0001e40000000800 */
[----:B------:R-:W-:-:S04]  /*4330*/  FMNMX.FTZ R61, R28, R61, !PT ;  /* 0x0000003d1c3d7209 */ /* 0x000fc80007810000 */
[----:B------:R-:W-:Y:S02]  /*4340*/  FMNMX.FTZ R66, R30, R61, !PT ;  /* 0x0000003d1e427209 */ /* 0x000fe40007810000 */
[----:B------:R-:W-:Y:S02]  /*4350*/  MUFU.EX2 R61, R77 ;  /* 0x0000004d003d7308 */ /* 0x000fe40000000800 */
[----:B------:R-:W-:Y:S01]  /*4360*/  FMNMX.FTZ R63, R29, R66, !PT ;  /* 0x000000421d3f7209 */ /* 0x000fe20007810000 */
[----:B------:R-:W-:-:S03]  /*4370*/  FFMA.FTZ R66, R67, UR10, -R94 ;  /* 0x0000000a43427c23 */ /* 0x000fc6000801085e */
[----:B------:R-:W-:Y:S02]  /*4380*/  FMNMX.FTZ R76, R52, R63, !PT ;  /* 0x0000003f344c7209 */ /* 0x000fe40007810000 */
[----:B------:R-:W1:Y:S02]  /*4390*/  MUFU.EX2 R42, R42 ;  /* 0x0000002a002a7308 */ /* 0x000e640000000800 */
[----:B------:R-:W-:-:S04]  /*43a0*/  FMNMX.FTZ R63, R31, R76, !PT ;  /* 0x0000004c1f3f7209 */ /* 0x000fc80007810000 */
[----:B0-----:R-:W-:Y:S02]  /*43b0*/  FMNMX.FTZ R65, R32, R63, !PT ;  /* 0x0000003f20417209 */ /* 0x001fe40007810000 */
[----:B------:R-:W-:Y:S02]  /*43c0*/  MUFU.EX2 R43, R43 ;  /* 0x0000002b002b7308 */ /* 0x000fe40000000800 */
[----:B------:R-:W-:-:S04]  /*43d0*/  FMNMX.FTZ R65, R34, R65, !PT ;  /* 0x0000004122417209 */ /* 0x000fc80007810000 */
[----:B------:R-:W-:Y:S02]  /*43e0*/  FMNMX.FTZ R76, R60, R65, !PT ;  /* 0x000000413c4c7209 */ /* 0x000fe40007810000 */
[----:B------:R-:W-:Y:S01]  /*43f0*/  MUFU.EX2 R50, R50 ;  /* 0x0000003200327308 */ /* 0x000fe20000000800 */
[----:B-1----:R-:W-:Y:S02]  /*4400*/  F2FP.SATFINITE.E4M3.F32.PACK_AB_MERGE_C R172, R42, R39, RZ ;  /* 0x000000272aac723e */ /* 0x002fe400048070ff */
[----:B------:R-:W-:Y:S02]  /*4410*/  FMNMX.FTZ R65, R33, R76, !PT ;  /* 0x0000004c21417209 */ /* 0x000fe40007810000 */
[----:B------:R-:W-:Y:S02]  /*4420*/  F2FP.SATFINITE.E4M3.F32.PACK_AB_MERGE_C R172, R38, R35, R172 ;  /* 0x0000002326ac723e */ /* 0x000fe400048070ac */
[----:B------:R-:W-:Y:S01]  /*4430*/  FMNMX.FTZ R74, R36, R65, !PT ;  /* 0x00000041244a7209 */ /* 0x000fe20007810000 */
[----:B------:R-:W-:Y:S03]  /*4440*/  MUFU.EX2 R63, R101 ;  /* 0x00000065003f7308 */ /* 0x000fe60000000800 */
[----:B------:R-:W-:Y:S01]  /*4450*/  FMNMX.FTZ R67, R37, R74, !PT ;  /* 0x0000004a25437209 */ /* 0x000fe20007810000 */
[--C-:B------:R-:W-:Y:S01]  /*4460*/  FFMA.FTZ R74, R81, UR10, -R94.reuse ;  /* 0x0000000a514a7c23 */ /* 0x100fe2000801085e */
[----:B------:R-:W-:-:S02]  /*4470*/  FFMA.FTZ R81, R79, UR10, -R94 ;  /* 0x0000000a4f517c23 */ /* 0x000fc4000801085e */
[----:B------:R-:W-:Y:S01]  /*4480*/  FMNMX.FTZ R76, R40, R67, !PT ;  /* 0x00000043284c7209 */ /* 0x000fe20007810000 */
[----:B------:R0:W-:Y:S03]  /*4490*/  MUFU.EX2 R65, R102 ;  /* 0x0000006600417308 */ /* 0x0001e60000000800 */
[----:B------:R-:W-:Y:S02]  /*44a0*/  FMNMX.FTZ R67, R41, R76, !PT ;  /* 0x0000004c29437209 */ /* 0x000fe40007810000 */
[----:B------:R-:W-:Y:S02]  /*44b0*/  FSEL R76, R96, -INF , P5 ;  /* 0xff800000604c7808 */ /* 0x000fe40002800000 */
[----:B------:R-:W-:Y:S01]  /*44c0*/  FMNMX.FTZ R69, R70, R67, !PT ;  /* 0x0000004346457209 */ /* 0x000fe20007810000 */
[----:B------:R-:W1:Y:S03]  /*44d0*/  MUFU.EX2 R51, R51 ;  /* 0x0000003300337308 */ /* 0x000e660000000800 */
[----:B------:R-:W-:-:S02]  /*44e0*/  FMNMX.FTZ R77, R78, R69, !PT ;  /* 0x000000454e4d7209 */ /* 0x000fc40007810000 */
[----:B------:R-:W-:Y:S02]  /*44f0*/  FSEL R69, R95, -INF , P6 ;  /* 0xff8000005f457808 */ /* 0x000fe40003000000 */
[----:B0-----:R-:W-:Y:S01]  /*4500*/  FMNMX.FTZ R102, R82, R77, !PT ;  /* 0x0000004d52667209 */ /* 0x001fe20007810000 */
[----:B------:R0:W-:Y:S01]  /*4510*/  MUFU.EX2 R67, R81 ;  /* 0x0000005100437308 */ /* 0x0001e20000000800 */
[----:B------:R-:W-:Y:S01]  /*4520*/  FSEL R77, R97, -INF , P4 ;  /* 0xff800000614d7808 */ /* 0x000fe20002000000 */
[--C-:B------:R-:W-:Y:S01]  /*4530*/  FFMA.FTZ R97, R73, UR10, -R94.reuse ;  /* 0x0000000a49617c23 */ /* 0x100fe2000801085e */
[----:B------:R-:W-:Y:S01]  /*4540*/  FMNMX.FTZ R79, R69, R102, !PT ;  /* 0x00000066454f7209 */ /* 0x000fe20007810000 */
[--C-:B------:R-:W-:Y:S01]  /*4550*/  FFMA.FTZ R73, R75, UR10, -R94.reuse ;  /* 0x0000000a4b497c23 */ /* 0x100fe2000801085e */
[----:B------:R-:W-:-:S01]  /*4560*/  FFMA.FTZ R75, R83, UR10, -R94 ;  /* 0x0000000a534b7c23 */ /* 0x000fc2000801085e */
[--C-:B------:R-:W-:Y:S01]  /*4570*/  FFMA.FTZ R83, R85, UR10, -R94.reuse ;  /* 0x0000000a55537c23 */ /* 0x100fe2000801085e */
[----:B------:R-:W-:Y:S01]  /*4580*/  FMNMX.FTZ R96, R76, R79, !PT ;  /* 0x0000004f4c607209 */ /* 0x000fe20007810000 */
[--C-:B------:R-:W-:Y:S01]  /*4590*/  FFMA.FTZ R85, R87, UR10, -R94.reuse ;  /* 0x0000000a57557c23 */ /* 0x100fe2000801085e */
[----:B------:R-:W-:Y:S01]  /*45a0*/  FSEL R79, R98, -INF , P3 ;  /* 0xff800000624f7808 */ /* 0x000fe20001800000 */
[--C-:B------:R-:W-:Y:S01]  /*45b0*/  FFMA.FTZ R87, R89, UR10, -R94.reuse ;  /* 0x0000000a59577c23 */ /* 0x100fe2000801085e */
[----:B------:R-:W-:Y:S01]  /*45c0*/  FMNMX.FTZ R96, R77, R96, !PT ;  /* 0x000000604d607209 */ /* 0x000fe20007810000 */
[--C-:B------:R-:W-:Y:S01]  /*45d0*/  FFMA.FTZ R89, R91, UR10, -R94.reuse ;  /* 0x0000000a5b597c23 */ /* 0x100fe2000801085e */
[----:B0-----:R-:W-:Y:S01]  /*45e0*/  FSEL R81, R100, -INF , P2 ;  /* 0xff80000064517808 */ /* 0x001fe20001000000 */
[----:B------:R-:W-:Y:S01]  /*45f0*/  FFMA.FTZ R91, R93, UR10, -R94 ;  /* 0x0000000a5d5b7c23 */ /* 0x000fe2000801085e */
[----:B------:R-:W-:Y:S01]  /*4600*/  FMNMX.FTZ R98, R79, R96, !PT ;  /* 0x000000604f627209 */ /* 0x000fe20007810000 */
[----:B------:R-:W-:Y:S01]  /*4610*/  MUFU.EX2 R53, R53 ;  /* 0x0000003500357308 */ /* 0x000fe20000000800 */
[----:B-1----:R-:W-:-:S02]  /*4620*/  F2FP.SATFINITE.E4M3.F32.PACK_AB_MERGE_C R174, R54, R51, RZ ;  /* 0x0000003336ae723e */ /* 0x002fc400048070ff */
[----:B------:R-:W-:Y:S02]  /*4630*/  FMNMX.FTZ R98, R81, R98, !PT ;  /* 0x0000006251627209 */ /* 0x000fe40007810000 */
[----:B------:R-:W-:-:S03]  /*4640*/  F2FP.SATFINITE.E4M3.F32.PACK_AB_MERGE_C R174, R50, R43, R174 ;  /* 0x0000002b32ae723e */ /* 0x000fc600048070ae */
[----:B------:R-:W0:Y:S01]  /*4650*/  SHFL.BFLY PT, R95, R98, 0x2, 0x1f ;  /* 0x0c401f00625f7f89 */ /* 0x000e2200000e0000 */
[----:B------:R-:W-:Y:S08]  /*4660*/  MUFU.EX2 R96, R97 ;  /* 0x0000006100607308 */ /* 0x000ff00000000800 */
[----:B------:R-:W-:Y:S08]  /*4670*/  MUFU.EX2 R55, R55 ;  /* 0x0000003700377308 */ /* 0x000ff00000000800 */
[----:B------:R-:W-:Y:S01]  /*4680*/  MUFU.EX2 R62, R62 ;  /* 0x0000003e003e7308 */ /* 0x000fe20000000800 */
[----:B0-----:R-:W-:-:S07]  /*4690*/  FMNMX.FTZ R95, R98, R95, !PT ;  /* 0x0000005f625f7209 */ /* 0x001fce0007810000 */
[----:B------:R-:W-:Y:S01]  /*46a0*/  MUFU.EX2 R59, R59 ;  /* 0x0000003b003b7308 */ /* 0x000fe20000000800 */
[----:B------:R-:W0:Y:S07]  /*46b0*/  SHFL.BFLY PT, R162, R95, 0x1, 0x1f ;  /* 0x0c201f005fa27f89 */ /* 0x000e2e00000e0000 */
[----:B------:R-:W-:Y:S08]  /*46c0*/  MUFU.EX2 R66, R66 ;  /* 0x0000004200427308 */ /* 0x000ff00000000800 */
[----:B------:R-:W-:Y:S08]  /*46d0*/  MUFU.EX2 R68, R68 ;  /* 0x0000004400447308 */ /* 0x000ff00000000800 */
[----:B------:R-:W-:Y:S01]  /*46e0*/  MUFU.EX2 R74, R74 ;  /* 0x0000004a004a7308 */ /* 0x000fe20000000800 */
[----:B0-----:R-:W-:Y:S01]  /*46f0*/  FMNMX.FTZ R162, R95, R162, !PT ;  /* 0x000000a25fa27209 */ /* 0x001fe20007810000 */
[----:B------:R-:W-:-:S03]  /*4700*/  IMAD.U32 R95, RZ, RZ, UR10 ;  /* 0x0000000aff5f7e24 */ /* 0x000fc6000f8e00ff */
[C---:B------:R-:W-:Y:S01]  /*4710*/  FSETP.NEU.FTZ.AND P2, PT, R162.reuse, -INF , PT ;  /* 0xff800000a200780b */ /* 0x040fe20003f5d000 */
[----:B------:R-:W-:-:S02]  /*4720*/  FFMA.FTZ R95, R162, R95, -8 ;  /* 0xc1000000a25f7423 */ /* 0x000fc4000001005f */
[----:B------:R-:W-:Y:S03]  /*4730*/  MUFU.EX2 R72, R72 ;  /* 0x0000004800487308 */ /* 0x000fe60000000800 */
[----:B------:R-:W-:-:S05]  /*4740*/  FSEL R95, R95, RZ, P2 ;  /* 0x000000ff5f5f7208 */ /* 0x000fca0001000000 */
[----:B------:R-:W-:Y:S01]  /*4750*/  MUFU.EX2 R71, R71 ;  /* 0x0000004700477308 */ /* 0x000fe20000000800 */
[----:B------:R-:W-:-:S01]  /*4760*/  FFMA.FTZ R7, R7, UR10, -R95 ;  /* 0x0000000a07077c23 */ /* 0x000fc2000801085f */
[--C-:B------:R-:W-:Y:S01]  /*4770*/  FFMA.FTZ R8, R8, UR10, -R95.reuse ;  /* 0x0000000a08087c23 */ /* 0x100fe2000801085f */
[----:B------:R-:W-:-:S01]  /*4780*/  FFMA.FTZ R93, R9, UR10, -R95 ;  /* 0x0000000a095d7c23 */ /* 0x000fc2000801085f */
[--C-:B------:R-:W-:Y:S01]  /*4790*/  FFMA.FTZ R94, R10, UR10, -R95.reuse ;  /* 0x0000000a0a5e7c23 */ /* 0x100fe2000801085f */
[----:B------:R-:W-:-:S01]  /*47a0*/  FFMA.FTZ R9, R11, UR10, -R95 ;  /* 0x0000000a0b097c23 */ /* 0x000fc2000801085f */
[--C-:B------:R-:W-:Y:S01]  /*47b0*/  FFMA.FTZ R10, R12, UR10, -R95.reuse ;  /* 0x0000000a0c0a7c23 */ /* 0x100fe2000801085f */
[----:B------:R-:W-:-:S01]  /*47c0*/  FFMA.FTZ R13, R13, UR10, -R95 ;  /* 0x0000000a0d0d7c23 */ /* 0x000fc2000801085f */
        /* <DEDUP_REMOVED lines=24> */
[----:B------:R-:W0:Y:S01]  /*4950*/  MUFU.EX2 R94, R94 ;  /* 0x0000005e005e7308 */ /* 0x000e220000000800 */
[----:B------:R-:W-:-:S01]  /*4960*/  FFMA.FTZ R78, R78, UR10, -R95 ;  /* 0x0000000a4e4e7c23 */ /* 0x000fc2000801085f */
[--C-:B------:R-:W-:Y:S01]  /*4970*/  FFMA.FTZ R82, R82, UR10, -R95.reuse ;  /* 0x0000000a52527c23 */ /* 0x100fe2000801085f */
[----:B------:R-:W-:-:S01]  /*4980*/  FFMA.FTZ R69, R69, UR10, -R95 ;  /* 0x0000000a45457c23 */ /* 0x000fc2000801085f */
[--C-:B------:R-:W-:Y:S01]  /*4990*/  FFMA.FTZ R76, R76, UR10, -R95.reuse ;  /* 0x0000000a4c4c7c23 */ /* 0x100fe2000801085f */
[----:B------:R-:W-:-:S01]  /*49a0*/  FFMA.FTZ R77, R77, UR10, -R95 ;  /* 0x0000000a4d4d7c23 */ /* 0x000fc2000801085f */
[--C-:B------:R-:W-:Y:S01]  /*49b0*/  FFMA.FTZ R79, R79, UR10, -R95.reuse ;  /* 0x0000000a4f4f7c23 */ /* 0x100fe2000801085f */
[----:B------:R-:W-:-:S01]  /*49c0*/  FFMA.FTZ R81, R81, UR10, -R95 ;  /* 0x0000000a51517c23 */ /* 0x000fc2000801085f */
[----:B------:R-:W-:Y:S08]  /*49d0*/  MUFU.EX2 R9, R9 ;  /* 0x0000000900097308 */ /* 0x000ff00000000800 */
[----:B------:R1:W-:Y:S01]  /*49e0*/  MUFU.EX2 R97, R13 ;  /* 0x0000000d00617308 */ /* 0x0003e20000000800 */
[----:B0-----:R-:W-:-:S04]  /*49f0*/  F2FP.SATFINITE.E4M3.F32.PACK_AB_MERGE_C R173, R94, R93, RZ ;  /* 0x0000005d5ead723e */ /* 0x001fc800048070ff */
[----:B------:R-:W-:-:S03]  /*4a00*/  F2FP.SATFINITE.E4M3.F32.PACK_AB_MERGE_C R173, R8, R7, R173 ;  /* 0x0000000708ad723e */ /* 0x000fc600048070ad */
[----:B------:R0:W-:Y:S01]  /*4a10*/  MUFU.EX2 R100, R21 ;  /* 0x0000001500647308 */ /* 0x0001e20000000800 */
[----:B-1----:R-:W-:-:S01]  /*4a20*/  FFMA.FTZ R13, R26, UR10, -R95 ;  /* 0x0000000a1a0d7c23 */ /* 0x002fc2000801085f */
[----:B------:R-:W-:Y:S01]  /*4a30*/  FADD.FTZ R26, R35, R38 ;  /* 0x00000026231a7221 */ /* 0x000fe20000010000 */
[----:B------:R-:W-:-:S05]  /*4a40*/  IMAD.MOV.U32 R38, RZ, RZ, R25 ;  /* 0x000000ffff267224 */ /* 0x000fca00078e0019 */
[----:B------:R-:W-:Y:S01]  /*4a50*/  MUFU.EX2 R10, R10 ;  /* 0x0000000a000a7308 */ /* 0x000fe20000000800 */
[----:B0-----:R-:W-:-:S01]  /*4a60*/  FFMA.FTZ R21, R30, UR10, -R95 ;  /* 0x0000000a1e157c23 */ /* 0x001fc2000801085f */
[----:B------:R-:W-:-:S06]  /*4a70*/  FADD.FTZ R30, R7, R8 ;  /* 0x00000008071e7221 */ /* 0x000fcc0000010000 */
[----:B------:R0:W1:Y:S08]  /*4a80*/  MUFU.EX2 R98, R14 ;  /* 0x0000000e00627308 */ /* 0x0000700000000800 */
[----:B------:R2:W-:Y:S01]  /*4a90*/  MUFU.EX2 R101, R24 ;  /* 0x0000001800657308 */ /* 0x0005e20000000800 */
[----:B0-----:R-:W-:-:S01]  /*4aa0*/  FFMA.FTZ R14, R27, UR10, -R95 ;  /* 0x0000000a1b0e7c23 */ /* 0x001fc2000801085f */
[----:B------:R-:W-:Y:S01]  /*4ab0*/  FADD.FTZ R27, R39, R26 ;  /* 0x0000001a271b7221 */ /* 0x000fe20000010000 */
[----:B------:R-:W-:-:S04]  /*4ac0*/  @!P1 PRMT R26, RZ, 0x654, R6 ;  /* 0x00000654ff1a9816 */ /* 0x000fc80000000006 */
[----:B------:R0:W-:Y:S01]  /*4ad0*/  @!P1 SYNCS.ARRIVE.TRANS64.RED.A1T0 RZ, [R26+URZ], RZ ;  /* 0x000000ff1aff99a7 */ /* 0x0001e2000810043f */
[----:B------:R-:W3:Y:S01]  /*4ae0*/  MUFU.EX2 R11, R11 ;  /* 0x0000000b000b7308 */ /* 0x000ee20000000800 */
[----:B--2---:R-:W-:-:S01]  /*4af0*/  FFMA.FTZ R24, R29, UR10, -R95 ;  /* 0x0000000a1d187c23 */ /* 0x004fc2000801085f */
[----:B------:R-:W-:Y:S01]  /*4b00*/  FADD.FTZ R29, R93, R30 ;  /* 0x0000001e5d1d7221 */ /* 0x000fe20000010000 */
[----:B------:R-:W-:-:S01]  /*4b10*/  FADD.FTZ R30, R42, R27 ;  /* 0x0000001b2a1e7221 */ /* 0x000fc20000010000 */
[----:B------:R-:W-:Y:S01]  /*4b20*/  FFMA.FTZ R27, R34, UR10, -R95 ;  /* 0x0000000a221b7c23 */ /* 0x000fe2000801085f */
[----:B-1----:R-:W-:Y:S01]  /*4b30*/  F2FP.SATFINITE.E4M3.F32.PACK_AB_MERGE_C R175, R98, R97, RZ ;  /* 0x0000006162af723e */ /* 0x002fe200048070ff */
[----:B------:R-:W-:Y:S01]  /*4b40*/  FADD.FTZ R48, R94, R29 ;  /* 0x0000001d5e307221 */ /* 0x000fe20000010000 */
[----:B------:R-:W-:-:S01]  /*4b50*/  FADD.FTZ R29, R43, R30 ;  /* 0x0000001e2b1d7221 */ /* 0x000fc20000010000 */
[----:B------:R-:W1:Y:S01]  /*4b60*/  MUFU.EX2 R12, R12 ;  /* 0x0000000c000c7308 */ /* 0x000e620000000800 */
[----:B------:R-:W-:Y:S01]  /*4b70*/  F2FP.SATFINITE.E4M3.F32.PACK_AB_MERGE_C R175, R10, R9, R175 ;  /* 0x000000090aaf723e */ /* 0x000fe200048070af */
[----:B------:R-:W-:Y:S01]  /*4b80*/  FADD.FTZ R47, R9, R48 ;  /* 0x00000030092f7221 */ /* 0x000fe20000010000 */
[----:B0-----:R-:W-:-:S01]  /*4b90*/  FADD.FTZ R26, R50, R29 ;  /* 0x0000001d321a7221 */ /* 0x001fc20000010000 */
[----:B------:R-:W-:Y:S01]  /*4ba0*/  PLOP3.LUT P1, PT, PT, PT, UP0, 0x80, 0x0 ;  /* 0x000000000000781c */ /* 0x000fe20003f2f008 */
[----:B------:R-:W-:-:S02]  /*4bb0*/  IMAD.MOV.U32 R34, RZ, RZ, R25 ;  /* 0x000000ffff227224 */ /* 0x000fc400078e0019 */
[----:B------:R-:W-:Y:S01]  /*4bc0*/  FADD.FTZ R30, R10, R47 ;  /* 0x0000002f0a1e7221 */ /* 0x000fe20000010000 */
[----:B------:R-:W-:-:S01]  /*4bd0*/  FADD.FTZ R29, R51, R26 ;  /* 0x0000001a331d7221 */ /* 0x000fc20000010000 */
[----:B------:R-:W0:Y:S01]  /*4be0*/  MUFU.EX2 R13, R13 ;  /* 0x0000000d000d7308 */ /* 0x000e220000000800 */
[----:B------:R-:W-:Y:S02]  /*4bf0*/  IMAD.MOV.U32 R43, RZ, RZ, R25 ;  /* 0x000000ffff2b7224 */ /* 0x000fe400078e0019 */
[----:B------:R-:W-:Y:S01]  /*4c00*/  FADD.FTZ R47, R97, R30 ;  /* 0x0000001e612f7221 */ /* 0x000fe20000010000 */
[----:B------:R-:W-:-:S01]  /*4c10*/  FADD.FTZ R26, R54, R29 ;  /* 0x0000001d361a7221 */ /* 0x000fc20000010000 */
[----:B------:R-:W-:Y:S02]  /*4c20*/  IMAD.MOV.U32 R42, RZ, RZ, R25 ;  /* 0x000000ffff2a7224 */ /* 0x000fe400078e0019 */
[----:B------:R-:W-:-:S01]  /*4c30*/  FADD.FTZ R30, R98, R47 ;  /* 0x0000002f621e7221 */ /* 0x000fc20000010000 */
[----:B------:R-:W-:Y:S01]  /*4c40*/  FADD.FTZ R29, R53, R26 ;  /* 0x0000001a351d7221 */ /* 0x000fe20000010000 */
[----:B------:R-:W2:Y:S01]  /*4c50*/  MUFU.EX2 R14, R14 ;  /* 0x0000000e000e7308 */ /* 0x000ea20000000800 */
[----:B------:R-:W-:-:S02]  /*4c60*/  IMAD.MOV.U32 R48, RZ, RZ, R25 ;  /* 0x000000ffff307224 */ /* 0x000fc400078e0019 */
[----:B---3--:R-:W-:Y:S01]  /*4c70*/  FADD.FTZ R47, R11, R30 ;  /* 0x0000001e0b2f7221 */ /* 0x008fe20000010000 */
[----:B------:R-:W-:-:S01]  /*4c80*/  FADD.FTZ R26, R56, R29 ;  /* 0x0000001d381a7221 */ /* 0x000fc20000010000 */
[----:B------:R-:W-:Y:S02]  /*4c90*/  IMAD.MOV.U32 R51, RZ, RZ, R25 ;  /* 0x000000ffff337224 */ /* 0x000fe400078e0019 */
[----:B-1----:R-:W-:-:S01]  /*4ca0*/  FADD.FTZ R47, R12, R47 ;  /* 0x0000002f0c2f7221 */ /* 0x002fc20000010000 */
[----:B------:R-:W-:Y:S01]  /*4cb0*/  FADD.FTZ R29, R55, R26 ;  /* 0x0000001a371d7221 */ /* 0x000fe20000010000 */
[----:B------:R-:W1:Y:S01]  /*4cc0*/  MUFU.EX2 R44, R44 ;  /* 0x0000002c002c7308 */ /* 0x000e620000000800 */
[----:B------:R-:W-:Y:S01]  /*4cd0*/  F2FP.SATFINITE.E4M3.F32.PACK_AB_MERGE_C R55, R58, R55, RZ ;  /* 0x000000373a37723e */ /* 0x000fe200048070ff */
[----:B------:R-:W-:Y:S01]  /*4ce0*/  FADD.FTZ R26, R100, R47 ;  /* 0x0000002f641a7221 */ /* 0x000fe20000010000 */
[----:B------:R-:W-:-:S01]  /*4cf0*/  FADD.FTZ R30, R58, R29 ;  /* 0x0000001d3a1e7221 */ /* 0x000fc20000010000 */
[----:B------:R-:W-:Y:S01]  /*4d00*/  F2FP.SATFINITE.E4M3.F32.PACK_AB_MERGE_C R100, R101, R100, RZ ;  /* 0x000000646564723e */ /* 0x000fe200048070ff */
[----:B------:R-:W-:-:S02]  /*4d10*/  IMAD.MOV.U32 R50, RZ, RZ, R25 ;  /* 0x000000ffff327224 */ /* 0x000fc400078e0019 */
[----:B------:R-:W-:Y:S01]  /*4d20*/  FADD.FTZ R26, R101, R26 ;  /* 0x0000001a651a7221 */ /* 0x000fe20000010000 */
[----:B------:R-:W-:-:S01]  /*4d30*/  FADD.FTZ R29, R57, R30 ;  /* 0x0000001e391d7221 */ /* 0x000fc20000010000 */
[----:B------:R-:W3:Y:S01]  /*4d40*/  MUFU.EX2 R45, R45 ;  /* 0x0000002d002d7308 */ /* 0x000ee20000000800 */
[----:B------:R-:W-:Y:S01]  /*4d50*/  F2FP.SATFINITE.E4M3.F32.PACK_AB_MERGE_C R176, R56, R53, R55 ;  /* 0x0000003538b0723e */ /* 0x000fe20004807037 */
[----:B0-----:R-:W-:Y:S01]  /*4d60*/  FADD.FTZ R47, R13, R26 ;  /* 0x0000001a0d2f7221 */ /* 0x001fe20000010000 */
[----:B------:R-:W-:-:S01]  /*4d70*/  FADD.FTZ R26, R62, R29 ;  /* 0x0000001d3e1a7221 */ /* 0x000fc20000010000 */
[----:B------:R-:W-:Y:S01]  /*4d80*/  F2FP.SATFINITE.E4M3.F32.PACK_AB_MERGE_C R177, R12, R11, R100 ;  /* 0x0000000b0cb1723e */ /* 0x000fe20004807064 */
[----:B------:R-:W-:Y:S02]  /*4d90*/  IMAD.MOV.U32 R53, RZ, RZ, R25 ;  /* 0x000000ffff357224 */ /* 0x000fe400078e0019 */
[----:B--2---:R-:W-:Y:S01]  /*4da0*/  FADD.FTZ R47, R14, R47 ;  /* 0x0000002f0e2f7221 */ /* 0x004fe20000010000 */
[----:B------:R-:W-:-:S01]  /*4db0*/  FADD.FTZ R29, R59, R26 ;  /* 0x0000001a3b1d7221 */ /* 0x000fc20000010000 */
[----:B------:R-:W0:Y:S01]  /*4dc0*/  MUFU.EX2 R15, R15 ;  /* 0x0000000f000f7308 */ /* 0x000e220000000800 */
[----:B------:R-:W-:Y:S01]  /*4dd0*/  F2FP.SATFINITE.E4M3.F32.PACK_AB_MERGE_C R59, R64, R59, RZ ;  /* 0x0000003b403b723e */ /* 0x000fe200048070ff */
[----:B-1----:R-:W-:Y:S01]  /*4de0*/  FADD.FTZ R26, R44, R47 ;  /* 0x0000002f2c1a7221 */ /* 0x002fe20000010000 */
[----:B------:R-:W-:-:S01]  /*4df0*/  FADD.FTZ R30, R64, R29 ;  /* 0x0000001d401e7221 */ /* 0x000fc20000010000 */
[----:B------:R-:W-:Y:S01]  /*4e00*/  IMAD.MOV.U32 R47, RZ, RZ, R25 ;  /* 0x000000ffff2f7224 */ /* 0x000fe200078e0019 */
[----:B------:R-:W-:Y:S01]  /*4e10*/  F2FP.SATFINITE.E4M3.F32.PACK_AB_MERGE_C R178, R62, R57, R59 ;  /* 0x000000393eb2723e */ /* 0x000fe2000480703b */
[----:B------:R-:W-:-:S02]  /*4e20*/  IMAD.MOV.U32 R55, RZ, RZ, R25 ;  /* 0x000000ffff377224 */ /* 0x000fc400078e0019 */
[----:B------:R-:W-:-:S01]  /*4e30*/  FADD.FTZ R29, R61, R30 ;  /* 0x0000001e3d1d7221 */ /* 0x000fc20000010000 */
[----:B------:R-:W1:Y:S01]  /*4e40*/  MUFU.EX2 R20, R20 ;  /* 0x0000001400147308 */ /* 0x000e620000000800 */
[----:B---3--:R-:W-:-:S01]  /*4e50*/  FADD.FTZ R26, R45, R26 ;  /* 0x0000001a2d1a7221 */ /* 0x008fc20000010000 */
[----:B------:R-:W-:Y:S01]  /*4e60*/  F2FP.SATFINITE.E4M3.F32.PACK_AB_MERGE_C R44, R45, R44, RZ ;  /* 0x0000002c2d2c723e */ /* 0x000fe200048070ff */
[--C-:B------:R-:W-:Y:S02]  /*4e70*/  IMAD.MOV.U32 R45, RZ, RZ, R25.reuse ;  /* 0x000000ffff2d7224 */ /* 0x100fe400078e0019 */
[--C-:B------:R-:W-:Y:S01]  /*4e80*/  IMAD.MOV.U32 R54, RZ, RZ, R25.reuse ;  /* 0x000000ffff367224 */ /* 0x100fe200078e0019 */
[----:B------:R-:W-:Y:S01]  /*4e90*/  F2FP.SATFINITE.E4M3.F32.PACK_AB_MERGE_C R179, R14, R13, R44 ;  /* 0x0000000d0eb3723e */ /* 0x000fe2000480702c */
[----:B------:R-:W-:Y:S01]  /*4ea0*/  IMAD.MOV.U32 R44, RZ, RZ, R25 ;  /* 0x000000ffff2c7224 */ /* 0x000fe200078e0019 */
[----:B------:R-:W2:Y:S01]  /*4eb0*/  MUFU.EX2 R49, R49 ;  /* 0x0000003100317308 */ /* 0x000ea20000000800 */
[----:B0-----:R-:W-:-:S01]  /*4ec0*/  FADD.FTZ R39, R15, R26 ;  /* 0x0000001a0f277221 */ /* 0x001fc20000010000 */
[----:B------:R-:W-:Y:S01]  /*4ed0*/  FADD.FTZ R26, R66, R29 ;  /* 0x0000001d421a7221 */ /* 0x000fe20000010000 */
[----:B------:R-:W-:-:S02]  /*4ee0*/  IMAD.MOV.U32 R57, RZ, RZ, R25 ;  /* 0x000000ffff397224 */ /* 0x000fc400078e0019 */
[----:B------:R-:W-:Y:S02]  /*4ef0*/  IMAD.MOV.U32 R56, RZ, RZ, R25 ;  /* 0x000000ffff387224 */ /* 0x000fe400078e0019 */
[----:B------:R-:W-:-:S01]  /*4f00*/  FADD.FTZ R29, R63, R26 ;  /* 0x0000001a3f1d7221 */ /* 0x000fc20000010000 */
[----:B------:R-:W-:Y:S01]  /*4f10*/  F2FP.SATFINITE.E4M3.F32.PACK_AB_MERGE_C R63, R68, R63, RZ ;  /* 0x0000003f443f723e */ /* 0x000fe200048070ff */
[----:B------:R-:W0:Y:S01]  /*4f20*/  MUFU.EX2 R28, R28 ;  /* 0x0000001c001c7308 */ /* 0x000e220000000800 */
[----:B-1----:R-:W-:-:S01]  /*4f30*/  FADD.FTZ R30, R20, R39 ;  /* 0x00000027141e7221 */ /* 0x002fc20000010000 */
[----:B------:R-:W-:Y:S01]  /*4f40*/  FADD.FTZ R26, R68, R29 ;  /* 0x0000001d441a7221 */ /* 0x000fe20000010000 */
[----:B------:R-:W-:Y:S01]  /*4f50*/  F2FP.SATFINITE.E4M3.F32.PACK_AB_MERGE_C R180, R66, R61, R63 ;  /* 0x0000003d42b4723e */ /* 0x000fe2000480703f */
[----:B------:R-:W-:Y:S02]  /*4f60*/  IMAD.MOV.U32 R59, RZ, RZ, R25 ;  /* 0x000000ffff3b7224 */ /* 0x000fe400078e0019 */
[----:B------:R-:W-:-:S01]  /*4f70*/  FADD.FTZ R29, R65, R26 ;  /* 0x0000001a411d7221 */ /* 0x000fc20000010000 */
[----:B------:R-:W-:Y:S01]  /*4f80*/  IMAD.MOV.U32 R58, RZ, RZ, R25 ;  /* 0x000000ffff3a7224 */ /* 0x000fe200078e0019 */
[----:B------:R-:W1:Y:S01]  /*4f90*/  MUFU.EX2 R21, R21 ;  /* 0x0000001500157308 */ /* 0x000e620000000800 */
[----:B--2---:R-:W-:-:S01]  /*4fa0*/  FADD.FTZ R39, R49, R30 ;  /* 0x0000001e31277221 */ /* 0x004fc20000010000 */
[----:B------:R-:W-:Y:S01]  /*4fb0*/  FADD.FTZ R26, R74, R29 ;  /* 0x0000001d4a1a7221 */ /* 0x000fe20000010000 */
[----:B------:R-:W-:-:S02]  /*4fc0*/  IMAD.MOV.U32 R61, RZ, RZ, R25 ;  /* 0x000000ffff3d7224 */ /* 0x000fc400078e0019 */
[----:B------:R-:W-:Y:S02]  /*4fd0*/  IMAD.MOV.U32 R63, RZ, RZ, R25 ;  /* 0x000000ffff3f7224 */ /* 0x000fe400078e0019 */
[----:B------:R-:W-:-:S01]  /*4fe0*/  FADD.FTZ R35, R67, R26 ;  /* 0x0000001a43237221 */ /* 0x000fc20000010000 */
[----:B------:R-:W-:Y:S01]  /*4ff0*/  F2FP.SATFINITE.E4M3.F32.PACK_AB_MERGE_C R67, R72, R67, RZ ;  /* 0x000000434843723e */ /* 0x000fe200048070ff */
[----:B------:R-:W2:Y:S01]  /*5000*/  MUFU.EX2 R24, R24 ;  /* 0x0000001800187308 */ /* 0x000ea20000000800 */
[----:B0-----:R-:W-:-:S01]  /*5010*/  FADD.FTZ R30, R28, R39 ;  /* 0x000000271c1e7221 */ /* 0x001fc20000010000 */
[----:B------:R-:W-:Y:S01]  /*5020*/  FADD.FTZ R72, R72, R35 ;  /* 0x0000002348487221 */ /* 0x000fe20000010000 */
[----:B------:R-:W-:Y:S01]  /*5030*/  F2FP.SATFINITE.E4M3.F32.PACK_AB_MERGE_C R28, R28, R49, RZ ;  /* 0x000000311c1c723e */ /* 0x000fe200048070ff */
[----:B------:R-:W-:Y:S01]  /*5040*/  IMAD.MOV.U32 R49, RZ, RZ, R25 ;  /* 0x000000ffff317224 */ /* 0x000fe200078e0019 */
[----:B------:R-:W-:Y:S01]  /*5050*/  F2FP.SATFINITE.E4M3.F32.PACK_AB_MERGE_C R182, R74, R65, R67 ;  /* 0x000000414ab6723e */ /* 0x000fe20004807043 */
[----:B------:R-:W-:Y:S01]  /*5060*/  FADD.FTZ R35, R71, R72 ;  /* 0x0000004847237221 */ /* 0x000fe20000010000 */
[----:B------:R-:W-:Y:S01]  /*5070*/  F2FP.SATFINITE.E4M3.F32.PACK_AB_MERGE_C R181, R20, R15, R28 ;  /* 0x0000000f14b5723e */ /* 0x000fe2000480701c */
[----:B------:R-:W0:Y:S01]  /*5080*/  MUFU.EX2 R52, R52 ;  /* 0x0000003400347308 */ /* 0x000e220000000800 */
[----:B-1----:R-:W-:-:S01]  /*5090*/  FADD.FTZ R39, R21, R30 ;  /* 0x0000001e15277221 */ /* 0x002fc20000010000 */
[----:B------:R-:W-:Y:S01]  /*50a0*/  FADD.FTZ R10, R96, R35 ;  /* 0x00000023600a7221 */ /* 0x000fe20000010000 */
[----:B------:R-:W-:-:S02]  /*50b0*/  IMAD.MOV.U32 R28, RZ, RZ, R25 ;  /* 0x000000ffff1c7224 */ /* 0x000fc400078e0019 */
[--C-:B------:R-:W-:Y:S02]  /*50c0*/  IMAD.MOV.U32 R30, RZ, RZ, R25.reuse ;  /* 0x000000ffff1e7224 */ /* 0x100fe400078e0019 */
[----:B------:R-:W-:Y:S01]  /*50d0*/  IMAD.MOV.U32 R35, RZ, RZ, R25 ;  /* 0x000000ffff237224 */ /* 0x000fe200078e0019 */
[----:B------:R-:W1:Y:S01]  /*50e0*/  MUFU.EX2 R31, R31 ;  /* 0x0000001f001f7308 */ /* 0x000e620000000800 */
[----:B--2---:R-:W-:-:S01]  /*50f0*/  FADD.FTZ R39, R24, R39 ;  /* 0x0000002718277221 */ /* 0x004fc20000010000 */
[--C-:B------:R-:W-:Y:S02]  /*5100*/  IMAD.MOV.U32 R62, RZ, RZ, R25.reuse ;  /* 0x000000ffff3e7224 */ /* 0x100fe400078e0019 */
[--C-:B------:R-:W-:Y:S02]  /*5110*/  IMAD.MOV.U32 R65, RZ, RZ, R25.reuse ;  /* 0x000000ffff417224 */ /* 0x100fe400078e0019 */
[----:B------:R-:W-:Y:S02]  /*5120*/  IMAD.MOV.U32 R64, RZ, RZ, R25 ;  /* 0x000000ffff407224 */ /* 0x000fe400078e0019 */
[----:B------:R-:W2:Y:S01]  /*5130*/  MUFU.EX2 R6, R32 ;  /* 0x0000002000067308 */ /* 0x000ea20000000800 */
[----:B0-----:R-:W-:-:S01]  /*5140*/  FADD.FTZ R26, R52, R39 ;  /* 0x00000027341a7221 */ /* 0x001fc20000010000 */
[----:B------:R-:W-:-:S02]  /*5150*/  IMAD.MOV.U32 R39, RZ, RZ, R25 ;  /* 0x000000ffff277224 */ /* 0x000fc400078e0019 */
[--C-:B------:R-:W-:Y:S02]  /*5160*/  IMAD.MOV.U32 R67, RZ, RZ, R25.reuse ;  /* 0x000000ffff437224 */ /* 0x100fe400078e0019 */
[--C-:B------:R-:W-:Y:S02]  /*5170*/  IMAD.MOV.U32 R66, RZ, RZ, R25.reuse ;  /* 0x000000ffff427224 */ /* 0x100fe400078e0019 */
[----:B------:R-:W0:Y:S01]  /*5180*/  MUFU.EX2 R27, R27 ;  /* 0x0000001b001b7308 */ /* 0x000e220000000800 */
[C---:B-1----:R-:W-:Y:S01]  /*5190*/  F2FP.SATFINITE.E4M3.F32.PACK_AB_MERGE_C R52, R31.reuse, R52, RZ ;  /* 0x000000341f34723e */ /* 0x042fe200048070ff */
[----:B------:R-:W-:Y:S01]  /*51a0*/  FADD.FTZ R31, R31, R26 ;  /* 0x0000001a1f1f7221 */ /* 0x000fe20000010000 */
[--C-:B------:R-:W-:Y:S02]  /*51b0*/  IMAD.MOV.U32 R26, RZ, RZ, R25.reuse ;  /* 0x000000ffff1a7224 */ /* 0x100fe400078e0019 */
[----:B------:R-:W-:Y:S01]  /*51c0*/  F2FP.SATFINITE.E4M3.F32.PACK_AB_MERGE_C R183, R24, R21, R52 ;  /* 0x0000001518b7723e */ /* 0x000fe20004807034 */
[----:B------:R-:W-:-:S02]  /*51d0*/  IMAD.MOV.U32 R24, RZ, RZ, R25 ;  /* 0x000000ffff187224 */ /* 0x000fc400078e0019 */
        /* <DEDUP_REMOVED lines=9> */
[----:B------:R-:W-:Y:S02]  /*5270*/  IMAD.MOV.U32 R74, RZ, RZ, R25 ;  /* 0x000000ffff4a7224 */ /* 0x000fe400078e0019 */
[----:B------:R-:W0:Y:S01]  /*5280*/  MUFU.EX2 R80, R80 ;  /* 0x0000005000507308 */ /* 0x000e220000000800 */
[----:B-1----:R-:W-:-:S07]  /*5290*/  FADD.FTZ R9, R73, R10 ;  /* 0x0000000a49097221 */ /* 0x002fce0000010000 */
[----:B------:R-:W1:Y:S01]  /*52a0*/  MUFU.EX2 R33, R33 ;  /* 0x0000002100217308 */ /* 0x000e620000000800 */
[----:B--2---:R-:W-:-:S07]  /*52b0*/  FADD.FTZ R8, R60, R7 ;  /* 0x000000073c087221 */ /* 0x004fce0000010000 */
[----:B------:R-:W2:Y:S01]  /*52c0*/  MUFU.EX2 R75, R75 ;  /* 0x0000004b004b7308 */ /* 0x000ea20000000800 */
[C---:B0-----:R-:W-:Y:S01]  /*52d0*/  F2FP.SATFINITE.E4M3.F32.PACK_AB_MERGE_C R73, R80.reuse, R73, RZ ;  /* 0x000000495049723e */ /* 0x041fe200048070ff */
[----:B------:R-:W-:-:S03]  /*52e0*/  FADD.FTZ R80, R80, R9 ;  /* 0x0000000950507221 */ /* 0x000fc60000010000 */
[----:B------:R-:W-:Y:S01]  /*52f0*/  F2FP.SATFINITE.E4M3.F32.PACK_AB_MERGE_C R184, R96, R71, R73 ;  /* 0x0000004760b8723e */ /* 0x000fe20004807049 */
[--C-:B------:R-:W-:Y:S02]  /*5300*/  IMAD.MOV.U32 R71, RZ, RZ, R25.reuse ;  /* 0x000000ffff477224 */ /* 0x100fe400078e0019 */
[----:B------:R-:W0:Y:S01]  /*5310*/  MUFU.EX2 R36, R36 ;  /* 0x0000002400247308 */ /* 0x000e220000000800 */
[C---:B-1----:R-:W-:Y:S01]  /*5320*/  F2FP.SATFINITE.E4M3.F32.PACK_AB_MERGE_C R60, R33.reuse, R60, RZ ;  /* 0x0000003c213c723e */ /* 0x042fe200048070ff */
[----:B------:R-:W-:Y:S01]  /*5330*/  FADD.FTZ R33, R33, R8 ;  /* 0x0000000821217221 */ /* 0x000fe20000010000 */
[--C-:B------:R-:W-:Y:S02]  /*5340*/  IMAD.MOV.U32 R73, RZ, RZ, R25.reuse ;  /* 0x000000ffff497224 */ /* 0x100fe400078e0019 */
[----:B------:R-:W-:Y:S01]  /*5350*/  F2FP.SATFINITE.E4M3.F32.PACK_AB_MERGE_C R185, R27, R6, R60 ;  /* 0x000000061bb9723e */ /* 0x000fe2000480703c */
[----:B------:R-:W-:Y:S02]  /*5360*/  IMAD.MOV.U32 R27, RZ, RZ, R25 ;  /* 0x000000ffff1b7224 */ /* 0x000fe400078e0019 */
[----:B------:R-:W1:Y:S01]  /*5370*/  MUFU.EX2 R84, R84 ;  /* 0x0000005400547308 */ /* 0x000e620000000800 */
[----:B--2---:R-:W-:-:S01]  /*5380*/  FADD.FTZ R7, R75, R80 ;  /* 0x000000504b077221 */ /* 0x004fc20000010000 */
[----:B------:R-:W-:-:S02]  /*5390*/  IMAD.MOV.U32 R60, RZ, RZ, R25 ;  /* 0x000000ffff3c7224 */ /* 0x000fc400078e0019 */
[----:B------:R-:W-:-:S04]  /*53a0*/  IMAD.MOV.U32 R80, RZ, RZ, R25 ;  /* 0x000000ffff507224 */ /* 0x000fc800078e0019 */
[----:B------:R-:W2:Y:S01]  /*53b0*/  MUFU.EX2 R37, R37 ;  /* 0x0000002500257308 */ /* 0x000ea20000000800 */
[----:B0-----:R-:W-:-:S01]  /*53c0*/  FADD.FTZ R8, R36, R33 ;  /* 0x0000002124087221 */ /* 0x001fc20000010000 */
[----:B------:R-:W-:-:S06]  /*53d0*/  IMAD.MOV.U32 R33, RZ, RZ, R25 ;  /* 0x000000ffff217224 */ /* 0x000fcc00078e0019 */
[----:B------:R-:W0:Y:S01]  /*53e0*/  MUFU.EX2 R83, R83 ;  /* 0x0000005300537308 */ /* 0x000e220000000800 */
[----:B-1----:R-:W-:-:S07]  /*53f0*/  FADD.FTZ R10, R84, R7 ;  /* 0x00000007540a7221 */ /* 0x002fce0000010000 */
[----:B------:R-:W1:Y:S01]  /*5400*/  MUFU.EX2 R40, R40 ;  /* 0x0000002800287308 */ /* 0x000e620000000800 */
[----:B--2---:R-:W-:-:S07]  /*5410*/  FADD.FTZ R7, R37, R8 ;  /* 0x0000000825077221 */ /* 0x004fce0000010000 */
[----:B------:R-:W2:Y:S01]  /*5420*/  MUFU.EX2 R86, R86 ;  /* 0x0000005600567308 */ /* 0x000ea20000000800 */
[----:B0-----:R-:W-:-:S07]  /*5430*/  FADD.FTZ R9, R83, R10 ;  /* 0x0000000a53097221 */ /* 0x001fce0000010000 */
[----:B------:R-:W0:Y:S01]  /*5440*/  MUFU.EX2 R41, R41 ;  /* 0x0000002900297308 */ /* 0x000e220000000800 */
[----:B-1----:R-:W-:-:S07]  /*5450*/  FADD.FTZ R8, R40, R7 ;  /* 0x0000000728087221 */ /* 0x002fce0000010000 */
[----:B------:R-:W1:Y:S01]  /*5460*/  MUFU.EX2 R85, R85 ;  /* 0x0000005500557308 */ /* 0x000e620000000800 */
[C---:B--2---:R-:W-:Y:S01]  /*5470*/  F2FP.SATFINITE.E4M3.F32.PACK_AB_MERGE_C R83, R86.reuse, R83, RZ ;  /* 0x000000535653723e */ /* 0x044fe200048070ff */
[----:B------:R-:W-:-:S03]  /*5480*/  FADD.FTZ R86, R86, R9 ;  /* 0x0000000956567221 */ /* 0x000fc60000010000 */
[----:B------:R-:W-:Y:S01]  /*5490*/  F2FP.SATFINITE.E4M3.F32.PACK_AB_MERGE_C R186, R84, R75, R83 ;  /* 0x0000004b54ba723e */ /* 0x000fe20004807053 */
[--C-:B------:R-:W-:Y:S02]  /*54a0*/  IMAD.MOV.U32 R75, RZ, RZ, R25.reuse ;  /* 0x000000ffff4b7224 */ /* 0x100fe400078e0019 */
[----:B------:R-:W2:Y:S01]  /*54b0*/  MUFU.EX2 R70, R70 ;  /* 0x0000004600467308 */ /* 0x000ea20000000800 */
[C---:B0-----:R-:W-:Y:S01]  /*54c0*/  F2FP.SATFINITE.E4M3.F32.PACK_AB_MERGE_C R40, R41.reuse, R40, RZ ;  /* 0x000000282928723e */ /* 0x041fe200048070ff */
[----:B------:R-:W-:Y:S01]  /*54d0*/  FADD.FTZ R41, R41, R8 ;  /* 0x0000000829297221 */ /* 0x000fe20000010000 */
[--C-:B------:R-:W-:Y:S02]  /*54e0*/  IMAD.MOV.U32 R83, RZ, RZ, R25.reuse ;  /* 0x000000ffff537224 */ /* 0x100fe400078e0019 */
[----:B------:R-:W-:Y:S01]  /*54f0*/  F2FP.SATFINITE.E4M3.F32.PACK_AB_MERGE_C R187, R37, R36, R40 ;  /* 0x0000002425bb723e */ /* 0x000fe20004807028 */
[----:B------:R-:W-:Y:S02]  /*5500*/  IMAD.MOV.U32 R37, RZ, RZ, R25 ;  /* 0x000000ffff257224 */ /* 0x000fe400078e0019 */
[----:B------:R-:W0:Y:S01]  /*5510*/  MUFU.EX2 R88, R88 ;  /* 0x0000005800587308 */ /* 0x000e220000000800 */
[----:B-1----:R-:W-:-:S01]  /*5520*/  FADD.FTZ R7, R85, R86 ;  /* 0x0000005655077221 */ /* 0x002fc20000010000 */
[----:B------:R-:W-:-:S02]  /*5530*/  IMAD.MOV.U32 R36, RZ, RZ, R25 ;  /* 0x000000ffff247224 */ /* 0x000fc400078e0019 */
[--C-:B------:R-:W-:Y:S02]  /*5540*/  IMAD.MOV.U32 R40, RZ, RZ, R25.reuse ;  /* 0x000000ffff287224 */ /* 0x100fe400078e0019 */
[----:B------:R-:W-:Y:S02]  /*5550*/  IMAD.MOV.U32 R84, RZ, RZ, R25 ;  /* 0x000000ffff547224 */ /* 0x000fe400078e0019 */
[----:B------:R1:W3:Y:S01]  /*5560*/  MUFU.EX2 R29, R78 ;  /* 0x0000004e001d7308 */ /* 0x0002e20000000800 */
[----:B--2---:R-:W-:-:S01]  /*5570*/  FADD.FTZ R8, R70, R41 ;  /* 0x0000002946087221 */ /* 0x004fc20000010000 */
[--C-:B------:R-:W-:Y:S02]  /*5580*/  IMAD.MOV.U32 R41, RZ, RZ, R25.reuse ;  /* 0x000000ffff297224 */ /* 0x100fe400078e0019 */
[----:B------:R-:W-:-:S04]  /*5590*/  IMAD.MOV.U32 R86, RZ, RZ, R25 ;  /* 0x000000ffff567224 */ /* 0x000fc800078e0019 */
[----:B------:R-:W2:Y:S01]  /*55a0*/  MUFU.EX2 R87, R87 ;  /* 0x0000005700577308 */ /* 0x000ea20000000800 */
[----:B0-----:R-:W-:-:S01]  /*55b0*/  FADD.FTZ R10, R88, R7 ;  /* 0x00000007580a7221 */ /* 0x001fc20000010000 */
[----:B-1----:R-:W-:-:S06]  /*55c0*/  IMAD.MOV.U32 R78, RZ, RZ, R25 ;  /* 0x000000ffff4e7224 */ /* 0x002fcc00078e0019 */
[----:B------:R-:W0:Y:S01]  /*55d0*/  MUFU.EX2 R82, R82 ;  /* 0x0000005200527308 */ /* 0x000e220000000800 */
[----:B---3--:R-:W-:-:S07]  /*55e0*/  FADD.FTZ R7, R29, R8 ;  /* 0x000000081d077221 */ /* 0x008fce0000010000 */
[----:B------:R-:W1:Y:S01]  /*55f0*/  MUFU.EX2 R90, R90 ;  /* 0x0000005a005a7308 */ /* 0x000e620000000800 */
[----:B--2---:R-:W-:-:S07]  /*5600*/  FADD.FTZ R9, R87, R10 ;  /* 0x0000000a57097221 */ /* 0x004fce0000010000 */
[----:B------:R-:W2:Y:S01]  /*5610*/  MUFU.EX2 R69, R69 ;  /* 0x0000004500457308 */ /* 0x000ea20000000800 */
[----:B0-----:R-:W-:-:S07]  /*5620*/  FADD.FTZ R6, R82, R7 ;  /* 0x0000000752067221 */ /* 0x001fce0000010000 */
[----:B------:R-:W0:Y:S01]  /*5630*/  MUFU.EX2 R89, R89 ;  /* 0x0000005900597308 */ /* 0x000e220000000800 */
[C---:B-1----:R-:W-:Y:S01]  /*5640*/  F2FP.SATFINITE.E4M3.F32.PACK_AB_MERGE_C R87, R90.reuse, R87, RZ ;  /* 0x000000575a57723e */ /* 0x042fe200048070ff */
[----:B------:R-:W-:-:S03]  /*5650*/  FADD.FTZ R90, R90, R9 ;  /* 0x000000095a5a7221 */ /* 0x000fc60000010000 */
[----:B------:R-:W-:Y:S01]  /*5660*/  F2FP.SATFINITE.E4M3.F32.PACK_AB_MERGE_C R188, R88, R85, R87 ;  /* 0x0000005558bc723e */ /* 0x000fe20004807057 */
[--C-:B------:R-:W-:Y:S02]  /*5670*/  IMAD.MOV.U32 R85, RZ, RZ, R25.reuse ;  /* 0x000000ffff557224 */ /* 0x100fe400078e0019 */
[----:B------:R-:W1:Y:S01]  /*5680*/  MUFU.EX2 R76, R76 ;  /* 0x0000004c004c7308 */ /* 0x000e620000000800 */
[C---:B--2---:R-:W-:Y:S01]  /*5690*/  F2FP.SATFINITE.E4M3.F32.PACK_AB_MERGE_C R82, R69.reuse, R82, RZ ;  /* 0x000000524552723e */ /* 0x044fe200048070ff */
[----:B------:R-:W-:Y:S01]  /*56a0*/  FADD.FTZ R69, R69, R6 ;  /* 0x0000000645457221 */ /* 0x000fe20000010000 */
[--C-:B------:R-:W-:Y:S02]  /*56b0*/  IMAD.MOV.U32 R87, RZ, RZ, R25.reuse ;  /* 0x000000ffff577224 */ /* 0x100fe400078e0019 */
[----:B------:R-:W-:Y:S01]  /*56c0*/  F2FP.SATFINITE.E4M3.F32.PACK_AB_MERGE_C R189, R29, R70, R82 ;  /* 0x000000461dbd723e */ /* 0x000fe20004807052 */
[----:B------:R-:W-:Y:S02]  /*56d0*/  IMAD.MOV.U32 R29, RZ, RZ, R25 ;  /* 0x000000ffff1d7224 */ /* 0x000fe400078e0019 */
[----:B------:R-:W2:Y:S01]  /*56e0*/  MUFU.EX2 R92, R92 ;  /* 0x0000005c005c7308 */ /* 0x000ea20000000800 */
[----:B0-----:R-:W-:-:S01]  /*56f0*/  FADD.FTZ R7, R89, R90 ;  /* 0x0000005a59077221 */ /* 0x001fc20000010000 */
[----:B------:R-:W-:-:S02]  /*5700*/  IMAD.MOV.U32 R70, RZ, RZ, R25 ;  /* 0x000000ffff467224 */ /* 0x000fc400078e0019 */
[----:B------:R-:W-:-:S04]  /*5710*/  IMAD.MOV.U32 R82, RZ, RZ, R25 ;  /* 0x000000ffff527224 */ /* 0x000fc800078e0019 */
[----:B------:R-:W0:Y:S01]  /*5720*/  MUFU.EX2 R77, R77 ;  /* 0x0000004d004d7308 */ /* 0x000e220000000800 */
[----:B-1----:R-:W-:-:S01]  /*5730*/  FADD.FTZ R6, R76, R69 ;  /* 0x000000454c067221 */ /* 0x002fc20000010000 */
[----:B------:R-:W-:-:S06]  /*5740*/  IMAD.MOV.U32 R69, RZ, RZ, R25 ;  /* 0x000000ffff457224 */ /* 0x000fcc00078e0019 */
[----:B------:R-:W-:Y:S01]  /*5750*/  MUFU.EX2 R46, R46 ;  /* 0x0000002e002e7308 */ /* 0x000fe20000000800 */
[----:B--2---:R-:W-:-:S07]  /*5760*/  FADD.FTZ R7, R92, R7 ;  /* 0x000000075c077221 */ /* 0x004fce0000010000 */
[----:B------:R-:W1:Y:S01]  /*5770*/  MUFU.EX2 R91, R91 ;  /* 0x0000005b005b7308 */ /* 0x000e620000000800 */
[----:B0-----:R-:W-:-:S07]  /*5780*/  FADD.FTZ R6, R77, R6 ;  /* 0x000000064d067221 */ /* 0x001fce0000010000 */
[----:B------:R-:W-:Y:S08]  /*5790*/  MUFU.EX2 R79, R79 ;  /* 0x0000004f004f7308 */ /* 0x000ff00000000800 */
[----:B------:R0:W2:Y:S01]  /*57a0*/  MUFU.EX2 R8, R81 ;  /* 0x0000005100087308 */ /* 0x0000a20000000800 */
[----:B-1----:R-:W-:Y:S01]  /*57b0*/  F2FP.SATFINITE.E4M3.F32.PACK_AB_MERGE_C R9, R91, R46, RZ ;  /* 0x0000002e5b09723e */ /* 0x002fe200048070ff */
[----:B------:R-:W-:-:S03]  /*57c0*/  FADD.FTZ R46, R46, R7 ;  /* 0x000000072e2e7221 */ /* 0x000fc60000010000 */
[----:B------:R-:W-:Y:S01]  /*57d0*/  F2FP.SATFINITE.E4M3.F32.PACK_AB_MERGE_C R190, R92, R89, R9 ;  /* 0x000000595cbe723e */ /* 0x000fe20004807009 */
[----:B------:R-:W-:-:S01]  /*57e0*/  FADD.FTZ R7, R91, R46 ;  /* 0x0000002e5b077221 */ /* 0x000fc20000010000 */
[--C-:B------:R-:W-:Y:S02]  /*57f0*/  IMAD.MOV.U32 R46, RZ, RZ, R25.reuse ;  /* 0x000000ffff2e7224 */ /* 0x100fe400078e0019 */
[----:B0-----:R-:W-:Y:S01]  /*5800*/  IMAD.MOV.U32 R81, RZ, RZ, R25 ;  /* 0x000000ffff517224 */ /* 0x001fe200078e0019 */
[----:B--2---:R-:W-:Y:S01]  /*5810*/  F2FP.SATFINITE.E4M3.F32.PACK_AB_MERGE_C R10, R8, R79, RZ ;  /* 0x0000004f080a723e */ /* 0x004fe200048070ff */
[----:B------:R-:W-:-:S03]  /*5820*/  FADD.FTZ R79, R79, R6 ;  /* 0x000000064f4f7221 */ /* 0x000fc60000010000 */
[----:B------:R-:W-:Y:S01]  /*5830*/  F2FP.SATFINITE.E4M3.F32.PACK_AB_MERGE_C R191, R77, R76, R10 ;  /* 0x0000004c4dbf723e */ /* 0x000fe2000480700a */
[----:B------:R-:W-:-:S01]  /*5840*/  FADD.FTZ R8, R8, R79 ;  /* 0x0000004f08087221 */ /* 0x000fc20000010000 */
[--C-:B------:R-:W-:Y:S02]  /*5850*/  IMAD.MOV.U32 R77, RZ, RZ, R25.reuse ;  /* 0x000000ffff4d7224 */ /* 0x100fe400078e0019 */
[--C-:B------:R-:W-:Y:S02]  /*5860*/  IMAD.MOV.U32 R76, RZ, RZ, R25.reuse ;  /* 0x000000ffff4c7224 */ /* 0x100fe400078e0019 */
[----:B------:R-:W-:Y:S01]  /*5870*/  IMAD.MOV.U32 R79, RZ, RZ, R25 ;  /* 0x000000ffff4f7224 */ /* 0x000fe200078e0019 */
[----:B------:R-:W-:Y:S06]  /*5880*/  @!P1 BRA `(.L_x_145) ;  /* 0x0000003800789947 */ /* 0x000fec0003800000 */
[----:B------:R-:W-:Y:S01]  /*5890*/  IMAD.MOV.U32 R9, RZ, RZ, R162 ;  /* 0x000000ffff097224 */ /* 0x000fe200078e00a2 */
[----:B------:R-:W-:Y:S01]  /*58a0*/  CS2R R86, SRZ ;  /* 0x0000000000567805 */ /* 0x000fe2000001ff00 */
[----:B------:R-:W-:Y:S01]  /*58b0*/  IMAD.MOV.U32 R6, RZ, RZ, R99 ;  /* 0x000000ffff067224 */ /* 0x000fe200078e0063 */
        /* <DEDUP_REMOVED lines=31> */
[----:B------:R-:W-:Y:S01]  /*5ab0*/  UMOV UR54, UR52 ;  /* 0x0000003400367c82 */ /* 0x000fe20008000000 */
[----:B------:R-:W-:Y:S01]  /*5ac0*/  UMOV UR55, UR45 ;  /* 0x0000002d00377c82 */ /* 0x000fe20008000000 */
[----:B------:R-:W-:-:S05]  /*5ad0*/  ULDC UR52, c[0x0][0x988] ;  /* 0x0002620000347ab9 */ /* 0x000fca0000000800 */
.L_x_155:
[----:B------:R-:W-:Y:S01]  /*5ae0*/  ISETP.NE.AND P2, PT, RZ, UR43, PT ;  /* 0x0000002bff007c0c */ /* 0x000fe2000bf45270 */
[----:B------:R-:W-:-:S04]  /*5af0*/  UISETP.NE.AND UP0, UPT, UR54, 0x1, UPT ;  /* 0x000000013600788c */ /* 0x000fc8000bf05270 */
[----:B------:R-:W-:-:S04]  /*5b00*/  USEL UR45, URZ, 0x1, UP0 ;  /* 0x000000013f2d7887 */ /* 0x000fc80008000000 */
[----:B------:R-:W-:-:S04]  /*5b10*/  ULOP3.LUT UR45, UR55, UR45, URZ, 0x3c, !UPT ;  /* 0x0000002d372d7292 */ /* 0x000fc8000f8e3c3f */
[----:B------:R-:W-:Y:S08]  /*5b20*/  @P2 BRA `(.L_x_146) ;  /* 0x0000000000442947 */ /* 0x000ff00003800000 */
[----:B------:R-:W-:Y:S05]  /*5b30*/  @!P0 BRA `(.L_x_147) ;  /* 0x0000000000048947 */ /* 0x000fea0003800000 */
[----:B------:R-:W-:Y:S01]  /*5b40*/  BPT.TRAP 0x1 ;  /* 0x000000040000795c */ /* 0x000fe20000300000 */
.L_x_147:
[----:B------:R-:W0:Y:S01]  /*5b50*/  S2UR UR10, SR_CgaCtaId ;  /* 0x00000000000a79c3 */ /* 0x000e220000008800 */
[----:B------:R-:W-:Y:S01]  /*5b60*/  UIADD3 UR6, UR54, 0x1, URZ ;  /* 0x0000000136067890 */ /* 0x000fe2000fffe03f */
[----:B------:R-:W-:Y:S01]  /*5b70*/  IMAD.U32 R4, RZ, RZ, UR45 ;  /* 0x0000002dff047e24 */ /* 0x000fe2000f8e00ff */
[----:B------:R-:W-:Y:S02]  /*5b80*/  UMOV UR7, 0x400 ;  /* 0x0000040000077882 */ /* 0x000fe40000000000 */
[----:B------:R-:W-:Y:S02]  /*5b90*/  UISETP.NE.AND UP0, UPT, UR6, 0x2, UPT ;  /* 0x000000020600788c */ /* 0x000fe4000bf05270 */
[----:B------:R-:W-:Y:S02]  /*5ba0*/  SHF.L.U32 R4, R4, 0x1f, RZ ;  /* 0x0000001f04047819 */ /* 0x000fe400000006ff */
[----:B------:R-:W-:Y:S02]  /*5bb0*/  USEL UR6, UR6, URZ, UP0 ;  /* 0x0000003f06067287 */ /* 0x000fe40008000000 */
[----:B0-----:R-:W-:-:S04]  /*5bc0*/  ULEA UR7, UR10, UR7, 0x18 ;  /* 0x000000070a077291 */ /* 0x001fc8000f8ec03f */
[----:B------:R-:W-:-:S09]  /*5bd0*/  ULEA UR6, UR6, UR7, 0x3 ;  /* 0x0000000706067291 */ /* 0x000fd2000f8e183f */
[----:B------:R0:W1:Y:S01]  /*5be0*/  SYNCS.PHASECHK.TRANS64.TRYWAIT P1, [UR6+0x29830], R4 ;  /* 0x02983004ff0075a7 */ /* 0x0000620008020146 */
[----:B------:R-:W-:Y:S05]  /*5bf0*/  @!P0 BRA `(.L_x_148) ;  /* 0x0000000000048947 */ /* 0x000fea0003800000 */
[----:B------:R-:W-:Y:S01]  /*5c00*/  BPT.TRAP 0x1 ;  /* 0x000000040000795c */ /* 0x000fe20000300000 */
.L_x_148:
[----:B-1----:R-:W-:Y:S05]  /*5c10*/  @P1 BRA `(.L_x_146) ;  /* 0x0000000000081947 */ /* 0x002fea0003800000 */
[----:B------:R-:W1:Y:S02]  /*5c20*/  SYNCS.PHASECHK.TRANS64.TRYWAIT P1, [UR6+0x29830], R4 ;  /* 0x02983004ff0075a7 */ /* 0x000e640008020146 */
[----:B-1----:R-:W-:Y:S05]  /*5c30*/  @!P1 BRA `(.L_x_149) ;  /* 0x000000d400cc9947 */ /* 0x002fea0003800000 */
.L_x_146:
[----:B-1----:R-:W1:Y:S01]  /*5c40*/  S2R R5, SR_TID.X ;  /* 0x0000000000057919 */ /* 0x002e620000002100 */
[----:B------:R-:W-:Y:S01]  /*5c50*/  UIADD3 UR53, UR54, 0x1, URZ ;  /* 0x0000000136357890 */ /* 0x000fe2000fffe03f */
[----:B------:R-:W-:Y:S01]  /*5c60*/  UMOV UR27, 0x80000020 ;  /* 0x80000020001b7882 */ /* 0x000fe20000000000 */
[----:B------:R-:W-:Y:S02]  /*5c70*/  UMOV UR28, UR24 ;  /* 0x00000018001c7c82 */ /* 0x000fe40008000000 */
[----:B------:R-:W-:Y:S01]  /*5c80*/  UISETP.NE.AND UP0, UPT, UR53, 0x2, UPT ;  /* 0x000000023500788c */ /* 0x000fe2000bf05270 */
[----:B------:R-:W-:Y:S01]  /*5c90*/  UMOV UR29, UR25 ;  /* 0x00000019001d7c82 */ /* 0x000fe20008000000 */
[----:B------:R-:W-:Y:S02]  /*5ca0*/  UMOV UR31, 0x80000020 ;  /* 0x80000020001f7882 */ /* 0x000fe40000000000 */
[----:B------:R-:W-:Y:S01]  /*5cb0*/  USEL UR53, UR53, URZ, UP0 ;  /* 0x0000003f35357287 */ /* 0x000fe20008000000 */
[----:B------:R-:W-:Y:S01]  /*5cc0*/  UMOV UR32, UR24 ;  /* 0x0000001800207c82 */ /* 0x000fe20008000000 */
[----:B------:R-:W-:-:S02]  /*5cd0*/  UMOV UR33, UR25 ;  /* 0x0000001900217c82 */ /* 0x000fc40008000000 */
[----:B------:R-:W-:Y:S01]  /*5ce0*/  UIMAD UR56, UR53, 0x780, UR48 ;  /* 0x00000780353878a4 */ /* 0x000fe2000f8e0230 */
[----:B------:R-:W-:Y:S01]  /*5cf0*/  UMOV UR35, 0x80000020 ;  /* 0x8000002000237882 */ /* 0x000fe20000000000 */
[----:B------:R-:W-:Y:S02]  /*5d00*/  UMOV UR7, 0x80000020 ;  /* 0x8000002000077882 */ /* 0x000fe40000000000 */
[----:B------:R-:W-:Y:S02]  /*5d10*/  UIADD3 UR30, UR56, 0x80, URZ ;  /* 0x00000080381e7890 */ /* 0x000fe4000fffe03f */
[----:B------:R-:W-:Y:S02]  /*5d20*/  UIADD3 UR34, UR56, 0x100, URZ ;  /* 0x0000010038227890 */ /* 0x000fe4000fffe03f */
[----:B------:R-:W-:Y:S01]  /*5d30*/  UMOV UR26, UR56 ;  /* 0x00000038001a7c82 */ /* 0x000fe20008000000 */
[----:B------:R-:W-:Y:S02]  /*5d40*/  UIADD3 UR6, UR56, 0x200, URZ ;  /* 0x0000020038067890 */ /* 0x000fe4000fffe03f */
[----:B------:R-:W-:Y:S01]  /*5d50*/  UIADD3 UR10, UR56, 0x202, URZ ;  /* 0x00000202380a7890 */ /* 0x000fe2000fffe03f */
[----:B------:R-:W-:Y:S01]  /*5d60*/  UMOV UR11, 0x80000020 ;  /* 0x80000020000b7882 */ /* 0x000fe20000000000 */
[----:B------:R-:W-:Y:S01]  /*5d70*/  UIADD3 UR14, UR56, 0x282, URZ ;  /* 0x00000282380e7890 */ /* 0x000fe2000fffe03f */
[----:B------:R-:W-:Y:S01]  /*5d80*/  UMOV UR15, 0x80000020 ;  /* 0x80000020000f7882 */ /* 0x000fe20000000000 */
[----:B------:R-:W-:Y:S01]  /*5d90*/  UIADD3 UR18, UR56, 0x500, URZ ;  /* 0x0000050038127890 */ /* 0x000fe2000fffe03f */
[----:B-1----:R-:W-:Y:S01]  /*5da0*/  SHF.R.U32.HI R5, RZ, 0x7, R5 ;  /* 0x00000007ff057819 */ /* 0x002fe20000011605 */
[----:B------:R-:W-:Y:S01]  /*5db0*/  UMOV UR19, 0x80000020 ;  /* 0x8000002000137882 */ /* 0x000fe20000000000 */
[----:B------:R-:W-:Y:S01]  /*5dc0*/  UIADD3 UR22, UR56, 0x502, URZ ;  /* 0x0000050238167890 */ /* 0x000fe2000fffe03f */
[----:B------:R-:W-:-:S02]  /*5dd0*/  UMOV UR23, 0x80000020 ;  /* 0x8000002000177882 */ /* 0x000fc40000000000 */
[----:B0-----:R-:W-:-:S05]  /*5de0*/  VIADD R4, R5, 0x8 ;  /* 0x0000000805047836 */ /* 0x001fca0000000000 */
[----:B------:R0:W-:Y:S06]  /*5df0*/  BAR.SYNC.DEFER_BLOCKING R4, 0x100 ;  /* 0x000400040000751d */ /* 0x0001ec0000010000 */
        /* <DEDUP_REMOVED lines=21> */
[----:B------:R-:W-:Y:S01]  /*5f50*/  UMOV UR26, UR6 ;  /* 0x00000006001a7c82 */ /* 0x000fe20008000000 */
[----:B------:R-:W-:Y:S01]  /*5f60*/  UMOV UR27, 0x80000020 ;  /* 0x80000020001b7882 */ /* 0x000fe20000000000 */
[----:B------:R-:W-:Y:S01]  /*5f70*/  UIADD3 UR6, UR56, 0x2, URZ ;  /* 0x0000000238067890 */ /* 0x000fe2000fffe03f */
        /* <DEDUP_REMOVED lines=120> */
[----:B------:R-:W-:Y:S01]  /*6700*/  UIADD3 UR56, UR56, 0x702, URZ ;  /* 0x0000070238387890 */ /* 0x000fe2000fffe03f */
        /* <DEDUP_REMOVED lines=18> */
.L_x_151:
[----:B------:R-:W0:Y:S01]  /*6830*/  S2UR UR7, SR_CgaCtaId ;  /* 0x00000000000779c3 */ /* 0x000e220000008800 */
[----:B------:R-:W-:Y:S01]  /*6840*/  UMOV UR6, 0x400 ;  /* 0x0000040000067882 */ /* 0x000fe20000000000 */
[----:B------:R-:W-:-:S05]  /*6850*/  IMAD.U32 R4, RZ, RZ, UR55 ;  /* 0x00000037ff047e24 */ /* 0x000fca000f8e00ff */
[----:B------:R-:W-:Y:S01]  /*6860*/  SHF.L.U32 R4, R4, 0x1f, RZ ;  /* 0x0000001f04047819 */ /* 0x000fe200000006ff */
[----:B0-----:R-:W-:-:S04]  /*6870*/  ULEA UR6, UR7, UR6, 0x18 ;  /* 0x0000000607067291 */ /* 0x001fc8000f8ec03f */
[----:B------:R-:W-:-:S09]  /*6880*/  ULEA UR6, UR54, UR6, 0x3 ;  /* 0x0000000636067291 */ /* 0x000fd2000f8e183f */
[----:B------:R0:W1:Y:S01]  /*6890*/  SYNCS.PHASECHK.TRANS64.TRYWAIT P1, [UR6+0x29850], R4 ;  /* 0x02985004ff0075a7 */ /* 0x0000620008020146 */
[----:B------:R-:W-:Y:S05]  /*68a0*/  @!P0 BRA `(.L_x_152) ;  /* 0x0000000000048947 */ /* 0x000fea0003800000 */
[----:B------:R-:W-:Y:S01]  /*68b0*/  BPT.TRAP 0x1 ;  /* 0x000000040000795c */ /* 0x000fe20000300000 */
.L_x_152:
[----:B-1----:R-:W-:Y:S05]  /*68c0*/  @P1 BRA `(.L_x_150) ;  /* 0x0000000000081947 */ /* 0x002fea0003800000 */
[----:B------:R-:W1:Y:S02]  /*68d0*/  SYNCS.PHASECHK.TRANS64.TRYWAIT P1, [UR6+0x29850], R4 ;  /* 0x02985004ff0075a7 */ /* 0x000e640008020146 */
[----:B-1----:R-:W-:Y:S05]  /*68e0*/  @!P1 BRA `(.L_x_153) ;  /* 0x000000c800b89947 */ /* 0x002fea0003800000 */
.L_x_150:
        /* <DEDUP_REMOVED lines=8> */
[C---:B------:R-:W-:Y:S01]  /*6970*/  FMUL.FTZ R152, R3.reuse, R160 ;  /* 0x000000a003987220 */ /* 0x040fe20000410000 */
[C---:B------:R-:W-:Y:S01]  /*6980*/  FMUL.FTZ R21, R3.reuse, R159 ;  /* 0x0000009f03157220 */ /* 0x040fe20000410000 */
[C---:B------:R-:W-:Y:S01]  /*6990*/  FMUL.FTZ R153, R3.reuse, R161 ;  /* 0x000000a103997220 */ /* 0x040fe20000410000 */
[C---:B------:R-:W-:Y:S01]  /*69a0*/  FMUL.FTZ R154, R3.reuse, R162 ;  /* 0x000000a2039a7220 */ /* 0x040fe20000410000 */
[C---:B------:R-:W-:Y:S01]  /*69b0*/  FMUL.FTZ R156, R3.reuse, R164 ;  /* 0x000000a4039c7220 */ /* 0x040fe20000410000 */
[C---:B------:R-:W-:Y:S01]  /*69c0*/  FMUL.FTZ R155, R3.reuse, R163 ;  /* 0x000000a3039b7220 */ /* 0x040fe20000410000 */
[----:B------:R-:W2:Y:S01]  /*69d0*/  MUFU.TANH R10, R10 ;  /* 0x0000000a000a7308 */ /* 0x000ea20000002400 */
[C---:B------:R-:W-:Y:S01]  /*69e0*/  FMUL.FTZ R157, R3.reuse, R165 ;  /* 0x000000a5039d7220 */ /* 0x040fe20000410000 */
        /* <DEDUP_REMOVED lines=84> */
[----:B------:R-:W-:Y:S01]  /*6f30*/  FMUL.FTZ R103, R3, R103 ;  /* 0x0000006703677220 */ /* 0x000fe20000410000 */
[----:B------:R-:W1:Y:S01]  /*6f40*/  S2UR UR6, SR_CgaCtaId ;  /* 0x00000000000679c3 */ /* 0x000e620000008800 */
[----:B------:R-:W3:Y:S01]  /*6f50*/  MUFU.TANH R155, R155 ;  /* 0x0000009b009b7308 */ /* 0x000ee20000002400 */
[----:B--2---:R-:W-:Y:S01]  /*6f60*/  FMNMX.FTZ R4, R154, R5, !PT ;  /* 0x000000059a047209 */ /* 0x004fe20007810000 */
[----:B------:R-:W-:Y:S01]  /*6f70*/  WARPGROUP.ARRIVE ;  /* 0x00000000000079c5 */ /* 0x000fe20000000000 */
[----:B------:R-:W-:Y:S01]  /*6f80*/  UMOV UR7, 0xc0000010 ;  /* 0xc000001000077882 */ /* 0x000fe20000000000 */
[----:B------:R-:W-:-:S04]  /*6f90*/  UMOV UR10, UR52 ;  /* 0x00000034000a7c82 */ /* 0x000fc80008000000 */
[----:B------:R-:W2:Y:S01]  /*6fa0*/  S2R R224, SR_TID.X ;  /* 0x0000000000e07919 */ /* 0x000ea20000002100 */
[----:B------:R-:W-:Y:S01]  /*6fb0*/  ISETP.NE.AND P1, PT, R0, RZ, PT ;  /* 0x000000ff0000720c */ /* 0x000fe20003f25270 */
[----:B------:R-:W4:Y:S01]  /*6fc0*/  MUFU.TANH R157, R157 ;  /* 0x0000009d009d7308 */ /* 0x000f220000002400 */
[----:B0-----:R-:W-:-:S07]  /*6fd0*/  FMNMX.FTZ R160, R156, R161, !PT ;  /* 0x000000a19ca07209 */ /* 0x001fce0007810000 */
[----:B------:R-:W0:Y:S01]  /*6fe0*/  MUFU.TANH R158, R158 ;  /* 0x0000009e009e7308 */ /* 0x000e220000002400 */
[----:B---3--:R-:W-:-:S07]  /*6ff0*/  FMNMX.FTZ R5, R155, R4, !PT ;  /* 0x000000049b057209 */ /* 0x008fce0007810000 */
[----:B------:R-:W3:Y:S01]  /*7000*/  MUFU.TANH R136, R136 ;  /* 0x0000008800887308 */ /* 0x000ee20000002400 */
[----:B----4-:R-:W-:-:S07]  /*7010*/  FMNMX.FTZ R161, R157, R160, !PT ;  /* 0x000000a09da17209 */ /* 0x010fce0007810000 */
[----:B------:R-:W4:Y:S01]  /*7020*/  MUFU.TANH R159, R159 ;  /* 0x0000009f009f7308 */ /* 0x000f220000002400 */
[----:B0-----:R-:W-:Y:S02]  /*7030*/  FMNMX.FTZ R4, R158, R5, !PT ;  /* 0x000000059e047209 */ /* 0x001fe40007810000 */
[----:B--2---:R-:W-:-:S05]  /*7040*/  SHF.R.U32.HI R224, RZ, 0x7, R224 ;  /* 0x00000007ffe07819 */ /* 0x004fca00000116e0 */
[----:B------:R-:W0:Y:S01]  /*7050*/  MUFU.TANH R137, R137 ;  /* 0x0000008900897308 */ /* 0x000e220000002400 */
[----:B---3--:R-:W-:-:S07]  /*7060*/  FMNMX.FTZ R160, R136, R161, !PT ;  /* 0x000000a188a07209 */ /* 0x008fce0007810000 */
[----:B------:R-:W2:Y:S01]  /*7070*/  MUFU.TANH R138, R138 ;  /* 0x0000008a008a7308 */ /* 0x000ea20000002400 */
[----:B----4-:R-:W-:-:S07]  /*7080*/  FMNMX.FTZ R5, R159, R4, !PT ;  /* 0x000000049f057209 */ /* 0x010fce0007810000 */
[----:B------:R-:W3:Y:S01]  /*7090*/  MUFU.TANH R140, R140 ;  /* 0x0000008c008c7308 */ /* 0x000ee20000002400 */
[----:B0-----:R-:W-:-:S07]  /*70a0*/  FMNMX.FTZ R161, R137, R160, !PT ;  /* 0x000000a089a17209 */ /* 0x001fce0007810000 */
[----:B------:R-:W0:Y:S01]  /*70b0*/  MUFU.TANH R139, R139 ;  /* 0x0000008b008b7308 */ /* 0x000e220000002400 */
[----:B--2---:R-:W-:-:S07]  /*70c0*/  FMNMX.FTZ R4, R138, R5, !PT ;  /* 0x000000058a047209 */ /* 0x004fce0007810000 */
[----:B------:R-:W2:Y:S01]  /*70d0*/  MUFU.TANH R141, R141 ;  /* 0x0000008d008d7308 */ /* 0x000ea20000002400 */
[----:B---3--:R-:W-:-:S07]  /*70e0*/  FMNMX.FTZ R160, R140, R161, !PT ;  /* 0x000000a18ca07209 */ /* 0x008fce0007810000 */
        /* <DEDUP_REMOVED lines=67> */
[----:B0-----:R-:W-:Y:S01]  /*7520*/  FMNMX.FTZ R161, R109, R160, !PT ;  /* 0x000000a06da17209 */ /* 0x001fe20007810000 */
[----:B------:R-:W-:-:S06]  /*7530*/  FMUL.FTZ R160, R3, R99 ;  /* 0x0000006303a07220 */ /* 0x000fcc0000410000 */
        /* <DEDUP_REMOVED lines=47> */
[----:B0-----:R-:W-:-:S05]  /*7830*/  FMNMX.FTZ R99, R101, R4, !PT ;  /* 0x0000000465637209 */ /* 0x001fca0007810000 */
[----:B------:R-:W0:Y:S01]  /*7840*/  SHFL.BFLY PT, R162, R99, 0x2, 0x1f ;  /* 0x0c401f0063a27f89 */ /* 0x000e2200000e0000 */
[----:B--2---:R-:W-:Y:S01]  /*7850*/  FMNMX.FTZ R4, R102, R5, !PT ;  /* 0x0000000566047209 */ /* 0x004fe20007810000 */
[----:B-1----:R-:W-:-:S03]  /*7860*/  IMAD.U32 R5, RZ, RZ, UR6 ;  /* 0x00000006ff057e24 */ /* 0x002fc6000f8e00ff */
[----:B---3--:R-:W-:-:S05]  /*7870*/  FMNMX.FTZ R161, R103, R4, !PT ;  /* 0x0000000467a17209 */ /* 0x008fca0007810000 */
[----:B------:R-:W1:Y:S01]  /*7880*/  SHFL.BFLY PT, R4, R161, 0x2, 0x1f ;  /* 0x0c401f00a1047f89 */ /* 0x000e6200000e0000 */
[----:B0-----:R-:W-:-:S05]  /*7890*/  FMNMX.FTZ R162, R99, R162, !PT ;  /* 0x000000a263a27209 */ /* 0x001fca0007810000 */
[----:B------:R-:W0:Y:S01]  /*78a0*/  SHFL.BFLY PT, R163, R162, 0x1, 0x1f ;  /* 0x0c201f00a2a37f89 */ /* 0x000e2200000e0000 */
[----:B-1----:R-:W-:Y:S02]  /*78b0*/  FMNMX.FTZ R164, R161, R4, !PT ;  /* 0x00000004a1a47209 */ /* 0x002fe40007810000 */
[----:B------:R-:W-:-:S03]  /*78c0*/  MOV R4, 0x400 ;  /* 0x0000040000047802 */ /* 0x000fc60000000f00 */
[----:B------:R-:W1:Y:S01]  /*78d0*/  SHFL.BFLY PT, R165, R164, 0x1, 0x1f ;  /* 0x0c201f00a4a57f89 */ /* 0x000e6200000e0000 */
[----:B------:R-:W-:-:S04]  /*78e0*/  LEA R4, R5, R4, 0x18 ;  /* 0x0000000405047211 */ /* 0x000fc800078ec0ff */
[----:B------:R-:W-:Y:S02]  /*78f0*/  R2UR UR6, R4 ;  /* 0x00000000040672ca */ /* 0x000fe400000e0000 */
[----:B0-----:R-:W-:Y:S01]  /*7900*/  FMNMX.FTZ R99, R162, R163, !PT ;  /* 0x000000a3a2637209 */ /* 0x001fe20007810000 */
[----:B------:R-:W-:-:S04]  /*7910*/  IMAD.U32 R163, RZ, RZ, UR10 ;  /* 0x0000000affa37e24 */ /* 0x000fc8000f8e00ff */
[----:B------:R-:W-:-:S04]  /*7920*/  FADD.FTZ R6, -R99, R6 ;  /* 0x0000000663067221 */ /* 0x000fc80000010100 */
[----:B------:R-:W-:Y:S02]  /*7930*/  FMUL.FTZ R6, R6, UR10 ;  /* 0x0000000a06067c20 */ /* 0x000fe40008410000 */
[----:B------:R-:W-:-:S04]  /*7940*/  UIADD3 UR6, UR6, 0x400, URZ ;  /* 0x0000040006067890 */ /* 0x000fc8000fffe03f */
[----:B------:R-:W-:Y:S01]  /*7950*/  USHF.R.U32.HI UR6, URZ, 0x4, UR6 ;  /* 0x000000043f067899 */ /* 0x000fe20008011606 */
[----:B------:R-:W-:Y:S01]  /*7960*/  MUFU.EX2 R6, R6 ;  /* 0x0000000600067308 */ /* 0x000fe20000000800 */
[----:B-1----:R-:W-:Y:S01]  /*7970*/  FMNMX.FTZ R162, R164, R165, !PT ;  /* 0x000000a5a4a27209 */ /* 0x002fe20007810000 */
[----:B------:R-:W-:Y:S01]  /*7980*/  IMAD.U32 R164, RZ, RZ, UR10 ;  /* 0x0000000affa47e24 */ /* 0x000fe2000f8e00ff */
[----:B------:R-:W-:-:S03]  /*7990*/  ULOP3.LUT UR6, UR6, 0x3fff, URZ, 0xc0, !UPT ;  /* 0x00003fff06067892 */ /* 0x000fc6000f8ec03f */
[----:B------:R-:W-:Y:S01]  /*79a0*/  FFMA.FTZ R161, R99, R164, -8 ;  /* 0xc100000063a17423 */ /* 0x000fe200000100a4 */
[----:B------:R-:W-:Y:S01]  /*79b0*/  ULOP3.LUT UR6, UR6, 0x10000, URZ, 0xfc, !UPT ;  /* 0x0001000006067892 */ /* 0x000fe2000f8efc3f */
[----:B------:R-:W-:Y:S02]  /*79c0*/  FADD.FTZ R9, -R162, R9 ;  /* 0x00000009a2097221 */ /* 0x000fe40000010100 */
[----:B------:R-:W-:-:S01]  /*79d0*/  FFMA.FTZ R11, R11, UR10, -R161 ;  /* 0x0000000a0b0b7c23 */ /* 0x000fc200080108a1 */
[----:B------:R-:W-:Y:S01]  /*79e0*/  UIMAD UR11, UR54, 0x500, UR6 ;  /* 0x00000500360b78a4 */ /* 0x000fe2000f8e0206 */
[----:B------:R-:W-:-:S01]  /*79f0*/  FFMA.FTZ R10, R10, UR10, -R161 ;  /* 0x0000000a0a0a7c23 */ /* 0x000fc200080108a1 */
[--C-:B------:R-:W-:Y:S01]  /*7a00*/  FFMA.FTZ R14, R14, UR10, -R161.reuse ;  /* 0x0000000a0e0e7c23 */ /* 0x100fe200080108a1 */
[----:B------:R-:W-:-:S01]  /*7a10*/  FFMA.FTZ R15, R15, UR10, -R161 ;  /* 0x0000000a0f0f7c23 */ /* 0x000fc200080108a1 */
[--C-:B------:R-:W-:Y:S01]  /*7a20*/  FFMA.FTZ R152, R152, UR10, -R161.reuse ;  /* 0x0000000a98987c23 */ /* 0x100fe200080108a1 */
[----:B------:R-:W-:-:S01]  /*7a30*/  FFMA.FTZ R153, R153, UR10, -R161 ;  /* 0x0000000a99997c23 */ /* 0x000fc200080108a1 */
[--C-:B------:R-:W-:Y:S01]  /*7a40*/  FFMA.FTZ R156, R156, UR10, -R161.reuse ;  /* 0x0000000a9c9c7c23 */ /* 0x100fe200080108a1 */
[----:B------:R-:W-:Y:S01]  /*7a50*/  UMOV UR6, UR11 ;  /* 0x0000000b00067c82 */ /* 0x000fe20008000000 */
[--C-:B------:R-:W-:Y:S01]  /*7a60*/  FFMA.FTZ R157, R157, UR10, -R161.reuse ;  /* 0x0000000a9d9d7c23 */ /* 0x100fe200080108a1 */
[----:B------:R-:W-:Y:S01]  /*7a70*/  QGMMA.64x128x32.F32.E4M3.E4M3 R24, R172, gdesc[UR4], R24, gsb0 ;  /* 0x01e00004ac187df3 */ /* 0x000fe20008000818 */
[----:B------:R-:W-:Y:S01]  /*7a80*/  UIADD3 UR6, UR11, 0x100, URZ ;  /* 0x000001000b067890 */ /* 0x000fe2000fffe03f */
[--C-:B------:R-:W-:Y:S01]  /*7a90*/  FFMA.FTZ R136, R136, UR10, -R161.reuse ;  /* 0x0000000a88887c23 */ /* 0x100fe200080108a1 */
[----:B------:R-:W-:Y:S01]  /*7aa0*/  UMOV UR7, 0xc0000010 ;  /* 0xc000001000077882 */ /* 0x000fe20000000000 */
[--C-:B------:R-:W-:Y:S01]  /*7ab0*/  FFMA.FTZ R137, R137, UR10, -R161.reuse ;  /* 0x0000000a89897c23 */ /* 0x100fe200080108a1 */
[----:B------:R-:W-:-:S01]  /*7ac0*/  FFMA.FTZ R140, R140, UR10, -R161 ;  /* 0x0000000a8c8c7c23 */ /* 0x000fc200080108a1 */
        /* <DEDUP_REMOVED lines=28> */
[----:B------:R-:W-:Y:S01]  /*7c90*/  FFMA.FTZ R101, R101, UR10, -R161 ;  /* 0x0000000a65657c23 */ /* 0x000fe200080108a1 */
[----:B------:R-:W-:-:S01]  /*7ca0*/  FFMA.FTZ R161, R162, R163, -8 ;  /* 0xc1000000a2a17423 */ /* 0x000fc200000100a3 */
[----:B------:R-:W-:Y:S01]  /*7cb0*/  FMUL.FTZ R9, R9, UR10 ;  /* 0x0000000a09097c20 */ /* 0x000fe20008410000 */
[----:B------:R-:W0:Y:S02]  /*7cc0*/  MUFU.EX2 R11, R11 ;  /* 0x0000000b000b7308 */ /* 0x000e240000000800 */
[----:B------:R-:W-:-:S01]  /*7cd0*/  FFMA.FTZ R12, R12, UR10, -R161 ;  /* 0x0000000a0c0c7c23 */ /* 0x000fc200080108a1 */
[--C-:B------:R-:W-:Y:S01]  /*7ce0*/  FFMA.FTZ R13, R13, UR10, -R161.reuse ;  /* 0x0000000a0d0d7c23 */ /* 0x100fe200080108a1 */
[----:B------:R-:W-:-:S01]  /*7cf0*/  FFMA.FTZ R20, R20, UR10, -R161 ;  /* 0x0000000a14147c23 */ /* 0x000fc200080108a1 */
[--C-:B------:R-:W-:Y:S01]  /*7d00*/  FFMA.FTZ R21, R21, UR10, -R161.reuse ;  /* 0x0000000a15157c23 */ /* 0x100fe200080108a1 */
[----:B------:R-:W-:-:S01]  /*7d10*/  FFMA.FTZ R154, R154, UR10, -R161 ;  /* 0x0000000a9a9a7c23 */ /* 0x000fc200080108a1 */
[--C-:B------:R-:W-:Y:S01]  /*7d20*/  FFMA.FTZ R155, R155, UR10, -R161.reuse ;  /* 0x0000000a9b9b7c23 */ /* 0x100fe200080108a1 */
        /* <DEDUP_REMOVED lines=8> */
[----:B------:R-:W1:Y:S01]  /*7db0*/  MUFU.EX2 R12, R12 ;  /* 0x0000000c000c7308 */ /* 0x000e620000000800 */
[----:B0-----:R-:W-:-:S01]  /*7dc0*/  FFMA.FTZ R7, R6, R7, R11 ;  /* 0x0000000706077223 */ /* 0x001fc2000001000b */
        /* <DEDUP_REMOVED lines=14> */
[----:B------:R-:W2:Y:S01]  /*7eb0*/  MUFU.EX2 R13, R13 ;  /* 0x0000000d000d7308 */ /* 0x000ea20000000800 */
[----:B-1----:R-:W-:-:S01]  /*7ec0*/  FFMA.FTZ R8, R9, R8, R12 ;  /* 0x0000000809087223 */ /* 0x002fc2000001000c */
[--C-:B------:R-:W-:Y:S01]  /*7ed0*/  FFMA.FTZ R110, R110, UR10, -R161.reuse ;  /* 0x0000000a6e6e7c23 */ /* 0x100fe200080108a1 */
[----:B------:R-:W-:-:S01]  /*7ee0*/  FFMA.FTZ R111, R111, UR10, -R161 ;  /* 0x0000000a6f6f7c23 */ /* 0x000fc200080108a1 */
[--C-:B------:R-:W-:Y:S01]  /*7ef0*/  FFMA.FTZ R114, R114, UR10, -R161.reuse ;  /* 0x0000000a72727c23 */ /* 0x100fe200080108a1 */
[----:B------:R-:W-:-:S01]  /*7f00*/  FFMA.FTZ R115, R115, UR10, -R161 ;  /* 0x0000000a73737c23 */ /* 0x000fc200080108a1 */
[--C-:B------:R-:W-:Y:S01]  /*7f10*/  FFMA.FTZ R118, R118, UR10, -R161.reuse ;  /* 0x0000000a76767c23 */ /* 0x100fe200080108a1 */
[----:B------:R-:W-:-:S01]  /*7f20*/  FFMA.FTZ R119, R119, UR10, -R161 ;  /* 0x0000000a77777c23 */ /* 0x000fc200080108a1 */
[----:B------:R-:W1:Y:S01]  /*7f30*/  MUFU.EX2 R14, R14 ;  /* 0x0000000e000e7308 */ /* 0x000e620000000800 */
[----:B0-----:R-:W-:-:S01]  /*7f40*/  FADD.FTZ R7, R10, R7 ;  /* 0x000000070a077221 */ /* 0x001fc20000010000 */
[--C-:B------:R-:W-:Y:S01]  /*7f50*/  FFMA.FTZ R90, R90, UR10, -R161.reuse ;  /* 0x0000000a5a5a7c23 */ /* 0x100fe200080108a1 */
[----:B------:R-:W-:-:S01]  /*7f60*/  FFMA.FTZ R91, R91, UR10, -R161 ;  /* 0x0000000a5b5b7c23 */ /* 0x000fc200080108a1 */
[--C-:B------:R-:W-:Y:S01]  /*7f70*/  FFMA.FTZ R94, R94, UR10, -R161.reuse ;  /* 0x0000000a5e5e7c23 */ /* 0x100fe200080108a1 */
[----:B------:R-:W-:-:S01]  /*7f80*/  FFMA.FTZ R95, R95, UR10, -R161 ;  /* 0x0000000a5f5f7c23 */ /* 0x000fc200080108a1 */
[--C-:B------:R-:W-:Y:S01]  /*7f90*/  FFMA.FTZ R98, R98, UR10, -R161.reuse ;  /* 0x0000000a62627c23 */ /* 0x100fe200080108a1 */
[----:B------:R-:W-:-:S01]  /*7fa0*/  FFMA.FTZ R102, R102, UR10, -R161 ;  /* 0x0000000a66667c23 */ /* 0x000fc200080108a1 */
[----:B------:R-:W0:Y:S01]  /*7fb0*/  MUFU.EX2 R20, R20 ;  /* 0x0000001400147308 */ /* 0x000e220000000800 */
[----:B--2---:R-:W-:-:S01]  /*7fc0*/  FADD.FTZ R163, R13, R8 ;  /* 0x000000080da37221 */ /* 0x004fc20000010000 */
[----:B------:R-:W-:-:S06]  /*7fd0*/  FFMA.FTZ R103, R103, UR10, -R161 ;  /* 0x0000000a67677c23 */ /* 0x000fcc00080108a1 */
        /* <DEDUP_REMOVED lines=13> */
[----:B------:R-:W-:Y:S02]  /*80b0*/  WARPGROUP.DEPBAR.LE gsb0, 0x0 ;  /* 0x00008000000079c5 */ /* 0x000fe40000010000 */
[----:B------:R-:W-:Y:S01]  /*80c0*/  WARPGROUP.ARRIVE ;  /* 0x00000000000079c5 */ /* 0x000fe20000000000 */
[----:B-1----:R-:W-:-:S01]  /*80d0*/  FADD.FTZ R7, R153, R8 ;  /* 0x0000000899077221 */ /* 0x002fc20000010000 */
[----:B------:R-:W-:-:S03]  /*80e0*/  IMAD.U32 R173, RZ, RZ, UR53 ;  /* 0x00000035ffad7e24 */ /* 0x000fc6000f8e00ff */
[----:B------:R-:W1:Y:S01]  /*80f0*/  MUFU.EX2 R158, R158 ;  /* 0x0000009e009e7308 */ /* 0x000e620000000800 */
[----:B------:R-:W-:Y:S01]  /*8100*/  QGMMA.64x128x32.F32.E4M3.E4M3 R24, R176, gdesc[UR4], R24, gsb0 ;  /* 0x01e00004b0187df3 */ /* 0x000fe20008000818 */
[----:B------:R-:W-:Y:S01]  /*8110*/  UIADD3 UR6, UR11, 0x200, URZ ;  /* 0x000002000b067890 */ /* 0x000fe2000fffe03f */
[----:B0-----:R-:W-:Y:S01]  /*8120*/  FADD.FTZ R163, R155, R164 ;  /* 0x000000a49ba37221 */ /* 0x001fe20000010000 */
[----:B------:R-:W-:-:S04]  /*8130*/  UMOV UR7, 0xc0000010 ;  /* 0xc000001000077882 */ /* 0x000fc80000000000 */
        /* <DEDUP_REMOVED lines=34> */
[----:B------:R-:W-:Y:S02]  /*8360*/  WARPGROUP.DEPBAR.LE gsb0, 0x0 ;  /* 0x00008000000079c5 */ /* 0x000fe40000010000 */
[----:B------:R-:W-:-:S04]  /*8370*/  WARPGROUP.ARRIVE ;  /* 0x00000000000079c5 */ /* 0x000fc80000000000 */
[----:B------:R-:W1:Y:S01]  /*8380*/  MUFU.EX2 R151, R151 ;  /* 0x0000009700977308 */ /* 0x000e620000000800 */
[----:B0-----:R-:W-:-:S01]  /*8390*/  FADD.FTZ R164, R150, R163 ;  /* 0x000000a396a47221 */ /* 0x001fc20000010000 */
[----:B------:R-:W-:Y:S01]  /*83a0*/  QGMMA.64x128x32.F32.E4M3.E4M3 R24, R180, gdesc[UR4], R24, gsb0 ;  /* 0x01e00004b4187df3 */ /* 0x000fe20008000818 */
[----:B------:R-:W-:Y:S01]  /*83b0*/  UIADD3 UR6, UR11, 0x300, URZ ;  /* 0x000003000b067890 */ /* 0x000fe2000fffe03f */
[----:B--2---:R-:W-:Y:S01]  /*83c0*/  FADD.FTZ R7, R149, R8 ;  /* 0x0000000895077221 */ /* 0x004fe20000010000 */
[----:B------:R-:W-:-:S03]  /*83d0*/  UMOV UR7, 0xc0000010 ;  /* 0xc000001000077882 */ /* 0x000fc60000000000 */
[----:B------:R-:W0:Y:S08]  /*83e0*/  MUFU.EX2 R120, R120 ;  /* 0x0000007800787308 */ /* 0x000e300000000800 */
        /* <DEDUP_REMOVED lines=34> */
[----:B------:R-:W-:Y:S02]  /*8610*/  WARPGROUP.DEPBAR.LE gsb0, 0x0 ;  /* 0x00008000000079c5 */ /* 0x000fe40000010000 */
[----:B------:R-:W-:-:S04]  /*8620*/  WARPGROUP.ARRIVE ;  /* 0x00000000000079c5 */ /* 0x000fc80000000000 */
[----:B------:R-:W0:Y:S01]  /*8630*/  MUFU.EX2 R105, R105 ;  /* 0x0000006900697308 */ /* 0x000e220000000800 */
[----:B--2---:R-:W-:-:S01]  /*8640*/  FADD.FTZ R8, R104, R7 ;  /* 0x0000000768087221 */ /* 0x004fc20000010000 */
[----:B------:R-:W-:Y:S01]  /*8650*/  QGMMA.64x128x32.F32.E4M3.E4M3 R24, R184, gdesc[UR4], R24, gsb0 ;  /* 0x01e00004b8187df3 */ /* 0x000fe20008000818 */
[----:B------:R-:W-:Y:S01]  /*8660*/  UIADD3 UR6, UR11, 0x400, URZ ;  /* 0x000004000b067890 */ /* 0x000fe2000fffe03f */
[----:B------:R-:W-:-:S04]  /*8670*/  UMOV UR7, 0xc0000010 ;  /* 0xc000001000077882 */ /* 0x000fc80000000000 */
        /* <DEDUP_REMOVED lines=16> */
[----:B------:R-:W-:-:S06]  /*8780*/  IADD3 R7, -R224, 0xb, RZ ;  /* 0x0000000be0077810 */ /* 0x000fcc0007ffe1ff */
[----:B------:R-:W0:Y:S01]  /*8790*/  MUFU.EX2 R115, R115 ;  /* 0x0000007300737308 */ /* 0x000e220000000800 */
[----:B--2---:R-:W-:-:S01]  /*87a0*/  FADD.FTZ R164, R114, R163 ;  /* 0x000000a372a47221 */ /* 0x004fc20000010000 */
[----:B------:R-:W-:-:S06]  /*87b0*/  FFMA.FTZ R163, R160, UR10, -R161 ;  /* 0x0000000aa0a37c23 */ /* 0x000fcc00080108a1 */
[----:B------:R-:W2:Y:S01]  /*87c0*/  MUFU.EX2 R116, R116 ;  /* 0x0000007400747308 */ /* 0x000ea20000000800 */
[----:B-1----:R-:W-:-:S07]  /*87d0*/  FADD.FTZ R165, R113, R8 ;  /* 0x0000000871a57221 */ /* 0x002fce0000010000 */
[----:B------:R-:W1:Y:S01]  /*87e0*/  MUFU.EX2 R118, R118 ;  /* 0x0000007600767308 */ /* 0x000e620000000800 */
[----:B0-----:R-:W-:-:S01]  /*87f0*/  FADD.FTZ R167, R115, R164 ;  /* 0x000000a473a77221 */ /* 0x001fc20000010000 */
[----:B------:R-:W-:-:S06]  /*8800*/  @!P1 IMAD R164, R173, 0x8, R4 ;  /* 0x00000008ada49824 */ /* 0x000fcc00078e0204 */
        /* <DEDUP_REMOVED lines=17> */
[----:B-1----:R-:W-:-:S05]  /*8920*/  FADD.FTZ R167, R91, R160 ;  /* 0x000000a05ba77221 */ /* 0x002fca0000010000 */
[----:B------:R-:W1:Y:S08]  /*8930*/  MUFU.EX2 R94, R94 ;  /* 0x0000005e005e7308 */ /* 0x000e700000000800 */
[----:B------:R-:W-:Y:S01]  /*8940*/  MUFU.EX2 R93, R93 ;  /* 0x0000005d005d7308 */ /* 0x000fe20000000800 */
[----:B0-----:R-:W-:-:S07]  /*8950*/  FADD.FTZ R8, R92, R165 ;  /* 0x000000a55c087221 */ /* 0x001fce0000010000 */
[----:B------:R-:W0:Y:S01]  /*8960*/  MUFU.EX2 R95, R95 ;  /* 0x0000005f005f7308 */ /* 0x000e220000000800 */
[----:B-1----:R-:W-:-:S07]  /*8970*/  FADD.FTZ R160, R94, R167 ;  /* 0x000000a75ea07221 */ /* 0x002fce0000010000 */
[----:B------:R-:W-:Y:S08]  /*8980*/  MUFU.EX2 R96, R96 ;  /* 0x0000006000607308 */ /* 0x000ff00000000800 */
[----:B------:R-:W1:Y:S01]  /*8990*/  MUFU.EX2 R98, R98 ;  /* 0x0000006200627308 */ /* 0x000e620000000800 */
[----:B0-----:R-:W-:-:S07]  /*89a0*/  FADD.FTZ R161, R95, R160 ;  /* 0x000000a05fa17221 */ /* 0x001fce0000010000 */
[----:B------:R-:W-:Y:S08]  /*89b0*/  MUFU.EX2 R97, R97 ;  /* 0x0000006100617308 */ /* 0x000ff00000000800 */
[----:B------:R-:W0:Y:S08]  /*89c0*/  MUFU.EX2 R163, R163 ;  /* 0x000000a300a37308 */ /* 0x000e300000000800 */
[----:B------:R-:W-:Y:S08]  /*89d0*/  MUFU.EX2 R100, R100 ;  /* 0x0000006400647308 */ /* 0x000ff00000000800 */
[----:B------:R1:W2:Y:S08]  /*89e0*/  MUFU.EX2 R173, R102 ;  /* 0x0000006600ad7308 */ /* 0x0002b00000000800 */
[----:B------:R-:W3:Y:S01]  /*89f0*/  MUFU.EX2 R101, R101 ;  /* 0x0000006500657308 */ /* 0x000ee20000000800 */
[----:B-1----:R-:W-:-:S04]  /*8a00*/  FADD.FTZ R102, R98, R161 ;  /* 0x000000a162667221 */ /* 0x002fc80000010000 */
[----:B0-----:R-:W-:-:S03]  /*8a10*/  FADD.FTZ R102, R163, R102 ;  /* 0x00000066a3667221 */ /* 0x001fc60000010000 */
[----:B------:R-:W0:Y:S01]  /*8a20*/  MUFU.EX2 R103, R103 ;  /* 0x0000006700677308 */ /* 0x000e220000000800 */
[----:B--2---:R-:W-:-:S01]  /*8a30*/  FADD.FTZ R102, R173, R102 ;  /* 0x00000066ad667221 */ /* 0x004fc20000010000 */
[----:B------:R-:W-:Y:S02]  /*8a40*/  WARPGROUP.DEPBAR.LE gsb0, 0x0 ;  /* 0x00008000000079c5 */ /* 0x000fe40000010000 */
[----:B------:R1:W-:Y:S06]  /*8a50*/  BAR.ARV R7, 0x100 ;  /* 0x000400070000751d */ /* 0x0003ec0000002000 */
[----:B-1----:R-:W-:-:S05]  /*8a60*/  @!P1 VIADD R7, R164, 0x29840 ;  /* 0x00029840a4079836 */ /* 0x002fca0000000000 */
[----:B------:R-:W-:-:S04]  /*8a70*/  @!P1 PRMT R7, RZ, 0x654, R7 ;  /* 0x00000654ff079816 */ /* 0x000fc80000000007 */
[----:B------:R1:W-:Y:S02]  /*8a80*/  @!P1 SYNCS.ARRIVE.TRANS64.RED.A1T0 RZ, [R7+URZ], RZ ;  /* 0x000000ff07ff99a7 */ /* 0x0003e4000810043f */
[----:B-1----:R-:W-:-:S04]  /*8a90*/  FADD.FTZ R7, R93, R8 ;  /* 0x000000085d077221 */ /* 0x002fc80000010000 */
[----:B------:R-:W-:-:S04]  /*8aa0*/  FADD.FTZ R8, R96, R7 ;  /* 0x0000000760087221 */ /* 0x000fc80000010000 */
[----:B------:R-:W-:-:S04]  /*8ab0*/  FADD.FTZ R7, R97, R8 ;  /* 0x0000000861077221 */ /* 0x000fc80000010000 */
[----:B------:R-:W-:-:S04]  /*8ac0*/  FADD.FTZ R8, R100, R7 ;  /* 0x0000000764087221 */ /* 0x000fc80000010000 */
[----:B---3--:R-:W-:Y:S01]  /*8ad0*/  FADD.FTZ R7, R101, R8 ;  /* 0x0000000865077221 */ /* 0x008fe20000010000 */
[----:B0-----:R-:W-:-:S01]  /*8ae0*/  FADD.FTZ R8, R103, R102 ;  /* 0x0000006667087221 */ /* 0x001fc20000010000 */
[----:B------:R-:W-:Y:S06]  /*8af0*/  @!P0 BRA `(.L_x_154) ;  /* 0x0000000000048947 */ /* 0x000fec0003800000 */
[----:B------:R-:W-:Y:S01]  /*8b00*/  BPT.TRAP 0x1 ;  /* 0x000000040000795c */ /* 0x000fe20000300000 */
.L_x_154:
[----:B------:R-:W-:Y:S01]  /*8b10*/  F2FP.SATFINITE.E4M3.F32.PACK_AB_MERGE_C R14, R15, R14, RZ ;  /* 0x0000000e0f0e723e */ /* 0x000fe200048070ff */
[----:B------:R-:W-:Y:S01]  /*8b20*/  UISETP.GT.AND UP0, UPT, UR49, UR41, UPT ;  /* 0x000000293100728c */ /* 0x000fe2000bf04270 */
[----:B------:R-:W-:Y:S01]  /*8b30*/  F2FP.SATFINITE.E4M3.F32.PACK_AB_MERGE_C R20, R21, R20, RZ ;  /* 0x000000141514723e */ /* 0x000fe200048070ff */
[----:B------:R-:W-:Y:S01]  /*8b40*/  UIADD3 UR49, UR49, -0x1, URZ ;  /* 0xffffffff31317890 */ /* 0x000fe2000fffe03f */
[----:B------:R-:W-:Y:S01]  /*8b50*/  F2FP.SATFINITE.E4M3.F32.PACK_AB_MERGE_C R172, R10, R11, R14 ;  /* 0x0000000b0aac723e */ /* 0x000fe2000480700e */
[----:B------:R-:W-:Y:S01]  /*8b60*/  IMAD.U32 R11, RZ, RZ, UR54 ;  /* 0x00000036ff0b7e24 */ /* 0x000fe2000f8e00ff */
[----:B------:R-:W-:Y:S01]  /*8b70*/  F2FP.SATFINITE.E4M3.F32.PACK_AB_MERGE_C R156, R157, R156, RZ ;  /* 0x0000009c9d9c723e */ /* 0x000fe200048070ff */
[----:B------:R-:W-:Y:S01]  /*8b80*/  UMOV UR55, UR45 ;  /* 0x0000002d00377c82 */ /* 0x000fe20008000000 */
[----:B------:R-:W-:Y:S01]  /*8b90*/  PLOP3.LUT P1, PT, PT, PT, UP0, 0x80, 0x0 ;  /* 0x000000000000781c */ /* 0x000fe20003f2f008 */
[----:B------:R-:W-:Y:S01]  /*8ba0*/  IMAD R10, R11, 0x8, R4 ;  /* 0x000000080b0a7824 */ /* 0x000fe200078e0204 */
[----:B------:R-:W-:Y:S01]  /*8bb0*/  F2FP.SATFINITE.E4M3.F32.PACK_AB_MERGE_C R158, R159, R158, RZ ;  /* 0x0000009e9f9e723e */ /* 0x000fe200048070ff */
[----:B------:R-:W-:Y:S01]  /*8bc0*/  UMOV UR54, UR53 ;  /* 0x0000003500367c82 */ /* 0x000fe20008000000 */
[----:B------:R-:W-:Y:S01]  /*8bd0*/  F2FP.SATFINITE.E4M3.F32.PACK_AB_MERGE_C R140, R141, R140, RZ ;  /* 0x0000008c8d8c723e */ /* 0x000fe200048070ff */
[----:B------:R-:W-:Y:S01]  /*8be0*/  VIADD R10, R10, 0x29860 ;  /* 0x000298600a0a7836 */ /* 0x000fe20000000000 */
[----:B------:R-:W-:Y:S01]  /*8bf0*/  F2FP.SATFINITE.E4M3.F32.PACK_AB_MERGE_C R142, R143, R142, RZ ;  /* 0x0000008e8f8e723e */ /* 0x000fe200048070ff */
[----:B------:R-:W-:Y:S01]  /*8c00*/  FMUL.FTZ R24, R24, R6 ;  /* 0x0000000618187220 */ /* 0x000fe20000410000 */
[----:B------:R-:W-:Y:S01]  /*8c10*/  F2FP.SATFINITE.E4M3.F32.PACK_AB_MERGE_C R148, R149, R148, RZ ;  /* 0x000000949594723e */ /* 0x000fe200048070ff */
[-C--:B------:R-:W-:Y:S01]  /*8c20*/  FMUL.FTZ R25, R25, R6.reuse ;  /* 0x0000000619197220 */ /* 0x080fe20000410000 */
[----:B------:R-:W-:Y:S01]  /*8c30*/  PRMT R10, R5, 0x654, R10 ;  /* 0x00000654050a7816 */ /* 0x000fe2000000000a */
[----:B------:R-:W-:Y:S01]  /*8c40*/  FMUL.FTZ R28, R28, R6 ;  /* 0x000000061c1c7220 */ /* 0x000fe20000410000 */
[----:B------:R-:W-:Y:S01]  /*8c50*/  F2FP.SATFINITE.E4M3.F32.PACK_AB_MERGE_C R150, R151, R150, RZ ;  /* 0x000000969796723e */ /* 0x000fe200048070ff */
[----:B------:R-:W-:Y:S01]  /*8c60*/  FMUL.FTZ R29, R29, R6 ;  /* 0x000000061d1d7220 */ /* 0x000fe20000410000 */
[----:B------:R-:W-:Y:S01]  /*8c70*/  F2FP.SATFINITE.E4M3.F32.PACK_AB_MERGE_C R124, R125, R124, RZ ;  /* 0x0000007c7d7c723e */ /* 0x000fe200048070ff */
[----:B------:R0:W-:Y:S01]  /*8c80*/  SYNCS.ARRIVE.TRANS64.RED.A1T0 RZ, [R10+URZ], RZ ;  /* 0x000000ff0aff79a7 */ /* 0x0001e2000810043f */
        /* <DEDUP_REMOVED lines=91> */
[----:B------:R-:W-:Y:S01]  /*9240*/  F2FP.SATFINITE.E4M3.F32.PACK_AB_MERGE_C R191, R163, R98, R15 ;  /* 0x00000062a3bf723e */ /* 0x000fe2000480700f */
[----:B0-----:R-:W-:Y:S06]  /*9250*/  @P1 BRA `(.L_x_155) ;  /* 0xffffffc800201947 */ /* 0x001fec000383ffff */
[----:B------:R-:W-:-:S05]  /*9260*/  UMOV UR52, UR53 ;  /* 0x0000003500347c82 */ /* 0x000fca0008000000 */
.L_x_145:
[----:B------:R-:W-:Y:S06]  /*9270*/  BAR.ARV 0x8, 0x180 ;  /* 0x0206000000007b1d */ /* 0x000fec0000002000 */
[----:B------:R-:W-:Y:S05]  /*9280*/  @!P0 BRA `(.L_x_156) ;  /* 0x0000000000048947 */ /* 0x000fea0003800000 */
[----:B------:R-:W-:Y:S01]  /*9290*/  BPT.TRAP 0x1 ;  /* 0x000000040000795c */ /* 0x000fe20000300000 */
.L_x_156:
[----:B------:R-:W-:Y:S02]  /*92a0*/  IMAD.U32 R0, RZ, RZ, UR45 ;  /* 0x0000002dff007e24 */ /* 0x000fe4000f8e00ff */
[----:B------:R-:W-:-:S03]  /*92b0*/  IMAD.U32 R21, RZ, RZ, UR52 ;  /* 0x00000034ff157e24 */ /* 0x000fc6000f8e00ff */
[----:B------:R-:W-:Y:S01]  /*92c0*/  SHF.L.U32 R0, R0, 0x1f, RZ ;  /* 0x0000001f00007819 */ /* 0x000fe200000006ff */
[----:B------:R-:W-:-:S04]  /*92d0*/  IMAD R21, R21, 0x8, R4 ;  /* 0x0000000815157824 */ /* 0x000fc800078e0204 */
[----:B------:R0:W1:Y:S01]  /*92e0*/  SYNCS.PHASECHK.TRANS64.TRYWAIT P1, [R21+URZ+0x29850], R0 ;  /* 0x02985000150075a7 */ /* 0x000062000802017f */
[----:B------:R-:W-:Y:S05]  /*92f0*/  @!P0 BRA `(.L_x_157) ;  /* 0x0000000000048947 */ /* 0x000fea0003800000 */
[----:B------:R-:W-:Y:S01]  /*9300*/  BPT.TRAP 0x1 ;  /* 0x000000040000795c */ /* 0x000fe20000300000 */
.L_x_157:
[----:B------:R-:W-:Y:S02]  /*9310*/  VIADD R4, R4, 0x400 ;  /* 0x0000040004047836 */ /* 0x000fe40000000000 */
[----:B------:R-:W-:-:S03]  /*9320*/  IMAD.U32 R11, RZ, RZ, UR52 ;  /* 0x00000034ff0b7e24 */ /* 0x000fc6000f8e00ff */
[----:B------:R-:W-:-:S04]  /*9330*/  SHF.R.U32.HI R4, RZ, 0x4, R4 ;  /* 0x00000004ff047819 */ /* 0x000fc80000011604 */
[----:B------:R-:W-:-:S04]  /*9340*/  LOP3.LUT R4, R4, 0x3fff, RZ, 0xc0, !PT ;  /* 0x00003fff04047812 */ /* 0x000fc800078ec0ff */
[----:B------:R-:W-:Y:S01]  /*9350*/  LOP3.LUT R4, R4, 0x10000, RZ, 0xfc, !PT ;  /* 0x0001000004047812 */ /* 0x000fe200078efcff */
[----:B-1----:R-:W-:Y:S06]  /*9360*/  @P1 BRA `(.L_x_158) ;  /* 0x0000000000081947 */ /* 0x002fec0003800000 */
[----:B------:R-:W1:Y:S02]  /*9370*/  SYNCS.PHASECHK.TRANS64.TRYWAIT P1, [R21+URZ+0x29850], R0 ;  /* 0x02985000150075a7 */ /* 0x000e64000802017f */
[----:B-1----:R-:W-:Y:S05]  /*9380*/  @!P1 BRA `(.L_x_159) ;  /* 0x000000a000289947 */ /* 0x002fea0003800000 */
.L_x_158:
[----:B------:R-:W-:Y:S01]  /*9390*/  IMAD R10, R11, 0x500, R4 ;  /* 0x000005000b0a7824 */ /* 0x000fe200078e0204 */
[----:B------:R-:W-:Y:S05]  /*93a0*/  WARPSYNC.ALL ;  /* 0x0000000000007948 */ /* 0x000fea0003800000 */
[----:B------:R-:W-:Y:S01]  /*93b0*/  IMAD.MOV.U32 R11, RZ, RZ, -0x3ffffff0 ;  /* 0xc0000010ff0b7424 */ /* 0x000fe200078e00ff */
[C---:B------:R-:W-:Y:S01]  /*93c0*/  R2UR UR6, R10.reuse ;  /* 0x000000000a0672ca */ /* 0x040fe200000e0000 */
[----:B------:R-:W-:Y:S01]  /*93d0*/  WARPGROUP.ARRIVE ;  /* 0x00000000000079c5 */ /* 0x000fe20000000000 */
[C---:B------:R-:W-:Y:S01]  /*93e0*/  VIADD R12, R10.reuse, 0x100 ;  /* 0x000001000a0c7836 */ /* 0x040fe20000000000 */
[----:B------:R-:W-:Y:S01]  /*93f0*/  ULDC.64 UR4, c[0x0][0x9a0] ;  /* 0x0002680000047ab9 */ /* 0x000fe20000000a00 */
[----:B------:R-:W-:Y:S01]  /*9400*/  R2UR UR7, R11 ;  /* 0x000000000b0772ca */ /* 0x000fe200000e0000 */
[----:B------:R-:W-:Y:S01]  /*9410*/  IMAD.MOV.U32 R13, RZ, RZ, -0x3ffffff0 ;  /* 0xc0000010ff0d7424 */ /* 0x000fe200078e00ff */
[----:B------:R-:W-:Y:S01]  /*9420*/  ISETP.NE.U32.AND P1, PT, RZ, UR4, PT ;  /* 0x00000004ff007c0c */ /* 0x000fe2000bf25070 */
[----:B------:R-:W-:-:S02]  /*9430*/  VIADD R88, R10, 0x200 ;  /* 0x000002000a587836 */ /* 0x000fc40000000000 */
[----:B------:R-:W-:Y:S01]  /*9440*/  IMAD.MOV.U32 R89, RZ, RZ, -0x3ffffff0 ;  /* 0xc0000010ff597424 */ /* 0x000fe200078e00ff */
[----:B------:R-:W-:Y:S01]  /*9450*/  ISETP.NE.AND.EX P1, PT, RZ, UR5, PT, P1 ;  /* 0x00000005ff007c0c */ /* 0x000fe2000bf25310 */
[----:B------:R-:W-:-:S06]  /*9460*/  IMAD.MOV.U32 R4, RZ, RZ, 0x3f800000 ;  /* 0x3f800000ff047424 */ /* 0x000fcc00078e00ff */
[----:B------:R-:W-:Y:S01]  /*9470*/  QGMMA.64x128x32.F32.E4M3.E4M3 R24, R172, gdesc[UR4], R24, gsb0 ;  /* 0x01e00004ac187df3 */ /* 0x000fe20008000818 */
[----:B------:R-:W-:Y:S02]  /*9480*/  R2UR UR6, R12 ;  /* 0x000000000c0672ca */ /* 0x000fe400000e0000 */
[----:B------:R-:W-:-:S03]  /*9490*/  R2UR UR7, R13 ;  /* 0x000000000d0772ca */ /* 0x000fc600000e0000 */
[----:B------:R-:W0:Y:S08]  /*94a0*/  @P1 LDC.64 R12, c[0x0][0x9c8] ;  /* 0x00027200ff0c1b82 */ /* 0x000e300000000a00 */
[----:B------:R-:W2:Y:S01]  /*94b0*/  @P1 LDC.64 R14, c[0x0][0x9d0] ;  /* 0x00027400ff0e1b82 */ /* 0x000ea20000000a00 */
[----:B01----:R-:W-:-:S04]  /*94c0*/  @P1 IMAD R0, R12, UR37, RZ ;  /* 0x000000250c001c24 */ /* 0x003fc8000f8e02ff */
[----:B------:R-:W-:Y:S02]  /*94d0*/  @P1 IMAD R3, R13, UR36, R0 ;  /* 0x000000240d031c24 */ /* 0x000fe4000f8e0200 */
[----:B------:R-:W-:-:S04]  /*94e0*/  @P1 IMAD.WIDE.U32 R12, R12, UR36, RZ ;  /* 0x000000240c0c1c25 */ /* 0x000fc8000f8e00ff */
[----:B------:R-:W-:Y:S02]  /*94f0*/  @P1 IMAD.IADD R13, R13, 0x1, R3 ;  /* 0x000000010d0d1824 */ /* 0x000fe400078e0203 */
[----:B--2---:R-:W-:-:S04]  /*9500*/  @P1 IMAD.WIDE.U32 R12, R14, UR39, R12 ;  /* 0x000000270e0c1c25 */ /* 0x004fc8000f8e000c */
[----:B------:R-:W-:Y:S01]  /*9510*/  @P1 IMAD R3, R15, UR39, R13 ;  /* 0x000000270f031c24 */ /* 0x000fe2000f8e020d */
[----:B------:R-:W-:-:S04]  /*9520*/  @P1 LEA R14, P2, R12, UR4, 0x2 ;  /* 0x000000040c0e1c11 */ /* 0x000fc8000f8410ff */
[----:B------:R-:W-:-:S05]  /*9530*/  @P1 LEA.HI.X R15, R12, UR5, R3, 0x2, P2 ;  /* 0x000000050c0f1c11 */ /* 0x000fca00090f1403 */
[----:B------:R0:W2:Y:S01]  /*9540*/  @P1 LDG.E R4, desc[UR50][R14.64] ;  /* 0x000000320e041981 */ /* 0x0000a2000c1e1900 */
[----:B------:R-:W-:Y:S02]  /*9550*/  WARPGROUP.DEPBAR.LE gsb0, 0x0 ;  /* 0x00008000000079c5 */ /* 0x000fe40000010000 */
[----:B------:R-:W-:-:S06]  /*9560*/  WARPGROUP.ARRIVE ;  /* 0x00000000000079c5 */ /* 0x000fcc0000000000 */
[----:B------:R-:W-:Y:S01]  /*9570*/  QGMMA.64x128x32.F32.E4M3.E4M3 R24, R176, gdesc[UR4], R24, gsb0 ;  /* 0x01e00004b0187df3 */ /* 0x000fe20008000818 */
[----:B------:R-:W-:Y:S02]  /*9580*/  R2UR UR6, R88 ;  /* 0x00000000580672ca */ /* 0x000fe400000e0000 */
[----:B------:R-:W-:Y:S01]  /*9590*/  R2UR UR7, R89 ;  /* 0x00000000590772ca */ /* 0x000fe200000e0000 */
[----:B------:R-:W-:Y:S02]  /*95a0*/  VIADD R12, R10, 0x300 ;  /* 0x000003000a0c7836 */ /* 0x000fe40000000000 */
[----:B------:R-:W-:Y:S01]  /*95b0*/  IMAD.MOV.U32 R13, RZ, RZ, -0x3ffffff0 ;  /* 0xc0000010ff0d7424 */ /* 0x000fe200078e00ff */
[----:B------:R-:W-:Y:S02]  /*95c0*/  WARPGROUP.DEPBAR.LE gsb0, 0x0 ;  /* 0x00008000000079c5 */ /* 0x000fe40000010000 */
[----:B------:R-:W-:-:S07]  /*95d0*/  WARPGROUP.ARRIVE ;  /* 0x00000000000079c5 */ /* 0x000fce0000000000 */
[----:B------:R-:W-:Y:S01]  /*95e0*/  QGMMA.64x128x32.F32.E4M3.E4M3 R24, R180, gdesc[UR4], R24, gsb0 ;  /* 0x01e00004b4187df3 */ /* 0x000fe20008000818 */
[----:B------:R-:W-:Y:S02]  /*95f0*/  R2UR UR6, R12 ;  /* 0x000000000c0672ca */ /* 0x000fe400000e0000 */
[----:B------:R-:W-:Y:S01]  /*9600*/  R2UR UR7, R13 ;  /* 0x000000000d0772ca */ /* 0x000fe200000e0000 */
[----:B------:R-:W-:Y:S02]  /*9610*/  VIADD R10, R10, 0x400 ;  /* 0x000004000a0a7836 */ /* 0x000fe40000000000 */
[----:B------:R-:W-:Y:S01]  /*9620*/  IMAD.MOV.U32 R11, RZ, RZ, -0x3ffffff0 ;  /* 0xc0000010ff0b7424 */ /* 0x000fe200078e00ff */
[----:B------:R-:W1:Y:S04]  /*9630*/  SHFL.BFLY PT, R0, R7, 0x2, 0x1f ;  /* 0x0c401f0007007f89 */ /* 0x000e6800000e0000 */
[----:B------:R-:W3:Y:S01]  /*9640*/  SHFL.BFLY PT, R9, R8, 0x2, 0x1f ;  /* 0x0c401f0008097f89 */ /* 0x000ee200000e0000 */
[----:B------:R-:W-:-:S02]  /*9650*/  WARPGROUP.DEPBAR.LE gsb0, 0x0 ;  /* 0x00008000000079c5 */ /* 0x000fc40000010000 */
[----:B------:R-:W-:-:S06]  /*9660*/  WARPGROUP.ARRIVE ;  /* 0x00000000000079c5 */ /* 0x000fcc0000000000 */
[----:B------:R-:W-:Y:S01]  /*9670*/  QGMMA.64x128x32.F32.E4M3.E4M3 R24, R184, gdesc[UR4], R24, gsb0 ;  /* 0x01e00004b8187df3 */ /* 0x000fe20008000818 */
[----:B------:R-:W-:Y:S02]  /*9680*/  R2UR UR6, R10 ;  /* 0x000000000a0672ca */ /* 0x000fe400000e0000 */
[----:B------:R-:W-:Y:S01]  /*9690*/  R2UR UR7, R11 ;  /* 0x000000000b0772ca */ /* 0x000fe200000e0000 */
[----:B-1----:R-:W-:-:S01]  /*96a0*/  FADD.FTZ R0, R0, R7 ;  /* 0x0000000700007221 */ /* 0x002fc20000010000 */
[----:B---3--:R-:W-:-:S04]  /*96b0*/  FADD.FTZ R9, R9, R8 ;  /* 0x0000000809097221 */ /* 0x008fc80000010000 */
[----:B------:R-:W1:Y:S04]  /*96c0*/  SHFL.BFLY PT, R3, R0, 0x1, 0x1f ;  /* 0x0c201f0000037f89 */ /* 0x000e6800000e0000 */
[----:B------:R-:W0:Y:S01]  /*96d0*/  SHFL.BFLY PT, R6, R9, 0x1, 0x1f ;  /* 0x0c201f0009067f89 */ /* 0x000e2200000e0000 */
[----:B------:R-:W-:Y:S02]  /*96e0*/  IMAD.MOV.U32 R7, RZ, RZ, RZ ;  /* 0x000000ffff077224 */ /* 0x000fe400078e00ff */
[----:B-1----:R-:W-:Y:S01]  /*96f0*/  FADD.FTZ R12, R0, R3 ;  /* 0x00000003000c7221 */ /* 0x002fe20000010000 */
[----:B0-----:R-:W-:-:S04]  /*9700*/  FADD.FTZ R14, R9, R6 ;  /* 0x00000006090e7221 */ /* 0x001fc80000010000 */
[C---:B------:R-:W-:Y:S01]  /*9710*/  FSETP.NE.FTZ.AND P1, PT, R12.reuse, RZ, PT ;  /* 0x000000ff0c00720b */ /* 0x040fe20003f35000 */
[----:B------:R-:W-:Y:S01]  /*9720*/  FMUL.FTZ R13, R12, 0.00390625 ;  /* 0x3b8000000c0d7820 */ /* 0x000fe20000410000 */
[----:B------:R-:W-:-:S04]  /*9730*/  FMUL.FTZ R10, R14, 0.00390625 ;  /* 0x3b8000000e0a7820 */ /* 0x000fc80000410000 */
[----:B------:R-:W-:Y:S02]  /*9740*/  FSETP.NE.FTZ.AND P2, PT, R13, RZ, PT ;  /* 0x000000ff0d00720b */ /* 0x000fe40003f55000 */
[----:B------:R-:W-:-:S05]  /*9750*/  FSETP.NE.FTZ.AND P3, PT, R10, RZ, PT ;  /* 0x000000ff0a00720b */ /* 0x000fca0003f75000 */
[----:B------:R0:W-:Y:S01]  /*9760*/  @P1 MUFU.RCP R7, R12 ;  /* 0x0000000c00071308 */ /* 0x0001e20000001000 */
[----:B------:R-:W-:Y:S01]  /*9770*/  FSETP.NE.FTZ.AND P1, PT, R14, RZ, PT ;  /* 0x000000ff0e00720b */ /* 0x000fe20003f35000 */
[----:B------:R-:W-:Y:S01]  /*9780*/  IMAD.MOV.U32 R11, RZ, RZ, RZ ;  /* 0x000000ffff0b7224 */ /* 0x000fe200078e00ff */
[----:B------:R-:W-:Y:S02]  /*9790*/  WARPGROUP.DEPBAR.LE gsb0, 0x0 ;  /* 0x00008000000079c5 */ /* 0x000fe40000010000 */
[----:B------:R-:W-:-:S06]  /*97a0*/  WARPGROUP.ARRIVE ;  /* 0x00000000000079c5 */ /* 0x000fcc0000000000 */
[----:B------:R-:W-:Y:S01]  /*97b0*/  QGMMA.64x128x32.F32.E4M3.E4M3 R24, R188, gdesc[UR4], R24, gsb0 ;  /* 0x01e00004bc187df3 */ /* 0x000fe20008000818 */
[----:B------:R-:W1:Y:S08]  /*97c0*/  @P2 MUFU.LG2 R8, R13 ;  /* 0x0000000d00082308 */ /* 0x000e700000000c00 */
[----:B------:R-:W3:Y:S01]  /*97d0*/  @P3 MUFU.LG2 R10, R10 ;  /* 0x0000000a000a3308 */ /* 0x000ee20000000c00 */
[----:B------:R-:W-:-:S07]  /*97e0*/  IMAD.U32 R9, RZ, RZ, UR10 ;  /* 0x0000000aff097e24 */ /* 0x000fce000f8e00ff */
[----:B------:R-:W4:Y:S01]  /*97f0*/  @P1 MUFU.RCP R11, R14 ;  /* 0x0000000e000b1308 */ /* 0x000f220000001000 */
[----:B------:R-:W-:Y:S02]  /*9800*/  IMAD.U32 R6, RZ, RZ, UR10 ;  /* 0x0000000aff067e24 */ /* 0x000fe4000f8e00ff */
[----:B0-----:R-:W-:Y:S01]  /*9810*/  @P3 FMUL.FTZ R12, R9, 0.69314718246459960938 ;  /* 0x3f317218090c3820 */ /* 0x001fe20000410000 */
[----:B-1----:R-:W-:Y:S01]  /*9820*/  @P2 FMUL.FTZ R9, R8, 0.69314718246459960938 ;  /* 0x3f31721808092820 */ /* 0x002fe20000410000 */
[----:B------:R-:W-:Y:S01]  /*9830*/  @P2 FMUL.FTZ R6, R6, 0.69314718246459960938 ;  /* 0x3f31721806062820 */ /* 0x000fe20000410000 */
[----:B------:R-:W-:Y:S02]  /*9840*/  IMAD.MOV.U32 R3, RZ, RZ, -0x800000 ;  /* 0xff800000ff037424 */ /* 0x000fe400078e00ff */
[----:B---3--:R-:W-:Y:S01]  /*9850*/  @P3 FMUL.FTZ R13, R10, 0.69314718246459960938 ;  /* 0x3f3172180a0d3820 */ /* 0x008fe20000410000 */
[----:B------:R-:W-:Y:S02]  /*9860*/  IMAD.MOV.U32 R0, RZ, RZ, -0x800000 ;  /* 0xff800000ff007424 */ /* 0x000fe400078e00ff */
[----:B------:R-:W-:Y:S01]  /*9870*/  @P2 FFMA.FTZ R3, R6, R99, R9 ;  /* 0x0000006306032223 */ /* 0x000fe20000010009 */
[----:B--2---:R-:W-:Y:S01]  /*9880*/  FMUL.FTZ R9, R7, R4 ;  /* 0x0000000407097220 */ /* 0x004fe20000410000 */
[----:B------:R-:W-:Y:S01]  /*9890*/  @P3 FFMA.FTZ R0, R12, R162, R13 ;  /* 0x000000a20c003223 */ /* 0x000fe2000001000d */
[----:B----4-:R-:W-:Y:S01]  /*98a0*/  FMUL.FTZ R93, R11, R4 ;  /* 0x000000040b5d7220 */ /* 0x010fe20000410000 */
[----:B------:R-:W-:-:S02]  /*98b0*/  WARPGROUP.DEPBAR.LE gsb0, 0x0 ;  /* 0x00008000000079c5 */ /* 0x000fc40000010000 */
[----:B------:R-:W-:Y:S05]  /*98c0*/  @!P0 BRA `(.L_x_160) ;  /* 0x0000000000048947 */ /* 0x000fea0003800000 */
[----:B------:R-:W-:Y:S01]  /*98d0*/  BPT.TRAP 0x1 ;  /* 0x000000040000795c */ /* 0x000fe20000300000 */
.L_x_160:
[----:B------:R-:W-:Y:S01]  /*98e0*/  VIADD R4, R21, 0x29860 ;  /* 0x0002986015047836 */ /* 0x000fe20000000000 */
[----:B------:R-:W-:Y:S01]  /*98f0*/  UIADD3 UR52, UR52, 0x1, URZ ;  /* 0x0000000134347890 */ /* 0x000fe2000fffe03f */
[-C--:B------:R-:W-:Y:S01]  /*9900*/  FMUL.FTZ R15, R40, R9.reuse ;  /* 0x00000009280f7220 */ /* 0x080fe20000410000 */
[-C--:B------:R-:W-:Y:S01]  /*9910*/  FMUL.FTZ R7, R25, R9.reuse ;  /* 0x0000000919077220 */ /* 0x080fe20000410000 */
[-C--:B------:R-:W-:Y:S01]  /*9920*/  FMUL.FTZ R8, R29, R9.reuse ;  /* 0x000000091d087220 */ /* 0x080fe20000410000 */
[----:B------:R-:W-:Y:S01]  /*9930*/  PRMT R4, R5, 0x654, R4 ;  /* 0x0000065405047816 */ /* 0x000fe20000000004 */
[----:B------:R-:W-:Y:S01]  /*9940*/  UISETP.NE.AND UP0, UPT, UR52, 0x2, UPT ;  /* 0x000000023400788c */ /* 0x000fe2000bf05270 */
[-C--:B------:R-:W-:Y:S01]  /*9950*/  FMUL.FTZ R89, R56, R9.reuse ;  /* 0x0000000938597220 */ /* 0x080fe20000410000 */
[-C--:B------:R-:W-:Y:S01]  /*9960*/  FMUL.FTZ R91, R64, R9.reuse ;  /* 0x00000009405b7220 */ /* 0x080fe20000410000 */
[----:B------:R0:W-:Y:S01]  /*9970*/  SYNCS.ARRIVE.TRANS64.RED.A1T0 RZ, [R4+URZ], RZ ;  /* 0x000000ff04ff79a7 */ /* 0x0001e2000810043f */
        /* <DEDUP_REMOVED lines=29> */
[----:B------:R-:W-:Y:S01]  /*9b50*/  USEL UR4, URZ, 0x1, UP0 ;  /* 0x000000013f047887 */ /* 0x000fe20008000000 */
        /* <DEDUP_REMOVED lines=30> */
[----:B------:R-:W-:Y:S01]  /*9d40*/  FMUL.FTZ R83, R83, R93 ;  /* 0x0000005d53537220 */ /* 0x000fe20000410000 */
[----:B------:R-:W-:-:S02]  /*9d50*/  UIADD3 UR46, UR46, 0x1, URZ ;  /* 0x000000012e2e7890 */ /* 0x000fc4000fffe03f */
[----:B------:R-:W-:Y:S02]  /*9d60*/  USEL UR52, UR52, URZ, UP0 ;  /* 0x0000003f34347287 */ /* 0x000fe40008000000 */
[----:B0-----:R-:W-:-:S12]  /*9d70*/  ULOP3.LUT UR45, UR45, UR4, URZ, 0x3c, !UPT ;  /* 0x000000042d2d7292 */ /* 0x001fd8000f8e3c3f */
.L_x_138:
[----:B------:R-:W0:Y:S01]  /*9d80*/  S2R R5, SR_CgaCtaId ;  /* 0x0000000000057919 */ /* 0x000e220000008800 */
[----:B------:R-:W-:Y:S01]  /*9d90*/  MOV R32, 0x400 ;  /* 0x0000040000207802 */ /* 0x000fe20000000f00 */
[----:B------:R-:W-:Y:S01]  /*9da0*/  UISETP.NE.AND UP0, UPT, UR44, URZ, UPT ;  /* 0x0000003f2c00728c */ /* 0x000fe2000bf05270 */
[----:B------:R-:W-:Y:S01]  /*9db0*/  BSSY B0, `(.L_x_161) ;  /* 0x00003b2000007945 */ /* 0x000fe20003800000 */
[----:B------:R-:W-:Y:S09]  /*9dc0*/  BAR.SYNC.DEFER_BLOCKING 0x5, 0x180 ;  /* 0x0146000000007b1d */ /* 0x000ff20000010000 */
[----:B------:R-:W-:Y:S01]  /*9dd0*/  @!UP0 ULDC UR44, c[0x0][0xad4] ;  /* 0x0002b500002c8ab9 */ /* 0x000fe20000000800 */
[----:B0-----:R-:W-:-:S05]  /*9de0*/  LEA R32, R5, R32, 0x18 ;  /* 0x0000002005207211 */ /* 0x001fca00078ec0ff */
[----:B------:R-:W0:Y:S02]  /*9df0*/  LDS.128 R36, [R32+0x298d0] ;  /* 0x0298d00020247984 */ /* 0x000e240000000c00 */
[----:B0-----:R-:W-:Y:S02]  /*9e00*/  R2UR UR6, R37 ;  /* 0x00000000250672ca */ /* 0x001fe400000e0000 */
[----:B------:R-:W-:Y:S01]  /*9e10*/  R2UR UR5, R38 ;  /* 0x00000000260572ca */ /* 0x000fe200000e0000 */
[----:B------:R-:W-:Y:S06]  /*9e20*/  BAR.ARV 0x4, 0x180 ;  /* 0x0106000000007b1d */ /* 0x000fec0000002000 */
[----:B------:R-:W-:Y:S08]  /*9e30*/  @P0 BRA `(.L_x_162) ;  /* 0x0000002c008c0947 */ /* 0x000ff00003800000 */
[----:B------:R-:W0:Y:S01]  /*9e40*/  S2R R27, SR_TID.X ;  /* 0x00000000001b7919 */ /* 0x000e220000002100 */
[----:B------:R-:W-:Y:S01]  /*9e50*/  ULDC.64 UR8, c[0x4][0x40] ;  /* 0x0100100000087ab9 */ /* 0x000fe20000000a00 */
[----:B------:R-:W-:Y:S01]  /*9e60*/  USHF.L.U32 UR4, UR36, 0x2, URZ ;  /* 0x0000000224047899 */ /* 0x000fe2000800063f */
[----:B------:R-:W-:Y:S01]  /*9e70*/  ULDC.64 UR10, c[0x0][0xc00] ;  /* 0x00030000000a7ab9 */ /* 0x000fe20000000a00 */
[----:B0-----:R-:W-:-:S05]  /*9e80*/  IMAD.SHL.U32 R4, R27, 0x4, RZ ;  /* 0x000000041b047824 */ /* 0x001fca00078e00ff */
[----:B------:R-:W-:Y:S01]  /*9e90*/  LOP3.LUT R4, R4, 0xc, RZ, 0xc0, !PT ;  /* 0x0000000c04047812 */ /* 0x000fe200078ec0ff */
[----:B------:R-:W-:Y:S03]  /*9ea0*/  BAR.SYNC.DEFER_BLOCKING 0x1, 0x100 ;  /* 0x0044000000007b1d */ /* 0x000fe60000010000 */
[----:B------:R-:W-:-:S05]  /*9eb0*/  IADD3 R4, P0, R4, UR8, RZ ;  /* 0x0000000804047c10 */ /* 0x000fca000ff1e0ff */
[----:B------:R-:W-:-:S05]  /*9ec0*/  IMAD.X R5, RZ, RZ, UR9, P0 ;  /* 0x00000009ff057e24 */ /* 0x000fca00080e06ff */
[----:B------:R0:W2:Y:S01]  /*9ed0*/  LDG.E.CONSTANT R26, desc[UR50][R4.64] ;  /* 0x00000032041a7981 */ /* 0x0000a2000c1e9900 */
[----:B------:R-:W-:Y:S01]  /*9ee0*/  LOP3.LUT P0, R27, R27, 0x3, RZ, 0xc0, !PT ;  /* 0x000000031b1b7812 */ /* 0x000fe2000780c0ff */
[----:B------:R-:W-:Y:S02]  /*9ef0*/  USHF.L.U64.HI UR12, UR36, 0x2, UR37 ;  /* 0x00000002240c7899 */ /* 0x000fe40008010225 */
[----:B------:R-:W-:Y:S01]  /*9f00*/  UIADD3 UR7, UP0, UR4, UR10, URZ ;  /* 0x0000000a04077290 */ /* 0x000fe2000ff1e03f */
[----:B------:R-:W-:-:S03]  /*9f10*/  ISETP.EQ.OR P0, PT, R27, 0x3, !P0 ;  /* 0x000000031b00780c */ /* 0x000fc60004702670 */
[----:B------:R-:W-:Y:S01]  /*9f20*/  UIADD3.X UR8, UR12, UR11, URZ, UP0, !UPT ;  /* 0x0000000b0c087290 */ /* 0x000fe200087fe43f */
[----:B------:R-:W-:Y:S01]  /*9f30*/  SEL R131, R88, R41, P0 ;  /* 0x0000002958837207 */ /* 0x000fe20000000000 */
[----:B0-----:R-:W0:Y:S01]  /*9f40*/  S2R R5, SR_SWINHI ;  /* 0x0000000000057919 */ /* 0x001e220000002f00 */
        /* <DEDUP_REMOVED lines=16> */
[----:B------:R-:W-:-:S02]  /*a050*/  MOV R20, R32 ;  /* 0x0000002000147202 */ /* 0x000fc40000000f00 */
[----:B0-----:R-:W-:Y:S02]  /*a060*/  MOV R21, R5 ;  /* 0x0000000500157202 */ /* 0x001fe40000000f00 */
[----:B------:R-:W-:Y:S02]  /*a070*/  SEL R69, R84, R85, P0 ;  /* 0x0000005554457207 */ /* 0x000fe40000000000 */
[----:B------:R-:W-:Y:S01]  /*a080*/  SEL R46, R85, R84, P0 ;  /* 0x00000054552e7207 */ /* 0x000fe20000000000 */
[----:B------:R-:W-:Y:S01]  /*a090*/  IMAD.WIDE R8, R220, 0x2, R20 ;  /* 0x00000002dc087825 */ /* 0x000fe200078e0214 */
[----:B------:R-:W-:Y:S02]  /*a0a0*/  SEL R53, R52, R53, P0 ;  /* 0x0000003534357207 */ /* 0x000fe40000000000 */
[----:B------:R-:W-:Y:S02]  /*a0b0*/  SEL R85, R56, R57, P0 ;  /* 0x0000003938557207 */ /* 0x000fe40000000000 */
[----:B------:R-:W-:-:S02]  /*a0c0*/  SEL R52, R57, R56, P0 ;  /* 0x0000003839347207 */ /* 0x000fc40000000000 */
[----:B------:R-:W-:Y:S02]  /*a0d0*/  IADD3 R57, P1, R8, 0x40, RZ ;  /* 0x0000004008397810 */ /* 0x000fe40007f3e0ff */
[----:B------:R-:W-:Y:S02]  /*a0e0*/  SEL R139, R12, R33, P0 ;  /* 0x000000210c8b7207 */ /* 0x000fe40000000000 */
[----:B------:R-:W-:Y:S01]  /*a0f0*/  SEL R28, R33, R12, P0 ;  /* 0x0000000c211c7207 */ /* 0x000fe20000000000 */
[----:B------:R-:W-:Y:S01]  /*a100*/  IMAD.X R11, RZ, RZ, R9, P1 ;  /* 0x000000ffff0b7224 */ /* 0x000fe200008e0609 */
[----:B------:R-:W-:Y:S02]  /*a110*/  SEL R143, R6, R7, P0 ;  /* 0x00000007068f7207 */ /* 0x000fe40000000000 */
[----:B------:R-:W-:Y:S02]  /*a120*/  SEL R27, R7, R6, P0 ;  /* 0x00000006071b7207 */ /* 0x000fe40000000000 */
[----:B------:R-:W-:-:S02]  /*a130*/  IADD3 R33, P6, R8, 0x20, RZ ;  /* 0x0000002008217810 */ /* 0x000fc40007fde0ff */
[----:B------:R-:W-:Y:S02]  /*a140*/  LOP3.LUT R6, R57, 0x380, RZ, 0xc0, !PT ;  /* 0x0000038039067812 */ /* 0x000fe400078ec0ff */
[----:B------:R-:W-:Y:S02]  /*a150*/  SEL R119, R92, R73, P0 ;  /* 0x000000495c777207 */ /* 0x000fe40000000000 */
[----:B------:R-:W-:Y:S02]  /*a160*/  SEL R42, R73, R92, P0 ;  /* 0x0000005c492a7207 */ /* 0x000fe40000000000 */
[----:B------:R-:W-:Y:S02]  /*a170*/  SEL R73, R66, R67, P0 ;  /* 0x0000004342497207 */ /* 0x000fe40000000000 */
[----:B------:R-:W-:Y:S02]  /*a180*/  SEL R95, R67, R66, P0 ;  /* 0x00000042435f7207 */ /* 0x000fe40000000000 */
[----:B------:R-:W-:-:S02]  /*a190*/  LOP3.LUT R4, R33, 0x380, RZ, 0xc0, !PT ;  /* 0x0000038021047812 */ /* 0x000fc400078ec0ff */
[----:B------:R-:W-:Y:S02]  /*a1a0*/  SEL R127, R89, R64, P0 ;  /* 0x00000040597f7207 */ /* 0x000fe40000000000 */
[----:B------:R-:W-:Y:S02]  /*a1b0*/  SEL R35, R64, R89, P0 ;  /* 0x0000005940237207 */ /* 0x000fe40000000000 */
[----:B------:R-:W-:Y:S02]  /*a1c0*/  SEL R67, R82, R83, P0 ;  /* 0x0000005352437207 */ /* 0x000fe40000000000 */
[----:B------:R-:W-:Y:S02]  /*a1d0*/  SEL R109, R83, R82, P0 ;  /* 0x00000052536d7207 */ /* 0x000fe40000000000 */
[----:B------:R-:W-:Y:S02]  /*a1e0*/  SHF.R.U64 R6, R6, 0x3, RZ ;  /* 0x0000000306067819 */ /* 0x000fe400000012ff */
[----:B------:R-:W-:-:S02]  /*a1f0*/  SEL R89, R54, R55, P0 ;  /* 0x0000003736597207 */ /* 0x000fc40000000000 */
[----:B------:R-:W-:Y:S02]  /*a200*/  IADD3 R83, P4, R8, 0x4020, RZ ;  /* 0x0000402008537810 */ /* 0x000fe40007f9e0ff */
[----:B------:R-:W-:Y:S02]  /*a210*/  SEL R123, R91, R72, P0 ;  /* 0x000000485b7b7207 */ /* 0x000fe40000000000 */
[----:B------:R-:W-:Y:S01]  /*a220*/  SEL R37, R72, R91, P0 ;  /* 0x0000005b48257207 */ /* 0x000fe20000000000 */
[----:B------:R-:W-:Y:S01]  /*a230*/  IMAD.X R7, RZ, RZ, R9, P4 ;  /* 0x000000ffff077224 */ /* 0x000fe200020e0609 */
        /* <DEDUP_REMOVED lines=13> */
[----:B------:R-:W-:Y:S02]  /*a310*/  SHF.R.U64 R4, R4, 0x3, RZ ;  /* 0x0000000304047819 */ /* 0x000fe400000012ff */
[----:B------:R-:W-:-:S02]  /*a320*/  SEL R133, R25, R90, P0 ;  /* 0x0000005a19857207 */ /* 0x000fc40000000000 */
[----:B------:R-:W-:Y:S01]  /*a330*/  SEL R40, R90, R25, P0 ;  /* 0x000000195a287207 */ /* 0x000fe20000000000 */
[----:B------:R-:W-:Y:S01]  /*a340*/  IMAD.X R25, RZ, RZ, R9, P6 ;  /* 0x000000ffff197224 */ /* 0x000fe200030e0609 */
[----:B------:R-:W-:Y:S02]  /*a350*/  SEL R65, R62, R63, P0 ;  /* 0x0000003f3e417207 */ /* 0x000fe40000000000 */
[----:B------:R-:W-:Y:S02]  /*a360*/  SEL R111, R63, R62, P0 ;  /* 0x0000003e3f6f7207 */ /* 0x000fe40000000000 */
[----:B------:R-:W-:Y:S02]  /*a370*/  SEL R77, R70, R71, P0 ;  /* 0x00000047464d7207 */ /* 0x000fe40000000000 */
[----:B------:R-:W-:Y:S02]  /*a380*/  SEL R103, R71, R70, P0 ;  /* 0x0000004647677207 */ /* 0x000fe40000000000 */
[----:B------:R-:W-:-:S02]  /*a390*/  SEL R75, R78, R79, P0 ;  /* 0x0000004f4e4b7207 */ /* 0x000fc40000000000 */
[----:B------:R-:W-:Y:S02]  /*a3a0*/  SEL R107, R79, R78, P0 ;  /* 0x0000004e4f6b7207 */ /* 0x000fe40000000000 */
[C---:B------:R-:W-:Y:S02]  /*a3b0*/  IADD3 R59, P2, R8.reuse, 0x60, RZ ;  /* 0x00000060083b7810 */ /* 0x040fe40007f5e0ff */
[----:B------:R-:W-:Y:S02]  /*a3c0*/  IADD3 R38, P5, R8, 0x4040, RZ ;  /* 0x0000404008267810 */ /* 0x000fe40007fbe0ff */
[----:B------:R-:W-:Y:S01]  /*a3d0*/  LOP3.LUT R10, R6, R57, RZ, 0x3c, !PT ;  /* 0x00000039060a7212 */ /* 0x000fe200078e3cff */
[--C-:B------:R-:W-:Y:S01]  /*a3e0*/  IMAD.X R15, RZ, RZ, R9.reuse, P2 ;  /* 0x000000ffff0f7224 */ /* 0x100fe200010e0609 */
[----:B------:R-:W-:Y:S01]  /*a3f0*/  SEL R71, R86, R87, P0 ;  /* 0x0000005756477207 */ /* 0x000fe20000000000 */
[----:B------:R-:W-:Y:S01]  /*a400*/  IMAD.X R101, RZ, RZ, R9, P5 ;  /* 0x000000ffff657224 */ /* 0x000fe200028e0609 */
[----:B------:R-:W-:-:S02]  /*a410*/  SEL R79, R87, R86, P0 ;  /* 0x00000056574f7207 */ /* 0x000fc40000000000 */
[----:B------:R-:W-:Y:S02]  /*a420*/  IADD3 R63, P3, R8, 0x4000, RZ ;  /* 0x00004000083f7810 */ /* 0x000fe40007f7e0ff */
[----:B------:R-:W-:Y:S02]  /*a430*/  LOP3.LUT R6, R83, 0x380, RZ, 0xc0, !PT ;  /* 0x0000038053067812 */ /* 0x000fe400078ec0ff */
[----:B------:R-:W-:Y:S02]  /*a440*/  SEL R99, R13, R24, P0 ;  /* 0x000000180d637207 */ /* 0x000fe40000000000 */
[----:B------:R-:W-:Y:S01]  /*a450*/  SEL R51, R24, R13, P0 ;  /* 0x0000000d18337207 */ /* 0x000fe20000000000 */
[----:B------:R-:W-:Y:S01]  /*a460*/  IMAD.X R13, RZ, RZ, R9, P3 ;  /* 0x000000ffff0d7224 */ /* 0x000fe200018e0609 */
[----:B------:R-:W-:Y:S02]  /*a470*/  IADD3 R87, P6, R8, 0x4060, RZ ;  /* 0x0000406008577810 */ /* 0x000fe40007fde0ff */
[----:B------:R-:W-:-:S02]  /*a480*/  LOP3.LUT R24, R4, R33, RZ, 0x3c, !PT ;  /* 0x0000002104187212 */ /* 0x000fc400078e3cff */
[----:B------:R-:W-:Y:S02]  /*a490*/  LOP3.LUT R12, R59, 0x380, RZ, 0xc0, !PT ;  /* 0x000003803b0c7812 */ /* 0x000fe400078ec0ff */
[----:B------:R-:W-:Y:S02]  /*a4a0*/  LOP3.LUT R33, R38, 0x380, RZ, 0xc0, !PT ;  /* 0x0000038026217812 */ /* 0x000fe400078ec0ff */
[----:B------:R-:W-:Y:S02]  /*a4b0*/  LOP3.LUT R5, R8, 0x380, RZ, 0xc0, !PT ;  /* 0x0000038008057812 */ /* 0x000fe400078ec0ff */
[----:B------:R-:W-:Y:S02]  /*a4c0*/  LOP3.LUT R4, R63, 0x380, RZ, 0xc0, !PT ;  /* 0x000003803f047812 */ /* 0x000fe400078ec0ff */
[----:B------:R-:W-:Y:S02]  /*a4d0*/  SHF.R.U64 R6, R6, 0x3, RZ ;  /* 0x0000000306067819 */ /* 0x000fe400000012ff */
[----:B------:R-:W-:-:S02]  /*a4e0*/  LOP3.LUT R56, R87, 0x380, RZ, 0xc0, !PT ;  /* 0x0000038057387812 */ /* 0x000fc400078ec0ff */
[----:B------:R-:W-:Y:S02]  /*a4f0*/  SHF.R.U64 R12, R12, 0x3, RZ ;  /* 0x000000030c0c7819 */ /* 0x000fe400000012ff */
[----:B------:R-:W-:Y:S02]  /*a500*/  SHF.R.U64 R33, R33, 0x3, RZ ;  /* 0x0000000321217819 */ /* 0x000fe400000012ff */
[----:B------:R-:W-:Y:S02]  /*a510*/  SHF.R.U64 R5, R5, 0x3, RZ ;  /* 0x0000000305057819 */ /* 0x000fe400000012ff */
[----:B------:R-:W-:Y:S02]  /*a520*/  SHF.R.U64 R4, R4, 0x3, RZ ;  /* 0x0000000304047819 */ /* 0x000fe400000012ff */
[----:B------:R-:W-:Y:S02]  /*a530*/  LOP3.LUT R6, R6, R83, RZ, 0x3c, !PT ;  /* 0x0000005306067212 */ /* 0x000fe400078e3cff */
[----:B------:R-:W-:-:S02]  /*a540*/  SEL R97, R14, R47, P0 ;  /* 0x0000002f0e617207 */ /* 0x000fc40000000000 */
[----:B------:R-:W-:Y:S02]  /*a550*/  SHF.R.U64 R56, R56, 0x3, RZ ;  /* 0x0000000338387819 */ /* 0x000fe400000012ff */
[----:B------:R-:W-:Y:S02]  /*a560*/  SEL R47, R47, R14, P0 ;  /* 0x0000000e2f2f7207 */ /* 0x000fe40000000000 */
[----:B------:R-:W-:Y:S02]  /*a570*/  LOP3.LUT R14, R12, R59, RZ, 0x3c, !PT ;  /* 0x0000003b0c0e7212 */ /* 0x000fe400078e3cff */
[----:B------:R-:W-:Y:S02]  /*a580*/  LOP3.LUT R100, R33, R38, RZ, 0x3c, !PT ;  /* 0x0000002621647212 */ /* 0x000fe400078e3cff */
[----:B------:R-:W-:Y:S01]  /*a590*/  LOP3.LUT R8, R5, R8, RZ, 0x3c, !PT ;  /* 0x0000000805087212 */ /* 0x000fe200078e3cff */
[----:B------:R-:W-:Y:S01]  /*a5a0*/  IMAD.X R5, RZ, RZ, R9, P6 ;  /* 0x000000ffff057224 */ /* 0x000fe200030e0609 */
[----:B------:R-:W-:-:S02]  /*a5b0*/  LOP3.LUT R12, R4, R63, RZ, 0x3c, !PT ;  /* 0x0000003f040c7212 */ /* 0x000fc400078e3cff */
[----:B------:R-:W-:Y:S02]  /*a5c0*/  MOV R38, R6 ;  /* 0x0000000600267202 */ /* 0x000fe40000000f00 */
[----:B------:R-:W-:Y:S02]  /*a5d0*/  LOP3.LUT R4, R56, R87, RZ, 0x3c, !PT ;  /* 0x0000005738047212 */ /* 0x000fe400078e3cff */
[----:B------:R-:W-:Y:S02]  /*a5e0*/  MOV R100, R100 ;  /* 0x0000006400647202 */ /* 0x000fe40000000f00 */
[----:B------:R-:W-:Y:S02]  /*a5f0*/  MOV R101, R4 ;  /* 0x0000000400657202 */ /* 0x000fe40000000f00 */
[----:B------:R-:W-:Y:S02]  /*a600*/  MOV R33, R12 ;  /* 0x0000000c00217202 */ /* 0x000fe40000000f00 */
[----:B------:R-:W-:-:S02]  /*a610*/  MOV R10, R10 ;  /* 0x0000000a000a7202 */ /* 0x000fc40000000f00 */
[----:B------:R-:W-:Y:S02]  /*a620*/  MOV R8, R8 ;  /* 0x0000000800087202 */ /* 0x000fe40000000f00 */
[----:B------:R-:W-:Y:S02]  /*a630*/  MOV R11, R14 ;  /* 0x0000000e000b7202 */ /* 0x000fe40000000f00 */
[----:B------:R-:W-:Y:S02]  /*a640*/  MOV R9, R24 ;  /* 0x0000001800097202 */ /* 0x000fe40000000f00 */
[----:B--2---:R-:W-:Y:S01]  /*a650*/  LOP3.LUT R6, R26, 0x2, RZ, 0x3c, !PT ;  /* 0x000000021a067812 */ /* 0x004fe200078e3cff */
[----:B------:R-:W-:Y:S04]  /*a660*/  SHFL.IDX PT, R60, R93, R26, 0x1c1f ;  /* 0x001c1f1a5d3c7589 */ /* 0x000fe800000e0000 */
[----:B------:R-:W-:Y:S04]  /*a670*/  SHFL.IDX PT, R96, R143, R26, 0x1c1f ;  /* 0x001c1f1a8f607589 */ /* 0x000fe800000e0000 */
[----:B------:R-:W-:Y:S04]  /*a680*/  SHFL.IDX PT, R92, R139, R26, 0x1c1f ;  /* 0x001c1f1a8b5c7589 */ /* 0x000fe800000e0000 */
[----:B------:R-:W-:Y:S04]  /*a690*/  SHFL.IDX PT, R62, R89, R26, 0x1c1f ;  /* 0x001c1f1a593e7589 */ /* 0x000fe800000e0000 */
[----:B------:R-:W0:Y:S04]  /*a6a0*/  SHFL.IDX PT, R27, R27, R6, 0x1c1f ;  /* 0x001c1f061b1b7589 */ /* 0x000e2800000e0000 */
[----:B------:R-:W1:Y:S04]  /*a6b0*/  SHFL.IDX PT, R93, R28, R6, 0x1c1f ;  /* 0x001c1f061c5d7589 */ /* 0x000e6800000e0000 */
[----:B------:R-:W-:Y:S04]  /*a6c0*/  SHFL.IDX PT, R4, R145, R26, 0x1c1f ;  /* 0x001c1f1a91047589 */ /* 0x000fe800000e0000 */
[----:B------:R-:W-:Y:S04]  /*a6d0*/  SHFL.IDX PT, R88, R135, R26, 0x1c1f ;  /* 0x001c1f1a87587589 */ /* 0x000fe800000e0000 */
[----:B------:R-:W-:Y:S04]  /*a6e0*/  SHFL.IDX PT, R57, R113, R26, 0x1c1f ;  /* 0x001c1f1a71397589 */ /* 0x000fe800000e0000 */
[----:B------:R-:W-:Y:S04]  /*a6f0*/  SHFL.IDX PT, R56, R115, R26, 0x1c1f ;  /* 0x001c1f1a73387589 */ /* 0x000fe800000e0000 */
[----:B------:R-:W-:Y:S01]  /*a700*/  SHFL.IDX PT, R58, R99, R26, 0x1c1f ;  /* 0x001c1f1a633a7589 */ /* 0x000fe200000e0000 */
[----:B0-----:R-:W-:-:S02]  /*a710*/  SEL R98, R96, R27, P0 ;  /* 0x0000001b60627207 */ /* 0x001fc40000000000 */
[----:B------:R-:W-:Y:S01]  /*a720*/  SEL R96, R27, R96, P0 ;  /* 0x000000601b607207 */ /* 0x000fe20000000000 */
[----:B------:R-:W-:Y:S01]  /*a730*/  SHFL.IDX PT, R63, R85, R26, 0x1c1f ;  /* 0x001c1f1a553f7589 */ /* 0x000fe200000e0000 */
[----:B-1----:R-:W-:Y:S02]  /*a740*/  SEL R94, R92, R93, P0 ;  /* 0x0000005d5c5e7207 */ /* 0x002fe40000000000 */
[----:B------:R-:W-:Y:S01]  /*a750*/  SEL R92, R93, R92, P0 ;  /* 0x0000005c5d5c7207 */ /* 0x000fe20000000000 */
[----:B------:R-:W0:Y:S04]  /*a760*/  SHFL.IDX PT, R29, R29, R6, 0x1c1f ;  /* 0x001c1f061d1d7589 */ /* 0x000e2800000e0000 */
[----:B------:R-:W1:Y:S04]  /*a770*/  SHFL.IDX PT, R89, R30, R6, 0x1c1f ;  /* 0x001c1f061e597589 */ /* 0x000e6800000e0000 */
[----:B------:R-:W-:Y:S04]  /*a780*/  SHFL.IDX PT, R48, R48, R6, 0x1c1f ;  /* 0x001c1f0630307589 */ /* 0x000fe800000e0000 */
[----:B------:R-:W-:Y:S04]  /*a790*/  SHFL.IDX PT, R49, R49, R6, 0x1c1f ;  /* 0x001c1f0631317589 */ /* 0x000fe800000e0000 */
[----:B------:R-:W2:Y:S04]  /*a7a0*/  SHFL.IDX PT, R51, R51, R6, 0x1c1f ;  /* 0x001c1f0633337589 */ /* 0x000ea800000e0000 */
[----:B------:R-:W-:Y:S04]  /*a7b0*/  SHFL.IDX PT, R5, R141, R26, 0x1c1f ;  /* 0x001c1f1a8d057589 */ /* 0x000fe800000e0000 */
[----:B------:R-:W-:Y:S01]  /*a7c0*/  SHFL.IDX PT, R84, R131, R26, 0x1c1f ;  /* 0x001c1f1a83547589 */ /* 0x000fe200000e0000 */
[----:B0-----:R-:W-:-:S03]  /*a7d0*/  SEL R99, R4, R29, P0 ;  /* 0x0000001d04637207 */ /* 0x001fc60000000000 */
[----:B------:R0:W-:Y:S01]  /*a7e0*/  SHFL.IDX PT, R59, R97, R26, 0x1c1f ;  /* 0x001c1f1a613b7589 */ /* 0x0001e200000e0000 */
[----:B-1----:R-:W-:Y:S02]  /*a7f0*/  SEL R90, R88, R89, P0 ;  /* 0x00000059585a7207 */ /* 0x002fe40000000000 */
[----:B------:R-:W-:Y:S01]  /*a800*/  SEL R88, R89, R88, P0 ;  /* 0x0000005859587207 */ /* 0x000fe20000000000 */
[----:B------:R-:W-:Y:S04]  /*a810*/  SHFL.IDX PT, R61, R61, R26, 0x1c1f ;  /* 0x001c1f1a3d3d7589 */ /* 0x000fe800000e0000 */
[----:B------:R-:W-:Y:S01]  /*a820*/  SHFL.IDX PT, R66, R81, R26, 0x1c1f ;  /* 0x001c1f1a51427589 */ /* 0x000fe200000e0000 */
[----:B0-----:R-:W-:-:S03]  /*a830*/  SEL R97, R29, R4, P0 ;  /* 0x000000041d617207 */ /* 0x001fc60000000000 */
[----:B------:R-:W0:Y:S01]  /*a840*/  SHFL.IDX PT, R12, R31, R6, 0x1c1f ;  /* 0x001c1f061f0c7589 */ /* 0x000e2200000e0000 */
[----:B------:R-:W-:-:S03]  /*a850*/  F2FP.BF16.F32.PACK_AB R4, R99, R98 ;  /* 0x000000626304723e */ /* 0x000fc600000010ff */
[----:B------:R-:W1:Y:S04]  /*a860*/  SHFL.IDX PT, R85, R34, R6, 0x1c1f ;  /* 0x001c1f0622557589 */ /* 0x000e6800000e0000 */
[----:B------:R2:W-:Y:S04]  /*a870*/  SHFL.IDX PT, R30, R47, R6, 0x1c1f ;  /* 0x001c1f062f1e7589 */ /* 0x0005e800000e0000 */
[----:B------:R-:W-:Y:S04]  /*a880*/  SHFL.IDX PT, R53, R53, R6, 0x1c1f ;  /* 0x001c1f0635357589 */ /* 0x000fe800000e0000 */
[----:B------:R-:W-:Y:S01]  /*a890*/  SHFL.IDX PT, R50, R50, R6, 0x1c1f ;  /* 0x001c1f0632327589 */ /* 0x000fe200000e0000 */
[----:B--2---:R-:W-:-:S03]  /*a8a0*/  SEL R47, R51, R58, P0 ;  /* 0x0000003a332f7207 */ /* 0x004fc60000000000 */
[----:B------:R-:W-:Y:S04]  /*a8b0*/  SHFL.IDX PT, R7, R137, R26, 0x1c1f ;  /* 0x001c1f1a89077589 */ /* 0x000fe800000e0000 */
[----:B------:R-:W-:Y:S01]  /*a8c0*/  SHFL.IDX PT, R80, R127, R26, 0x1c1f ;  /* 0x001c1f1a7f507589 */ /* 0x000fe200000e0000 */
[----:B0-----:R-:W-:-:S03]  /*a8d0*/  SEL R93, R12, R5, P0 ;  /* 0x000000050c5d7207 */ /* 0x001fc60000000000 */
[----:B------:R-:W-:Y:S01]  /*a8e0*/  SHFL.IDX PT, R65, R65, R26, 0x1c1f ;  /* 0x001c1f1a41417589 */ /* 0x000fe200000e0000 */
[----:B-1----:R-:W-:Y:S02]  /*a8f0*/  SEL R86, R84, R85, P0 ;  /* 0x0000005554567207 */ /* 0x002fe40000000000 */
[----:B------:R-:W-:Y:S01]  /*a900*/  SEL R84, R85, R84, P0 ;  /* 0x0000005455547207 */ /* 0x000fe20000000000 */
[----:B------:R-:W-:Y:S04]  /*a910*/  SHFL.IDX PT, R72, R77, R26, 0x1c1f ;  /* 0x001c1f1a4d487589 */ /* 0x000fe800000e0000 */
[----:B------:R-:W-:Y:S04]  /*a920*/  SHFL.IDX PT, R78, R71, R26, 0x1c1f ;  /* 0x001c1f1a474e7589 */ /* 0x000fe800000e0000 */
[----:B------:R-:W0:Y:S04]  /*a930*/  SHFL.IDX PT, R36, R36, R6, 0x1c1f ;  /* 0x001c1f0624247589 */ /* 0x000e2800000e0000 */
[----:B------:R-:W1:Y:S04]  /*a940*/  SHFL.IDX PT, R79, R79, R6, 0x1c1f ;  /* 0x001c1f064f4f7589 */ /* 0x000e6800000e0000 */
[----:B------:R1:W2:Y:S04]  /*a950*/  SHFL.IDX PT, R81, R35, R6, 0x1c1f ;  /* 0x001c1f0623517589 */ /* 0x0002a800000e0000 */
[----:B------:R-:W-:Y:S04]  /*a960*/  SHFL.IDX PT, R55, R55, R6, 0x1c1f ;  /* 0x001c1f0637377589 */ /* 0x000fe800000e0000 */
[----:B------:R-:W3:Y:S04]  /*a970*/  SHFL.IDX PT, R34, R52, R6, 0x1c1f ;  /* 0x001c1f0634227589 */ /* 0x000ee800000e0000 */
[----:B------:R-:W-:Y:S04]  /*a980*/  SHFL.IDX PT, R70, R111, R6, 0x1c1f ;  /* 0x001c1f066f467589 */ /* 0x000fe800000e0000 */
[----:B------:R-:W-:Y:S01]  /*a990*/  SHFL.IDX PT, R13, R133, R26, 0x1c1f ;  /* 0x001c1f1a850d7589 */ /* 0x000fe200000e0000 */
[----:B0-----:R-:W-:-:S03]  /*a9a0*/  SEL R89, R36, R7, P0 ;  /* 0x0000000724597207 */ /* 0x001fc60000000000 */
[----:B------:R-:W-:Y:S01]  /*a9b0*/  SHFL.IDX PT, R76, R123, R26, 0x1c1f ;  /* 0x001c1f1a7b4c7589 */ /* 0x000fe200000e0000 */
[----:B-1----:R-:W-:-:S03]  /*a9c0*/  SEL R35, R78, R79, P0 ;  /* 0x0000004f4e237207 */ /* 0x002fc60000000000 */
[----:B------:R-:W-:Y:S01]  /*a9d0*/  SHFL.IDX PT, R68, R117, R26, 0x1c1f ;  /* 0x001c1f1a75447589 */ /* 0x000fe200000e0000 */
[----:B--2---:R-:W-:Y:S02]  /*a9e0*/  SEL R82, R80, R81, P0 ;  /* 0x0000005150527207 */ /* 0x004fe40000000000 */
[----:B------:R-:W-:Y:S01]  /*a9f0*/  SEL R80, R81, R80, P0 ;  /* 0x0000005051507207 */ /* 0x000fe20000000000 */
[----:B------:R-:W-:Y:S04]  /*aa00*/  SHFL.IDX PT, R104, R75, R26, 0x1c1f ;  /* 0x001c1f1a4b687589 */ /* 0x000fe800000e0000 */
[----:B------:R0:W1:Y:S01]  /*aa10*/  SHFL.IDX PT, R14, R40, R6, 0x1c1f ;  /* 0x001c1f06280e7589 */ /* 0x00006200000e0000 */
[----:B---3--:R-:W-:-:S03]  /*aa20*/  SEL R52, R63, R34, P0 ;  /* 0x000000223f347207 */ /* 0x008fc60000000000 */
[----:B------:R2:W3:Y:S04]  /*aa30*/  SHFL.IDX PT, R77, R37, R6, 0x1c1f ;  /* 0x001c1f06254d7589 */ /* 0x0004e800000e0000 */
[----:B------:R4:W-:Y:S01]  /*aa40*/  SHFL.IDX PT, R71, R43, R6, 0x1c1f ;  /* 0x001c1f062b477589 */ /* 0x0009e200000e0000 */
[----:B0-----:R-:W-:-:S03]  /*aa50*/  SEL R40, R57, R48, P0 ;  /* 0x0000003039287207 */ /* 0x001fc60000000000 */
[----:B------:R-:W0:Y:S01]  /*aa60*/  SHFL.IDX PT, R103, R103, R6, 0x1c1f ;  /* 0x001c1f0667677589 */ /* 0x000e2200000e0000 */
[----:B--2---:R-:W-:-:S03]  /*aa70*/  SEL R37, R79, R78, P0 ;  /* 0x0000004e4f257207 */ /* 0x004fc60000000000 */
[----:B------:R-:W-:Y:S01]  /*aa80*/  SHFL.IDX PT, R15, R129, R26, 0x1c1f ;  /* 0x001c1f1a810f7589 */ /* 0x000fe200000e0000 */
[----:B----4-:R-:W-:-:S03]  /*aa90*/  SEL R43, R49, R56, P0 ;  /* 0x00000038312b7207 */ /* 0x010fc60000000000 */
[----:B------:R-:W-:Y:S04]  /*aaa0*/  SHFL.IDX PT, R25, R125, R26, 0x1c1f ;  /* 0x001c1f1a7d197589 */ /* 0x000fe800000e0000 */
[----:B------:R-:W-:Y:S01]  /*aab0*/  SHFL.IDX PT, R74, R119, R26, 0x1c1f ;  /* 0x001c1f1a774a7589 */ /* 0x000fe200000e0000 */
[----:B-1----:R-:W-:Y:S02]  /*aac0*/  SEL R87, R13, R14, P0 ;  /* 0x0000000e0d577207 */ /* 0x002fe40000000000 */
[----:B------:R-:W-:Y:S01]  /*aad0*/  SEL R85, R14, R13, P0 ;  /* 0x0000000d0e557207 */ /* 0x000fe20000000000 */
[----:B------:R-:W-:Y:S01]  /*aae0*/  SHFL.IDX PT, R64, R121, R26, 0x1c1f ;  /* 0x001c1f1a79407589 */ /* 0x000fe200000e0000 */
[----:B---3--:R-:W-:Y:S02]  /*aaf0*/  SEL R78, R76, R77, P0 ;  /* 0x0000004d4c4e7207 */ /* 0x008fe40000000000 */
[----:B------:R-:W-:Y:S01]  /*ab00*/  SEL R76, R77, R76, P0 ;  /* 0x0000004c4d4c7207 */ /* 0x000fe20000000000 */
[----:B------:R-:W-:Y:S01]  /*ab10*/  SHFL.IDX PT, R69, R69, R26, 0x1c1f ;  /* 0x001c1f1a45457589 */ /* 0x000fe200000e0000 */
[----:B------:R-:W-:-:S03]  /*ab20*/  F2FP.BF16.F32.PACK_AB R14, R93, R92 ;  /* 0x0000005c5d0e723e */ /* 0x000fc600000010ff */
[----:B------:R-:W-:Y:S04]  /*ab30*/  SHFL.IDX PT, R73, R73, R26, 0x1c1f ;  /* 0x001c1f1a49497589 */ /* 0x000fe800000e0000 */
[----:B------:R-:W-:Y:S04]  /*ab40*/  SHFL.IDX PT, R105, R105, R26, 0x1c1f ;  /* 0x001c1f1a69697589 */ /* 0x000fe800000e0000 */
[----:B------:R-:W-:Y:S04]  /*ab50*/  SHFL.IDX PT, R108, R67, R26, 0x1c1f ;  /* 0x001c1f1a436c7589 */ /* 0x000fe800000e0000 */
[----:B------:R1:W2:Y:S04]  /*ab60*/  SHFL.IDX PT, R24, R41, R6, 0x1c1f ;  /* 0x001c1f0629187589 */ /* 0x0002a800000e0000 */
[----:B------:R3:W4:Y:S04]  /*ab70*/  SHFL.IDX PT, R75, R42, R6, 0x1c1f ;  /* 0x001c1f062a4b7589 */ /* 0x00072800000e0000 */
[----:B------:R0:W4:Y:S01]  /*ab80*/  SHFL.IDX PT, R26, R44, R6, 0x1c1f ;  /* 0x001c1f062c1a7589 */ /* 0x00012200000e0000 */
[----:B-1----:R-:W-:-:S03]  /*ab90*/  SEL R41, R56, R49, P0 ;  /* 0x0000003138297207 */ /* 0x002fc60000000000 */
[----:B------:R1:W-:Y:S01]  /*aba0*/  SHFL.IDX PT, R28, R46, R6, 0x1c1f ;  /* 0x001c1f062e1c7589 */ /* 0x0003e200000e0000 */
[----:B------:R-:W-:Y:S02]  /*abb0*/  SEL R49, R60, R53, P0 ;  /* 0x000000353c317207 */ /* 0x000fe40000000000 */
[----:B---3--:R-:W-:Y:S01]  /*abc0*/  SEL R42, R48, R57, P0 ;  /* 0x00000039302a7207 */ /* 0x008fe20000000000 */
[----:B------:R3:W4:Y:S01]  /*abd0*/  SHFL.IDX PT, R102, R95, R6, 0x1c1f ;  /* 0x001c1f065f667589 */ /* 0x00072200000e0000 */
[----:B------:R-:W-:Y:S02]  /*abe0*/  SEL R48, R61, R50, P0 ;  /* 0x000000323d307207 */ /* 0x000fe40000000000 */
[----:B0-----:R-:W-:Y:S01]  /*abf0*/  SEL R44, R59, R30, P0 ;  /* 0x0000001e3b2c7207 */ /* 0x001fe20000000000 */
[----:B------:R0:W4:Y:S01]  /*ac00*/  SHFL.IDX PT, R31, R45, R6, 0x1c1f ;  /* 0x001c1f062d1f7589 */ /* 0x00012200000e0000 */
[----:B------:R-:W-:Y:S02]  /*ac10*/  SEL R50, R50, R61, P0 ;  /* 0x0000003d32327207 */ /* 0x000fe40000000000 */
[----:B-1----:R-:W-:Y:S01]  /*ac20*/  SEL R46, R30, R59, P0 ;  /* 0x0000003b1e2e7207 */ /* 0x002fe20000000000 */
[----:B------:R1:W4:Y:S01]  /*ac30*/  SHFL.IDX PT, R67, R54, R6, 0x1c1f ;  /* 0x001c1f0636437589 */ /* 0x00032200000e0000 */
[----:B------:R-:W-:-:S02]  /*ac40*/  SEL R57, R65, R70, P0 ;  /* 0x0000004641397207 */ /* 0x000fc40000000000 */
[----:B---3--:R-:W-:Y:S01]  /*ac50*/  SEL R95, R5, R12, P0 ;  /* 0x0000000c055f7207 */ /* 0x008fe20000000000 */
[----:B------:R-:W-:Y:S01]  /*ac60*/  SHFL.IDX PT, R107, R107, R6, 0x1c1f ;  /* 0x001c1f066b6b7589 */ /* 0x000fe200000e0000 */
[----:B------:R-:W-:Y:S02]  /*ac70*/  SEL R59, R70, R65, P0 ;  /* 0x00000041463b7207 */ /* 0x000fe40000000000 */
[----:B0-----:R-:W-:Y:S01]  /*ac80*/  SEL R45, R58, R51, P0 ;  /* 0x000000333a2d7207 */ /* 0x001fe20000000000 */
[----:B------:R0:W3:Y:S01]  /*ac90*/  SHFL.IDX PT, R106, R91, R6, 0x1c1f ;  /* 0x001c1f065b6a7589 */ /* 0x0000e200000e0000 */
[----:B------:R-:W-:Y:S02]  /*aca0*/  SEL R51, R53, R60, P0 ;  /* 0x0000003c35337207 */ /* 0x000fe40000000000 */
[----:B-1----:R-:W-:Y:S01]  /*acb0*/  SEL R54, R34, R63, P0 ;  /* 0x0000003f22367207 */ /* 0x002fe20000000000 */
[----:B------:R1:W3:Y:S01]  /*acc0*/  SHFL.IDX PT, R109, R109, R6, 0x1c1f ;  /* 0x001c1f066d6d7589 */ /* 0x0002e200000e0000 */
[----:B------:R-:W-:-:S02]  /*acd0*/  SEL R53, R62, R55, P0 ;  /* 0x000000373e357207 */ /* 0x000fc40000000000 */
[----:B------:R-:W-:Y:S02]  /*ace0*/  SEL R55, R55, R62, P0 ;  /* 0x0000003e37377207 */ /* 0x000fe40000000000 */
[----:B------:R-:W-:Y:S02]  /*acf0*/  SEL R61, R72, R103, P0 ;  /* 0x00000067483d7207 */ /* 0x000fe40000000000 */
[----:B0-----:R-:W-:Y:S02]  /*ad00*/  SEL R91, R7, R36, P0 ;  /* 0x00000024075b7207 */ /* 0x001fe40000000000 */
[----:B------:R-:W-:Y:S01]  /*ad10*/  SEL R63, R103, R72, P0 ;  /* 0x00000048673f7207 */ /* 0x000fe20000000000 */
[----:B------:R-:W-:Y:S01]  /*ad20*/  IMAD.U32 R103, RZ, RZ, UR8 ;  /* 0x00000008ff677e24 */ /* 0x000fe2000f8e00ff */
[----:B------:R-:W-:Y:S01]  /*ad30*/  SEL R70, R68, R71, P0 ;  /* 0x0000004744467207 */ /* 0x000fe20000000000 */
[----:B------:R-:W-:Y:S01]  /*ad40*/  ULDC.64 UR8, c[0x0][0xc08] ;  /* 0x0003020000087ab9 */ /* 0x000fe20000000a00 */
[----:B--2---:R-:W-:-:S02]  /*ad50*/  SEL R83, R15, R24, P0 ;  /* 0x000000180f537207 */ /* 0x004fc40000000000 */
[----:B------:R-:W-:Y:S02]  /*ad60*/  SEL R81, R24, R15, P0 ;  /* 0x0000000f18517207 */ /* 0x000fe40000000000 */
[----:B----4-:R-:W-:Y:S02]  /*ad70*/  SEL R72, R74, R75, P0 ;  /* 0x0000004b4a487207 */ /* 0x010fe40000000000 */
[----:B------:R-:W-:Y:S02]  /*ad80*/  SEL R68, R71, R68, P0 ;  /* 0x0000004447447207 */ /* 0x000fe40000000000 */
[----:B------:R-:W-:Y:S02]  /*ad90*/  F2FP.BF16.F32.PACK_AB R5, R41, R40 ;  /* 0x000000282905723e */ /* 0x000fe400000010ff */
[----:B-1----:R-:W-:Y:S02]  /*ada0*/  F2FP.BF16.F32.PACK_AB R6, R97, R96 ;  /* 0x000000606106723e */ /* 0x002fe400000010ff */
[----:B------:R-:W-:-:S02]  /*adb0*/  F2FP.BF16.F32.PACK_AB R7, R43, R42 ;  /* 0x0000002a2b07723e */ /* 0x000fc400000010ff */
[----:B------:R-:W-:Y:S02]  /*adc0*/  SEL R79, R25, R26, P0 ;  /* 0x0000001a194f7207 */ /* 0x000fe40000000000 */
[----:B------:R-:W-:Y:S01]  /*add0*/  SEL R77, R26, R25, P0 ;  /* 0x000000191a4d7207 */ /* 0x000fe20000000000 */
[----:B------:R0:W-:Y:S01]  /*ade0*/  STSM.16.M88.4 [R8], R4 ;  /* 0x0000000408007844 */ /* 0x0001e20000000200 */
[----:B------:R-:W-:Y:S02]  /*adf0*/  SEL R60, R73, R102, P0 ;  /* 0x00000066493c7207 */ /* 0x000fe40000000000 */
[----:B------:R-:W-:Y:S01]  /*ae00*/  SEL R62, R102, R73, P0 ;  /* 0x00000049663e7207 */ /* 0x000fe20000000000 */
[----:B------:R-:W-:Y:S01]  /*ae10*/  IMAD.U32 R102, RZ, RZ, UR7 ;  /* 0x00000007ff667e24 */ /* 0x000fe2000f8e00ff */
[----:B------:R-:W-:Y:S02]  /*ae20*/  SEL R74, R75, R74, P0 ;  /* 0x0000004a4b4a7207 */ /* 0x000fe40000000000 */
[----:B------:R-:W-:-:S02]  /*ae30*/  SEL R71, R69, R28, P0 ;  /* 0x0000001c45477207 */ /* 0x000fc40000000000 */
[----:B------:R-:W-:Y:S02]  /*ae40*/  F2FP.BF16.F32.PACK_AB R12, R95, R94 ;  /* 0x0000005e5f0c723e */ /* 0x000fe400000010ff */
[----:B------:R-:W-:Y:S02]  /*ae50*/  F2FP.BF16.F32.PACK_AB R13, R45, R44 ;  /* 0x0000002c2d0d723e */ /* 0x000fe400000010ff */
[----:B------:R-:W-:Y:S02]  /*ae60*/  F2FP.BF16.F32.PACK_AB R15, R47, R46 ;  /* 0x0000002e2f0f723e */ /* 0x000fe400000010ff */
[----:B------:R-:W-:Y:S02]  /*ae70*/  SEL R73, R64, R31, P0 ;  /* 0x0000001f40497207 */ /* 0x000fe40000000000 */
[----:B------:R-:W-:Y:S01]  /*ae80*/  SEL R75, R31, R64, P0 ;  /* 0x000000401f4b7207 */ /* 0x000fe20000000000 */
[----:B------:R1:W-:Y:S01]  /*ae90*/  STSM.16.M88.4 [R9], R12 ;  /* 0x0000000c09007844 */ /* 0x0003e20000000200 */
[----:B------:R-:W-:-:S02]  /*aea0*/  SEL R69, R28, R69, P0 ;  /* 0x000000451c457207 */ /* 0x000fc40000000000 */
[----:B------:R-:W-:Y:S02]  /*aeb0*/  F2FP.BF16.F32.PACK_AB R24, R91, R90 ;  /* 0x0000005a5b18723e */ /* 0x000fe400000010ff */
[----:B------:R-:W-:Y:S02]  /*aec0*/  F2FP.BF16.F32.PACK_AB R25, R49, R48 ;  /* 0x000000303119723e */ /* 0x000fe400000010ff */
[----:B------:R-:W-:Y:S02]  /*aed0*/  F2FP.BF16.F32.PACK_AB R26, R89, R88 ;  /* 0x00000058591a723e */ /* 0x000fe400000010ff */
[----:B------:R-:W-:Y:S02]  /*aee0*/  F2FP.BF16.F32.PACK_AB R27, R51, R50 ;  /* 0x00000032331b723e */ /* 0x000fe400000010ff */
[----:B------:R-:W-:Y:S02]  /*aef0*/  F2FP.BF16.F32.PACK_AB R28, R87, R86 ;  /* 0x00000056571c723e */ /* 0x000fe400000010ff */
[----:B------:R-:W-:Y:S01]  /*af00*/  F2FP.BF16.F32.PACK_AB R29, R53, R52 ;  /* 0x00000034351d723e */ /* 0x000fe200000010ff */
[----:B------:R2:W-:Y:S01]  /*af10*/  STSM.16.M88.4 [R10], R24 ;  /* 0x000000180a007844 */ /* 0x0005e20000000200 */
[----:B------:R-:W-:-:S02]  /*af20*/  F2FP.BF16.F32.PACK_AB R30, R85, R84 ;  /* 0x00000054551e723e */ /* 0x000fc400000010ff */
[----:B------:R-:W-:Y:S02]  /*af30*/  F2FP.BF16.F32.PACK_AB R31, R55, R54 ;  /* 0x00000036371f723e */ /* 0x000fe400000010ff */
[----:B------:R-:W-:Y:S02]  /*af40*/  SEL R56, R66, R67, P0 ;  /* 0x0000004342387207 */ /* 0x000fe40000000000 */
[----:B------:R-:W-:Y:S01]  /*af50*/  SEL R58, R67, R66, P0 ;  /* 0x00000042433a7207 */ /* 0x000fe20000000000 */
[----:B------:R4:W-:Y:S01]  /*af60*/  STSM.16.M88.4 [R11], R28 ;  /* 0x0000001c0b007844 */ /* 0x0009e20000000200 */
[----:B---3--:R-:W-:Y:S02]  /*af70*/  SEL R64, R105, R106, P0 ;  /* 0x0000006a69407207 */ /* 0x008fe40000000000 */
[----:B------:R-:W-:Y:S02]  /*af80*/  SEL R66, R106, R105, P0 ;  /* 0x000000696a427207 */ /* 0x000fe40000000000 */
[----:B------:R-:W-:-:S02]  /*af90*/  SEL R65, R104, R107, P0 ;  /* 0x0000006b68417207 */ /* 0x000fc40000000000 */
[----:B------:R-:W-:Y:S02]  /*afa0*/  SEL R67, R107, R104, P0 ;  /* 0x000000686b437207 */ /* 0x000fe40000000000 */
[----:B------:R-:W-:Y:S02]  /*afb0*/  SEL R34, R108, R109, P0 ;  /* 0x0000006d6c227207 */ /* 0x000fe40000000000 */
[----:B------:R-:W-:Y:S02]  /*afc0*/  SEL R36, R109, R108, P0 ;  /* 0x0000006c6d247207 */ /* 0x000fe40000000000 */
[----:B0-----:R-:W-:Y:S02]  /*afd0*/  F2FP.BF16.F32.PACK_AB R4, R83, R82 ;  /* 0x000000525304723e */ /* 0x001fe400000010ff */
[----:B------:R-:W-:Y:S02]  /*afe0*/  F2FP.BF16.F32.PACK_AB R5, R57, R56 ;  /* 0x000000383905723e */ /* 0x000fe400000010ff */
[----:B------:R-:W-:-:S02]  /*aff0*/  F2FP.BF16.F32.PACK_AB R6, R81, R80 ;  /* 0x000000505106723e */ /* 0x000fc400000010ff */
[----:B------:R-:W-:Y:S02]  /*b000*/  F2FP.BF16.F32.PACK_AB R7, R59, R58 ;  /* 0x0000003a3b07723e */ /* 0x000fe400000010ff */
[----:B------:R-:W-:Y:S02]  /*b010*/  F2FP.BF16.F32.PACK_AB R8, R79, R78 ;  /* 0x0000004e4f08723e */ /* 0x000fe400000010ff */
[----:B-1----:R-:W-:Y:S01]  /*b020*/  F2FP.BF16.F32.PACK_AB R9, R61, R60 ;  /* 0x0000003c3d09723e */ /* 0x002fe200000010ff */
[----:B------:R-:W-:Y:S01]  /*b030*/  STSM.16.M88.4 [R33], R4 ;  /* 0x0000000421007844 */ /* 0x000fe20000000200 */
[----:B--2---:R-:W-:Y:S02]  /*b040*/  F2FP.BF16.F32.PACK_AB R10, R77, R76 ;  /* 0x0000004c4d0a723e */ /* 0x004fe400000010ff */
[----:B----4-:R-:W-:Y:S02]  /*b050*/  F2FP.BF16.F32.PACK_AB R11, R63, R62 ;  /* 0x0000003e3f0b723e */ /* 0x010fe400000010ff */
[----:B------:R-:W-:-:S02]  /*b060*/  F2FP.BF16.F32.PACK_AB R12, R73, R72 ;  /* 0x00000048490c723e */ /* 0x000fc400000010ff */
[----:B------:R-:W-:Y:S01]  /*b070*/  F2FP.BF16.F32.PACK_AB R13, R65, R64 ;  /* 0x00000040410d723e */ /* 0x000fe200000010ff */
[----:B------:R0:W-:Y:S01]  /*b080*/  STSM.16.M88.4 [R38], R8 ;  /* 0x0000000826007844 */ /* 0x0001e20000000200 */
[----:B------:R-:W-:Y:S02]  /*b090*/  F2FP.BF16.F32.PACK_AB R14, R75, R74 ;  /* 0x0000004a4b0e723e */ /* 0x000fe400000010ff */
[----:B------:R-:W-:Y:S02]  /*b0a0*/  F2FP.BF16.F32.PACK_AB R15, R67, R66 ;  /* 0x00000042430f723e */ /* 0x000fe400000010ff */
[----:B------:R-:W-:Y:S02]  /*b0b0*/  F2FP.BF16.F32.PACK_AB R24, R71, R70 ;  /* 0x000000464718723e */ /* 0x000fe400000010ff */
[----:B------:R-:W-:Y:S01]  /*b0c0*/  F2FP.BF16.F32.PACK_AB R25, R35, R34 ;  /* 0x000000222319723e */ /* 0x000fe200000010ff */
[----:B------:R1:W-:Y:S01]  /*b0d0*/  STSM.16.M88.4 [R100], R12 ;  /* 0x0000000c64007844 */ /* 0x0003e20000000200 */
[----:B------:R-:W-:-:S02]  /*b0e0*/  F2FP.BF16.F32.PACK_AB R26, R69, R68 ;  /* 0x00000044451a723e */ /* 0x000fc400000010ff */
[----:B------:R-:W-:Y:S02]  /*b0f0*/  F2FP.BF16.F32.PACK_AB R27, R37, R36 ;  /* 0x00000024251b723e */ /* 0x000fe400000010ff */
[----:B------:R-:W-:-:S03]  /*b100*/  ISETP.NE.U32.AND P0, PT, RZ, UR10, PT ;  /* 0x0000000aff007c0c */ /* 0x000fc6000bf05070 */
[----:B------:R1:W-:Y:S01]  /*b110*/  STSM.16.M88.4 [R101], R24 ;  /* 0x0000001865007844 */ /* 0x0003e20000000200 */
[----:B------:R-:W-:Y:S01]  /*b120*/  BAR.SYNC.DEFER_BLOCKING 0x1, 0x100 ;  /* 0x0044000000007b1d */ /* 0x000fe20000010000 */
[----:B------:R-:W-:-:S07]  /*b130*/  ISETP.NE.AND.EX P0, PT, RZ, UR11, PT, P0 ;  /* 0x0000000bff007c0c */ /* 0x000fce000bf05300 */
[----:B0-----:R-:W0:Y:S06]  /*b140*/  LDC R38, c[0x0][0xbe8] ;  /* 0x0002fa00ff267b82 */ /* 0x001e2c0000000800 */
[----:B------:R-:W2:Y:S01]  /*b150*/  @P0 LDG.E R28, desc[UR50][R102.64] ;  /* 0x00000032661c0981 */ /* 0x000ea2000c1e1900 */
[----:B------:R-:W-:-:S04]  /*b160*/  UISETP.NE.U32.AND UP0, UPT, UR8, URZ, UPT ;  /* 0x0000003f0800728c */ /* 0x000fc8000bf05070 */
[----:B------:R-:W-:Y:S01]  /*b170*/  UISETP.NE.AND.EX UP0, UPT, UR9, URZ, UPT, UP0 ;  /* 0x0000003f0900728c */ /* 0x000fe2000bf05300 */
[----:B0-----:R-:W-:-:S05]  /*b180*/  ISETP.NE.AND P1, PT, R38, 0x1, PT ;  /* 0x000000012600780c */ /* 0x001fca0003f25270 */
[----:B------:R-:W-:-:S05]  /*b190*/  PLOP3.LUT P4, PT, PT, PT, UP0, 0x80, 0x0 ;  /* 0x000000000000781c */ /* 0x000fca0003f8f008 */
[----:B------:R-:W-:-:S03]  /*b1a0*/  @UP0 UIADD3 UR8, UP1, UR4, UR8, URZ ;  /* 0x0000000804080290 */ /* 0x000fc6000ff3e03f */
[----:B------:R-:W0:Y:S01]  /*b1b0*/  @P1 LDC R6, c[0x0][0xbec] ;  /* 0x0002fb00ff061b82 */ /* 0x000e220000000800 */
[----:B------:R-:W-:Y:S02]  /*b1c0*/  @UP0 UIADD3.X UR9, UR12, UR9, URZ, UP1, !UPT ;  /* 0x000000090c090290 */ /* 0x000fe40008ffe43f */
[----:B------:R-:W-:Y:S01]  /*b1d0*/  UISETP.GT.AND UP1, UPT, UR44, 0x1, UPT ;  /* 0x000000012c00788c */ /* 0x000fe2000bf24270 */
[----:B------:R-:W-:Y:S01]  /*b1e0*/  IMAD.U32 R4, RZ, RZ, UR8 ;  /* 0x00000008ff047e24 */ /* 0x000fe2000f8e00ff */
[----:B------:R-:W-:Y:S01]  /*b1f0*/  ULDC UR4, c[0x0][0xa88] ;  /* 0x0002a20000047ab9 */ /* 0x000fe20000000800 */
[----:B------:R-:W-:Y:S01]  /*b200*/  UMOV UR16, 0x9b8 ;  /* 0x000009b800107882 */ /* 0x000fe20000000000 */
[----:B------:R-:W-:Y:S01]  /*b210*/  IMAD.U32 R33, RZ, RZ, UR4 ;  /* 0x00000004ff217e24 */ /* 0x000fe2000f8e00ff */
[----:B------:R-:W3:Y:S01]  /*b220*/  @P1 LDC R9, c[0x0][0xbf0] ;  /* 0x0002fc00ff091b82 */ /* 0x000ee20000000800 */
[----:B------:R-:W-:Y:S01]  /*b230*/  USEL UR16, UR16, 0x978, UP1 ;  /* 0x0000097810107887 */ /* 0x000fe20008800000 */
[----:B------:R-:W-:Y:S01]  /*b240*/  IMAD.U32 R5, RZ, RZ, UR9 ;  /* 0x00000009ff057e24 */ /* 0x000fe2000f8e00ff */
[----:B------:R-:W-:-:S04]  /*b250*/  UISETP.NE.U32.AND UP0, UPT, UR10, URZ, UPT ;  /* 0x0000003f0a00728c */ /* 0x000fc8000bf05070 */
[----:B------:R4:W5:Y:S01]  /*b260*/  @P4 LDG.E R33, desc[UR50][R4.64] ;  /* 0x0000003204214981 */ /* 0x000962000c1e1900 */
[----:B------:R-:W-:Y:S01]  /*b270*/  UISETP.NE.AND.EX UP0, UPT, UR11, URZ, UPT, UP0 ;  /* 0x0000003f0b00728c */ /* 0x000fe2000bf05300 */
[----:B------:R-:W-:Y:S01]  /*b280*/  UMOV UR4, URZ ;  /* 0x0000003f00047c82 */ /* 0x000fe20008000000 */
[----:B------:R-:W-:-:S03]  /*b290*/  USEL UR7, UR40, URZ, UP1 ;  /* 0x0000003f28077287 */ /* 0x000fc60008800000 */
[----:B------:R-:W-:Y:S01]  /*b2a0*/  ULDC.64 UR10, c[0x0][UR16+0x218] ;  /* 0x00008600100a7abb */ /* 0x000fe20008000a00 */
[----:B------:R-:W-:Y:S01]  /*b2b0*/  ULDC.64 UR14, c[0x0][UR16+0x228] ;  /* 0x00008a00100e7abb */ /* 0x000fe20008000a00 */
[----:B------:R-:W-:Y:S01]  /*b2c0*/  USEL UR36, UR36, URZ, !UP0 ;  /* 0x0000003f24247287 */ /* 0x000fe2000c000000 */
[----:B----4-:R-:W-:Y:S01]  /*b2d0*/  IMAD.U32 R4, RZ, RZ, UR42 ;  /* 0x0000002aff047e24 */ /* 0x010fe2000f8e00ff */
[----:B------:R-:W-:Y:S01]  /*b2e0*/  ULDC.64 UR12, c[0x0][UR16+0x220] ;  /* 0x00008800100c7abb */ /* 0x000fe20008000a00 */
[----:B------:R-:W-:Y:S02]  /*b2f0*/  UIMAD.WIDE.U32 UR8, UR10, UR39, URZ ;  /* 0x000000270a0872a5 */ /* 0x000fe4000f8e003f */
[----:B------:R-:W-:Y:S01]  /*b300*/  IMAD R11, R4, 0x80, R219 ;  /* 0x00000080040b7824 */ /* 0x000fe200078e02db */
[----:B------:R-:W-:Y:S02]  /*b310*/  UIMAD.WIDE.U32 UR18, UR14, UR7, URZ ;  /* 0x000000070e1272a5 */ /* 0x000fe4000f8e003f */
[----:B------:R-:W-:Y:S01]  /*b320*/  UIMAD UR10, UR11, UR39, URZ ;  /* 0x000000270b0a72a4 */ /* 0x000fe2000f8e023f */
[----:B0-----:R-:W-:Y:S01]  /*b330*/  @P1 IMAD.HI.U32 R4, R11, R6, RZ ;  /* 0x000000060b041227 */ /* 0x001fe200078e00ff */
[----:B------:R-:W-:-:S02]  /*b340*/  UIMAD UR14, UR15, UR7, URZ ;  /* 0x000000070f0e72a4 */ /* 0x000fc4000f8e023f */
[----:B------:R-:W-:Y:S01]  /*b350*/  USEL UR37, UR37, URZ, !UP0 ;  /* 0x0000003f25257287 */ /* 0x000fe2000c000000 */
[----:B------:R-:W-:Y:S01]  /*b360*/  IMAD.MOV.U32 R7, RZ, RZ, R11 ;  /* 0x000000ffff077224 */ /* 0x000fe200078e000b */
[----:B------:R-:W-:Y:S01]  /*b370*/  UIMAD UR7, UR13, UR36, URZ ;  /* 0x000000240d0772a4 */ /* 0x000fe2000f8e023f */
[----:B---3--:R-:W-:Y:S01]  /*b380*/  @P1 SHF.R.U32.HI R7, RZ, R9, R4 ;  /* 0x00000009ff071219 */ /* 0x008fe20000011604 */
[----:B------:R-:W-:Y:S01]  /*b390*/  UIADD3 UR9, UR9, UR10, URZ ;  /* 0x0000000a09097290 */ /* 0x000fe2000fffe03f */
[----:B------:R-:W-:Y:S01]  /*b3a0*/  IMAD.U32 R4, RZ, RZ, UR18 ;  /* 0x00000012ff047e24 */ /* 0x000fe2000f8e00ff */
[----:B------:R-:W-:Y:S01]  /*b3b0*/  UIMAD.WIDE.U32 UR10, UR12, UR36, URZ ;  /* 0x000000240c0a72a5 */ /* 0x000fe2000f8e003f */
[----:B------:R-:W-:Y:S01]  /*b3c0*/  IMAD.U32 R5, RZ, RZ, UR19 ;  /* 0x00000013ff057e24 */ /* 0x000fe2000f8e00ff */
[----:B------:R-:W-:Y:S01]  /*b3d0*/  UIMAD UR7, UR12, UR37, UR7 ;  /* 0x000000250c0772a4 */ /* 0x000fe2000f8e0207 */
[--C-:B------:R-:W-:Y:S01]  /*b3e0*/  IMAD.MOV R9, RZ, RZ, -R7.reuse ;  /* 0x000000ffff097224 */ /* 0x100fe200078e0a07 */
[----:B------:R-:W-:Y:S01]  /*b3f0*/  UIADD3 UR14, UR19, UR14, URZ ;  /* 0x0000000e130e7290 */ /* 0x000fe2000fffe03f */
[----:B------:R-:W-:Y:S01]  /*b400*/  SHF.R.S32.HI R5, RZ, 0x1f, R7 ;  /* 0x0000001fff057819 */ /* 0x000fe20000011407 */
[----:B------:R-:W-:Y:S01]  /*b410*/  UIADD3 UR7, UR11, UR7, URZ ;  /* 0x000000070b077290 */ /* 0x000fe2000fffe03f */
[----:B------:R-:W-:-:S03]  /*b420*/  IMAD R9, R38, R9, R11 ;  /* 0x0000000926097224 */ /* 0x000fc600078e020b */
[----:B------:R-:W-:Y:S02]  /*b430*/  IMAD.U32 R8, RZ, RZ, UR14 ;  /* 0x0000000eff087e24 */ /* 0x000fe4000f8e00ff */
[----:B------:R-:W-:Y:S02]  /*b440*/  SHF.R.S32.HI R6, RZ, 0x1f, R9 ;  /* 0x0000001fff067819 */ /* 0x000fe40000011409 */
[----:B--2---:R-:W-:-:S13]  /*b450*/  @P0 R2UR UR4, R28 ;  /* 0x000000001c0402ca */ /* 0x004fda00000e0000 */
[----:B------:R-:W-:Y:S02]  /*b460*/  UIADD3 UR8, UP0, UP2, UR10, UR8, UR4 ;  /* 0x000000080a087290 */ /* 0x000fe4000fa1e004 */
[----:B------:R-:W-:Y:S01]  /*b470*/  USHF.R.S32.HI UR12, URZ, 0x1f, UR4 ;  /* 0x0000001f3f0c7899 */ /* 0x000fe20008011404 */
[----:B------:R-:W-:Y:S01]  /*b480*/  ULDC.64 UR10, c[0x0][0xba8] ;  /* 0x0002ea00000a7ab9 */ /* 0x000fe20000000a00 */
[----:B------:R-:W-:Y:S02]  /*b490*/  @!UP1 ULDC UR10, c[0x0][0xb50] ;  /* 0x0002d400000a9ab9 */ /* 0x000fe40000000800 */
[----:B------:R-:W-:Y:S01]  /*b4a0*/  UIADD3.X UR7, UR7, UR9, UR12, UP0, UP2 ;  /* 0x0000000907077290 */ /* 0x000fe200087e440c */
[----:B------:R-:W-:Y:S01]  /*b4b0*/  IADD3 R4, P2, P3, R7, UR8, R4 ;  /* 0x0000000807047c10 */ /* 0x000fe2000fb5e004 */
[----:B------:R-:W-:Y:S01]  /*b4c0*/  @!UP1 ULDC UR11, c[0x0][0xb54] ;  /* 0x0002d500000b9ab9 */ /* 0x000fe20000000800 */
[----:B------:R-:W-:Y:S02]  /*b4d0*/  ULDC.64 UR8, c[0x0][UR16+0x210] ;  /* 0x0000840010087abb */ /* 0x000fe40008000a00 */
[----:B------:R-:W-:Y:S01]  /*b4e0*/  IMAD R7, R9, UR9, RZ ;  /* 0x0000000909077c24 */ /* 0x000fe2000f8e02ff */
[----:B------:R-:W-:-:S03]  /*b4f0*/  IADD3.X R5, R5, UR7, R8, P2, P3 ;  /* 0x0000000705057c10 */ /* 0x000fc600097e6408 */
[----:B------:R-:W-:Y:S02]  /*b500*/  IMAD R7, R6, UR8, R7 ;  /* 0x0000000806077c24 */ /* 0x000fe4000f8e0207 */
[----:B------:R-:W-:-:S04]  /*b510*/  IMAD.WIDE.U32 R4, R9, UR8, R4 ;  /* 0x0000000809047c25 */ /* 0x000fc8000f8e0004 */
[----:B------:R-:W-:Y:S01]  /*b520*/  IMAD.IADD R5, R5, 0x1, R7 ;  /* 0x0000000105057824 */ /* 0x000fe200078e0207 */
[----:B------:R-:W-:-:S04]  /*b530*/  LEA R8, P2, R4, UR10, 0x2 ;  /* 0x0000000a04087c11 */ /* 0x000fc8000f8410ff */
[----:B------:R-:W-:Y:S01]  /*b540*/  LEA.HI.X R9, R4, UR11, R5, 0x2, P2 ;  /* 0x0000000b04097c11 */ /* 0x000fe200090f1405 */
[----:B-1----:R-:W-:Y:S08]  /*b550*/  @P4 BRA `(.L_x_163) ;  /* 0x0000000000104947 */ /* 0x002ff00003800000 */
[----:B------:R-:W-:Y:S05]  /*b560*/  @!P0 BRA `(.L_x_163) ;  /* 0x00000000000c8947 */ /* 0x000fea0003800000 */
[----:B------:R-:W2:Y:S04]  /*b570*/  LDG.E R4, desc[UR50][R102.64] ;  /* 0x0000003266047981 */ /* 0x000ea8000c1e1900 */
[----:B-----5:R-:W2:Y:S02]  /*b580*/  LDG.E R33, desc[UR50][R102.64+0x4] ;  /* 0x0000043266217981 */ /* 0x020ea4000c1e1900 */
[----:B--2---:R-:W-:-:S07]  /*b590*/  IMAD.IADD R33, R33, 0x1, -R4 ;  /* 0x0000000121217824 */ /* 0x004fce00078e0a04 */
.L_x_163:
[----:B------:R-:W-:Y:S01]  /*b5a0*/  IMAD.U32 R13, RZ, RZ, UR42 ;  /* 0x0000002aff0d7e24 */ /* 0x000fe2000f8e00ff */
[----:B------:R-:W-:Y:S01]  /*b5b0*/  SHFL.IDX PT, R4, R8, RZ, 0x1c1f ;  /* 0x001c1fff08047589 */ /* 0x000fe200000e0000 */
[----:B-----5:R-:W-:Y:S01]  /*b5c0*/  IMAD R33, R33, R38, RZ ;  /* 0x0000002621217224 */ /* 0x020fe200078e02ff */
[----:B------:R-:W-:Y:S01]  /*b5d0*/  LOP3.LUT P0, RZ, R201, 0x3, RZ, 0xc0, !PT ;  /* 0x00000003c9ff7812 */ /* 0x000fe2000780c0ff */
[----:B------:R-:W-:Y:S01]  /*b5e0*/  IMAD R10, R13, 0x80, R218 ;  /* 0x000000800d0a7824 */ /* 0x000fe200078e02da */
[----:B------:R-:W0:Y:S03]  /*b5f0*/  SHFL.IDX PT, R5, R9, RZ, 0x1c1f ;  /* 0x001c1fff09057589 */ /* 0x000e2600000e0000 */
[C---:B------:R-:W-:Y:S01]  /*b600*/  VIADD R24, R10.reuse, 0x8 ;  /* 0x000000080a187836 */ /* 0x040fe20000000000 */
[----:B------:R-:W-:Y:S01]  /*b610*/  SHFL.IDX PT, R6, R8, 0x1, 0x1c1f ;  /* 0x003c1f0008067f89 */ /* 0x000fe200000e0000 */
[----:B------:R-:W-:-:S03]  /*b620*/  ISETP.GE.OR P2, PT, R10, R33, P0 ;  /* 0x000000210a00720c */ /* 0x000fc60000746670 */
[----:B------:R-:W1:Y:S01]  /*b630*/  SHFL.IDX PT, R7, R9, 0x1, 0x1c1f ;  /* 0x003c1f0009077f89 */ /* 0x000e6200000e0000 */
[----:B------:R-:W-:-:S09]  /*b640*/  ISETP.GE.OR P0, PT, R24, R33, P0 ;  /* 0x000000211800720c */ /* 0x000fd20000706670 */
[----:B0-----:R0:W-:Y:S04]  /*b650*/  @!P2 ST.E desc[UR50][R4.64], R3 ;  /* 0x000000030400a985 */ /* 0x0011e8000c101932 */
[----:B-1----:R0:W-:Y:S01]  /*b660*/  @!P0 ST.E desc[UR50][R6.64], R0 ;  /* 0x0000000006008985 */ /* 0x0021e2000c101932 */
[----:B------:R-:W-:-:S13]  /*b670*/  PLOP3.LUT P0, PT, PT, PT, UP1, 0x80, 0x0 ;  /* 0x000000000000781c */ /* 0x000fda0003f0f018 */
[----:B0-----:R-:W-:Y:S05]  /*b680*/  @P0 BRA `(.L_x_164) ;  /* 0x0000000800900947 */ /* 0x001fea0003800000 */
[----:B------:R-:W-:Y:S01]  /*b690*/  IMAD R3, R200, 0x40, R2 ;  /* 0x00000040c8037824 */ /* 0x000fe200078e0202 */
[----:B------:R-:W0:Y:S01]  /*b6a0*/  @P1 LDC R35, c[0x0][0xbec] ;  /* 0x0002fb00ff231b82 */ /* 0x000e220000000800 */
[----:B------:R-:W-:Y:S02]  /*b6b0*/  ULDC.64 UR10, c[0x0][0xaa0] ;  /* 0x0002a800000a7ab9 */ /* 0x000fe40000000a00 */
[----:B------:R-:W-:-:S03]  /*b6c0*/  IMAD.WIDE R20, R3, 0x2, R20 ;  /* 0x0000000203147825 */ /* 0x000fc600078e0214 */
[C---:B------:R-:W-:Y:S02]  /*b6d0*/  IADD3 R9, P6, R20.reuse, 0x1000, RZ ;  /* 0x0000100014097810 */ /* 0x040fe40007fde0ff */
[C---:B------:R-:W-:Y:S02]  /*b6e0*/  IADD3 R13, P5, R20.reuse, 0x2000, RZ ;  /* 0x00002000140d7810 */ /* 0x040fe40007fbe0ff */
[----:B------:R-:W-:Y:S02]  /*b6f0*/  LOP3.LUT R8, R9, 0x380, RZ, 0xc0, !PT ;  /* 0x0000038009087812 */ /* 0x000fe400078ec0ff */
[C---:B------:R-:W-:Y:S02]  /*b700*/  IADD3 R25, P4, R20.reuse, 0x3000, RZ ;  /* 0x0000300014197810 */ /* 0x040fe40007f9e0ff */
[C---:B------:R-:W-:Y:S02]  /*b710*/  IADD3 R29, P3, R20.reuse, 0x4000, RZ ;  /* 0x00004000141d7810 */ /* 0x040fe40007f7e0ff */
[----:B------:R-:W-:-:S02]  /*b720*/  IADD3 R41, P2, R20, 0x5000, RZ ;  /* 0x0000500014297810 */ /* 0x000fc40007f5e0ff */
[C---:B------:R-:W-:Y:S02]  /*b730*/  IADD3 R45, P0, R20.reuse, 0x6000, RZ ;  /* 0x00006000142d7810 */ /* 0x040fe40007f1e0ff */
[----:B------:R-:W-:Y:S02]  /*b740*/  LOP3.LUT R5, R20, 0x380, RZ, 0xc0, !PT ;  /* 0x0000038014057812 */ /* 0x000fe400078ec0ff */
[----:B------:R-:W-:Y:S02]  /*b750*/  SHF.R.U64 R8, R8, 0x3, RZ ;  /* 0x0000000308087819 */ /* 0x000fe400000012ff */
[----:B------:R-:W-:Y:S02]  /*b760*/  LOP3.LUT R12, R13, 0x380, RZ, 0xc0, !PT ;  /* 0x000003800d0c7812 */ /* 0x000fe400078ec0ff */
[----:B------:R-:W-:Y:S02]  /*b770*/  LOP3.LUT R24, R25, 0x380, RZ, 0xc0, !PT ;  /* 0x0000038019187812 */ /* 0x000fe400078ec0ff */
[----:B------:R-:W-:-:S02]  /*b780*/  LOP3.LUT R28, R29, 0x380, RZ, 0xc0, !PT ;  /* 0x000003801d1c7812 */ /* 0x000fc400078ec0ff */
[----:B------:R-:W-:Y:S02]  /*b790*/  LOP3.LUT R40, R41, 0x380, RZ, 0xc0, !PT ;  /* 0x0000038029287812 */ /* 0x000fe400078ec0ff */
[----:B------:R-:W-:Y:S02]  /*b7a0*/  LOP3.LUT R44, R45, 0x380, RZ, 0xc0, !PT ;  /* 0x000003802d2c7812 */ /* 0x000fe400078ec0ff */
[----:B------:R-:W-:Y:S02]  /*b7b0*/  SHF.R.U64 R5, R5, 0x3, RZ ;  /* 0x0000000305057819 */ /* 0x000fe400000012ff */
[----:B------:R-:W-:Y:S01]  /*b7c0*/  LOP3.LUT R8, R8, R9, RZ, 0x3c, !PT ;  /* 0x0000000908087212 */ /* 0x000fe200078e3cff */
[----:B------:R-:W-:Y:S01]  /*b7d0*/  IMAD.X R9, RZ, RZ, R21, P6 ;  /* 0x000000ffff097224 */ /* 0x000fe200030e0615 */
[----:B------:R-:W-:Y:S02]  /*b7e0*/  IADD3 R3, P6, R20, 0x7000, RZ ;  /* 0x0000700014037810 */ /* 0x000fe40007fde0ff */
[----:B------:R-:W-:-:S02]  /*b7f0*/  SHF.R.U64 R12, R12, 0x3, RZ ;  /* 0x000000030c0c7819 */ /* 0x000fc400000012ff */
[----:B------:R-:W-:Y:S01]  /*b800*/  SHF.R.U64 R24, R24, 0x3, RZ ;  /* 0x0000000318187819 */ /* 0x000fe200000012ff */
[--C-:B------:R-:W-:Y:S01]  /*b810*/  IMAD.X R49, RZ, RZ, R21.reuse, P6 ;  /* 0x000000ffff317224 */ /* 0x100fe200030e0615 */
[----:B------:R-:W-:Y:S01]  /*b820*/  SHF.R.U64 R28, R28, 0x3, RZ ;  /* 0x000000031c1c7819 */ /* 0x000fe200000012ff */
[----:B------:R-:W-:Y:S01]  /*b830*/  UIMAD UR7, UR12, UR10, URZ ;  /* 0x0000000a0c0772a4 */ /* 0x000fe2000f8e023f */
[----:B------:R-:W-:Y:S01]  /*b840*/  SHF.R.U64 R40, R40, 0x3, RZ ;  /* 0x0000000328287819 */ /* 0x000fe200000012ff */
[----:B------:R-:W-:Y:S01]  /*b850*/  UIMAD.WIDE.U32 UR8, UR4, UR10, URZ ;  /* 0x0000000a040872a5 */ /* 0x000fe2000f8e003f */
[----:B------:R-:W-:Y:S01]  /*b860*/  SHF.R.U64 R44, R44, 0x3, RZ ;  /* 0x000000032c2c7819 */ /* 0x000fe200000012ff */
[----:B------:R-:W-:Y:S01]  /*b870*/  ULDC.64 UR12, c[0x0][0xaf0] ;  /* 0x0002bc00000c7ab9 */ /* 0x000fe20000000a00 */
[----:B------:R-:W-:Y:S01]  /*b880*/  LOP3.LUT R20, R5, R20, RZ, 0x3c, !PT ;  /* 0x0000001405147212 */ /* 0x000fe200078e3cff */
[----:B------:R-:W5:Y:S01]  /*b890*/  LD.E.128 R8, desc[UR50][R8.64] ;  /* 0x0000003208087980 */ /* 0x000f62000c101d00 */
[----:B------:R-:W-:Y:S01]  /*b8a0*/  LOP3.LUT R12, R12, R13, RZ, 0x3c, !PT ;  /* 0x0000000d0c0c7212 */ /* 0x000fe200078e3cff */
[--C-:B------:R-:W-:Y:S01]  /*b8b0*/  IMAD.X R13, RZ, RZ, R21.reuse, P5 ;  /* 0x000000ffff0d7224 */ /* 0x100fe200028e0615 */
[----:B------:R-:W-:Y:S01]  /*b8c0*/  LOP3.LUT R24, R24, R25, RZ, 0x3c, !PT ;  /* 0x0000001918187212 */ /* 0x000fe200078e3cff */
[--C-:B------:R-:W-:Y:S01]  /*b8d0*/  IMAD.X R25, RZ, RZ, R21.reuse, P4 ;  /* 0x000000ffff197224 */ /* 0x100fe200020e0615 */
[----:B------:R-:W-:Y:S01]  /*b8e0*/  LOP3.LUT R28, R28, R29, RZ, 0x3c, !PT ;  /* 0x0000001d1c1c7212 */ /* 0x000fe200078e3cff */
[--C-:B------:R-:W-:Y:S01]  /*b8f0*/  IMAD.X R29, RZ, RZ, R21.reuse, P3 ;  /* 0x000000ffff1d7224 */ /* 0x100fe200018e0615 */
[----:B------:R-:W-:Y:S01]  /*b900*/  LOP3.LUT R40, R40, R41, RZ, 0x3c, !PT ;  /* 0x0000002928287212 */ /* 0x000fe200078e3cff */
[--C-:B------:R-:W-:Y:S01]  /*b910*/  IMAD.X R41, RZ, RZ, R21.reuse, P2 ;  /* 0x000000ffff297224 */ /* 0x100fe200010e0615 */
[----:B------:R-:W-:Y:S01]  /*b920*/  LOP3.LUT R44, R44, R45, RZ, 0x3c, !PT ;  /* 0x0000002d2c2c7212 */ /* 0x000fe200078e3cff */
[----:B------:R-:W-:Y:S01]  /*b930*/  IMAD.X R45, RZ, RZ, R21, P0 ;  /* 0x000000ffff2d7224 */ /* 0x000fe200000e0615 */
[----:B------:R1:W5:Y:S01]  /*b940*/  LD.E.128 R4, desc[UR50][R20.64] ;  /* 0x0000003214047980 */ /* 0x000362000c101d00 */
[----:B------:R-:W-:Y:S01]  /*b950*/  LOP3.LUT R0, R3, 0x380, RZ, 0xc0, !PT ;  /* 0x0000038003007812 */ /* 0x000fe200078ec0ff */
[----:B------:R-:W-:-:S02]  /*b960*/  UIMAD UR7, UR4, UR11, UR7 ;  /* 0x0000000b040772a4 */ /* 0x000fc4000f8e0207 */
[----:B------:R-:W5:Y:S01]  /*b970*/  LD.E.128 R12, desc[UR50][R12.64] ;  /* 0x000000320c0c7980 */ /* 0x000f62000c101d00 */
[----:B------:R-:W-:-:S03]  /*b980*/  SHF.R.U64 R0, R0, 0x3, RZ ;  /* 0x0000000300007819 */ /* 0x000fc600000012ff */
[----:B------:R-:W5:Y:S01]  /*b990*/  LD.E.128 R24, desc[UR50][R24.64] ;  /* 0x0000003218187980 */ /* 0x000f62000c101d00 */
[----:B------:R-:W-:Y:S01]  /*b9a0*/  LOP3.LUT R48, R0, R3, RZ, 0x3c, !PT ;  /* 0x0000000300307212 */ /* 0x000fe200078e3cff */
[----:B-1----:R-:W1:Y:S01]  /*b9b0*/  @P1 LDC R21, c[0x0][0xbf0] ;  /* 0x0002fc00ff151b82 */ /* 0x002e620000000800 */
[----:B------:R-:W-:Y:S01]  /*b9c0*/  IMAD R0, R17, 0x20, R200 ;  /* 0x0000002011007824 */ /* 0x000fe200078e02c8 */
[----:B------:R-:W-:Y:S01]  /*b9d0*/  ULDC.64 UR10, c[0x0][0xae8] ;  /* 0x0002ba00000a7ab9 */ /* 0x000fe20000000a00 */
[----:B------:R-:W-:Y:S01]  /*b9e0*/  IMAD.U32 R3, RZ, RZ, UR42 ;  /* 0x0000002aff037e24 */ /* 0x000fe2000f8e00ff */
[----:B------:R-:W-:Y:S01]  /*b9f0*/  UIADD3 UR9, UR9, UR7, URZ ;  /* 0x0000000709097290 */ /* 0x000fe2000fffe03f */
[----:B------:R-:W5:Y:S01]  /*ba00*/  LD.E.128 R28, desc[UR50][R28.64] ;  /* 0x000000321c1c7980 */ /* 0x000f62000c101d00 */
[----:B------:R-:W-:Y:S01]  /*ba10*/  USHF.R.S32.HI UR4, URZ, 0x1f, UR36 ;  /* 0x0000001f3f047899 */ /* 0x000fe20008011424 */
[----:B------:R-:W-:Y:S01]  /*ba20*/  IMAD R34, R3, 0x80, R0 ;  /* 0x0000008003227824 */ /* 0x000fe200078e0200 */
[----:B------:R-:W-:Y:S01]  /*ba30*/  UIMAD.WIDE.U32 UR8, UR39, UR10, UR8 ;  /* 0x0000000a270872a5 */ /* 0x000fe2000f8e0008 */
[----:B------:R-:W5:Y:S01]  /*ba40*/  LD.E.128 R40, desc[UR50][R40.64] ;  /* 0x0000003228287980 */ /* 0x000f62000c101d00 */
[----:B------:R-:W-:Y:S01]  /*ba50*/  UIMAD UR4, UR4, UR12, URZ ;  /* 0x0000000c040472a4 */ /* 0x000fe2000f8e023f */
[----:B0-----:R-:W-:Y:S01]  /*ba60*/  @P1 IMAD.HI.U32 R0, R34, R35, RZ ;  /* 0x0000002322001227 */ /* 0x001fe200078e00ff */
[----:B------:R-:W-:Y:S01]  /*ba70*/  UIMAD UR9, UR39, UR11, UR9 ;  /* 0x0000000b270972a4 */ /* 0x000fe2000f8e0209 */
[----:B------:R-:W5:Y:S01]  /*ba80*/  LD.E.128 R44, desc[UR50][R44.64] ;  /* 0x000000322c2c7980 */ /* 0x000f62000c101d00 */
[----:B------:R-:W-:Y:S01]  /*ba90*/  UIMAD UR4, UR36, UR13, UR4 ;  /* 0x0000000d240472a4 */ /* 0x000fe2000f8e0204 */
[----:B------:R-:W-:Y:S01]  /*baa0*/  IMAD.MOV.U32 R3, RZ, RZ, R34 ;  /* 0x000000ffff037224 */ /* 0x000fe200078e0022 */
[----:B------:R-:W-:Y:S01]  /*bab0*/  UIMAD.WIDE.U32 UR36, UR36, UR12, UR8 ;  /* 0x0000000c242472a5 */ /* 0x000fe2000f8e0008 */
[----:B------:R-:W5:Y:S02]  /*bac0*/  LD.E.128 R48, desc[UR50][R48.64] ;  /* 0x0000003230307980 */ /* 0x000f64000c101d00 */
[----:B------:R-:W-:Y:S01]  /*bad0*/  ULDC.64 UR8, c[0x0][0xae0] ;  /* 0x0002b80000087ab9 */ /* 0x000fe20000000a00 */
[----:B-1----:R-:W-:Y:S01]  /*bae0*/  @P1 SHF.R.U32.HI R3, RZ, R21, R0 ;  /* 0x00000015ff031219 */ /* 0x002fe20000011600 */
[----:B------:R-:W-:Y:S01]  /*baf0*/  UIADD3 UR4, UR37, UR4, URZ ;  /* 0x0000000425047290 */ /* 0x000fe2000fffe03f */
[----:B------:R-:W-:Y:S01]  /*bb00*/  IMAD.U32 R20, RZ, RZ, UR36 ;  /* 0x00000024ff147e24 */ /* 0x000fe2000f8e00ff */
[----:B------:R-:W-:Y:S01]  /*bb10*/  @!PT LDS RZ, [RZ] ;  /* 0x00000000fffff984 */ /* 0x000fe20000000800 */
[----:B------:R-:W-:Y:S01]  /*bb20*/  @!PT LDS RZ, [RZ] ;  /* 0x00000000fffff984 */ /* 0x000fe20000000800 */
[----:B------:R-:W-:Y:S01]  /*bb30*/  @!PT LDS RZ, [RZ] ;  /* 0x00000000fffff984 */ /* 0x000fe20000000800 */
[----:B------:R-:W-:Y:S01]  /*bb40*/  @!PT LDS RZ, [RZ] ;  /* 0x00000000fffff984 */ /* 0x000fe20000000800 */
[----:B------:R0:W-:Y:S06]  /*bb50*/  MEMBAR.ALL.CTA ;  /* 0x0000000000007992 */ /* 0x0001ec0000008000 */
[----:B0-----:R-:W0:Y:S01]  /*bb60*/  FENCE.VIEW.ASYNC.S ;  /* 0x00000000000073c6 */ /* 0x001e220000000000 */
[--C-:B------:R-:W-:Y:S01]  /*bb70*/  SHF.R.S32.HI R0, RZ, 0x1f, R3.reuse ;  /* 0x0000001fff007819 */ /* 0x100fe20000011403 */
[----:B------:R-:W-:-:S02]  /*bb80*/  IMAD.MOV R35, RZ, RZ, -R3 ;  /* 0x000000ffff237224 */ /* 0x000fc400078e0a03 */
[----:B------:R-:W-:Y:S02]  /*bb90*/  IMAD.U32 R21, RZ, RZ, UR37 ;  /* 0x00000025ff157e24 */ /* 0x000fe4000f8e00ff */
[----:B------:R-:W-:Y:S02]  /*bba0*/  IMAD R0, R0, UR8, RZ ;  /* 0x0000000800007c24 */ /* 0x000fe4000f8e02ff */
[----:B------:R-:W-:Y:S02]  /*bbb0*/  IMAD R35, R38, R35, R34 ;  /* 0x0000002326237224 */ /* 0x000fe400078e0222 */
[----:B------:R-:W-:Y:S02]  /*bbc0*/  IMAD.U32 R21, RZ, RZ, UR4 ;  /* 0x00000004ff157e24 */ /* 0x000fe4000f8e00ff */
[C---:B------:R-:W-:Y:S01]  /*bbd0*/  IMAD R37, R3.reuse, UR9, R0 ;  /* 0x0000000903257c24 */ /* 0x040fe2000f8e0200 */
[----:B------:R-:W-:Y:S01]  /*bbe0*/  SHF.R.S32.HI R0, RZ, 0x1f, R35 ;  /* 0x0000001fff007819 */ /* 0x000fe20000011423 */
[----:B------:R-:W-:Y:S01]  /*bbf0*/  IMAD.WIDE.U32 R20, R3, UR8, R20 ;  /* 0x0000000803147c25 */ /* 0x000fe2000f8e0014 */
[----:B------:R-:W-:-:S03]  /*bc00*/  ULDC.64 UR8, c[0x0][0xad8] ;  /* 0x0002b60000087ab9 */ /* 0x000fc60000000a00 */
[----:B------:R-:W-:Y:S02]  /*bc10*/  IMAD.U32 R3, RZ, RZ, UR42 ;  /* 0x0000002aff037e24 */ /* 0x000fe4000f8e00ff */
[----:B------:R-:W-:Y:S02]  /*bc20*/  IMAD.IADD R21, R21, 0x1, R37 ;  /* 0x0000000115157824 */ /* 0x000fe400078e0225 */
[----:B------:R-:W-:Y:S02]  /*bc30*/  IMAD R34, R0, UR8, RZ ;  /* 0x0000000800227c24 */ /* 0x000fe4000f8e02ff */
[----:B------:R-:W-:Y:S02]  /*bc40*/  IMAD R38, R3, 0x80, R200 ;  /* 0x0000008003267824 */ /* 0x000fe400078e02c8 */
[C---:B------:R-:W-:Y:S02]  /*bc50*/  IMAD R3, R35.reuse, UR9, R34 ;  /* 0x0000000923037c24 */ /* 0x040fe4000f8e0222 */
[----:B------:R-:W-:Y:S01]  /*bc60*/  IMAD.WIDE.U32 R20, R35, UR8, R20 ;  /* 0x0000000823147c25 */ /* 0x000fe2000f8e0014 */
[----:B------:R-:W-:Y:S01]  /*bc70*/  ISETP.GE.AND P2, PT, R38, R33, PT ;  /* 0x000000212600720c */ /* 0x000fe20003f46270 */
[----:B------:R-:W-:-:S02]  /*bc80*/  ULDC.64 UR8, c[0x0][0xa80] ;  /* 0x0002a00000087ab9 */ /* 0x000fc40000000a00 */
[----:B------:R-:W-:Y:S01]  /*bc90*/  IMAD.IADD R3, R21, 0x1, R3 ;  /* 0x0000000115037824 */ /* 0x000fe200078e0203 */
[----:B------:R-:W-:Y:S01]  /*bca0*/  LEA R36, P3, R20, UR8, 0x1 ;  /* 0x0000000814247c11 */ /* 0x000fe2000f8608ff */
[----:B------:R-:W-:Y:S02]  /*bcb0*/  VIADD R32, R32, 0x29820 ;  /* 0x0002982020207836 */ /* 0x000fe40000000000 */
[----:B------:R-:W-:Y:S01]  /*bcc0*/  VIADD R0, R38, 0x20 ;  /* 0x0000002026007836 */ /* 0x000fe20000000000 */
[----:B------:R-:W-:Y:S02]  /*bcd0*/  LEA.HI.X R3, R20, UR9, R3, 0x1, P3 ;  /* 0x0000000914037c11 */ /* 0x000fe400098f0c03 */
[----:B------:R-:W-:Y:S02]  /*bce0*/  PRMT R32, RZ, 0x654, R32 ;  /* 0x00000654ff207816 */ /* 0x000fe40000000020 */
[-C--:B------:R-:W-:Y:S01]  /*bcf0*/  ISETP.GE.AND P0, PT, R0, R33.reuse, PT ;  /* 0x000000210000720c */ /* 0x080fe20003f06270 */
[----:B------:R-:W-:Y:S01]  /*bd00*/  VIADD R0, R38, 0x40 ;  /* 0x0000004026007836 */ /* 0x000fe20000000000 */
[----:B0-----:R0:W-:Y:S01]  /*bd10*/  SYNCS.ARRIVE.TRANS64.RED.A1T0 RZ, [R32+URZ], RZ ;  /* 0x000000ff20ff79a7 */ /* 0x0011e2000810043f */
[----:B------:R0:W1:Y:S01]  /*bd20*/  SHFL.IDX PT, R21, R36, RZ, 0x181f ;  /* 0x00181fff24157589 */ /* 0x00006200000e0000 */
[----:B------:R-:W-:Y:S03]  /*bd30*/  BSSY B1, `(.L_x_165) ;  /* 0x000000d000017945 */ /* 0x000fe60003800000 */
[----:B------:R0:W2:Y:S01]  /*bd40*/  SHFL.IDX PT, R35, R3, RZ, 0x181f ;  /* 0x00181fff03237589 */ /* 0x0000a200000e0000 */
[----:B------:R-:W-:Y:S01]  /*bd50*/  ISETP.GE.AND P1, PT, R0, R33, PT ;  /* 0x000000210000720c */ /* 0x000fe20003f26270 */
[----:B------:R-:W-:-:S12]  /*bd60*/  @P2 BRA `(.L_x_166) ;  /* 0x0000000000242947 */ /* 0x000fd80003800000 */
[----:B------:R-:W-:Y:S02]  /*bd70*/  ULDC UR4, c[0x0][0xac8] ;  /* 0x0002b20000047ab9 */ /* 0x000fe40000000800 */
[----:B------:R-:W-:Y:S02]  /*bd80*/  ISETP.GE.AND P2, PT, R2, UR4, PT ;  /* 0x0000000402007c0c */ /* 0x000fe4000bf46270 */
[----:B------:R-:W-:-:S11]  /*bd90*/  ISETP.GE.AND P3, PT, R16, UR4, PT ;  /* 0x0000000410007c0c */ /* 0x000fd6000bf66270 */
[-C--:B-1----:R-:W-:Y:S02]  /*bda0*/  @!P2 LEA R20, P4, R2, R21.reuse, 0x1 ;  /* 0x000000150214a211 */ /* 0x082fe400078808ff */
[----:B------:R-:W-:Y:S02]  /*bdb0*/  @!P3 LEA R34, P5, R16, R21, 0x1 ;  /* 0x000000151022b211 */ /* 0x000fe400078a08ff */
[-C--:B--2---:R-:W-:Y:S02]  /*bdc0*/  @!P2 LEA.HI.X R21, R2, R35.reuse, R222, 0x1, P4 ;  /* 0x000000230215a211 */ /* 0x084fe400020f0cde */
[----:B------:R-:W-:-:S03]  /*bdd0*/  @!P3 LEA.HI.X R35, R16, R35, R221, 0x1, P5 ;  /* 0x000000231023b211 */ /* 0x000fc600028f0cdd */
[----:B-----5:R3:W-:Y:S04]  /*bde0*/  @!P2 ST.E.128 desc[UR50][R20.64], R4 ;  /* 0x000000041400a985 */ /* 0x0207e8000c101d32 */
[----:B------:R3:W-:Y:S02]  /*bdf0*/  @!P3 ST.E.128 desc[UR50][R34.64], R28 ;  /* 0x0000001c2200b985 */ /* 0x0007e4000c101d32 */
.L_x_166:
[----:B------:R-:W-:Y:S05]  /*be00*/  BSYNC B1 ;  /* 0x0000000000017941 */ /* 0x000fea0003800000 */
.L_x_165:
[----:B---3-5:R3:W4:Y:S01]  /*be10*/  SHFL.IDX PT, R7, R3, 0x1, 0x181f ;  /* 0x00381f0003077f89 */ /* 0x02872200000e0000 */
[----:B------:R-:W-:Y:S03]  /*be20*/  BSSY B1, `(.L_x_167) ;  /* 0x000000c000017945 */ /* 0x000fe60003800000 */
[----:B------:R3:W0:Y:S01]  /*be30*/  SHFL.IDX PT, R5, R36, 0x1, 0x181f ;  /* 0x00381f0024057f89 */ /* 0x00062200000e0000 */
[----:B------:R-:W-:Y:S05]  /*be40*/  @P0 BRA `(.L_x_168) ;  /* 0x0000000000240947 */ /* 0x000fea0003800000 */
[----:B------:R-:W-:Y:S02]  /*be50*/  ULDC UR4, c[0x0][0xac8] ;  /* 0x0002b20000047ab9 */ /* 0x000fe40000000800 */
[----:B------:R-:W-:Y:S02]  /*be60*/  ISETP.GE.AND P3, PT, R2, UR4, PT ;  /* 0x0000000402007c0c */ /* 0x000fe4000bf66270 */
[----:B------:R-:W-:-:S11]  /*be70*/  ISETP.GE.AND P4, PT, R16, UR4, PT ;  /* 0x0000000410007c0c */ /* 0x000fd6000bf86270 */
[-C--:B0-----:R-:W-:Y:S02]  /*be80*/  @!P3 LEA R4, P0, R2, R5.reuse, 0x1 ;  /* 0x000000050204b211 */ /* 0x081fe400078008ff */
[----:B------:R-:W-:Y:S02]  /*be90*/  @!P4 LEA R6, P2, R16, R5, 0x1 ;  /* 0x000000051006c211 */ /* 0x000fe400078408ff */
[-C--:B----4-:R-:W-:Y:S02]  /*bea0*/  @!P3 LEA.HI.X R5, R2, R7.reuse, R222, 0x1, P0 ;  /* 0x000000070205b211 */ /* 0x090fe400000f0cde */
[----:B------:R-:W-:-:S03]  /*beb0*/  @!P4 LEA.HI.X R7, R16, R7, R221, 0x1, P2 ;  /* 0x000000071007c211 */ /* 0x000fc600010f0cdd */
[----:B------:R0:W-:Y:S04]  /*bec0*/  @!P3 ST.E.128 desc[UR50][R4.64], R8 ;  /* 0x000000080400b985 */ /* 0x0001e8000c101d32 */
[----:B------:R0:W-:Y:S02]  /*bed0*/  @!P4 ST.E.128 desc[UR50][R6.64], R40 ;  /* 0x000000280600c985 */ /* 0x0001e4000c101d32 */
.L_x_168:
[----:B------:R-:W-:Y:S05]  /*bee0*/  BSYNC B1 ;  /* 0x0000000000017941 */ /* 0x000fea0003800000 */
.L_x_167:
[----:B0---4-:R0:W4:Y:S01]  /*bef0*/  SHFL.IDX PT, R7, R3, 0x2, 0x181f ;  /* 0x00581f0003077f89 */ /* 0x01112200000e0000 */
        /* <DEDUP_REMOVED lines=12> */
.L_x_170:
[----:B------:R-:W-:Y:S05]  /*bfc0*/  BSYNC B1 ;  /* 0x0000000000017941 */ /* 0x000fea0003800000 */
.L_x_169:
[----:B------:R-:W-:Y:S01]  /*bfd0*/  VIADD R0, R38, 0x60 ;  /* 0x0000006026007836 */ /* 0x000fe20000000000 */
[----:B0--3--:R-:W0:Y:S04]  /*bfe0*/  SHFL.IDX PT, R3, R3, 0x3, 0x181f ;  /* 0x00781f0003037f89 */ /* 0x009e2800000e0000 */
[----:B------:R-:W-:Y:S01]  /*bff0*/  ISETP.GE.AND P0, PT, R0, R33, PT ;  /* 0x000000210000720c */ /* 0x000fe20003f06270 */
[----:B----4-:R3:W4:-:S12]  /*c000*/  SHFL.IDX PT, R7, R36, 0x3, 0x181f ;  /* 0x00781f0024077f89 */ /* 0x01071800000e0000 */
[----:B---3--:R-:W-:Y:S05]  /*c010*/  @P0 BRA `(.L_x_171) ;  /* 0x00000018002c0947 */ /* 0x008fea0003800000 */
[----:B------:R-:W-:Y:S02]  /*c020*/  ULDC UR4, c[0x0][0xac8] ;  /* 0x0002b20000047ab9 */ /* 0x000fe40000000800 */
[----:B------:R-:W-:-:S13]  /*c030*/  ISETP.GE.AND P1, PT, R2, UR4, PT ;  /* 0x0000000402007c0c */ /* 0x000fda000bf26270 */
[----:B----4-:R-:W-:-:S04]  /*c040*/  @!P1 LEA R4, P0, R2, R7, 0x1 ;  /* 0x0000000702049211 */ /* 0x010fc800078008ff */
[----:B0-----:R-:W-:Y:S02]  /*c050*/  @!P1 LEA.HI.X R5, R2, R3, R222, 0x1, P0 ;  /* 0x0000000302059211 */ /* 0x001fe400000f0cde */
[----:B------:R-:W-:-:S03]  /*c060*/  ISETP.GE.AND P0, PT, R16, UR4, PT ;  /* 0x0000000410007c0c */ /* 0x000fc6000bf06270 */
[----:B------:R0:W-:Y:S10]  /*c070*/  @!P1 ST.E.128 desc[UR50][R4.64], R24 ;  /* 0x0000001804009985 */ /* 0x0001f4000c101d32 */
[----:B------:R-:W-:Y:S05]  /*c080*/  @P0 BRA `(.L_x_171) ;  /* 0x0000001800100947 */ /* 0x000fea0003800000 */
[----:B0-----:R-:W-:-:S04]  /*c090*/  LEA R4, P0, R16, R7, 0x1 ;  /* 0x0000000710047211 */ /* 0x001fc800078008ff */
[----:B------:R-:W-:-:S05]  /*c0a0*/  LEA.HI.X R5, R16, R3, R221, 0x1, P0 ;  /* 0x0000000310057211 */ /* 0x000fca00000f0cdd */
[----:B------:R0:W-:Y:S01]  /*c0b0*/  ST.E.128 desc[UR50][R4.64], R48 ;  /* 0x0000003004007985 */ /* 0x0001e2000c101d32 */
[----:B------:R-:W-:Y:S05]  /*c0c0*/  BRA `(.L_x_171) ;  /* 0x0000001800007947 */ /* 0x000fea0003800000 */
.L_x_164:
[----:B------:R-:W-:Y:S01]  /*c0d0*/  ULDC.64 UR10, c[0x0][0xb08] ;  /* 0x0002c200000a7ab9 */ /* 0x000fe20000000a00 */
[----:B------:R-:W0:Y:S01]  /*c0e0*/  @P1 LDC R0, c[0x0][0xbec] ;  /* 0x0002fb00ff001b82 */ /* 0x000e220000000800 */
[----:B------:R-:W-:Y:S01]  /*c0f0*/  UIMAD UR7, UR12, UR10, URZ ;  /* 0x0000000a0c0772a4 */ /* 0x000fe2000f8e023f */
[----:B------:R-:W-:Y:S01]  /*c100*/  IMAD.MOV.U32 R3, RZ, RZ, R11 ;  /* 0x000000ffff037224 */ /* 0x000fe200078e000b */
[----:B------:R-:W-:Y:S01]  /*c110*/  UIMAD.WIDE.U32 UR8, UR4, UR10, URZ ;  /* 0x0000000a040872a5 */ /* 0x000fe2000f8e003f */
[----:B------:R-:W-:Y:S01]  /*c120*/  ISETP.GE.AND P0, PT, R10, R33, PT ;  /* 0x000000210a00720c */ /* 0x000fe20003f06270 */
[----:B------:R-:W-:Y:S01]  /*c130*/  UIMAD UR7, UR4, UR11, UR7 ;  /* 0x0000000b040772a4 */ /* 0x000fe2000f8e0207 */
[----:B------:R-:W-:Y:S01]  /*c140*/  VIADD R32, R32, 0x29820 ;  /* 0x0002982020207836 */ /* 0x000fe20000000000 */
[----:B------:R-:W-:Y:S01]  /*c150*/  USHF.R.S32.HI UR4, URZ, 0x1f, UR36 ;  /* 0x0000001f3f047899 */ /* 0x000fe20008011424 */
[----:B------:R-:W1:Y:S01]  /*c160*/  @P1 LDC R5, c[0x0][0xbf0] ;  /* 0x0002fc00ff051b82 */ /* 0x000e620000000800 */
[----:B------:R-:W-:Y:S01]  /*c170*/  UIADD3 UR9, UR9, UR7, URZ ;  /* 0x0000000709097290 */ /* 0x000fe2000fffe03f */
[----:B------:R-:W-:Y:S01]  /*c180*/  BSSY B1, `(.L_x_172) ;  /* 0x0000068000017945 */ /* 0x000fe20003800000 */
[----:B------:R-:W-:Y:S01]  /*c190*/  ULDC.64 UR10, c[0x0][0xb38] ;  /* 0x0002ce00000a7ab9 */ /* 0x000fe20000000a00 */
[----:B------:R-:W-:Y:S01]  /*c1a0*/  PRMT R32, RZ, 0x654, R32 ;  /* 0x00000654ff207816 */ /* 0x000fe20000000020 */
[----:B------:R-:W-:-:S03]  /*c1b0*/  UIMAD.WIDE.U32 UR8, UR39, UR10, UR8 ;  /* 0x0000000a270872a5 */ /* 0x000fc6000f8e0008 */
[----:B------:R2:W-:Y:S01]  /*c1c0*/  SYNCS.ARRIVE.TRANS64.RED.A1T0 RZ, [R32+URZ], RZ ;  /* 0x000000ff20ff79a7 */ /* 0x0005e2000810043f */
[----:B------:R-:W-:-:S03]  /*c1d0*/  UIMAD UR9, UR39, UR11, UR9 ;  /* 0x0000000b270972a4 */ /* 0x000fc6000f8e0209 */
[----:B------:R-:W-:Y:S02]  /*c1e0*/  ULDC.64 UR10, c[0x0][0xb40] ;  /* 0x0002d000000a7ab9 */ /* 0x000fe40000000a00 */
[----:B------:R-:W-:Y:S01]  /*c1f0*/  UIMAD UR4, UR4, UR10, URZ ;  /* 0x0000000a040472a4 */ /* 0x000fe2000f8e023f */
[----:B0-----:R-:W-:-:S03]  /*c200*/  @P1 IMAD.HI.U32 R0, R11, R0, RZ ;  /* 0x000000000b001227 */ /* 0x001fc600078e00ff */
[----:B------:R-:W-:Y:S02]  /*c210*/  UIMAD UR4, UR36, UR11, UR4 ;  /* 0x0000000b240472a4 */ /* 0x000fe4000f8e0204 */
[----:B------:R-:W-:-:S03]  /*c220*/  UIMAD.WIDE.U32 UR36, UR36, UR10, UR8 ;  /* 0x0000000a242472a5 */ /* 0x000fc6000f8e0008 */
[----:B------:R-:W-:Y:S01]  /*c230*/  ULDC.64 UR10, c[0x0][0xb48] ;  /* 0x0002d200000a7ab9 */ /* 0x000fe20000000a00 */
[----:B------:R-:W-:Y:S01]  /*c240*/  UIADD3 UR9, UR37, UR4, URZ ;  /* 0x0000000425097290 */ /* 0x000fe2000fffe03f */
[----:B-1----:R-:W-:Y:S02]  /*c250*/  @P1 SHF.R.U32.HI R3, RZ, R5, R0 ;  /* 0x00000005ff031219 */ /* 0x002fe40000011600 */
[----:B------:R-:W-:Y:S02]  /*c260*/  UMOV UR8, UR36 ;  /* 0x0000002400087c82 */ /* 0x000fe40008000000 */
[----:B------:R-:W-:Y:S01]  /*c270*/  UIMAD.WIDE.U32 UR8, UR40, UR10, UR8 ;  /* 0x0000000a280872a5 */ /* 0x000fe2000f8e0008 */
[--C-:B------:R-:W-:Y:S01]  /*c280*/  SHF.R.S32.HI R0, RZ, 0x1f, R3.reuse ;  /* 0x0000001fff007819 */ /* 0x100fe20000011403 */
[----:B------:R-:W-:Y:S02]  /*c290*/  IMAD.MOV R7, RZ, RZ, -R3 ;  /* 0x000000ffff077224 */ /* 0x000fe400078e0a03 */
[----:B------:R-:W-:-:S02]  /*c2a0*/  UIMAD UR40, UR40, UR11, UR9 ;  /* 0x0000000b282872a4 */ /* 0x000fc4000f8e0209 */
[----:B------:R-:W-:Y:S01]  /*c2b0*/  IMAD R7, R38, R7, R11 ;  /* 0x0000000726077224 */ /* 0x000fe200078e020b */
[----:B------:R-:W-:Y:S01]  /*c2c0*/  ULDC.64 UR10, c[0x0][0xb30] ;  /* 0x0002cc00000a7ab9 */ /* 0x000fe20000000a00 */
[----:B------:R-:W-:Y:S02]  /*c2d0*/  IMAD.U32 R5, RZ, RZ, UR9 ;  /* 0x00000009ff057e24 */ /* 0x000fe4000f8e00ff */
[----:B------:R-:W-:Y:S02]  /*c2e0*/  IMAD R0, R0, UR10, RZ ;  /* 0x0000000a00007c24 */ /* 0x000fe4000f8e02ff */
[----:B------:R-:W-:Y:S01]  /*c2f0*/  IMAD.U32 R4, RZ, RZ, UR8 ;  /* 0x00000008ff047e24 */ /* 0x000fe2000f8e00ff */
[----:B------:R-:W-:Y:S01]  /*c300*/  ULDC.64 UR8, c[0x0][0xb28] ;  /* 0x0002ca0000087ab9 */ /* 0x000fe20000000a00 */
[----:B------:R-:W-:Y:S02]  /*c310*/  IMAD.U32 R5, RZ, RZ, UR40 ;  /* 0x00000028ff057e24 */ /* 0x000fe4000f8e00ff */
[C---:B------:R-:W-:Y:S01]  /*c320*/  IMAD R9, R3.reuse, UR11, R0 ;  /* 0x0000000b03097c24 */ /* 0x040fe2000f8e0200 */
[----:B------:R-:W-:Y:S01]  /*c330*/  SHF.R.S32.HI R0, RZ, 0x1f, R7 ;  /* 0x0000001fff007819 */ /* 0x000fe20000011407 */
[----:B------:R-:W-:-:S04]  /*c340*/  IMAD.WIDE.U32 R4, R3, UR10, R4 ;  /* 0x0000000a03047c25 */ /* 0x000fc8000f8e0004 */
[----:B------:R-:W-:Y:S02]  /*c350*/  IMAD R0, R0, UR8, RZ ;  /* 0x0000000800007c24 */ /* 0x000fe4000f8e02ff */
[----:B------:R-:W-:Y:S02]  /*c360*/  IMAD.IADD R5, R5, 0x1, R9 ;  /* 0x0000000105057824 */ /* 0x000fe400078e0209 */
[C---:B------:R-:W-:Y:S02]  /*c370*/  IMAD R3, R7.reuse, UR9, R0 ;  /* 0x0000000907037c24 */ /* 0x040fe4000f8e0200 */
[----:B------:R-:W-:Y:S01]  /*c380*/  IMAD.WIDE.U32 R4, R7, UR8, R4 ;  /* 0x0000000807047c25 */ /* 0x000fe2000f8e0004 */
[----:B------:R-:W-:-:S03]  /*c390*/  ULDC.64 UR8, c[0x0][0xb00] ;  /* 0x0002c00000087ab9 */ /* 0x000fc60000000a00 */
[----:B------:R-:W-:Y:S01]  /*c3a0*/  IMAD.IADD R3, R5, 0x1, R3 ;  /* 0x0000000105037824 */ /* 0x000fe200078e0203 */
[----:B------:R-:W-:-:S04]  /*c3b0*/  LEA R0, P1, R4, UR8, 0x2 ;  /* 0x0000000804007c11 */ /* 0x000fc8000f8210ff */
[----:B------:R-:W-:Y:S01]  /*c3c0*/  LEA.HI.X R3, R4, UR9, R3, 0x2, P1 ;  /* 0x0000000904037c11 */ /* 0x000fe200088f1403 */
[----:B------:R2:W0:Y:S04]  /*c3d0*/  SHFL.IDX PT, R6, R0, RZ, 0x1c1f ;  /* 0x001c1fff00067589 */ /* 0x00042800000e0000 */
[----:B------:R2:W1:Y:S01]  /*c3e0*/  SHFL.IDX PT, R7, R3, RZ, 0x1c1f ;  /* 0x001c1fff03077589 */ /* 0x00046200000e0000 */
[----:B------:R-:W-:Y:S05]  /*c3f0*/  @P0 BRA `(.L_x_173) ;  /* 0x0000000400000947 */ /* 0x000fea0003800000 */
[----:B------:R-:W-:Y:S02]  /*c400*/  ULDC UR4, c[0x0][0xac8] ;  /* 0x0002b20000047ab9 */ /* 0x000fe40000000800 */
[----:B------:R-:W-:Y:S02]  /*c410*/  ISETP.GE.AND P3, PT, R198, UR4, PT ;  /* 0x00000004c6007c0c */ /* 0x000fe4000bf66270 */
[----:B------:R-:W-:Y:S02]  /*c420*/  ISETP.GE.AND P2, PT, R199, UR4, PT ;  /* 0x00000004c7007c0c */ /* 0x000fe4000bf46270 */
[----:B------:R-:W-:Y:S02]  /*c430*/  ISETP.GE.AND P1, PT, R197, UR4, PT ;  /* 0x00000004c5007c0c */ /* 0x000fe4000bf26270 */
[----:B------:R-:W-:Y:S02]  /*c440*/  ISETP.GE.AND P0, PT, R196, UR4, PT ;  /* 0x00000004c4007c0c */ /* 0x000fe4000bf06270 */
[----:B------:R-:W-:-:S05]  /*c450*/  ISETP.GE.AND P4, PT, R195, UR4, PT ;  /* 0x00000004c3007c0c */ /* 0x000fca000bf86270 */
[CC--:B0-----:R-:W-:Y:S02]  /*c460*/  @!P3 LEA R8, P5, R198.reuse, R6.reuse, 0x2 ;  /* 0x00000006c608b211 */ /* 0x0c1fe400078a10ff */
[----:B-1----:R-:W-:Y:S02]  /*c470*/  @!P2 IMAD.WIDE R4, R199, 0x4, R6 ;  /* 0x00000004c704a825 */ /* 0x002fe400078e0206 */
[----:B------:R-:W-:Y:S02]  /*c480*/  @!P3 LEA.HI.X R9, R198, R7, R216, 0x2, P5 ;  /* 0x00000007c609b211 */ /* 0x000fe400028f14d8 */
[-C--:B------:R-:W-:Y:S01]  /*c490*/  @!P1 LEA R10, P6, R197, R6.reuse, 0x2 ;  /* 0x00000006c50a9211 */ /* 0x080fe200078c10ff */
[----:B------:R0:W-:Y:S01]  /*c4a0*/  @!P2 ST.E.64 desc[UR50][R4.64], R98 ;  /* 0x000000620400a985 */ /* 0x0001e2000c101b32 */
[----:B------:R-:W-:Y:S02]  /*c4b0*/  ISETP.GE.AND P2, PT, R194, UR4, PT ;  /* 0x00000004c2007c0c */ /* 0x000fe4000bf46270 */
[----:B------:R-:W-:Y:S01]  /*c4c0*/  @!P0 LEA R12, P5, R196, R6, 0x2 ;  /* 0x00000006c40c8211 */ /* 0x000fe200078a10ff */
[----:B------:R1:W-:Y:S01]  /*c4d0*/  @!P3 ST.E.64 desc[UR50][R8.64], R96 ;  /* 0x000000600800b985 */ /* 0x0003e2000c101b32 */
[----:B------:R-:W-:-:S02]  /*c4e0*/  ISETP.GE.AND P3, PT, R193, UR4, PT ;  /* 0x00000004c1007c0c */ /* 0x000fc4000bf66270 */
[-C--:B------:R-:W-:Y:S02]  /*c4f0*/  @!P1 LEA.HI.X R11, R197, R7.reuse, R215, 0x2, P6 ;  /* 0x00000007c50b9211 */ /* 0x080fe400030f14d7 */
[----:B------:R-:W-:-:S03]  /*c500*/  @!P0 LEA.HI.X R13, R196, R7, R214, 0x2, P5 ;  /* 0x00000007c40d8211 */ /* 0x000fc600028f14d6 */
[----:B------:R3:W-:Y:S01]  /*c510*/  @!P1 ST.E.64 desc[UR50][R10.64], R94 ;  /* 0x0000005e0a009985 */ /* 0x0007e2000c101b32 */
[----:B0-----:R-:W-:-:S03]  /*c520*/  @!P4 LEA R4, P1, R195, R6, 0x2 ;  /* 0x00000006c304c211 */ /* 0x001fc600078210ff */
[----:B------:R0:W-:Y:S01]  /*c530*/  @!P0 ST.E.64 desc[UR50][R12.64], R92 ;  /* 0x0000005c0c008985 */ /* 0x0001e2000c101b32 */
[----:B------:R-:W-:Y:S02]  /*c540*/  ISETP.GE.AND P0, PT, R192, UR4, PT ;  /* 0x00000004c0007c0c */ /* 0x000fe4000bf06270 */
[-C--:B------:R-:W-:Y:S02]  /*c550*/  @!P4 LEA.HI.X R5, R195, R7.reuse, R213, 0x2, P1 ;  /* 0x00000007c305c211 */ /* 0x080fe400008f14d5 */
[CC--:B------:R-:W-:Y:S02]  /*c560*/  @!P2 LEA R14, P6, R194.reuse, R6.reuse, 0x2 ;  /* 0x00000006c20ea211 */ /* 0x0c0fe400078c10ff */
[----:B------:R-:W-:Y:S01]  /*c570*/  ISETP.GE.AND P1, PT, R171, UR4, PT ;  /* 0x00000004ab007c0c */ /* 0x000fe2000bf26270 */
[----:B------:R4:W-:Y:S01]  /*c580*/  @!P4 ST.E.64 desc[UR50][R4.64], R90 ;  /* 0x0000005a0400c985 */ /* 0x0009e2000c101b32 */
[----:B------:R-:W-:Y:S02]  /*c590*/  @!P3 LEA R20, P5, R193, R6, 0x2 ;  /* 0x00000006c114b211 */ /* 0x000fe400078a10ff */
[----:B------:R-:W-:-:S02]  /*c5a0*/  @!P2 LEA.HI.X R15, R194, R7, R212, 0x2, P6 ;  /* 0x00000007c20fa211 */ /* 0x000fc400030f14d4 */
[----:B------:R-:W-:Y:S02]  /*c5b0*/  ISETP.GE.AND P4, PT, R170, UR4, PT ;  /* 0x00000004aa007c0c */ /* 0x000fe4000bf86270 */
[----:B------:R-:W-:Y:S01]  /*c5c0*/  @!P3 LEA.HI.X R21, R193, R7, R211, 0x2, P5 ;  /* 0x00000007c115b211 */ /* 0x000fe200028f14d3 */
[----:B------:R5:W-:Y:S01]  /*c5d0*/  @!P2 ST.E.64 desc[UR50][R14.64], R88 ;  /* 0x000000580e00a985 */ /* 0x000be2000c101b32 */
[----:B-1----:R-:W-:-:S03]  /*c5e0*/  @!P0 LEA R8, P2, R192, R6, 0x2 ;  /* 0x00000006c0088211 */ /* 0x002fc600078410ff */
[----:B------:R-:W-:Y:S01]  /*c5f0*/  @!P3 ST.E.64 desc[UR50][R20.64], R86 ;  /* 0x000000561400b985 */ /* 0x000fe2000c101b32 */
[----:B------:R-:W-:Y:S02]  /*c600*/  ISETP.GE.AND P3, PT, R169, UR4, PT ;  /* 0x00000004a9007c0c */ /* 0x000fe4000bf66270 */
[CC--:B---3--:R-:W-:Y:S02]  /*c610*/  @!P1 LEA R10, P5, R171.reuse, R6.reuse, 0x2 ;  /* 0x00000006ab0a9211 */ /* 0x0c8fe400078a10ff */
[-C--:B------:R-:W-:Y:S02]  /*c620*/  @!P0 LEA.HI.X R9, R192, R7.reuse, R210, 0x2, P2 ;  /* 0x00000007c0098211 */ /* 0x080fe400010f14d2 */
[----:B------:R-:W-:Y:S02]  /*c630*/  ISETP.GE.AND P2, PT, R168, UR4, PT ;  /* 0x00000004a8007c0c */ /* 0x000fe4000bf46270 */
[----:B0-----:R-:W-:Y:S01]  /*c640*/  @!P4 LEA R12, P6, R170, R6, 0x2 ;  /* 0x00000006aa0cc211 */ /* 0x001fe200078c10ff */
[----:B------:R0:W-:Y:S01]  /*c650*/  @!P0 ST.E.64 desc[UR50][R8.64], R84 ;  /* 0x0000005408008985 */ /* 0x0001e2000c101b32 */
[----:B------:R-:W-:-:S02]  /*c660*/  @!P1 LEA.HI.X R11, R171, R7, R209, 0x2, P5 ;  /* 0x00000007ab0b9211 */ /* 0x000fc400028f14d1 */
[-C--:B------:R-:W-:Y:S02]  /*c670*/  @!P4 LEA.HI.X R13, R170, R7.reuse, R208, 0x2, P6 ;  /* 0x00000007aa0dc211 */ /* 0x080fe400030f14d0 */
[----:B------:R-:W-:Y:S01]  /*c680*/  ISETP.GE.AND P0, PT, R23, UR4, PT ;  /* 0x0000000417007c0c */ /* 0x000fe2000bf06270 */
[----:B------:R1:W-:Y:S01]  /*c690*/  @!P1 ST.E.64 desc[UR50][R10.64], R82 ;  /* 0x000000520a009985 */ /* 0x0003e2000c101b32 */
[C---:B----4-:R-:W-:Y:S02]  /*c6a0*/  @!P3 LEA R4, P1, R169.reuse, R6, 0x2 ;  /* 0x00000006a904b211 */ /* 0x050fe400078210ff */
[----:B------:R-:W-:Y:S01]  /*c6b0*/  ISETP.GE.AND P5, PT, R22, UR4, PT ;  /* 0x0000000416007c0c */ /* 0x000fe2000bfa6270 */
[----:B------:R3:W-:Y:S01]  /*c6c0*/  @!P4 ST.E.64 desc[UR50][R12.64], R80 ;  /* 0x000000500c00c985 */ /* 0x0007e2000c101b32 */
[----:B------:R-:W-:Y:S02]  /*c6d0*/  @!P3 LEA.HI.X R5, R169, R7, R207, 0x2, P1 ;  /* 0x00000007a905b211 */ /* 0x000fe400008f14cf */
[----:B------:R-:W-:-:S02]  /*c6e0*/  ISETP.GE.AND P4, PT, R19, UR4, PT ;  /* 0x0000000413007c0c */ /* 0x000fc4000bf86270 */
[----:B------:R-:W-:Y:S01]  /*c6f0*/  ISETP.GE.AND P1, PT, R18, UR4, PT ;  /* 0x0000000412007c0c */ /* 0x000fe2000bf26270 */
[----:B------:R4:W-:Y:S01]  /*c700*/  @!P3 ST.E.64 desc[UR50][R4.64], R78 ;  /* 0x0000004e0400b985 */ /* 0x0009e2000c101b32 */
[CC--:B-----5:R-:W-:Y:S02]  /*c710*/  @!P2 LEA R14, P6, R168.reuse, R6.reuse, 0x2 ;  /* 0x00000006a80ea211 */ /* 0x0e0fe400078c10ff */
[C---:B0-----:R-:W-:Y:S02]  /*c720*/  @!P0 LEA R8, P3, R23.reuse, R6, 0x2 ;  /* 0x0000000617088211 */ /* 0x041fe400078610ff */
[-C--:B------:R-:W-:Y:S02]  /*c730*/  @!P2 LEA.HI.X R15, R168, R7.reuse, R206, 0x2, P6 ;  /* 0x00000007a80fa211 */ /* 0x080fe400030f14ce */
[----:B------:R-:W-:-:S03]  /*c740*/  @!P0 LEA.HI.X R9, R23, R7, R205, 0x2, P3 ;  /* 0x0000000717098211 */ /* 0x000fc600018f14cd */
[----:B------:R4:W-:Y:S01]  /*c750*/  @!P2 ST.E.64 desc[UR50][R14.64], R76 ;  /* 0x0000004c0e00a985 */ /* 0x0009e2000c101b32 */
[-C--:B-1----:R-:W-:Y:S02]  /*c760*/  @!P5 LEA R10, P2, R22, R6.reuse, 0x2 ;  /* 0x00000006160ad211 */ /* 0x082fe400078410ff */
[CC--:B---3--:R-:W-:Y:S01]  /*c770*/  @!P4 LEA R12, P3, R19.reuse, R6.reuse, 0x2 ;  /* 0x00000006130cc211 */ /* 0x0c8fe200078610ff */
[----:B------:R4:W-:Y:S01]  /*c780*/  @!P0 ST.E.64 desc[UR50][R8.64], R72 ;  /* 0x0000004808008985 */ /* 0x0009e2000c101b32 */
[----:B------:R-:W-:Y:S02]  /*c790*/  @!P1 LEA R6, P6, R18, R6, 0x2 ;  /* 0x0000000612069211 */ /* 0x000fe400078c10ff */
[-C--:B------:R-:W-:Y:S02]  /*c7a0*/  @!P5 LEA.HI.X R11, R22, R7.reuse, R204, 0x2, P2 ;  /* 0x00000007160bd211 */ /* 0x080fe400010f14cc */
[-C--:B------:R-:W-:Y:S02]  /*c7b0*/  @!P4 LEA.HI.X R13, R19, R7.reuse, R203, 0x2, P3 ;  /* 0x00000007130dc211 */ /* 0x080fe400018f14cb */
[----:B------:R-:W-:Y:S01]  /*c7c0*/  @!P1 LEA.HI.X R7, R18, R7, R202, 0x2, P6 ;  /* 0x0000000712079211 */ /* 0x000fe200030f14ca */
[----:B------:R4:W-:Y:S04]  /*c7d0*/  @!P5 ST.E.64 desc[UR50][R10.64], R74 ;  /* 0x0000004a0a00d985 */ /* 0x0009e8000c101b32 */
[----:B------:R4:W-:Y:S04]  /*c7e0*/  @!P4 ST.E.64 desc[UR50][R12.64], R70 ;  /* 0x000000460c00c985 */ /* 0x0009e8000c101b32 */
[----:B------:R4:W-:Y:S02]  /*c7f0*/  @!P1 ST.E.64 desc[UR50][R6.64], R68 ;  /* 0x0000004406009985 */ /* 0x0009e4000c101b32 */
.L_x_173:
[----:B------:R-:W-:Y:S05]  /*c800*/  BSYNC B1 ;  /* 0x0000000000017941 */ /* 0x000fea0003800000 */
.L_x_172:
[----:B------:R-:W-:Y:S01]  /*c810*/  ISETP.GE.AND P0, PT, R24, R33, PT ;  /* 0x000000211800720c */ /* 0x000fe20003f06270 */
[----:B-1--4-:R1:W3:Y:S04]  /*c820*/  SHFL.IDX PT, R7, R3, 0x1, 0x1c1f ;  /* 0x003c1f0003077f89 */ /* 0x0122e800000e0000 */
[----:B0-----:R1:W0:Y:S08]  /*c830*/  SHFL.IDX PT, R6, R0, 0x1, 0x1c1f ;  /* 0x003c1f0000067f89 */ /* 0x00123000000e0000 */
[----:B-1----:R-:W-:Y:S05]  /*c840*/  @P0 BRA `(.L_x_171) ;  /* 0x0000001000200947 */ /* 0x002fea0003800000 */
[----:B------:R-:W-:Y:S02]  /*c850*/  ULDC UR4, c[0x0][0xac8] ;  /* 0x0002b20000047ab9 */ /* 0x000fe40000000800 */
[----:B------:R-:W-:Y:S02]  /*c860*/  ISETP.GE.AND P1, PT, R198, UR4, PT ;  /* 0x00000004c6007c0c */ /* 0x000fe4000bf26270 */
[----:B------:R-:W-:Y:S02]  /*c870*/  ISETP.GE.AND P6, PT, R199, UR4, PT ;  /* 0x00000004c7007c0c */ /* 0x000fe4000bfc6270 */
[----:B------:R-:W-:Y:S02]  /*c880*/  ISETP.GE.AND P0, PT, R197, UR4, PT ;  /* 0x00000004c5007c0c */ /* 0x000fe4000bf06270 */
[----:B------:R-:W-:Y:S02]  /*c890*/  ISETP.GE.AND P2, PT, R196, UR4, PT ;  /* 0x00000004c4007c0c */ /* 0x000fe4000bf46270 */
[----:B------:R-:W-:-:S05]  /*c8a0*/  ISETP.GE.AND P3, PT, R195, UR4, PT ;  /* 0x00000004c3007c0c */ /* 0x000fca000bf66270 */
[CC--:B0-----:R-:W-:Y:S02]  /*c8b0*/  @!P1 LEA R8, P4, R198.reuse, R6.reuse, 0x2 ;  /* 0x00000006c6089211 */ /* 0x0c1fe400078810ff */
[----:B---3--:R-:W-:Y:S02]  /*c8c0*/  @!P6 IMAD.WIDE R4, R199, 0x4, R6 ;  /* 0x00000004c704e825 */ /* 0x008fe400078e0206 */
[-C--:B------:R-:W-:Y:S02]  /*c8d0*/  @!P1 LEA.HI.X R9, R198, R7.reuse, R216, 0x2, P4 ;  /* 0x00000007c6099211 */ /* 0x080fe400020f14d8 */
[----:B------:R-:W-:Y:S01]  /*c8e0*/  ISETP.GE.AND P4, PT, R194, UR4, PT ;  /* 0x00000004c2007c0c */ /* 0x000fe2000bf86270 */
[----:B------:R0:W-:Y:S01]  /*c8f0*/  @!P6 ST.E.64 desc[UR50][R4.64], R40 ;  /* 0x000000280400e985 */ /* 0x0001e2000c101b32 */
[-C--:B------:R-:W-:Y:S02]  /*c900*/  @!P0 LEA R10, P5, R197, R6.reuse, 0x2 ;  /* 0x00000006c50a8211 */ /* 0x080fe400078a10ff */
[----:B------:R-:W-:Y:S01]  /*c910*/  @!P3 LEA R14, P6, R195, R6, 0x2 ;  /* 0x00000006c30eb211 */ /* 0x000fe200078c10ff */
[----:B------:R1:W-:Y:S01]  /*c920*/  @!P1 ST.E.64 desc[UR50][R8.64], R42 ;  /* 0x0000002a08009985 */ /* 0x0003e2000c101b32 */
[----:B------:R-:W-:-:S02]  /*c930*/  @!P0 LEA.HI.X R11, R197, R7, R215, 0x2, P5 ;  /* 0x00000007c50b8211 */ /* 0x000fc400028f14d7 */
[CC--:B------:R-:W-:Y:S02]  /*c940*/  @!P2 LEA R12, P1, R196.reuse, R6.reuse, 0x2 ;  /* 0x00000006c40ca211 */ /* 0x0c0fe400078210ff */
[-C--:B------:R-:W-:Y:S01]  /*c950*/  @!P3 LEA.HI.X R15, R195, R7.reuse, R213, 0x2, P6 ;  /* 0x00000007c30fb211 */ /* 0x080fe200030f14d5 */
[----:B------:R3:W-:Y:S01]  /*c960*/  @!P0 ST.E.64 desc[UR50][R10.64], R44 ;  /* 0x0000002c0a008985 */ /* 0x0007e2000c101b32 */
[----:B------:R-:W-:Y:S02]  /*c970*/  ISETP.GE.AND P0, PT, R193, UR4, PT ;  /* 0x00000004c1007c0c */ /* 0x000fe4000bf06270 */
[----:B------:R-:W-:Y:S02]  /*c980*/  @!P2 LEA.HI.X R13, R196, R7, R214, 0x2, P1 ;  /* 0x00000007c40da211 */ /* 0x000fe400008f14d6 */
[----:B------:R-:W-:Y:S02]  /*c990*/  ISETP.GE.AND P1, PT, R192, UR4, PT ;  /* 0x00000004c0007c0c */ /* 0x000fe4000bf26270 */
[----:B------:R-:W-:Y:S01]  /*c9a0*/  @!P4 LEA R20, P5, R194, R6, 0x2 ;  /* 0x00000006c214c211 */ /* 0x000fe200078a10ff */
[----:B------:R4:W-:Y:S01]  /*c9b0*/  @!P2 ST.E.64 desc[UR50][R12.64], R46 ;  /* 0x0000002e0c00a985 */ /* 0x0009e2000c101b32 */
[----:B------:R-:W-:-:S02]  /*c9c0*/  ISETP.GE.AND P2, PT, R171, UR4, PT ;  /* 0x00000004ab007c0c */ /* 0x000fc4000bf46270 */
[-C--:B------:R-:W-:Y:S01]  /*c9d0*/  @!P4 LEA.HI.X R21, R194, R7.reuse, R212, 0x2, P5 ;  /* 0x00000007c215c211 */ /* 0x080fe200028f14d4 */
[----:B------:R5:W-:Y:S02]  /*c9e0*/  @!P3 ST.E.64 desc[UR50][R14.64], R48 ;  /* 0x000000300e00b985 */ /* 0x000be4000c101b32 */
[CC--:B0-----:R-:W-:Y:S02]  /*c9f0*/  @!P0 LEA R4, P3, R193.reuse, R6.reuse, 0x2 ;  /* 0x00000006c1048211 */ /* 0x0c1fe400078610ff */
[----:B------:R-:W-:Y:S01]  /*ca00*/  @!P4 ST.E.64 desc[UR50][R20.64], R50 ;  /* 0x000000321400c985 */ /* 0x000fe2000c101b32 */
[----:B------:R-:W-:Y:S02]  /*ca10*/  ISETP.GE.AND P4, PT, R170, UR4, PT ;  /* 0x00000004aa007c0c */ /* 0x000fe4000bf86270 */
[----:B-1----:R-:W-:Y:S02]  /*ca20*/  @!P1 LEA R8, P5, R192, R6, 0x2 ;  /* 0x00000006c0089211 */ /* 0x002fe400078a10ff */
[----:B------:R-:W-:-:S02]  /*ca30*/  @!P0 LEA.HI.X R5, R193, R7, R211, 0x2, P3 ;  /* 0x00000007c1058211 */ /* 0x000fc400018f14d3 */
[----:B------:R-:W-:Y:S02]  /*ca40*/  ISETP.GE.AND P3, PT, R169, UR4, PT ;  /* 0x00000004a9007c0c */ /* 0x000fe4000bf66270 */
[CC--:B---3--:R-:W-:Y:S01]  /*ca50*/  @!P2 LEA R10, P6, R171.reuse, R6.reuse, 0x2 ;  /* 0x00000006ab0aa211 */ /* 0x0c8fe200078c10ff */
[----:B------:R0:W-:Y:S01]  /*ca60*/  @!P0 ST.E.64 desc[UR50][R4.64], R52 ;  /* 0x0000003404008985 */ /* 0x0001e2000c101b32 */
[-C--:B------:R-:W-:Y:S02]  /*ca70*/  @!P1 LEA.HI.X R9, R192, R7.reuse, R210, 0x2, P5 ;  /* 0x00000007c0099211 */ /* 0x080fe400028f14d2 */
[----:B------:R-:W-:Y:S02]  /*ca80*/  @!P2 LEA.HI.X R11, R171, R7, R209, 0x2, P6 ;  /* 0x00000007ab0ba211 */ /* 0x000fe400030f14d1 */
[----:B------:R-:W-:Y:S01]  /*ca90*/  ISETP.GE.AND P0, PT, R168, UR4, PT ;  /* 0x00000004a8007c0c */ /* 0x000fe2000bf06270 */
[----:B------:R1:W-:Y:S01]  /*caa0*/  @!P1 ST.E.64 desc[UR50][R8.64], R54 ;  /* 0x0000003608009985 */ /* 0x0003e2000c101b32 */
[----:B----4-:R-:W-:-:S02]  /*cab0*/  @!P4 LEA R12, P1, R170, R6, 0x2 ;  /* 0x00000006aa0cc211 */ /* 0x010fc400078210ff */
[----:B------:R-:W-:Y:S01]  /*cac0*/  ISETP.GE.AND P5, PT, R23, UR4, PT ;  /* 0x0000000417007c0c */ /* 0x000fe2000bfa6270 */
[----:B------:R3:W-:Y:S01]  /*cad0*/  @!P2 ST.E.64 desc[UR50][R10.64], R56 ;  /* 0x000000380a00a985 */ /* 0x0007e2000c101b32 */
[----:B------:R-:W-:Y:S02]  /*cae0*/  @!P4 LEA.HI.X R13, R170, R7, R208, 0x2, P1 ;  /* 0x00000007aa0dc211 */ /* 0x000fe400008f14d0 */
[----:B------:R-:W-:Y:S02]  /*caf0*/  ISETP.GE.AND P2, PT, R22, UR4, PT ;  /* 0x0000000416007c0c */ /* 0x000fe4000bf46270 */
[----:B------:R-:W-:Y:S01]  /*cb00*/  ISETP.GE.AND P1, PT, R19, UR4, PT ;  /* 0x0000000413007c0c */ /* 0x000fe2000bf26270 */
[----:B------:R4:W-:Y:S01]  /*cb10*/  @!P4 ST.E.64 desc[UR50][R12.64], R58 ;  /* 0x0000003a0c00c985 */ /* 0x0009e2000c101b32 */
[-C--:B-----5:R-:W-:Y:S02]  /*cb20*/  @!P3 LEA R14, P6, R169, R6.reuse, 0x2 ;  /* 0x00000006a90eb211 */ /* 0x0a0fe400078c10ff */
[----:B0-----:R-:W-:-:S02]  /*cb30*/  @!P0 LEA R4, P4, R168, R6, 0x2 ;  /* 0x00000006a8048211 */ /* 0x001fc400078810ff */
        /* <DEDUP_REMOVED lines=10> */
[----:B------:R4:W-:Y:S01]  /*cbe0*/  @!P5 ST.E.64 desc[UR50][R8.64], R64 ;  /* 0x000000400800d985 */ /* 0x0009e2000c101b32 */
[----:B------:R-:W-:-:S03]  /*cbf0*/  ISETP.GE.AND P0, PT, R18, UR4, PT ;  /* 0x0000000412007c0c */ /* 0x000fc6000bf06270 */
[----:B------:R4:W-:Y:S04]  /*cc00*/  @!P2 ST.E.64 desc[UR50][R10.64], R66 ;  /* 0x000000420a00a985 */ /* 0x0009e8000c101b32 */
[----:B------:R4:W-:Y:S06]  /*cc10*/  @!P1 ST.E.64 desc[UR50][R20.64], R34 ;  /* 0x0000002214009985 */ /* 0x0009ec000c101b32 */
[----:B------:R-:W-:Y:S05]  /*cc20*/  @P0 BRA `(.L_x_171) ;  /* 0x0000000c00280947 */ /* 0x000fea0003800000 */
[----:B----4-:R-:W-:-:S04]  /*cc30*/  LEA R4, P0, R18, R6, 0x2 ;  /* 0x0000000612047211 */ /* 0x010fc800078010ff */
[----:B------:R-:W-:-:S05]  /*cc40*/  LEA.HI.X R5, R18, R7, R202, 0x2, P0 ;  /* 0x0000000712057211 */ /* 0x000fca00000f14ca */
[----:B------:R1:W-:Y:S01]  /*cc50*/  ST.E.64 desc[UR50][R4.64], R36 ;  /* 0x0000002404007985 */ /* 0x0003e2000c101b32 */
[----:B------:R-:W-:Y:S05]  /*cc60*/  BRA `(.L_x_171) ;  /* 0x0000000c00187947 */ /* 0x000fea0003800000 */
.L_x_162:
[----:B------:R-:W-:Y:S02]  /*cc70*/  ULDC.64 UR8, c[0x0][0xc00] ;  /* 0x0003000000087ab9 */ /* 0x000fe40000000a00 */
[----:B------:R-:W-:-:S04]  /*cc80*/  UISETP.NE.U32.AND UP0, UPT, UR8, URZ, UPT ;  /* 0x0000003f0800728c */ /* 0x000fc8000bf05070 */
[----:B------:R-:W-:-:S03]  /*cc90*/  UISETP.NE.AND.EX UP0, UPT, UR9, URZ, UPT, UP0 ;  /* 0x0000003f0900728c */ /* 0x000fc6000bf05300 */
[----:B------:R-:W-:Y:S02]  /*cca0*/  ULDC.64 UR8, c[0x0][0xc00] ;  /* 0x0003000000087ab9 */ /* 0x000fe40000000a00 */
[----:B------:R-:W-:Y:S01]  /*ccb0*/  UIMAD.WIDE UR8, UR36, 0x4, UR8 ;  /* 0x00000004240878a5 */ /* 0x000fe2000f8e0208 */
[----:B------:R-:W-:-:S05]  /*ccc0*/  PLOP3.LUT P1, PT, PT, PT, UP0, 0x80, 0x0 ;  /* 0x000000000000781c */ /* 0x000fca0003f2f008 */
[----:B------:R-:W-:Y:S02]  /*ccd0*/  IMAD.U32 R4, RZ, RZ, UR8 ;  /* 0x00000008ff047e24 */ /* 0x000fe4000f8e00ff */
[----:B------:R-:W-:Y:S01]  /*cce0*/  IMAD.U32 R5, RZ, RZ, UR9 ;  /* 0x00000009ff057e24 */ /* 0x000fe2000f8e00ff */
[----:B------:R-:W-:Y:S02]  /*ccf0*/  ULDC.64 UR8, c[0x0][0xc08] ;  /* 0x0003020000087ab9 */ /* 0x000fe40000000a00 */
[----:B------:R-:W-:-:S03]  /*cd00*/  UISETP.NE.U32.AND UP1, UPT, UR8, URZ, UPT ;  /* 0x0000003f0800728c */ /* 0x000fc6000bf25070 */
[----:B------:R-:W2:Y:S01]  /*cd10*/  @P1 LDG.E R3, desc[UR50][R4.64] ;  /* 0x0000003204031981 */ /* 0x000ea2000c1e1900 */
[----:B------:R-:W-:Y:S01]  /*cd20*/  UISETP.NE.AND.EX UP1, UPT, UR9, URZ, UPT, UP1 ;  /* 0x0000003f0900728c */ /* 0x000fe2000bf25310 */
[----:B------:R-:W-:Y:S02]  /*cd30*/  ULDC UR4, c[0x0][0xa88] ;  /* 0x0002a20000047ab9 */ /* 0x000fe40000000800 */
[----:B------:R-:W-:-:S03]  /*cd40*/  IMAD.U32 R0, RZ, RZ, UR4 ;  /* 0x00000004ff007e24 */ /* 0x000fc6000f8e00ff */
[----:B------:R-:W-:-:S05]  /*cd50*/  PLOP3.LUT P2, PT, PT, PT, UP1, 0x80, 0x0 ;  /* 0x000000000000781c */ /* 0x000fca0003f4f018 */
[----:B------:R-:W-:Y:S02]  /*cd60*/  @UP1 ULDC.64 UR8, c[0x0][0xc08] ;  /* 0x0003020000081ab9 */ /* 0x000fe40000000a00 */
[----:B------:R-:W-:-:S06]  /*cd70*/  @UP1 UIMAD.WIDE UR8, UR36, 0x4, UR8 ;  /* 0x00000004240818a5 */ /* 0x000fcc000f8e0208 */
[----:B------:R-:W-:Y:S02]  /*cd80*/  IMAD.U32 R6, RZ, RZ, UR8 ;  /* 0x00000008ff067e24 */ /* 0x000fe4000f8e00ff */
[----:B------:R-:W-:-:S05]  /*cd90*/  IMAD.U32 R7, RZ, RZ, UR9 ;  /* 0x00000009ff077e24 */ /* 0x000fca000f8e00ff */
[----:B------:R0:W5:Y:S01]  /*cda0*/  @P2 LDG.E R0, desc[UR50][R6.64] ;  /* 0x0000003206002981 */ /* 0x000162000c1e1900 */
[----:B------:R-:W-:Y:S01]  /*cdb0*/  UMOV UR4, URZ ;  /* 0x0000003f00047c82 */ /* 0x000fe20008000000 */
[----:B------:R-:W-:Y:S02]  /*cdc0*/  ISETP.GT.AND P0, PT, R223, 0x7f, PT ;  /* 0x0000007fdf00780c */ /* 0x000fe40003f04270 */
[----:B--2---:R-:W-:-:S13]  /*cdd0*/  @P1 R2UR UR4, R3 ;  /* 0x00000000030412ca */ /* 0x004fda00000e0000 */
[----:B------:R-:W-:Y:S01]  /*cde0*/  USHF.R.S32.HI UR16, URZ, 0x1f, UR4 ;  /* 0x0000001f3f107899 */ /* 0x000fe20008011404 */
[----:B0-----:R-:W-:Y:S11]  /*cdf0*/  @P2 BRA `(.L_x_174) ;  /* 0x0000000000102947 */ /* 0x001ff60003800000 */
[----:B------:R-:W-:Y:S05]  /*ce00*/  @!P1 BRA `(.L_x_174) ;  /* 0x00000000000c9947 */ /* 0x000fea0003800000 */
[----:B------:R-:W2:Y:S04]  /*ce10*/  LDG.E R3, desc[UR50][R4.64] ;  /* 0x0000003204037981 */ /* 0x000ea8000c1e1900 */
[----:B-----5:R-:W2:Y:S02]  /*ce20*/  LDG.E R0, desc[UR50][R4.64+0x4] ;  /* 0x0000043204007981 */ /* 0x020ea4000c1e1900 */
[----:B--2---:R-:W-:-:S07]  /*ce30*/  IMAD.IADD R0, R0, 0x1, -R3 ;  /* 0x0000000100007824 */ /* 0x004fce00078e0a03 */
.L_x_174:
[----:B------:R-:W-:Y:S01]  /*ce40*/  USEL UR36, UR36, URZ, !UP0 ;  /* 0x0000003f24247287 */ /* 0x000fe2000c000000 */
[----:B------:R-:W-:Y:S01]  /*ce50*/  BSSY B1, `(.L_x_175) ;  /* 0x0000039000017945 */ /* 0x000fe20003800000 */
[----:B------:R-:W-:-:S03]  /*ce60*/  USEL UR37, UR37, URZ, !UP0 ;  /* 0x0000003f25257287 */ /* 0x000fc6000c000000 */
[----:B------:R-:W-:Y:S09]  /*ce70*/  @P0 BRA `(.L_x_176) ;  /* 0x0000000000d80947 */ /* 0x000ff20003800000 */
[----:B------:R-:W0:Y:S01]  /*ce80*/  S2R R4, SR_TID.X ;  /* 0x0000000000047919 */ /* 0x000e220000002100 */
[----:B------:R-:W1:Y:S01]  /*ce90*/  LDC R9, c[0x0][0xbe8] ;  /* 0x0002fa00ff097b82 */ /* 0x000e620000000800 */
[----:B------:R-:W-:-:S04]  /*cea0*/  IMAD.U32 R3, RZ, RZ, UR42 ;  /* 0x0000002aff037e24 */ /* 0x000fc8000f8e00ff */
[----:B0-----:R-:W-:Y:S02]  /*ceb0*/  IMAD R3, R3, 0x80, R4 ;  /* 0x0000008003037824 */ /* 0x001fe400078e0204 */
[----:B-1---5:R-:W-:Y:S02]  /*cec0*/  IMAD R4, R0, R9, RZ ;  /* 0x0000000900047224 */ /* 0x022fe400078e02ff */
[----:B------:R-:W-:-:S05]  /*ced0*/  VIADD R6, R3, 0xffffff80 ;  /* 0xffffff8003067836 */ /* 0x000fca0000000000 */
[----:B------:R-:W-:-:S13]  /*cee0*/  ISETP.GE.AND P0, PT, R6, R4, PT ;  /* 0x000000040600720c */ /* 0x000fda0003f06270 */
[----:B------:R-:W-:Y:S05]  /*cef0*/  @P0 BRA `(.L_x_176) ;  /* 0x0000000000b80947 */ /* 0x000fea0003800000 */
[----:B------:R-:W-:Y:S01]  /*cf00*/  ISETP.NE.AND P0, PT, R9, 0x1, PT ;  /* 0x000000010900780c */ /* 0x000fe20003f05270 */
[----:B------:R-:W-:Y:S01]  /*cf10*/  UISETP.GT.AND UP2, UPT, UR44, 0x1, UPT ;  /* 0x000000012c00788c */ /* 0x000fe2000bf44270 */
[----:B------:R-:W-:-:S03]  /*cf20*/  UMOV UR7, 0x9b8 ;  /* 0x000009b800077882 */ /* 0x000fc60000000000 */
[----:B------:R-:W-:Y:S02]  /*cf30*/  USEL UR17, UR7, 0x978, UP2 ;  /* 0x0000097807117887 */ /* 0x000fe40009000000 */
[----:B------:R-:W-:-:S06]  /*cf40*/  USEL UR19, UR40, URZ, UP2 ;  /* 0x0000003f28137287 */ /* 0x000fcc0009000000 */
[----:B------:R-:W0:Y:S04]  /*cf50*/  @P0 LDC R3, c[0x0][0xbec] ;  /* 0x0002fb00ff030b82 */ /* 0x000e280000000800 */
[----:B------:R-:W-:Y:S01]  /*cf60*/  ULDC.64 UR10, c[0x0][UR17+0x220] ;  /* 0x00008800110a7abb */ /* 0x000fe20008000a00 */
[----:B------:R-:W-:Y:S01]  /*cf70*/  ULDC.64 UR8, c[0x0][UR17+0x218] ;  /* 0x0000860011087abb */ /* 0x000fe20008000a00 */
[----:B------:R-:W-:Y:S01]  /*cf80*/  ULDC.64 UR12, c[0x0][UR17+0x228] ;  /* 0x00008a00110c7abb */ /* 0x000fe20008000a00 */
[----:B------:R-:W-:Y:S01]  /*cf90*/  UIMAD UR7, UR11, UR36, URZ ;  /* 0x000000240b0772a4 */ /* 0x000fe2000f8e023f */
[----:B------:R-:W1:Y:S01]  /*cfa0*/  @P0 LDC R5, c[0x0][0xbf0] ;  /* 0x0002fc00ff050b82 */ /* 0x000e620000000800 */
[----:B------:R-:W-:Y:S02]  /*cfb0*/  UIMAD.WIDE.U32 UR14, UR8, UR39, URZ ;  /* 0x00000027080e72a5 */ /* 0x000fe4000f8e003f */
[----:B------:R-:W-:-:S02]  /*cfc0*/  UIMAD UR18, UR9, UR39, URZ ;  /* 0x00000027091272a4 */ /* 0x000fc4000f8e023f */
[----:B------:R-:W-:Y:S02]  /*cfd0*/  UIMAD.WIDE.U32 UR8, UR10, UR36, URZ ;  /* 0x000000240a0872a5 */ /* 0x000fe4000f8e003f */
[----:B------:R-:W-:Y:S02]  /*cfe0*/  UIMAD.WIDE.U32 UR20, UR12, UR19, URZ ;  /* 0x000000130c1472a5 */ /* 0x000fe4000f8e003f */
[----:B------:R-:W-:Y:S02]  /*cff0*/  UIMAD UR12, UR13, UR19, URZ ;  /* 0x000000130d0c72a4 */ /* 0x000fe4000f8e023f */
[----:B------:R-:W-:Y:S02]  /*d000*/  UIMAD UR7, UR10, UR37, UR7 ;  /* 0x000000250a0772a4 */ /* 0x000fe4000f8e0207 */
[----:B------:R-:W-:Y:S02]  /*d010*/  UIADD3 UR14, UP0, UP1, UR8, UR14, UR4 ;  /* 0x0000000e080e7290 */ /* 0x000fe4000f91e004 */
[----:B------:R-:W-:Y:S01]  /*d020*/  UIADD3 UR8, UR12, UR21, URZ ;  /* 0x000000150c087290 */ /* 0x000fe2000fffe03f */
[----:B0-----:R-:W-:Y:S01]  /*d030*/  @P0 IMAD.HI.U32 R4, R6, R3, RZ ;  /* 0x0000000306040227 */ /* 0x001fe200078e00ff */
[----:B------:R-:W-:-:S02]  /*d040*/  UIADD3 UR11, UR18, UR15, URZ ;  /* 0x0000000f120b7290 */ /* 0x000fc4000fffe03f */
[----:B------:R-:W-:Y:S01]  /*d050*/  UIADD3 UR7, UR9, UR7, URZ ;  /* 0x0000000709077290 */ /* 0x000fe2000fffe03f */
[----:B------:R-:W-:Y:S02]  /*d060*/  IMAD.MOV.U32 R3, RZ, RZ, R6 ;  /* 0x000000ffff037224 */ /* 0x000fe400078e0006 */
[----:B------:R-:W-:Y:S01]  /*d070*/  IMAD.U32 R8, RZ, RZ, UR8 ;  /* 0x00000008ff087e24 */ /* 0x000fe2000f8e00ff */
[----:B------:R-:W-:Y:S01]  /*d080*/  UIADD3.X UR7, UR7, UR11, UR16, UP0, UP1 ;  /* 0x0000000b07077290 */ /* 0x000fe200087e2410 */
[----:B-1----:R-:W-:Y:S01]  /*d090*/  @P0 SHF.R.U32.HI R3, RZ, R5, R4 ;  /* 0x00000005ff030219 */ /* 0x002fe20000011604 */
[----:B------:R-:W-:Y:S01]  /*d0a0*/  IMAD.U32 R4, RZ, RZ, UR20 ;  /* 0x00000014ff047e24 */ /* 0x000fe2000f8e00ff */
[----:B------:R-:W-:Y:S01]  /*d0b0*/  ULDC.64 UR8, c[0x0][UR17+0x210] ;  /* 0x0000840011087abb */ /* 0x000fe20008000a00 */
[----:B------:R-:W-:Y:S01]  /*d0c0*/  IMAD.U32 R5, RZ, RZ, UR21 ;  /* 0x00000015ff057e24 */ /* 0x000fe2000f8e00ff */
[--C-:B------:R-:W-:Y:S01]  /*d0d0*/  SHF.R.S32.HI R5, RZ, 0x1f, R3.reuse ;  /* 0x0000001fff057819 */ /* 0x100fe20000011403 */
[----:B------:R-:W-:Y:S01]  /*d0e0*/  IMAD.MOV R7, RZ, RZ, -R3 ;  /* 0x000000ffff077224 */ /* 0x000fe200078e0a03 */
[----:B------:R-:W-:Y:S01]  /*d0f0*/  IADD3 R4, P0, P1, R3, UR14, R4 ;  /* 0x0000000e03047c10 */ /* 0x000fe2000f91e004 */
[----:B------:R-:W-:Y:S01]  /*d100*/  ULDC.64 UR10, c[0x0][0xba8] ;  /* 0x0002ea00000a7ab9 */ /* 0x000fe20000000a00 */
[----:B------:R-:W-:Y:S01]  /*d110*/  @!UP2 ULDC UR10, c[0x0][0xb50] ;  /* 0x0002d400000aaab9 */ /* 0x000fe20000000800 */
[----:B------:R-:W-:Y:S01]  /*d120*/  IMAD R7, R9, R7, R6 ;  /* 0x0000000709077224 */ /* 0x000fe200078e0206 */
[----:B------:R-:W-:Y:S01]  /*d130*/  IADD3.X R5, R5, UR7, R8, P0, P1 ;  /* 0x0000000705057c10 */ /* 0x000fe200087e2408 */
[----:B------:R-:W-:-:S02]  /*d140*/  @!UP2 ULDC UR11, c[0x0][0xb54] ;  /* 0x0002d500000baab9 */ /* 0x000fc40000000800 */
[C---:B------:R-:W-:Y:S01]  /*d150*/  IMAD R6, R7.reuse, UR9, RZ ;  /* 0x0000000907067c24 */ /* 0x040fe2000f8e02ff */
[----:B------:R-:W-:Y:S01]  /*d160*/  SHF.R.S32.HI R3, RZ, 0x1f, R7 ;  /* 0x0000001fff037819 */ /* 0x000fe20000011407 */
[----:B------:R-:W-:-:S04]  /*d170*/  IMAD.WIDE.U32 R4, R7, UR8, R4 ;  /* 0x0000000807047c25 */ /* 0x000fc8000f8e0004 */
[----:B------:R-:W-:Y:S01]  /*d180*/  IMAD R3, R3, UR8, R6 ;  /* 0x0000000803037c24 */ /* 0x000fe2000f8e0206 */
[----:B------:R-:W-:-:S03]  /*d190*/  LEA R6, P0, R4, UR10, 0x2 ;  /* 0x0000000a04067c11 */ /* 0x000fc6000f8010ff */
[----:B------:R-:W-:-:S05]  /*d1a0*/  IMAD.IADD R3, R5, 0x1, R3 ;  /* 0x0000000105037824 */ /* 0x000fca00078e0203 */
[----:B------:R-:W-:Y:S01]  /*d1b0*/  LEA.HI.X R7, R4, UR11, R3, 0x2, P0 ;  /* 0x0000000b04077c11 */ /* 0x000fe200080f1403 */
[----:B------:R-:W-:-:S05]  /*d1c0*/  IMAD.MOV.U32 R3, RZ, RZ, -0x800000 ;  /* 0xff800000ff037424 */ /* 0x000fca00078e00ff */
[----:B------:R0:W-:Y:S02]  /*d1d0*/  STG.E desc[UR50][R6.64], R3 ;  /* 0x0000000306007986 */ /* 0x0001e4000c101932 */
.L_x_176:
[----:B------:R-:W-:Y:S05]  /*d1e0*/  BSYNC B1 ;  /* 0x0000000000017941 */ /* 0x000fea0003800000 */
.L_x_175:
[----:B------:R-:W-:-:S06]  /*d1f0*/  UISETP.GT.AND UP0, UPT, UR44, 0x1, UPT ;  /* 0x000000012c00788c */ /* 0x000fcc000bf04270 */
[----:B------:R-:W-:-:S13]  /*d200*/  PLOP3.LUT P0, PT, PT, PT, UP0, 0x80, 0x0 ;  /* 0x000000000000781c */ /* 0x000fda0003f0f008 */
[----:B------:R-:W-:Y:S05]  /*d210*/  @P0 BRA `(.L_x_171) ;  /* 0x0000000400ac0947 */ /* 0x000fea0003800000 */
[----:B------:R-:W1:Y:S01]  /*d220*/  LDC R11, c[0x0][0xbe8] ;  /* 0x0002fa00ff0b7b82 */ /* 0x000e620000000800 */
[----:B------:R-:W-:Y:S01]  /*d230*/  ULDC.64 UR10, c[0x0][0xaa0] ;  /* 0x0002a800000a7ab9 */ /* 0x000fe20000000a00 */
[----:B0-----:R-:W-:Y:S01]  /*d240*/  IMAD R3, R17, 0x20, R200 ;  /* 0x0000002011037824 */ /* 0x001fe200078e02c8 */
[----:B------:R-:W-:Y:S01]  /*d250*/  UIMAD UR7, UR16, UR10, URZ ;  /* 0x0000000a100772a4 */ /* 0x000fe2000f8e023f */
[----:B------:R-:W-:Y:S01]  /*d260*/  IMAD.U32 R8, RZ, RZ, UR42 ;  /* 0x0000002aff087e24 */ /* 0x000fe2000f8e00ff */
[----:B------:R-:W-:Y:S01]  /*d270*/  UIMAD.WIDE.U32 UR8, UR4, UR10, URZ ;  /* 0x0000000a040872a5 */ /* 0x000fe2000f8e003f */
[----:B------:R-:W-:Y:S01]  /*d280*/  IMAD.U32 R13, RZ, RZ, UR42 ;  /* 0x0000002aff0d7e24 */ /* 0x000fe2000f8e00ff */
[----:B------:R-:W-:Y:S01]  /*d290*/  UIMAD UR7, UR4, UR11, UR7 ;  /* 0x0000000b040772a4 */ /* 0x000fe2000f8e0207 */
[----:B------:R-:W-:Y:S01]  /*d2a0*/  IMAD R8, R8, 0x80, R3 ;  /* 0x0000008008087824 */ /* 0x000fe200078e0203 */
[----:B------:R-:W-:Y:S01]  /*d2b0*/  BSSY B1, `(.L_x_177) ;  /* 0x0000037000017945 */ /* 0x000fe20003800000 */
[----:B------:R-:W-:Y:S01]  /*d2c0*/  ULDC.64 UR10, c[0x0][0xae8] ;  /* 0x0002ba00000a7ab9 */ /* 0x000fe20000000a00 */
[----:B------:R-:W-:Y:S01]  /*d2d0*/  UIADD3 UR9, UR9, UR7, URZ ;  /* 0x0000000709097290 */ /* 0x000fe2000fffe03f */
[----:B------:R-:W-:-:S03]  /*d2e0*/  IMAD.MOV.U32 R3, RZ, RZ, R8 ;  /* 0x000000ffff037224 */ /* 0x000fc600078e0008 */
[----:B------:R-:W-:-:S04]  /*d2f0*/  UIMAD.WIDE.U32 UR8, UR39, UR10, UR8 ;  /* 0x0000000a270872a5 */ /* 0x000fc8000f8e0008 */
[----:B------:R-:W-:-:S03]  /*d300*/  UIMAD UR9, UR39, UR11, UR9 ;  /* 0x0000000b270972a4 */ /* 0x000fc6000f8e0209 */
[----:B------:R-:W-:Y:S01]  /*d310*/  ULDC.64 UR10, c[0x0][0xaf0] ;  /* 0x0002bc00000a7ab9 */ /* 0x000fe20000000a00 */
[----:B-1----:R-:W-:Y:S01]  /*d320*/  ISETP.NE.AND P0, PT, R11, 0x1, PT ;  /* 0x000000010b00780c */ /* 0x002fe20003f05270 */
[----:B------:R-:W-:-:S04]  /*d330*/  UIMAD UR37, UR37, UR10, URZ ;  /* 0x0000000a252572a4 */ /* 0x000fc8000f8e023f */
[----:B------:R-:W-:Y:S02]  /*d340*/  UIMAD UR4, UR36, UR11, UR37 ;  /* 0x0000000b240472a4 */ /* 0x000fe4000f8e0225 */
[----:B------:R-:W-:-:S03]  /*d350*/  UIMAD.WIDE.U32 UR36, UR36, UR10, UR8 ;  /* 0x0000000a242472a5 */ /* 0x000fc6000f8e0008 */
[----:B------:R-:W-:Y:S01]  /*d360*/  ULDC.64 UR8, c[0x0][0xae0] ;  /* 0x0002b80000087ab9 */ /* 0x000fe20000000a00 */
[----:B------:R-:W-:Y:S02]  /*d370*/  UIADD3 UR4, UR37, UR4, URZ ;  /* 0x0000000425047290 */ /* 0x000fe4000fffe03f */
[----:B------:R-:W0:Y:S08]  /*d380*/  @P0 LDC R5, c[0x0][0xbec] ;  /* 0x0002fb00ff050b82 */ /* 0x000e300000000800 */
[----:B------:R-:W1:Y:S01]  /*d390*/  @P0 LDC R7, c[0x0][0xbf0] ;  /* 0x0002fc00ff070b82 */ /* 0x000e620000000800 */
[----:B0-----:R-:W-:-:S04]  /*d3a0*/  @P0 IMAD.HI.U32 R4, R8, R5, RZ ;  /* 0x0000000508040227 */ /* 0x001fc800078e00ff */
[----:B------:R-:W-:Y:S02]  /*d3b0*/  IMAD.U32 R5, RZ, RZ, UR37 ;  /* 0x00000025ff057e24 */ /* 0x000fe4000f8e00ff */
[----:B------:R-:W-:Y:S01]  /*d3c0*/  IMAD.U32 R5, RZ, RZ, UR4 ;  /* 0x00000004ff057e24 */ /* 0x000fe2000f8e00ff */
[----:B-1----:R-:W-:-:S04]  /*d3d0*/  @P0 SHF.R.U32.HI R3, RZ, R7, R4 ;  /* 0x00000007ff030219 */ /* 0x002fc80000011604 */
[--C-:B------:R-:W-:Y:S01]  /*d3e0*/  SHF.R.S32.HI R4, RZ, 0x1f, R3.reuse ;  /* 0x0000001fff047819 */ /* 0x100fe20000011403 */
[----:B------:R-:W-:-:S04]  /*d3f0*/  IMAD.MOV R7, RZ, RZ, -R3 ;  /* 0x000000ffff077224 */ /* 0x000fc800078e0a03 */
[----:B------:R-:W-:Y:S02]  /*d400*/  IMAD R6, R4, UR8, RZ ;  /* 0x0000000804067c24 */ /* 0x000fe4000f8e02ff */
[----:B------:R-:W-:Y:S02]  /*d410*/  IMAD.U32 R4, RZ, RZ, UR36 ;  /* 0x00000024ff047e24 */ /* 0x000fe4000f8e00ff */
[----:B------:R-:W-:Y:S02]  /*d420*/  IMAD R7, R11, R7, R8 ;  /* 0x000000070b077224 */ /* 0x000fe400078e0208 */
[C---:B------:R-:W-:Y:S02]  /*d430*/  IMAD R9, R3.reuse, UR9, R6 ;  /* 0x0000000903097c24 */ /* 0x040fe4000f8e0206 */
[----:B------:R-:W-:Y:S01]  /*d440*/  IMAD.WIDE.U32 R4, R3, UR8, R4 ;  /* 0x0000000803047c25 */ /* 0x000fe2000f8e0004 */
[----:B------:R-:W-:Y:S01]  /*d450*/  SHF.R.S32.HI R3, RZ, 0x1f, R7 ;  /* 0x0000001fff037819 */ /* 0x000fe20000011407 */
[----:B------:R-:W-:-:S02]  /*d460*/  ULDC.64 UR8, c[0x0][0xad8] ;  /* 0x0002b60000087ab9 */ /* 0x000fc40000000a00 */
[----:B------:R-:W-:Y:S02]  /*d470*/  IMAD.IADD R5, R5, 0x1, R9 ;  /* 0x0000000105057824 */ /* 0x000fe400078e0209 */
[----:B------:R-:W-:Y:S02]  /*d480*/  IMAD R6, R3, UR8, RZ ;  /* 0x0000000803067c24 */ /* 0x000fe4000f8e02ff */
[----:B------:R-:W-:Y:S02]  /*d490*/  IMAD R8, R13, 0x80, R200 ;  /* 0x000000800d087824 */ /* 0x000fe400078e02c8 */
[----:B-----5:R-:W-:Y:S02]  /*d4a0*/  IMAD R11, R0, R11, RZ ;  /* 0x0000000b000b7224 */ /* 0x020fe400078e02ff */
[C---:B------:R-:W-:Y:S02]  /*d4b0*/  IMAD R3, R7.reuse, UR9, R6 ;  /* 0x0000000907037c24 */ /* 0x040fe4000f8e0206 */
[----:B------:R-:W-:Y:S01]  /*d4c0*/  IMAD.WIDE.U32 R4, R7, UR8, R4 ;  /* 0x0000000807047c25 */ /* 0x000fe2000f8e0004 */
[----:B------:R-:W-:Y:S01]  /*d4d0*/  ISETP.GE.AND P2, PT, R8, R11, PT ;  /* 0x0000000b0800720c */ /* 0x000fe20003f46270 */
[----:B------:R-:W-:-:S02]  /*d4e0*/  ULDC.64 UR8, c[0x0][0xa80] ;  /* 0x0002a00000087ab9 */ /* 0x000fc40000000a00 */
[----:B------:R-:W-:Y:S01]  /*d4f0*/  IMAD.IADD R3, R5, 0x1, R3 ;  /* 0x0000000105037824 */ /* 0x000fe200078e0203 */
[----:B------:R-:W-:Y:S01]  /*d500*/  LEA R6, P3, R4, UR8, 0x1 ;  /* 0x0000000804067c11 */ /* 0x000fe2000f8608ff */
[----:B------:R-:W-:-:S03]  /*d510*/  VIADD R0, R8, 0x20 ;  /* 0x0000002008007836 */ /* 0x000fc60000000000 */
[----:B------:R-:W-:Y:S01]  /*d520*/  LEA.HI.X R3, R4, UR9, R3, 0x1, P3 ;  /* 0x0000000904037c11 */ /* 0x000fe200098f0c03 */
[----:B------:R0:W1:Y:S01]  /*d530*/  SHFL.IDX PT, R7, R6, RZ, 0x181f ;  /* 0x00181fff06077589 */ /* 0x00006200000e0000 */
[-C--:B------:R-:W-:Y:S01]  /*d540*/  ISETP.GE.AND P1, PT, R0, R11.reuse, PT ;  /* 0x0000000b0000720c */ /* 0x080fe20003f26270 */
[----:B------:R-:W-:Y:S02]  /*d550*/  VIADD R0, R8, 0x40 ;  /* 0x0000004008007836 */ /* 0x000fe40000000000 */
[----:B------:R0:W2:Y:S03]  /*d560*/  SHFL.IDX PT, R5, R3, RZ, 0x181f ;  /* 0x00181fff03057589 */ /* 0x0000a600000e0000 */
        /* <DEDUP_REMOVED lines=9> */
[----:B------:R3:W-:Y:S04]  /*d600*/  @!P4 ST.E.128 desc[UR50][R12.64], RZ ;  /* 0x000000ff0c00c985 */ /* 0x0007e8000c101d32 */
[----:B------:R3:W-:Y:S02]  /*d610*/  @!P5 ST.E.128 desc[UR50][R4.64], RZ ;  /* 0x000000ff0400d985 */ /* 0x0007e4000c101d32 */
.L_x_178:
[----:B------:R-:W-:Y:S05]  /*d620*/  BSYNC B1 ;  /* 0x0000000000017941 */ /* 0x000fea0003800000 */
.L_x_177:
[----:B--23--:R2:W3:Y:S01]  /*d630*/  SHFL.IDX PT, R5, R3, 0x1, 0x181f ;  /* 0x00381f0003057f89 */ /* 0x00c4e200000e0000 */
[----:B------:R-:W-:Y:S03]  /*d640*/  BSSY B1, `(.L_x_179) ;  /* 0x000000c000017945 */ /* 0x000fe60003800000 */
[----:B-1----:R2:W1:Y:S01]  /*d650*/  SHFL.IDX PT, R7, R6, 0x1, 0x181f ;  /* 0x00381f0006077f89 */ /* 0x00246200000e0000 */
[----:B------:R-:W-:Y:S05]  /*d660*/  @P1 BRA `(.L_x_180) ;  /* 0x0000000000241947 */ /* 0x000fea0003800000 */
[----:B------:R-:W-:Y:S02]  /*d670*/  ULDC UR4, c[0x0][0xac8] ;  /* 0x0002b20000047ab9 */ /* 0x000fe40000000800 */
[----:B------:R-:W-:Y:S02]  /*d680*/  ISETP.GE.AND P3, PT, R2, UR4, PT ;  /* 0x0000000402007c0c */ /* 0x000fe4000bf66270 */
[----:B------:R-:W-:-:S11]  /*d690*/  ISETP.GE.AND P4, PT, R16, UR4, PT ;  /* 0x0000000410007c0c */ /* 0x000fd6000bf86270 */
[-C--:B-1----:R-:W-:Y:S02]  /*d6a0*/  @!P3 LEA R12, P1, R2, R7.reuse, 0x1 ;  /* 0x00000007020cb211 */ /* 0x082fe400078208ff */
[----:B------:R-:W-:Y:S02]  /*d6b0*/  @!P4 LEA R4, P2, R16, R7, 0x1 ;  /* 0x000000071004c211 */ /* 0x000fe400078408ff */
[-C--:B---3--:R-:W-:Y:S02]  /*d6c0*/  @!P3 LEA.HI.X R13, R2, R5.reuse, R222, 0x1, P1 ;  /* 0x00000005020db211 */ /* 0x088fe400008f0cde */
[----:B------:R-:W-:-:S03]  /*d6d0*/  @!P4 LEA.HI.X R5, R16, R5, R221, 0x1, P2 ;  /* 0x000000051005c211 */ /* 0x000fc600010f0cdd */
[----:B------:R4:W-:Y:S04]  /*d6e0*/  @!P3 ST.E.128 desc[UR50][R12.64], RZ ;  /* 0x000000ff0c00b985 */ /* 0x0009e8000c101d32 */
[----:B------:R4:W-:Y:S02]  /*d6f0*/  @!P4 ST.E.128 desc[UR50][R4.64], RZ ;  /* 0x000000ff0400c985 */ /* 0x0009e4000c101d32 */
.L_x_180:
[----:B------:R-:W-:Y:S05]  /*d700*/  BSYNC B1 ;  /* 0x0000000000017941 */ /* 0x000fea0003800000 */
.L_x_179:
[----:B---34-:R3:W4:Y:S01]  /*d710*/  SHFL.IDX PT, R5, R3, 0x2, 0x181f ;  /* 0x00581f0003057f89 */ /* 0x01872200000e0000 */
        /* <DEDUP_REMOVED lines=8> */
[-C--:B----4-:R-:W-:Y:S02]  /*d7a0*/  @!P2 LEA.HI.X R13, R2, R5.reuse, R222, 0x1, P0 ;  /* 0x00000005020da211 */ /* 0x090fe400000f0cde */
[----:B------:R-:W-:-:S03]  /*d7b0*/  @!P3 LEA.HI.X R5, R16, R5, R221, 0x1, P1 ;  /* 0x000000051005b211 */ /* 0x000fc600008f0cdd */
[----:B------:R1:W-:Y:S04]  /*d7c0*/  @!P2 ST.E.128 desc[UR50][R12.64], RZ ;  /* 0x000000ff0c00a985 */ /* 0x0003e8000c101d32 */
[----:B------:R1:W-:Y:S02]  /*d7d0*/  @!P3 ST.E.128 desc[UR50][R4.64], RZ ;  /* 0x000000ff0400b985 */ /* 0x0003e4000c101d32 */
.L_x_182:
[----:B------:R-:W-:Y:S05]  /*d7e0*/  BSYNC B1 ;  /* 0x0000000000017941 */ /* 0x000fea0003800000 */
.L_x_181:
[----:B------:R-:W-:Y:S01]  /*d7f0*/  VIADD R0, R8, 0x60 ;  /* 0x0000006008007836 */ /* 0x000fe20000000000 */
[----:B0-23--:R-:W0:Y:S04]  /*d800*/  SHFL.IDX PT, R3, R3, 0x3, 0x181f ;  /* 0x00781f0003037f89 */ /* 0x00de2800000e0000 */
[----:B------:R-:W-:Y:S01]  /*d810*/  ISETP.GE.AND P0, PT, R0, R11, PT ;  /* 0x0000000b0000720c */ /* 0x000fe20003f06270 */
[----:B-1--4-:R1:W2:-:S12]  /*d820*/  SHFL.IDX PT, R5, R6, 0x3, 0x181f ;  /* 0x00781f0006057f89 */ /* 0x01229800000e0000 */
[----:B-1----:R-:W-:Y:S05]  /*d830*/  @P0 BRA `(.L_x_171) ;  /* 0x0000000000240947 */ /* 0x002fea0003800000 */
[----:B------:R-:W-:Y:S02]  /*d840*/  ULDC UR4, c[0x0][0xac8] ;  /* 0x0002b20000047ab9 */ /* 0x000fe40000000800 */
[----:B------:R-:W-:Y:S02]  /*d850*/  ISETP.GE.AND P2, PT, R2, UR4, PT ;  /* 0x0000000402007c0c */ /* 0x000fe4000bf46270 */
[----:B------:R-:W-:-:S11]  /*d860*/  ISETP.GE.AND P3, PT, R16, UR4, PT ;  /* 0x0000000410007c0c */ /* 0x000fd6000bf66270 */
[-C--:B--2---:R-:W-:Y:S02]  /*d870*/  @!P2 LEA R6, P0, R2, R5.reuse, 0x1 ;  /* 0x000000050206a211 */ /* 0x084fe400078008ff */
[----:B------:R-:W-:Y:S02]  /*d880*/  @!P3 LEA R4, P1, R16, R5, 0x1 ;  /* 0x000000051004b211 */ /* 0x000fe400078208ff */
[-C--:B0-----:R-:W-:Y:S02]  /*d890*/  @!P2 LEA.HI.X R7, R2, R3.reuse, R222, 0x1, P0 ;  /* 0x000000030207a211 */ /* 0x081fe400000f0cde */
[----:B------:R-:W-:-:S03]  /*d8a0*/  @!P3 LEA.HI.X R5, R16, R3, R221, 0x1, P1 ;  /* 0x000000031005b211 */ /* 0x000fc600008f0cdd */
[----:B------:R0:W-:Y:S04]  /*d8b0*/  @!P2 ST.E.128 desc[UR50][R6.64], RZ ;  /* 0x000000ff0600a985 */ /* 0x0001e8000c101d32 */
[----:B------:R0:W-:Y:S02]  /*d8c0*/  @!P3 ST.E.128 desc[UR50][R4.64], RZ ;  /* 0x000000ff0400b985 */ /* 0x0001e4000c101d32 */
.L_x_171:
[----:B------:R-:W-:Y:S05]  /*d8d0*/  BSYNC B0 ;  /* 0x0000000000007941 */ /* 0x000fea0003800000 */
.L_x_161:
[----:B------:R-:W-:Y:S02]  /*d8e0*/  ULDC UR4, c[0x0][0xc3c] ;  /* 0x00030f0000047ab9 */ /* 0x000fe40000000800 */
[----:B------:R-:W-:-:S13]  /*d8f0*/  ISETP.GE.AND P0, PT, R39, UR4, PT ;  /* 0x0000000427007c0c */ /* 0x000fda000bf06270 */
[----:B------:R-:W-:Y:S05]  /*d900*/  @!P0 BRA `(.L_x_183) ;  /* 0xffffff3400b88947 */ /* 0x000fea000383ffff */
[----:B------:R-:W-:Y:S05]  /*d910*/  EXIT ;  /* 0x000000000000794d */ /* 0x000fea0003800000 */
.L_x_134:
[----:B------:R-:W-:-:S08]  /*d920*/  NOP ;  /* 0x0000000000007918 */ /* 0x000fd00000000000 */
[----:B------:R-:W0:-:S00]  /*d930*/  USETMAXREG.DEALLOC.CTAPOOL 0x18 ;  /* 0x00000018000079c8 */ /* 0x000e0000080e0500 */
[----:B0-----:R-:W2:Y:S01]  /*d940*/  LDL.LU R2, [R1+0x8] ;  /* 0x0000080001027983 */ /* 0x001ea20000300800 */
[----:B------:R-:W-:Y:S01]  /*d950*/  LOP3.LUT R0, R0, 0x3, RZ, 0xc0, !PT ;  /* 0x0000000300007812 */ /* 0x000fe200078ec0ff */
[----:B------:R-:W-:-:S05]  /*d960*/  IMAD.MOV.U32 R6, RZ, RZ, RZ ;  /* 0x000000ffff067224 */ /* 0x000fca00078e00ff */
[----:B------:R-:W0:Y:S02]  /*d970*/  SHFL.IDX PT, R0, R0, RZ, 0x1f ;  /* 0x00001fff00007589 */ /* 0x000e2400000e0000 */
[----:B0-----:R-:W-:Y:S02]  /*d980*/  ISETP.NE.AND P0, PT, R0, RZ, PT ;  /* 0x000000ff0000720c */ /* 0x001fe40003f05270 */
[----:B--2---:R-:W-:-:S11]  /*d990*/  LOP3.LUT R2, R2, 0xfffffffd, RZ, 0xc0, !PT ;  /* 0xfffffffd02027812 */ /* 0x004fd600078ec0ff */
[----:B------:R-:W-:-:S05]  /*d9a0*/  @P0 LOP3.LUT R2, R2, 0x2, RZ, 0xfc, !PT ;  /* 0x0000000202020812 */ /* 0x000fca00078efcff */
[----:B------:R0:W-:Y:S01]  /*d9b0*/  STL [R1+0x8], R2 ;  /* 0x0000080201007387 */ /* 0x0001e20000100800 */
[----:B------:R-:W-:Y:S05]  /*d9c0*/  @!P0 BRA `(.L_x_184) ;  /* 0x00000000002c8947 */ /* 0x000fea0003800000 */
[----:B------:R-:W1:Y:S08]  /*d9d0*/  S2UR UR5, SR_CgaCtaId ;  /* 0x00000000000579c3 */ /* 0x000e700000008800 */
[----:B------:R-:W-:Y:S06]  /*d9e0*/  BAR.SYNC.DEFER_BLOCKING 0x5, 0x180 ;  /* 0x0146000000007b1d */ /* 0x000fec0000010000 */
[----:B------:R-:W-:-:S02]  /*d9f0*/  UMOV UR4, 0x400 ;  /* 0x0000040000047882 */ /* 0x000fc40000000000 */
[----:B-1----:R-:W-:-:S09]  /*da00*/  ULEA UR4, UR5, UR4, 0x18 ;  /* 0x0000000405047291 */ /* 0x002fd2000f8ec03f */
[----:B------:R-:W1:Y:S04]  /*da10*/  LDS.128 R4, [UR4+0x298d0] ;  /* 0x0298d004ff047984 */ /* 0x000e680008000c00 */
[----:B-1----:R1:W-:Y:S01]  /*da20*/  STL.64 [R1+0x10], R4 ;  /* 0x0000100401007387 */ /* 0x0023e20000100a00 */
[----:B------:R-:W-:-:S03]  /*da30*/  IMAD.MOV.U32 R0, RZ, RZ, R7 ;  /* 0x000000ffff007224 */ /* 0x000fc600078e0007 */
[----:B------:R1:W-:Y:S02]  /*da40*/  STL [R1+0x18], R6 ;  /* 0x0000180601007387 */ /* 0x0003e40000100800 */
[----:B------:R-:W-:Y:S01]  /*da50*/  R2UR UR43, R0 ;  /* 0x00000000002b72ca */ /* 0x000fe200000e0000 */
[----:B------:R-:W-:Y:S06]  /*da60*/  BAR.ARV 0x4, 0x180 ;  /* 0x0106000000007b1d */ /* 0x000fec0000002000 */
[----:B------:R-:W-:Y:S08]  /*da70*/  BRA `(.L_x_185) ;  /* 0x0000000800b07947 */ /* 0x000ff00003800000 */
.L_x_184:
[----:B------:R-:W1:Y:S01]  /*da80*/  S2R R0, SR_TID.X ;  /* 0x0000000000007919 */ /* 0x000e620000002100 */
[----:B------:R-:W-:Y:S01]  /*da90*/  ULDC UR4, c[0x0][0xc3c] ;  /* 0x00030f0000047ab9 */ /* 0x000fe20000000800 */
[----:B-1----:R-:W-:-:S04]  /*daa0*/  LOP3.LUT R0, R0, 0x1f, RZ, 0xc0, !PT ;  /* 0x0000001f00007812 */ /* 0x002fc800078ec0ff */
[----:B------:R-:W-:-:S04]  /*dab0*/  ISETP.NE.AND P0, PT, R0, 0x1f, PT ;  /* 0x0000001f0000780c */ /* 0x000fc80003f05270 */
[----:B------:R-:W-:-:S13]  /*dac0*/  ISETP.GE.OR P1, PT, R0, UR4, !P0 ;  /* 0x0000000400007c0c */ /* 0x000fda000c726670 */
[----:B0-----:R-:W0:Y:S08]  /*dad0*/  @!P1 LDC.64 R2, c[0x0][0xc80] ;  /* 0x00032000ff029b82 */ /* 0x001e300000000a00 */
[----:B------:R-:W1:Y:S01]  /*dae0*/  @!P1 LDC.64 R4, c[0x0][0xc78] ;  /* 0x00031e00ff049b82 */ /* 0x000e620000000a00 */
[----:B0-----:R-:W-:-:S05]  /*daf0*/  @!P1 IMAD.WIDE.U32 R2, R0, 0x4, R2 ;  /* 0x0000000400029825 */ /* 0x001fca00078e0002 */
[----:B------:R1:W2:Y:S02]  /*db00*/  @!P1 LDG.E R6, desc[UR50][R2.64] ;  /* 0x0000003202069981 */ /* 0x0002a4000c1e1900 */
[----:B-1----:R-:W-:-:S04]  /*db10*/  @!P1 IMAD.WIDE.U32 R2, R0, 0x4, R4 ;  /* 0x0000000400029825 */ /* 0x002fc800078e0004 */
[----:B------:R-:W-:-:S06]  /*db20*/  IMAD.MOV.U32 R5, RZ, RZ, RZ ;  /* 0x000000ffff057224 */ /* 0x000fcc00078e00ff */
[----:B------:R-:W2:Y:S01]  /*db30*/  @!P1 LDG.E R5, desc[UR50][R2.64] ;  /* 0x0000003202059981 */ /* 0x000ea2000c1e1900 */
[C---:B------:R-:W-:Y:S01]  /*db40*/  ISETP.NE.AND P1, PT, R0.reuse, RZ, PT ;  /* 0x000000ff0000720c */ /* 0x040fe20003f25270 */
[----:B------:R-:W-:Y:S01]  /*db50*/  UMOV UR43, URZ ;  /* 0x0000003f002b7c82 */ /* 0x000fe20008000000 */
[C---:B------:R-:W-:Y:S02]  /*db60*/  ISETP.GE.U32.AND P2, PT, R0.reuse, 0x2, PT ;  /* 0x000000020000780c */ /* 0x040fe40003f46070 */
[C---:B------:R-:W-:Y:S02]  /*db70*/  ISETP.GE.U32.AND P3, PT, R0.reuse, 0x4, PT ;  /* 0x000000040000780c */ /* 0x040fe40003f66070 */
[C---:B------:R-:W-:Y:S02]  /*db80*/  ISETP.GE.U32.AND P4, PT, R0.reuse, 0x8, PT ;  /* 0x000000080000780c */ /* 0x040fe40003f86070 */
[----:B------:R-:W-:Y:S01]  /*db90*/  ISETP.GE.U32.AND P5, PT, R0, 0x10, PT ;  /* 0x000000100000780c */ /* 0x000fe20003fa6070 */
[----:B--2---:R-:W-:-:S05]  /*dba0*/  IMAD R4, R6, R5, RZ ;  /* 0x0000000506047224 */ /* 0x004fca00078e02ff */
[----:B------:R-:W0:Y:S02]  /*dbb0*/  SHFL.UP PT, R7, R4, 0x1, RZ ;  /* 0x0420000004077989 */ /* 0x000e2400000e00ff */
[----:B0-----:R-:W-:-:S05]  /*dbc0*/  SEL R7, R7, RZ, P1 ;  /* 0x000000ff07077207 */ /* 0x001fca0000800000 */
[----:B------:R-:W-:-:S05]  /*dbd0*/  IMAD.IADD R7, R4, 0x1, R7 ;  /* 0x0000000104077824 */ /* 0x000fca00078e0207 */
[----:B------:R-:W0:Y:S02]  /*dbe0*/  SHFL.UP PT, R8, R7, 0x2, RZ ;  /* 0x0440000007087989 */ /* 0x000e2400000e00ff */
[----:B0-----:R-:W-:-:S05]  /*dbf0*/  SEL R8, R8, RZ, P2 ;  /* 0x000000ff08087207 */ /* 0x001fca0001000000 */
[----:B------:R-:W-:Y:S02]  /*dc00*/  IMAD.IADD R8, R7, 0x1, R8 ;  /* 0x0000000107087824 */ /* 0x000fe400078e0208 */
[----:B------:R-:W0:Y:S03]  /*dc10*/  S2R R7, SR_CTAID.X ;  /* 0x0000000000077919 */ /* 0x000e260000002500 */
[----:B------:R-:W1:Y:S02]  /*dc20*/  SHFL.UP PT, R9, R8, 0x4, RZ ;  /* 0x0480000008097989 */ /* 0x000e6400000e00ff */
[----:B-1----:R-:W-:-:S05]  /*dc30*/  SEL R9, R9, RZ, P3 ;  /* 0x000000ff09097207 */ /* 0x002fca0001800000 */
[----:B------:R-:W-:-:S05]  /*dc40*/  IMAD.IADD R3, R8, 0x1, R9 ;  /* 0x0000000108037824 */ /* 0x000fca00078e0209 */
[----:B------:R-:W1:Y:S02]  /*dc50*/  SHFL.UP PT, R2, R3, 0x8, RZ ;  /* 0x0500000003027989 */ /* 0x000e6400000e00ff */
[----:B-1----:R-:W-:-:S05]  /*dc60*/  SEL R2, R2, RZ, P4 ;  /* 0x000000ff02027207 */ /* 0x002fca0002000000 */
[----:B------:R-:W-:-:S05]  /*dc70*/  IMAD.IADD R4, R3, 0x1, R2 ;  /* 0x0000000103047824 */ /* 0x000fca00078e0202 */
[----:B------:R-:W1:Y:S02]  /*dc80*/  SHFL.UP PT, R2, R4, 0x10, RZ ;  /* 0x0600000004027989 */ /* 0x000e6400000e00ff */
[----:B-1----:R-:W-:Y:S02]  /*dc90*/  SEL R9, R2, RZ, P5 ;  /* 0x000000ff02097207 */ /* 0x002fe40002800000 */
[----:B------:R-:W1:Y:S03]  /*dca0*/  LDC R2, c[0x0][0xc38] ;  /* 0x00030e00ff027b82 */ /* 0x000e660000000800 */
[----:B------:R-:W-:-:S05]  /*dcb0*/  IMAD.IADD R9, R4, 0x1, R9 ;  /* 0x0000000104097824 */ /* 0x000fca00078e0209 */
[----:B------:R-:W1:Y:S02]  /*dcc0*/  SHFL.IDX PT, R11, R9, 0x1f, 0x1f ;  /* 0x03e01f00090b7f89 */ /* 0x000e6400000e0000 */
[----:B-1----:R-:W-:-:S04]  /*dcd0*/  IMAD R8, R11, R2, RZ ;  /* 0x000000020b087224 */ /* 0x002fc800078e02ff */
[----:B------:R-:W-:Y:S01]  /*dce0*/  IMAD.MOV.U32 R11, RZ, RZ, R8 ;  /* 0x000000ffff0b7224 */ /* 0x000fe200078e0008 */
[----:B0-----:R-:W-:-:S13]  /*dcf0*/  ISETP.GT.AND P6, PT, R8, R7, PT ;  /* 0x000000070800720c */ /* 0x001fda0003fc4270 */
[----:B------:R-:W-:Y:S05]  /*dd00*/  @P6 BRA `(.L_x_186) ;  /* 0x0000000000a46947 */ /* 0x000fea0003800000 */
[----:B------:R-:W-:Y:S01]  /*dd10*/  IMAD.MOV.U32 R8, RZ, RZ, R11 ;  /* 0x000000ffff087224 */ /* 0x000fe200078e000b */
[----:B------:R-:W-:Y:S01]  /*dd20*/  UMOV UR43, URZ ;  /* 0x0000003f002b7c82 */ /* 0x000fe20008000000 */
[----:B------:R-:W-:-:S05]  /*dd30*/  ULDC UR5, c[0x0][0xc3c] ;  /* 0x00030f0000057ab9 */ /* 0x000fca0000000800 */
.L_x_188:
[----:B------:R-:W-:-:S03]  /*dd40*/  UIADD3 UR4, UR43, 0x1f, URZ ;  /* 0x0000001f2b047890 */ /* 0x000fc6000fffe03f */
[----:B------:R-:W-:Y:S01]  /*dd50*/  ULDC UR43, c[0x0][0xc3c] ;  /* 0x00030f00002b7ab9 */ /* 0x000fe20000000800 */
[----:B------:R-:W-:-:S06]  /*dd60*/  UISETP.GE.AND UP0, UPT, UR4, UR5, UPT ;  /* 0x000000050400728c */ /* 0x000fcc000bf06270 */
[----:B------:R-:W-:-:S13]  /*dd70*/  PLOP3.LUT P6, PT, PT, PT, UP0, 0x40, 0x0 ;  /* 0x000000000000781c */ /* 0x000fda0003fce808 */
[----:B------:R-:W-:Y:S05]  /*dd80*/  @!P6 BRA `(.L_x_187) ;  /* 0x0000000400b4e947 */ /* 0x000fea0003800000 */
[----:B------:R-:W-:Y:S01]  /*dd90*/  UMOV UR43, UR4 ;  /* 0x00000004002b7c82 */ /* 0x000fe20008000000 */
[----:B------:R-:W-:Y:S02]  /*dda0*/  IMAD.MOV.U32 R6, RZ, RZ, RZ ;  /* 0x000000ffff067224 */ /* 0x000fe400078e00ff */
[----:B------:R-:W-:-:S05]  /*ddb0*/  VIADD R9, R0, UR43 ;  /* 0x0000002b00097c36 */ /* 0x000fca0008000000 */
[----:B------:R-:W-:-:S13]  /*ddc0*/  ISETP.GE.OR P6, PT, R9, UR5, !P0 ;  /* 0x0000000509007c0c */ /* 0x000fda000c7c6670 */
[----:B------:R-:W0:Y:S08]  /*ddd0*/  @!P6 LDC.64 R2, c[0x0][0xc80] ;  /* 0x00032000ff02eb82 */ /* 0x000e300000000a00 */
[----:B------:R-:W1:Y:S01]  /*dde0*/  @!P6 LDC.64 R4, c[0x0][0xc78] ;  /* 0x00031e00ff04eb82 */ /* 0x000e620000000a00 */
[----:B0-----:R-:W-:-:S05]  /*ddf0*/  @!P6 IMAD.WIDE R2, R9, 0x4, R2 ;  /* 0x000000040902e825 */ /* 0x001fca00078e0202 */
[----:B------:R1:W2:Y:S02]  /*de00*/  @!P6 LDG.E R6, desc[UR50][R2.64] ;  /* 0x000000320206e981 */ /* 0x0002a4000c1e1900 */
[----:B-1----:R-:W-:-:S04]  /*de10*/  @!P6 IMAD.WIDE R2, R9, 0x4, R4 ;  /* 0x000000040902e825 */ /* 0x002fc800078e0204 */
[----:B------:R-:W-:-:S06]  /*de20*/  IMAD.MOV.U32 R5, RZ, RZ, RZ ;  /* 0x000000ffff057224 */ /* 0x000fcc00078e00ff */
[----:B------:R-:W2:Y:S02]  /*de30*/  @!P6 LDG.E R5, desc[UR50][R2.64] ;  /* 0x000000320205e981 */ /* 0x000ea4000c1e1900 */
[----:B--2---:R-:W-:-:S05]  /*de40*/  IMAD R11, R6, R5, RZ ;  /* 0x00000005060b7224 */ /* 0x004fca00078e02ff */
[----:B------:R-:W0:Y:S02]  /*de50*/  SHFL.UP PT, R4, R11, 0x1, RZ ;  /* 0x042000000b047989 */ /* 0x000e2400000e00ff */
[----:B0-----:R-:W-:-:S05]  /*de60*/  SEL R4, R4, RZ, P1 ;  /* 0x000000ff04047207 */ /* 0x001fca0000800000 */
[----:B------:R-:W-:-:S05]  /*de70*/  IMAD.IADD R4, R11, 0x1, R4 ;  /* 0x000000010b047824 */ /* 0x000fca00078e0204 */
        /* <DEDUP_REMOVED lines=11> */
[----:B------:R-:W-:Y:S02]  /*df30*/  IMAD.IADD R9, R3, 0x1, R2 ;  /* 0x0000000103097824 */ /* 0x000fe400078e0202 */
[----:B------:R-:W0:Y:S03]  /*df40*/  LDC R2, c[0x0][0xc38] ;  /* 0x00030e00ff027b82 */ /* 0x000e260000000800 */
[----:B------:R-:W0:Y:S02]  /*df50*/  SHFL.IDX PT, R11, R9, 0x1f, 0x1f ;  /* 0x03e01f00090b7f89 */ /* 0x000e2400000e0000 */
[----:B0-----:R-:W-:-:S04]  /*df60*/  IMAD R11, R11, R2, RZ ;  /* 0x000000020b0b7224 */ /* 0x001fc800078e02ff */
[----:B------:R-:W-:-:S05]  /*df70*/  IMAD.IADD R8, R11, 0x1, R8 ;  /* 0x000000010b087824 */ /* 0x000fca00078e0208 */
[----:B------:R-:W-:-:S13]  /*df80*/  ISETP.GT.AND P6, PT, R8, R7, PT ;  /* 0x000000070800720c */ /* 0x000fda0003fc4270 */
[----:B------:R-:W-:Y:S05]  /*df90*/  @!P6 BRA `(.L_x_188) ;  /* 0xfffffffc0068e947 */ /* 0x000fea000383ffff */
.L_x_186:
[----:B------:R-:W-:Y:S02]  /*dfa0*/  IMAD.IADD R11, R8, 0x1, -R11 ;  /* 0x00000001080b7824 */ /* 0x000fe400078e0a0b */
[----:B------:R-:W-:Y:S02]  /*dfb0*/  IMAD.MOV.U32 R8, RZ, RZ, RZ ;  /* 0x000000ffff087224 */ /* 0x000fe400078e00ff */
[----:B------:R-:W-:-:S05]  /*dfc0*/  IMAD R4, R9, R2, R11 ;  /* 0x0000000209047224 */ /* 0x000fca00078e020b */
[----:B------:R-:W-:-:S13]  /*dfd0*/  ISETP.GT.AND P0, PT, R4, R7, PT ;  /* 0x000000070400720c */ /* 0x000fda0003f04270 */
[----:B------:R-:W-:Y:S02]  /*dfe0*/  VOTEU.ANY UR5, UPT, !P0 ;  /* 0x0000000000057886 */ /* 0x000fe400040e0100 */
[----:B------:R-:W-:Y:S02]  /*dff0*/  UPOPC UR4, UR5 ;  /* 0x00000005000472bf */ /* 0x000fe40008000000 */
[----:B------:R-:W-:-:S04]  /*e000*/  ISETP.NE.AND P0, PT, RZ, UR5, PT ;  /* 0x00000005ff007c0c */ /* 0x000fc8000bf05270 */
[----:B------:R-:W-:Y:S02]  /*e010*/  IMAD.U32 R13, RZ, RZ, UR4 ;  /* 0x00000004ff0d7e24 */ /* 0x000fe4000f8e00ff */
[----:B------:R-:W-:-:S03]  /*e020*/  IMAD.U32 R12, RZ, RZ, UR4 ;  /* 0x00000004ff0c7e24 */ /* 0x000fc6000f8e00ff */
[----:B------:R-:W0:Y:S04]  /*e030*/  SHFL.IDX PT, R6, R6, R13, 0x1f ;  /* 0x00001f0d06067589 */ /* 0x000e2800000e0000 */
[----:B------:R1:W2:Y:S01]  /*e040*/  SHFL.IDX PT, R5, R5, R12, 0x1f ;  /* 0x00001f0c05057589 */ /* 0x0002a200000e0000 */
[----:B0-----:R-:W-:-:S04]  /*e050*/  IABS R4, R6 ;  /* 0x0000000600047213 */ /* 0x001fc80000000000 */
[----:B------:R-:W0:Y:S08]  /*e060*/  I2F.RP R10, R4 ;  /* 0x00000004000a7306 */ /* 0x000e300000209400 */
[----:B0-----:R-:W0:Y:S02]  /*e070*/  MUFU.RCP R10, R10 ;  /* 0x0000000a000a7308 */ /* 0x001e240000001000 */
[----:B0-----:R-:W-:-:S06]  /*e080*/  VIADD R3, R10, 0xffffffe ;  /* 0x0ffffffe0a037836 */ /* 0x001fcc0000000000 */
[----:B------:R-:W0:Y:S01]  /*e090*/  F2I.FTZ.U32.TRUNC.NTZ R3, R3 ;  /* 0x0000000300037305 */ /* 0x000e22000021f000 */
[----:B-12---:R-:W-:Y:S05]  /*e0a0*/  @!P0 BRA `(.L_x_189) ;  /* 0x00000000000c8947 */ /* 0x006fea0003800000 */
[----:B------:R-:W-:-:S06]  /*e0b0*/  UIADD3 UR5, UR4, -0x1, URZ ;  /* 0xffffffff04057890 */ /* 0x000fcc000fffe03f */
[----:B------:R-:W-:-:S06]  /*e0c0*/  IMAD.U32 R8, RZ, RZ, UR5 ;  /* 0x00000005ff087e24 */ /* 0x000fcc000f8e00ff */
[----:B------:R1:W2:Y:S02]  /*e0d0*/  SHFL.IDX PT, R8, R9, R8, 0x1f ;  /* 0x00001f0809087589 */ /* 0x0002a400000e0000 */
.L_x_189:
[----:B--2---:R-:W-:Y:S01]  /*e0e0*/  IMAD R11, R8, R2, R11 ;  /* 0x00000002080b7224 */ /* 0x004fe200078e020b */
[----:B------:R-:W-:Y:S01]  /*e0f0*/  IABS R8, R5 ;  /* 0x0000000500087213 */ /* 0x000fe20000000000 */
[----:B01----:R-:W-:Y:S01]  /*e100*/  IMAD.MOV R9, RZ, RZ, -R3 ;  /* 0x000000ffff097224 */ /* 0x003fe200078e0a03 */
[----:B------:R-:W-:Y:S01]  /*e110*/  UIADD3 UR43, UR4, UR43, URZ ;  /* 0x0000002b042b7290 */ /* 0x000fe2000fffe03f */
[----:B------:R-:W-:Y:S01]  /*e120*/  IMAD.MOV.U32 R2, RZ, RZ, RZ ;  /* 0x000000ffff027224 */ /* 0x000fe200078e00ff */
[----:B------:R-:W0:Y:S01]  /*e130*/  I2F.RP R10, R8 ;  /* 0x00000008000a7306 */ /* 0x000e220000209400 */
[----:B------:R-:W-:Y:S01]  /*e140*/  IMAD R9, R9, R4, RZ ;  /* 0x0000000409097224 */ /* 0x000fe200078e02ff */
[----:B------:R1:W-:Y:S01]  /*e150*/  STL [R1+0x10], R11 ;  /* 0x0000100b01007387 */ /* 0x0003e20000100800 */
[----:B------:R-:W-:Y:S02]  /*e160*/  IMAD.IADD R7, R7, 0x1, -R11 ;  /* 0x0000000107077824 */ /* 0x000fe400078e0a0b */
[----:B------:R-:W-:Y:S01]  /*e170*/  IMAD.HI.U32 R2, R3, R9, R2 ;  /* 0x0000000903027227 */ /* 0x000fe200078e0002 */
[----:B------:R-:W-:-:S05]  /*e180*/  IABS R3, R6 ;  /* 0x0000000600037213 */ /* 0x000fca0000000000 */
[----:B------:R-:W-:Y:S01]  /*e190*/  IMAD.MOV R12, RZ, RZ, -R3 ;  /* 0x000000ffff0c7224 */ /* 0x000fe200078e0a03 */
[----:B-1----:R-:W-:Y:S01]  /*e1a0*/  IABS R11, R7 ;  /* 0x00000007000b7213 */ /* 0x002fe20000000000 */
[----:B0-----:R-:W0:Y:S04]  /*e1b0*/  MUFU.RCP R10, R10 ;  /* 0x0000000a000a7308 */ /* 0x001e280000001000 */
[----:B------:R-:W-:-:S04]  /*e1c0*/  IMAD.HI.U32 R9, R2, R11, RZ ;  /* 0x0000000b02097227 */ /* 0x000fc800078e00ff */
[----:B------:R-:W-:Y:S02]  /*e1d0*/  IMAD R11, R9, R12, R11 ;  /* 0x0000000c090b7224 */ /* 0x000fe400078e020b */
[----:B------:R-:W-:-:S03]  /*e1e0*/  IMAD.MOV.U32 R2, RZ, RZ, RZ ;  /* 0x000000ffff027224 */ /* 0x000fc600078e00ff */
[----:B------:R-:W-:Y:S01]  /*e1f0*/  ISETP.GT.U32.AND P1, PT, R4, R11, PT ;  /* 0x0000000b0400720c */ /* 0x000fe20003f24070 */
[----:B0-----:R-:W-:-:S06]  /*e200*/  VIADD R3, R10, 0xffffffe ;  /* 0x0ffffffe0a037836 */ /* 0x001fcc0000000000 */
[----:B------:R-:W0:Y:S06]  /*e210*/  F2I.FTZ.U32.TRUNC.NTZ R3, R3 ;  /* 0x0000000300037305 */ /* 0x000e2c000021f000 */
[----:B------:R-:W-:Y:S02]  /*e220*/  @!P1 IMAD.IADD R11, R11, 0x1, -R4 ;  /* 0x000000010b0b9824 */ /* 0x000fe400078e0a04 */
[----:B------:R-:W-:Y:S01]  /*e230*/  @!P1 VIADD R9, R9, 0x1 ;  /* 0x0000000109099836 */ /* 0x000fe20000000000 */
[----:B------:R-:W-:Y:S02]  /*e240*/  ISETP.NE.AND P1, PT, R6, RZ, PT ;  /* 0x000000ff0600720c */ /* 0x000fe40003f25270 */
[----:B------:R-:W-:Y:S01]  /*e250*/  ISETP.GE.U32.AND P0, PT, R11, R4, PT ;  /* 0x000000040b00720c */ /* 0x000fe20003f06070 */
[----:B0-----:R-:W-:-:S04]  /*e260*/  IMAD.MOV R11, RZ, RZ, -R3 ;  /* 0x000000ffff0b7224 */ /* 0x001fc800078e0a03 */
[----:B------:R-:W-:-:S08]  /*e270*/  IMAD R11, R11, R8, RZ ;  /* 0x000000080b0b7224 */ /* 0x000fd000078e02ff */
[----:B------:R-:W-:Y:S02]  /*e280*/  @P0 VIADD R9, R9, 0x1 ;  /* 0x0000000109090836 */ /* 0x000fe40000000000 */
[----:B------:R-:W-:Y:S01]  /*e290*/  IMAD.HI.U32 R4, R3, R11, R2 ;  /* 0x0000000b03047227 */ /* 0x000fe200078e0002 */
[----:B------:R-:W-:-:S04]  /*e2a0*/  LOP3.LUT R2, R7, R6, RZ, 0x3c, !PT ;  /* 0x0000000607027212 */ /* 0x000fc800078e3cff */
[----:B------:R-:W-:Y:S02]  /*e2b0*/  ISETP.GE.AND P2, PT, R2, RZ, PT ;  /* 0x000000ff0200720c */ /* 0x000fe40003f46270 */
[----:B------:R-:W-:-:S05]  /*e2c0*/  IABS R2, R5 ;  /* 0x0000000500027213 */ /* 0x000fca0000000000 */
[----:B------:R-:W-:-:S06]  /*e2d0*/  IMAD.MOV R2, RZ, RZ, -R2 ;  /* 0x000000ffff027224 */ /* 0x000fcc00078e0a02 */
[----:B------:R-:W-:Y:S01]  /*e2e0*/  @!P2 IMAD.MOV R9, RZ, RZ, -R9 ;  /* 0x000000ffff09a224 */ /* 0x000fe200078e0a09 */
[----:B------:R-:W-:-:S04]  /*e2f0*/  @!P1 LOP3.LUT R9, RZ, R6, RZ, 0x33, !PT ;  /* 0x00000006ff099212 */ /* 0x000fc800078e33ff */
[-C--:B------:R-:W-:Y:S01]  /*e300*/  IABS R3, R9.reuse ;  /* 0x0000000900037213 */ /* 0x080fe20000000000 */
[----:B------:R-:W-:-:S04]  /*e310*/  IMAD R6, R6, R9, RZ ;  /* 0x0000000906067224 */ /* 0x000fc800078e02ff */
[----:B------:R-:W-:-:S04]  /*e320*/  IMAD.HI.U32 R4, R4, R3, RZ ;  /* 0x0000000304047227 */ /* 0x000fc800078e00ff */
[----:B------:R-:W-:Y:S01]  /*e330*/  IMAD R3, R4, R2, R3 ;  /* 0x0000000204037224 */ /* 0x000fe200078e0203 */
[----:B------:R-:W-:-:S04]  /*e340*/  LOP3.LUT R2, R9, R5, RZ, 0x3c, !PT ;  /* 0x0000000509027212 */ /* 0x000fc800078e3cff */
[----:B------:R-:W-:Y:S02]  /*e350*/  ISETP.GT.U32.AND P1, PT, R8, R3, PT ;  /* 0x000000030800720c */ /* 0x000fe40003f24070 */
[----:B------:R-:W-:-:S11]  /*e360*/  ISETP.GE.AND P2, PT, R2, RZ, PT ;  /* 0x000000ff0200720c */ /* 0x000fd60003f46270 */
[----:B------:R-:W-:Y:S02]  /*e370*/  @!P1 IMAD.IADD R3, R3, 0x1, -R8 ;  /* 0x0000000103039824 */ /* 0x000fe400078e0a08 */
[----:B------:R-:W-:Y:S01]  /*e380*/  @!P1 VIADD R4, R4, 0x1 ;  /* 0x0000000104049836 */ /* 0x000fe20000000000 */
[----:B------:R-:W-:Y:S02]  /*e390*/  ISETP.NE.AND P1, PT, R5, RZ, PT ;  /* 0x000000ff0500720c */ /* 0x000fe40003f25270 */
[----:B------:R-:W-:Y:S01]  /*e3a0*/  ISETP.GE.U32.AND P0, PT, R3, R8, PT ;  /* 0x000000080300720c */ /* 0x000fe20003f06070 */
[----:B------:R-:W-:-:S12]  /*e3b0*/  IMAD.IADD R3, R7, 0x1, -R6 ;  /* 0x0000000107037824 */ /* 0x000fd800078e0a06 */
[----:B------:R-:W-:-:S04]  /*e3c0*/  @P0 VIADD R4, R4, 0x1 ;  /* 0x0000000104040836 */ /* 0x000fc80000000000 */
[----:B------:R-:W-:Y:S01]  /*e3d0*/  @!P2 IMAD.MOV R4, RZ, RZ, -R4 ;  /* 0x000000ffff04a224 */ /* 0x000fe200078e0a04 */
[----:B------:R-:W-:-:S05]  /*e3e0*/  @!P1 LOP3.LUT R4, RZ, R5, RZ, 0x33, !PT ;  /* 0x00000005ff049212 */ /* 0x000fca00078e33ff */
[--C-:B------:R-:W-:Y:S02]  /*e3f0*/  IMAD.MOV R2, RZ, RZ, -R4.reuse ;  /* 0x000000ffff027224 */ /* 0x100fe400078e0a04 */
[C---:B------:R-:W-:Y:S02]  /*e400*/  IMAD R4, R5.reuse, 0x1000000, R4 ;  /* 0x0100000005047824 */ /* 0x040fe400078e0204 */
[----:B------:R-:W-:-:S04]  /*e410*/  IMAD R9, R5, R2, R9 ;  /* 0x0000000205097224 */ /* 0x000fc800078e0209 */
[----:B------:R-:W-:-:S05]  /*e420*/  IMAD R2, R9, 0x10000, R4 ;  /* 0x0001000009027824 */ /* 0x000fca00078e0204 */
[----:B------:R0:W-:Y:S04]  /*e430*/  STL [R1+0x18], R2 ;  /* 0x0000180201007387 */ /* 0x0001e80000100800 */
[----:B------:R0:W-:Y:S01]  /*e440*/  STL [R1+0x14], R3 ;  /* 0x0000140301007387 */ /* 0x0001e20000100800 */
[----:B------:R-:W-:Y:S05]  /*e450*/  BRA `(.L_x_190) ;  /* 0x00000000000c7947 */ /* 0x000fea0003800000 */
.L_x_187:
[----:B------:R1:W-:Y:S04]  /*e460*/  STL [R1+0x10], R7 ;  /* 0x0000100701007387 */ /* 0x0003e80000100800 */
[----:B------:R1:W-:Y:S04]  /*e470*/  STL [R1+0x14], RZ ;  /* 0x000014ff01007387 */ /* 0x0003e80000100800 */
[----:B------:R1:W-:Y:S02]  /*e480*/  STL [R1+0x18], RZ ;  /* 0x000018ff01007387 */ /* 0x0003e40000100800 */
.L_x_190:
[----:B------:R-:W2:Y:S04]  /*e490*/  LDL R4, [R1+0x10] ;  /* 0x0000100001047983 */ /* 0x000ea80000100800 */
[----:B------:R-:W2:Y:S04]  /*e4a0*/  LDL R5, [R1+0x14] ;  /* 0x0000140001057983 */ /* 0x000ea80000100800 */
[----:B------:R-:W2:Y:S01]  /*e4b0*/  LDL R6, [R1+0x18] ;  /* 0x0000180001067983 */ /* 0x000ea20000100800 */
[----:B------:R-:W-:Y:S01]  /*e4c0*/  ISETP.NE.AND P0, PT, R0, RZ, PT ;  /* 0x000000ff0000720c */ /* 0x000fe20003f05270 */
[----:B0-----:R-:W-:-:S12]  /*e4d0*/  IMAD.U32 R2, RZ, RZ, UR43 ;  /* 0x0000002bff027e24 */ /* 0x001fd8000f8e00ff */
[----:B------:R-:W0:Y:S01]  /*e4e0*/  @!P0 S2R R3, SR_CgaCtaId ;  /* 0x0000000000038919 */ /* 0x000e220000008800 */
[----:B------:R-:W-:Y:S01]  /*e4f0*/  @!P0 MOV R0, 0x400 ;  /* 0x0000040000008802 */ /* 0x000fe20000000f00 */
[----:B-1----:R-:W-:-:S03]  /*e500*/  @!P0 IMAD.MOV.U32 R7, RZ, RZ, R2 ;  /* 0x000000ffff078224 */ /* 0x002fc600078e0002 */
[----:B0-----:R-:W-:-:S05]  /*e510*/  @!P0 LEA R0, R3, R0, 0x18 ;  /* 0x0000000003008211 */ /* 0x001fca00078ec0ff */
[----:B--2---:R0:W-:Y:S01]  /*e520*/  @!P0 STS.128 [R0+0x298d0], R4 ;  /* 0x0298d00400008388 */ /* 0x0041e20000000c00 */
[----:B------:R-:W-:Y:S06]  /*e530*/  BAR.ARV 0x5, 0x180 ;  /* 0x0146000000007b1d */ /* 0x000fec0000002000 */
.L_x_185:
[----:B0-----:R-:W-:Y:S01]  /*e540*/  IMAD.MOV.U32 R0, RZ, RZ, 0x1 ;  /* 0x00000001ff007424 */ /* 0x001fe200078e00ff */
[----:B------:R-:W-:Y:S01]  /*e550*/  ULDC UR4, c[0x0][0xc3c] ;  /* 0x00030f0000047ab9 */ /* 0x000fe20000000800 */
[----:B------:R-:W-:Y:S01]  /*e560*/  IMAD.MOV.U32 R18, RZ, RZ, RZ ;  /* 0x000000ffff127224 */ /* 0x000fe200078e00ff */
[----:B------:R-:W-:Y:S02]  /*e570*/  UISETP.GE.AND UP0, UPT, UR43, UR4, UPT ;  /* 0x000000042b00728c */ /* 0x000fe4000bf06270 */
[----:B------:R0:W-:Y:S04]  /*e580*/  STL [R1], R0 ;  /* 0x0000000001007387 */ /* 0x0001e80000100800 */
[----:B------:R0:W-:Y:S01]  /*e590*/  STL [R1+0x30], RZ ;  /* 0x000030ff01007387 */ /* 0x0001e20000100800 */
[----:B------:R-:W-:-:S13]  /*e5a0*/  PLOP3.LUT P0, PT, PT, PT, UP0, 0x80, 0x0 ;  /* 0x000000000000781c */ /* 0x000fda0003f0f008 */
[----:B0-----:R-:W-:Y:S05]  /*e5b0*/  @P0 BRA `(.L_x_191) ;  /* 0x00000048003c0947 */ /* 0x001fea0003800000 */
[----:B------:R-:W0:Y:S01]  /*e5c0*/  S2R R11, SR_TID.X ;  /* 0x00000000000b7919 */ /* 0x000e220000002100 */
[----:B------:R-:W2:Y:S01]  /*e5d0*/  S2UR UR5, SR_CgaCtaId ;  /* 0x00000000000579c3 */ /* 0x000ea20000008800 */
[----:B------:R-:W-:Y:S01]  /*e5e0*/  UMOV UR4, 0x400 ;  /* 0x0000040000047882 */ /* 0x000fe20000000000 */
[----:B------:R-:W-:Y:S01]  /*e5f0*/  IMAD.MOV.U32 R18, RZ, RZ, RZ ;  /* 0x000000ffff127224 */ /* 0x000fe200078e00ff */
[----:B------:R-:W-:Y:S01]  /*e600*/  ULDC UR41, c[0x0][0xc] ;  /* 0x0000030000297ab9 */ /* 0x000fe20000000800 */
[----:B------:R-:W-:Y:S02]  /*e610*/  ULOP3.LUT UR39, UR38, 0x1, URZ, 0xfc, !UPT ;  /* 0x0000000126277892 */ /* 0x000fe4000f8efc3f */
[----:B------:R-:W-:Y:S01]  /*e620*/  ULOP3.LUT UR42, UR38, 0x2, URZ, 0xfc, !UPT ;  /* 0x00000002262a7892 */ /* 0x000fe2000f8efc3f */
[----:B------:R-:W-:Y:S01]  /*e630*/  ULDC.64 UR52, c[0x0][0x198] ;  /* 0x0000660000347ab9 */ /* 0x000fe20000000a00 */
[----:B--2---:R-:W-:-:S06]  /*e640*/  ULEA UR4, UR5, UR4, 0x18 ;  /* 0x0000000405047291 */ /* 0x004fcc000f8ec03f */
[----:B------:R-:W-:Y:S01]  /*e650*/  IMAD.U32 R17, RZ, RZ, UR4 ;  /* 0x00000004ff117e24 */ /* 0x000fe2000f8e00ff */
[C---:B0-----:R-:W-:Y:S01]  /*e660*/  LOP3.LUT R10, R11.reuse, 0x7f, RZ, 0xc0, !PT ;  /* 0x0000007f0b0a7812 */ /* 0x041fe200078ec0ff */
[C---:B-1----:R-:W-:Y:S01]  /*e670*/  IMAD.SHL.U32 R4, R11.reuse, 0x80, RZ ;  /* 0x000000800b047824 */ /* 0x042fe200078e00ff */
[C---:B------:R-:W-:Y:S01]  /*e680*/  LOP3.LUT P0, RZ, R11.reuse, 0x4, RZ, 0xc0, !PT ;  /* 0x000000040bff7812 */ /* 0x040fe2000780c0ff */
[C---:B------:R-:W-:Y:S01]  /*e690*/  IMAD.SHL.U32 R3, R11.reuse, 0x10, RZ ;  /* 0x000000100b037824 */ /* 0x040fe200078e00ff */
[----:B------:R-:W-:Y:S01]  /*e6a0*/  SHF.R.U32.HI R5, RZ, 0x5, R10 ;  /* 0x00000005ff057819 */ /* 0x000fe2000001160a */
[C---:B------:R-:W-:Y:S01]  /*e6b0*/  IMAD.SHL.U32 R2, R11.reuse, 0x20, RZ ;  /* 0x000000200b027824 */ /* 0x040fe200078e00ff */
[----:B------:R-:W-:Y:S01]  /*e6c0*/  LOP3.LUT R6, R4, 0x380, RZ, 0xc0, !PT ;  /* 0x0000038004067812 */ /* 0x000fe200078ec0ff */
[----:B------:R-:W-:Y:S01]  /*e6d0*/  IMAD.SHL.U32 R8, R11, 0x4, RZ ;  /* 0x000000040b087824 */ /* 0x000fe200078e00ff */
[----:B------:R-:W-:Y:S01]  /*e6e0*/  LOP3.LUT R0, R3, 0x1b0, RZ, 0xc0, !PT ;  /* 0x000001b003007812 */ /* 0x000fe200078ec0ff */
[----:B------:R-:W-:-:S02]  /*e6f0*/  IMAD.SHL.U32 R7, R5, 0x200, RZ ;  /* 0x0000020005077824 */ /* 0x000fc400078e00ff */
[----:B------:R-:W-:Y:S02]  /*e700*/  IMAD R6, R5, 0x10, R6 ;  /* 0x0000001005067824 */ /* 0x000fe400078e0206 */
[----:B------:R-:W-:Y:S01]  /*e710*/  IMAD.SHL.U32 R5, R11, 0x2, RZ ;  /* 0x000000020b057824 */ /* 0x000fe200078e00ff */
[----:B------:R-:W-:-:S04]  /*e720*/  LOP3.LUT R9, R7, 0x60, R2, 0xf8, !PT ;  /* 0x0000006007097812 */ /* 0x000fc800078ef802 */
[----:B------:R-:W-:Y:S02]  /*e730*/  LOP3.LUT R0, R0, 0x30, R5, 0x78, !PT ;  /* 0x0000003000007812 */ /* 0x000fe400078e7805 */
[----:B------:R-:W-:-:S04]  /*e740*/  LOP3.LUT R5, R7, 0x40, R3, 0xf8, !PT ;  /* 0x0000004007057812 */ /* 0x000fc800078ef803 */
[----:B------:R-:W-:Y:S02]  /*e750*/  LOP3.LUT R0, R5, R0, RZ, 0xfc, !PT ;  /* 0x0000000005007212 */ /* 0x000fe400078efcff */
[----:B------:R-:W-:-:S04]  /*e760*/  LOP3.LUT R5, R2, 0x80, RZ, 0xc0, !PT ;  /* 0x0000008002057812 */ /* 0x000fc800078ec0ff */
[----:B------:R-:W-:-:S04]  /*e770*/  LOP3.LUT R5, R5, 0x10, R11, 0xf8, !PT ;  /* 0x0000001005057812 */ /* 0x000fc800078ef80b */
[----:B------:R-:W-:Y:S02]  /*e780*/  LOP3.LUT R7, R5, 0x10, R8, 0x78, !PT ;  /* 0x0000001005077812 */ /* 0x000fe400078e7808 */
[----:B------:R-:W-:Y:S02]  /*e790*/  LOP3.LUT R5, R6, 0x70, R3, 0x78, !PT ;  /* 0x0000007006057812 */ /* 0x000fe400078e7803 */
[----:B------:R-:W-:Y:S02]  /*e7a0*/  LOP3.LUT R6, R9, 0x100, R2, 0xf8, !PT ;  /* 0x0000010009067812 */ /* 0x000fe400078ef802 */
[----:B------:R-:W-:Y:S02]  /*e7b0*/  LOP3.LUT R5, R5, 0xc00, R4, 0xf8, !PT ;  /* 0x00000c0005057812 */ /* 0x000fe400078ef804 */
[----:B------:R-:W-:-:S03]  /*e7c0*/  LOP3.LUT R4, R6, R7, RZ, 0xfc, !PT ;  /* 0x0000000706047212 */ /* 0x000fc600078efcff */
[----:B------:R0:W-:Y:S04]  /*e7d0*/  STL [R1+0x24], R5 ;  /* 0x0000240501007387 */ /* 0x0001e80000100800 */
[----:B------:R1:W-:Y:S01]  /*e7e0*/  STL [R1+0x20], R4 ;  /* 0x0000200401007387 */ /* 0x0003e20000100800 */
[----:B0-----:R-:W-:Y:S02]  /*e7f0*/  SHF.R.U32.HI R5, RZ, 0x2, R10 ;  /* 0x00000002ff057819 */ /* 0x001fe4000001160a */
[----:B-1----:R-:W-:Y:S01]  /*e800*/  LOP3.LUT R4, R3, 0x30, RZ, 0xc0, !PT ;  /* 0x0000003003047812 */ /* 0x002fe200078ec0ff */
[----:B------:R-:W-:-:S05]  /*e810*/  IMAD.MOV.U32 R3, RZ, RZ, 0x40 ;  /* 0x00000040ff037424 */ /* 0x000fca00078e00ff */
[----:B------:R-:W-:Y:S02]  /*e820*/  SEL R6, R3, 0xffffffc0, !P0 ;  /* 0xffffffc003067807 */ /* 0x000fe40004000000 */
[----:B------:R-:W-:Y:S01]  /*e830*/  LOP3.LUT R3, R5, 0x60, R2, 0xf8, !PT ;  /* 0x0000006005037812 */ /* 0x000fe200078ef802 */
[----:B------:R-:W-:Y:S02]  /*e840*/  IMAD.IADD R2, R17, 0x1, R0 ;  /* 0x0000000111027824 */ /* 0x000fe400078e0200 */
[----:B------:R-:W-:Y:S01]  /*e850*/  IMAD.MOV.U32 R0, RZ, RZ, 0x1 ;  /* 0x00000001ff007424 */ /* 0x000fe200078e00ff */
[----:B------:R-:W-:Y:S04]  /*e860*/  STL [R1+0x28], R6 ;  /* 0x0000280601007387 */ /* 0x000fe80000100800 */
[----:B------:R0:W-:Y:S04]  /*e870*/  STL [R1+0x2c], R2 ;  /* 0x00002c0201007387 */ /* 0x0001e80000100800 */
[----:B------:R-:W-:Y:S04]  /*e880*/  STL [R1+0x30], RZ ;  /* 0x000030ff01007387 */ /* 0x000fe80000100800 */
[----:B------:R1:W-:Y:S01]  /*e890*/  STL [R1], R0 ;  /* 0x0000000001007387 */ /* 0x0003e20000100800 */
[----:B0-----:R-:W-:-:S02]  /*e8a0*/  LOP3.LUT R2, R4, 0x40, RZ, 0xfc, !PT ;  /* 0x0000004004027812 */ /* 0x001fc400078efcff */
[----:B-1----:R-:W-:-:S07]  /*e8b0*/  LOP3.LUT R0, R4, 0x80, RZ, 0xfc, !PT ;  /* 0x0000008004007812 */ /* 0x002fce00078efcff */
.L_x_261:
[----:B------:R-:W-:Y:S01]  /*e8c0*/  ULDC.64 UR4, c[0x0][0xc88] ;  /* 0x0003220000047ab9 */ /* 0x000fe20000000a00 */
[----:B------:R-:W-:Y:S01]  /*e8d0*/  ULDC.64 UR6, c[0x0][0xa18] ;  /* 0x0002860000067ab9 */ /* 0x000fe20000000a00 */
[----:B------:R-:W-:Y:S01]  /*e8e0*/  UIMAD.WIDE UR4, UR43, 0x4, UR4 ;  /* 0x000000042b0478a5 */ /* 0x000fe2000f8e0204 */
[----:B------:R-:W2:Y:S01]  /*e8f0*/  LDL.LU R10, [R1+0x18] ;  /* 0x00001800010a7983 */ /* 0x000ea20000300800 */
[----:B------:R-:W-:Y:S01]  /*e900*/  ULDC UR8, c[0x0][0x288] ;  /* 0x0000a20000087ab9 */ /* 0x000fe20000000800 */
[----:B0-----:R-:W0:Y:S03]  /*e910*/  LDC R9, c[0x0][0x2f0] ;  /* 0x0000bc00ff097b82 */ /* 0x001e260000000800 */
[----:B---3--:R-:W-:Y:S02]  /*e920*/  IMAD.U32 R2, RZ, RZ, UR4 ;  /* 0x00000004ff027e24 */ /* 0x008fe4000f8e00ff */
[----:B------:R-:W-:Y:S01]  /*e930*/  IMAD.U32 R3, RZ, RZ, UR5 ;  /* 0x00000005ff037e24 */ /* 0x000fe2000f8e00ff */
[----:B------:R-:W-:Y:S01]  /*e940*/  UISETP.NE.U32.AND UP0, UPT, UR6, URZ, UPT ;  /* 0x0000003f0600728c */ /* 0x000fe2000bf05070 */
[----:B------:R-:W-:Y:S01]  /*e950*/  IMAD.U32 R0, RZ, RZ, UR8 ;  /* 0x00000008ff007e24 */ /* 0x000fe2000f8e00ff */
[----:B------:R-:W-:Y:S01]  /*e960*/  ULDC.64 UR4, c[0x0][0xa28] ;  /* 0x00028a0000047ab9 */ /* 0x000fe20000000a00 */
[----:B------:R-:W-:Y:S01]  /*e970*/  ULDC.64 UR8, c[0x0][0xa08] ;  /* 0x0002820000087ab9 */ /* 0x000fe20000000a00 */
[----:B------:R-:W3:Y:S01]  /*e980*/  LDG.E R2, desc[UR50][R2.64] ;  /* 0x0000003202027981 */ /* 0x000ee2000c1e1900 */
[----:B------:R-:W-:-:S02]  /*e990*/  UISETP.NE.AND.EX UP0, UPT, UR7, URZ, UPT, UP0 ;  /* 0x0000003f0700728c */ /* 0x000fc4000bf05300 */
[----:B------:R-:W-:-:S04]  /*e9a0*/  UISETP.NE.U32.AND UP1, UPT, UR4, URZ, UPT ;  /* 0x0000003f0400728c */ /* 0x000fc8000bf25070 */
[----:B------:R-:W-:Y:S01]  /*e9b0*/  PLOP3.LUT P3, PT, PT, PT, UP0, 0x80, 0x0 ;  /* 0x000000000000781c */ /* 0x000fe20003f6f008 */
[----:B------:R-:W-:Y:S01]  /*e9c0*/  UISETP.NE.AND.EX UP1, UPT, UR5, URZ, UPT, UP1 ;  /* 0x0000003f0500728c */ /* 0x000fe2000bf25310 */
[----:B------:R-:W-:-:S05]  /*e9d0*/  ISETP.NE.U32.AND P2, PT, RZ, UR8, PT ;  /* 0x00000008ff007c0c */ /* 0x000fca000bf45070 */
[----:B------:R-:W-:Y:S02]  /*e9e0*/  PLOP3.LUT P4, PT, PT, PT, UP1, 0x80, 0x0 ;  /* 0x000000000000781c */ /* 0x000fe40003f8f018 */
[----:B---3--:R-:W-:Y:S02]  /*e9f0*/  R2UR UR47, R2 ;  /* 0x00000000022f72ca */ /* 0x008fe400000e0000 */
[----:B-1----:R-:W1:Y:S11]  /*ea00*/  LDC.64 R2, c[0x0][0x418] ;  /* 0x00010600ff027b82 */ /* 0x002e760000000a00 */
[----:B------:R-:W-:-:S02]  /*ea10*/  USHF.R.S32.HI UR46, URZ, 0x1f, UR47 ;  /* 0x0000001f3f2e7899 */ /* 0x000fc4000801142f */
[----:B------:R-:W-:Y:S02]  /*ea20*/  USHF.L.U32 UR44, UR47, 0x2, URZ ;  /* 0x000000022f2c7899 */ /* 0x000fe4000800063f */
[----:B------:R-:W-:Y:S02]  /*ea30*/  USHF.L.U64.HI UR45, UR47, 0x2, UR46 ;  /* 0x000000022f2d7899 */ /* 0x000fe4000801022e */
[----:B------:R-:W-:Y:S02]  /*ea40*/  @UP0 UIADD3 UR6, UP3, UR44, UR6, URZ ;  /* 0x000000062c060290 */ /* 0x000fe4000ff7e03f */
[----:B------:R-:W-:Y:S02]  /*ea50*/  @UP1 ULEA UR4, UP2, UR47, UR4, 0x2 ;  /* 0x000000042f041291 */ /* 0x000fe4000f84103f */
[----:B------:R-:W-:Y:S02]  /*ea60*/  @UP0 UIADD3.X UR7, UR45, UR7, URZ, UP3, !UPT ;  /* 0x000000072d070290 */ /* 0x000fe40009ffe43f */
[----:B------:R-:W-:Y:S01]  /*ea70*/  IMAD.U32 R4, RZ, RZ, UR6 ;  /* 0x00000006ff047e24 */ /* 0x000fe2000f8e00ff */
[----:B------:R-:W-:-:S03]  /*ea80*/  @UP1 ULEA.HI.X UR5, UR47, UR5, UR46, 0x2, UP2 ;  /* 0x000000052f051291 */ /* 0x000fc600090f142e */
[----:B------:R-:W-:Y:S01]  /*ea90*/  IMAD.U32 R5, RZ, RZ, UR7 ;  /* 0x00000007ff057e24 */ /* 0x000fe2000f8e00ff */
[----:B------:R-:W-:-:S04]  /*eaa0*/  ULDC.64 UR6, c[0x0][0xa00] ;  /* 0x0002800000067ab9 */ /* 0x000fc80000000a00 */
[----:B------:R3:W4:Y:S01]  /*eab0*/  @P3 LDG.E R0, desc[UR50][R4.64] ;  /* 0x0000003204003981 */ /* 0x000722000c1e1900 */
[----:B------:R-:W-:Y:S02]  /*eac0*/  ISETP.NE.U32.AND P0, PT, RZ, UR6, PT ;  /* 0x00000006ff007c0c */ /* 0x000fe4000bf05070 */
[----:B------:R-:W-:Y:S02]  /*ead0*/  ISETP.NE.AND.EX P2, PT, RZ, UR9, PT, P2 ;  /* 0x00000009ff007c0c */ /* 0x000fe4000bf45320 */
[----:B------:R-:W-:Y:S02]  /*eae0*/  ISETP.NE.AND.EX P0, PT, RZ, UR7, PT, P0 ;  /* 0x00000007ff007c0c */ /* 0x000fe4000bf05300 */
[----:B-1----:R-:W-:Y:S01]  /*eaf0*/  ISETP.NE.U32.AND P1, PT, R2, RZ, PT ;  /* 0x000000ff0200720c */ /* 0x002fe20003f25070 */
[----:B---3--:R-:W-:Y:S01]  /*eb00*/  IMAD.U32 R4, RZ, RZ, UR4 ;  /* 0x00000004ff047e24 */ /* 0x008fe2000f8e00ff */
[----:B------:R-:W-:Y:S01]  /*eb10*/  UIADD3 UR4, UP0, UR44, UR6, URZ ;  /* 0x000000062c047290 */ /* 0x000fe2000ff1e03f */
[----:B------:R-:W-:Y:S01]  /*eb20*/  IMAD.U32 R5, RZ, RZ, UR5 ;  /* 0x00000005ff057e24 */ /* 0x000fe2000f8e00ff */
[----:B------:R-:W-:-:S02]  /*eb30*/  UIADD3 UR6, UP1, UR44, UR8, URZ ;  /* 0x000000082c067290 */ /* 0x000fc4000ff3e03f */
[----:B------:R-:W-:Y:S02]  /*eb40*/  UIADD3.X UR5, UR45, UR7, URZ, UP0, !UPT ;  /* 0x000000072d057290 */ /* 0x000fe400087fe43f */
[----:B------:R-:W-:Y:S02]  /*eb50*/  UIADD3.X UR7, UR45, UR9, URZ, UP1, !UPT ;  /* 0x000000092d077290 */ /* 0x000fe40008ffe43f */
[----:B------:R-:W-:-:S04]  /*eb60*/  IMAD.U32 R6, RZ, RZ, UR6 ;  /* 0x00000006ff067e24 */ /* 0x000fc8000f8e00ff */
[----:B------:R-:W-:-:S05]  /*eb70*/  IMAD.U32 R7, RZ, RZ, UR7 ;  /* 0x00000007ff077e24 */ /* 0x000fca000f8e00ff */
[----:B------:R-:W3:Y:S04]  /*eb80*/  @P2 LDG.E R8, desc[UR50][R6.64] ;  /* 0x0000003206082981 */ /* 0x000ee8000c1e1900 */
[----:B----4-:R1:W-:Y:S04]  /*eb90*/  STL [R1+0x1c], R0 ;  /* 0x00001c0001007387 */ /* 0x0103e80000100800 */
[----:B-1----:R1:W4:Y:S02]  /*eba0*/  @P4 LDG.E R0, desc[UR50][R4.64] ;  /* 0x0000003204004981 */ /* 0x002324000c1e1900 */
[----:B-1----:R-:W-:-:S02]  /*ebb0*/  IMAD.U32 R4, RZ, RZ, UR4 ;  /* 0x00000004ff047e24 */ /* 0x002fc4000f8e00ff */
[----:B------:R-:W-:-:S05]  /*ebc0*/  IMAD.U32 R5, RZ, RZ, UR5 ;  /* 0x00000005ff057e24 */ /* 0x000fca000f8e00ff */
[----:B------:R-:W5:Y:S01]  /*ebd0*/  @P0 LDG.E R2, desc[UR50][R4.64] ;  /* 0x0000003204020981 */ /* 0x000f62000c1e1900 */
[----:B------:R-:W-:Y:S02]  /*ebe0*/  ISETP.NE.AND.EX P1, PT, R3, RZ, PT, P1 ;  /* 0x000000ff0300720c */ /* 0x000fe40003f25310 */
[----:B------:R-:W1:Y:S01]  /*ebf0*/  LDC R3, c[0x0][0x424] ;  /* 0x00010900ff037b82 */ /* 0x000e620000000800 */
[----:B------:R-:W-:Y:S01]  /*ec00*/  UMOV UR4, URZ ;  /* 0x0000003f00047c82 */ /* 0x000fe20008000000 */
[----:B------:R-:W-:Y:S01]  /*ec10*/  UMOV UR48, URZ ;  /* 0x0000003f00307c82 */ /* 0x000fe20008000000 */
[----:B------:R-:W-:Y:S01]  /*ec20*/  UMOV UR40, URZ ;  /* 0x0000003f00287c82 */ /* 0x000fe20008000000 */
[----:B---3--:R-:W-:Y:S02]  /*ec30*/  @P2 R2UR UR40, R8 ;  /* 0x00000000082822ca */ /* 0x008fe400000e0000 */
[----:B--2---:R-:W-:Y:S02]  /*ec40*/  R2UR UR36, R10 ;  /* 0x000000000a2472ca */ /* 0x004fe400000e0000 */
[----:B----4-:R-:W-:-:S02]  /*ec50*/  @P4 R2UR UR4, R0 ;  /* 0x00000000000442ca */ /* 0x010fc400000e0000 */
[----:B------:R-:W-:-:S04]  /*ec60*/  LOP3.LUT R0, R10, 0xff000000, RZ, 0xc0, !PT ;  /* 0xff0000000a007812 */ /* 0x000fc800078ec0ff */
[----:B------:R-:W-:Y:S02]  /*ec70*/  SHF.R.U32.HI R0, RZ, 0x8, R0 ;  /* 0x00000008ff007819 */ /* 0x000fe40000011600 */
[----:B-----5:R-:W-:Y:S02]  /*ec80*/  @P0 R2UR UR48, R2 ;  /* 0x00000000023002ca */ /* 0x020fe400000e0000 */
[----:B------:R-:W-:-:S04]  /*ec90*/  LOP3.LUT R2, R10, 0xff0000, RZ, 0xc0, !PT ;  /* 0x00ff00000a027812 */ /* 0x000fc800078ec0ff */
[----:B------:R-:W-:Y:S01]  /*eca0*/  LEA.HI R0, R2, R0, RZ, 0x10 ;  /* 0x0000000002007211 */ /* 0x000fe200078f80ff */
[----:B01----:R-:W-:Y:S08]  /*ecb0*/  @P3 BRA `(.L_x_192) ;  /* 0x0000000000143947 */ /* 0x003ff00003800000 */
[----:B------:R-:W-:Y:S05]  /*ecc0*/  @!P0 BRA `(.L_x_192) ;  /* 0x0000000000108947 */ /* 0x000fea0003800000 */
[----:B------:R-:W2:Y:S04]  /*ecd0*/  LDG.E R2, desc[UR50][R4.64] ;  /* 0x0000003204027981 */ /* 0x000ea8000c1e1900 */
[----:B------:R-:W2:Y:S02]  /*ece0*/  LDG.E R4, desc[UR50][R4.64+0x4] ;  /* 0x0000043204047981 */ /* 0x000ea4000c1e1900 */
[----:B--2---:R-:W-:-:S05]  /*ecf0*/  IMAD.IADD R2, R4, 0x1, -R2 ;  /* 0x0000000104027824 */ /* 0x004fca00078e0a02 */
[----:B------:R0:W-:Y:S02]  /*ed00*/  STL [R1+0x1c], R2 ;  /* 0x00001c0201007387 */ /* 0x0001e40000100800 */
.L_x_192:
[----:B------:R-:W-:Y:S01]  /*ed10*/  SEL R3, R3, 0x1, P1 ;  /* 0x0000000103037807 */ /* 0x000fe20000800000 */
[----:B------:R-:W-:Y:S01]  /*ed20*/  ULDC.64 UR6, c[0x0][0xa20] ;  /* 0x0002880000067ab9 */ /* 0x000fe20000000a00 */
[----:B------:R-:W-:Y:S01]  /*ed30*/  ULOP3.LUT UR36, UR36, 0xffff, URZ, 0xc0, !UPT ;  /* 0x0000ffff24247892 */ /* 0x000fe2000f8ec03f */
[----:B------:R-:W-:Y:S01]  /*ed40*/  ISETP.NE.U32.AND P0, PT, RZ, UR6, PT ;  /* 0x00000006ff007c0c */ /* 0x000fe2000bf05070 */
[----:B------:R-:W-:Y:S01]  /*ed50*/  UIADD3 UR40, UR40, UR4, URZ ;  /* 0x0000000428287290 */ /* 0x000fe2000fffe03f */
[----:B0-----:R-:W-:Y:S02]  /*ed60*/  IMAD R2, R3, R9, RZ ;  /* 0x0000000903027224 */ /* 0x001fe400078e02ff */
[----:B------:R-:W-:Y:S01]  /*ed70*/  IMAD.U32 R3, RZ, RZ, UR47 ;  /* 0x0000002fff037e24 */ /* 0x000fe2000f8e00ff */
[----:B------:R-:W-:-:S04]  /*ed80*/  ISETP.NE.AND.EX P0, PT, RZ, UR7, PT, P0 ;  /* 0x00000007ff007c0c */ /* 0x000fc8000bf05300 */
[----:B------:R0:W-:Y:S09]  /*ed90*/  STL [R1+0x4], R3 ;  /* 0x0000040301007387 */ /* 0x0001f20000100800 */
[----:B------:R-:W-:Y:S05]  /*eda0*/  @!P0 BRA `(.L_x_193) ;  /* 0x0000000000188947 */ /* 0x000fea0003800000 */
[----:B------:R-:W-:-:S04]  /*edb0*/  UIADD3 UR5, UP0, UR44, UR6, URZ ;  /* 0x000000062c057290 */ /* 0x000fc8000ff1e03f */
[----:B------:R-:W-:Y:S02]  /*edc0*/  UIADD3.X UR6, UR45, UR7, URZ, UP0, !UPT ;  /* 0x000000072d067290 */ /* 0x000fe400087fe43f */
[----:B------:R-:W-:-:S04]  /*edd0*/  IMAD.U32 R2, RZ, RZ, UR5 ;  /* 0x00000005ff027e24 */ /* 0x000fc8000f8e00ff */
[----:B0-----:R-:W-:-:S05]  /*ede0*/  IMAD.U32 R3, RZ, RZ, UR6 ;  /* 0x00000006ff037e24 */ /* 0x001fca000f8e00ff */
[----:B------:R1:W5:Y:S01]  /*edf0*/  LDG.E R2, desc[UR50][R2.64] ;  /* 0x0000003202027981 */ /* 0x000362000c1e1900 */
[----:B------:R-:W-:Y:S05]  /*ee00*/  BRA `(.L_x_194) ;  /* 0x0000000000107947 */ /* 0x000fea0003800000 */
.L_x_193:
[----:B------:R-:W-:Y:S05]  /*ee10*/  @!P2 BRA `(.L_x_194) ;  /* 0x00000000000ca947 */ /* 0x000fea0003800000 */
[----:B------:R-:W2:Y:S04]  /*ee20*/  LDG.E R2, desc[UR50][R6.64] ;  /* 0x0000003206027981 */ /* 0x000ea8000c1e1900 */
[----:B------:R-:W2:Y:S02]  /*ee30*/  LDG.E R6, desc[UR50][R6.64+0x4] ;  /* 0x0000043206067981 */ /* 0x000ea4000c1e1900 */
[----:B--2---:R-:W-:-:S07]  /*ee40*/  IMAD.IADD R2, R6, 0x1, -R2 ;  /* 0x0000000106027824 */ /* 0x004fce00078e0a02 */
.L_x_194:
[----:B-----5:R-:W-:-:S04]  /*ee50*/  VIADD R2, R2, -UR4 ;  /* 0x8000000402027c36 */ /* 0x020fc80008000000 */
[C---:B01----:R-:W-:Y:S01]  /*ee60*/  VIADD R3, R2.reuse, 0x9f ;  /* 0x0000009f02037836 */ /* 0x043fe20000000000 */
[----:B------:R-:W-:Y:S01]  /*ee70*/  ISETP.GE.AND P0, PT, R2, 0x1, PT ;  /* 0x000000010200780c */ /* 0x000fe20003f06270 */
[----:B------:R-:W-:Y:S02]  /*ee80*/  IMAD.MOV.U32 R2, RZ, RZ, RZ ;  /* 0x000000ffff027224 */ /* 0x000fe400078e00ff */
[----:B------:R-:W-:-:S05]  /*ee90*/  IMAD.HI R3, R3, 0x66666667, RZ ;  /* 0x6666666703037827 */ /* 0x000fca00078e02ff */
[----:B------:R-:W-:-:S04]  /*eea0*/  SHF.R.U32.HI R19, RZ, 0x1f, R3 ;  /* 0x0000001fff137819 */ /* 0x000fc80000011603 */
[----:B------:R-:W-:Y:S01]  /*eeb0*/  LEA.HI.SX32 R19, R3, R19, 0x1a ;  /* 0x0000001303137211 */ /* 0x000fe200078fd2ff */
[----:B------:R-:W-:Y:S06]  /*eec0*/  @!P0 BRA `(.L_x_195) ;  /* 0x0000000000748947 */ /* 0x000fec0003800000 */
[----:B------:R-:W-:-:S04]  /*eed0*/  SHF.R.U32.HI R4, RZ, 0x10, R0 ;  /* 0x00000010ff047819 */ /* 0x000fc80000011600 */
[----:B------:R-:W-:-:S13]  /*eee0*/  ISETP.NE.AND P0, PT, R4, RZ, PT ;  /* 0x000000ff0400720c */ /* 0x000fda0003f05270 */
[----:B------:R-:W0:Y:S02]  /*eef0*/  @!P0 LDC R4, c[0x0][0x9f0] ;  /* 0x00027c00ff048b82 */ /* 0x000e240000000800 */
[----:B0-----:R-:W-:Y:S02]  /*ef00*/  IABS R6, R4 ;  /* 0x0000000400067213 */ /* 0x001fe40000000000 */
[----:B------:R-:W-:Y:S02]  /*ef10*/  IADD3 R5, R4, -0x1, R19 ;  /* 0xffffffff04057810 */ /* 0x000fe40007ffe013 */
[----:B------:R-:W0:Y:S08]  /*ef20*/  I2F.RP R2, R6 ;  /* 0x0000000600027306 */ /* 0x000e300000209400 */
[----:B0-----:R-:W0:Y:S02]  /*ef30*/  MUFU.RCP R2, R2 ;  /* 0x0000000200027308 */ /* 0x001e240000001000 */
[----:B0-----:R-:W-:-:S06]  /*ef40*/  VIADD R2, R2, 0xffffffe ;  /* 0x0ffffffe02027836 */ /* 0x001fcc0000000000 */
[----:B------:R0:W1:Y:S02]  /*ef50*/  F2I.FTZ.U32.TRUNC.NTZ R3, R2 ;  /* 0x0000000200037305 */ /* 0x000064000021f000 */
[----:B0-----:R-:W-:-:S04]  /*ef60*/  LOP3.LUT R2, R5, R4, RZ, 0x3c, !PT ;  /* 0x0000000405027212 */ /* 0x001fc800078e3cff */
[----:B------:R-:W-:Y:S01]  /*ef70*/  ISETP.GE.AND P2, PT, R2, RZ, PT ;  /* 0x000000ff0200720c */ /* 0x000fe20003f46270 */
[----:B-1----:R-:W-:-:S04]  /*ef80*/  IMAD.MOV R2, RZ, RZ, -R3 ;  /* 0x000000ffff027224 */ /* 0x002fc800078e0a03 */
[----:B------:R-:W-:Y:S02]  /*ef90*/  IMAD R7, R2, R6, RZ ;  /* 0x0000000602077224 */ /* 0x000fe400078e02ff */
[----:B------:R-:W-:-:S04]  /*efa0*/  IMAD.MOV.U32 R2, RZ, RZ, RZ ;  /* 0x000000ffff027224 */ /* 0x000fc800078e00ff */
[----:B------:R-:W-:Y:S01]  /*efb0*/  IMAD.HI.U32 R7, R3, R7, R2 ;  /* 0x0000000703077227 */ /* 0x000fe200078e0002 */
[----:B------:R-:W-:Y:S02]  /*efc0*/  IABS R2, R5 ;  /* 0x0000000500027213 */ /* 0x000fe40000000000 */
[----:B------:R-:W-:-:S03]  /*efd0*/  IABS R3, R4 ;  /* 0x0000000400037213 */ /* 0x000fc60000000000 */
[----:B------:R-:W-:-:S04]  /*efe0*/  IMAD.HI.U32 R7, R7, R2, RZ ;  /* 0x0000000207077227 */ /* 0x000fc800078e00ff */
[----:B------:R-:W-:-:S04]  /*eff0*/  IMAD.MOV R3, RZ, RZ, -R3 ;  /* 0x000000ffff037224 */ /* 0x000fc800078e0a03 */
[----:B------:R-:W-:-:S05]  /*f000*/  IMAD R2, R7, R3, R2 ;  /* 0x0000000307027224 */ /* 0x000fca00078e0202 */
[----:B------:R-:W-:-:S13]  /*f010*/  ISETP.GT.U32.AND P1, PT, R6, R2, PT ;  /* 0x000000020600720c */ /* 0x000fda0003f24070 */
[----:B------:R-:W-:Y:S02]  /*f020*/  @!P1 IMAD.IADD R2, R2, 0x1, -R6 ;  /* 0x0000000102029824 */ /* 0x000fe400078e0a06 */
[----:B------:R-:W-:Y:S01]  /*f030*/  @!P1 VIADD R7, R7, 0x1 ;  /* 0x0000000107079836 */ /* 0x000fe20000000000 */
[----:B------:R-:W-:Y:S02]  /*f040*/  ISETP.NE.AND P1, PT, R4, RZ, PT ;  /* 0x000000ff0400720c */ /* 0x000fe40003f25270 */
[----:B------:R-:W-:-:S13]  /*f050*/  ISETP.GE.U32.AND P0, PT, R2, R6, PT ;  /* 0x000000060200720c */ /* 0x000fda0003f06070 */
[----:B------:R-:W-:-:S04]  /*f060*/  @P0 VIADD R7, R7, 0x1 ;  /* 0x0000000107070836 */ /* 0x000fc80000000000 */
[----:B------:R-:W-:-:S04]  /*f070*/  IMAD.MOV.U32 R2, RZ, RZ, R7 ;  /* 0x000000ffff027224 */ /* 0x000fc800078e0007 */
[----:B------:R-:W-:Y:S01]  /*f080*/  @!P2 IMAD.MOV R2, RZ, RZ, -R2 ;  /* 0x000000ffff02a224 */ /* 0x000fe200078e0a02 */
[----:B------:R-:W-:-:S07]  /*f090*/  @!P1 LOP3.LUT R2, RZ, R4, RZ, 0x33, !PT ;  /* 0x00000004ff029212 */ /* 0x000fce00078e33ff */
.L_x_195:
[----:B------:R-:W-:Y:S01]  /*f0a0*/  LOP3.LUT R0, R0, 0xff, RZ, 0xc0, !PT ;  /* 0x000000ff00007812 */ /* 0x000fe200078ec0ff */
[----:B------:R-:W-:Y:S04]  /*f0b0*/  BSSY B7, `(.L_x_196) ;  /* 0x000031a000077945 */ /* 0x000fe80003800000 */
[----:B------:R-:W-:-:S05]  /*f0c0*/  IMAD R3, R0, R2, RZ ;  /* 0x0000000200037224 */ /* 0x000fca00078e02ff */
[----:B------:R0:W-:Y:S01]  /*f0d0*/  STL [R1+0xc], R3 ;  /* 0x00000c0301007387 */ /* 0x0001e20000100800 */
[----:B------:R-:W-:-:S04]  /*f0e0*/  VIADDMNMX R19, R3, R2, R19, PT ;  /* 0x0000000203137246 */ /* 0x000fc80003800113 */
[----:B------:R-:W-:-:S13]  /*f0f0*/  ISETP.GT.AND P0, PT, R19, R3, PT ;  /* 0x000000031300720c */ /* 0x000fda0003f04270 */
[----:B0-----:R-:W-:Y:S05]  /*f100*/  @P0 BRA `(.L_x_197) ;  /* 0x0000000000480947 */ /* 0x001fea0003800000 */
[----:B------:R-:W0:Y:S02]  /*f110*/  S2R R3, SR_TID.X ;  /* 0x0000000000037919 */ /* 0x000e240000002100 */
[----:B0-----:R-:W-:-:S04]  /*f120*/  LOP3.LUT R3, R3, 0x7f, RZ, 0xc0, !PT ;  /* 0x0000007f03037812 */ /* 0x001fc800078ec0ff */
[----:B------:R-:W-:-:S13]  /*f130*/  ISETP.NE.AND P0, PT, R3, RZ, PT ;  /* 0x000000ff0300720c */ /* 0x000fda0003f05270 */
[----:B------:R-:W-:Y:S05]  /*f140*/  @P0 BRA `(.L_x_198) ;  /* 0x0000003000400947 */ /* 0x000fea0003800000 */
[----:B------:R-:W0:Y:S01]  /*f150*/  S2R R3, SR_LANEID ;  /* 0x0000000000037919 */ /* 0x000e220000000000 */
[----:B------:R-:W-:Y:S02]  /*f160*/  VOTEU.ANY UR4, UPT, PT ;  /* 0x0000000000047886 */ /* 0x000fe400038e0100 */
[----:B------:R-:W0:Y:S08]  /*f170*/  FLO.U32 R0, UR4 ;  /* 0x0000000400007d00 */ /* 0x000e3000080e0000 */
[----:B------:R-:W1:Y:S01]  /*f180*/  POPC R5, UR4 ;  /* 0x0000000400057d09 */ /* 0x000e620008000000 */
[----:B0-----:R-:W-:-:S02]  /*f190*/  ISETP.EQ.U32.AND P0, PT, R0, R3, PT ;  /* 0x000000030000720c */ /* 0x001fc40003f02070 */
[----:B------:R-:W1:Y:S11]  /*f1a0*/  LDC.64 R2, c[0x0][0xc60] ;  /* 0x00031800ff027b82 */ /* 0x000e760000000a00 */
[----:B-1----:R-:W2:Y:S01]  /*f1b0*/  @P0 ATOMG.E.ADD.STRONG.GPU PT, R3, desc[UR50][R2.64], R5 ;  /* 0x00000005020309a8 */ /* 0x002ea200081ee1f2 */
[----:B------:R-:W0:Y:S02]  /*f1c0*/  S2R R4, SR_LTMASK ;  /* 0x0000000000047919 */ /* 0x000e240000003900 */
[----:B0-----:R-:W-:-:S04]  /*f1d0*/  LOP3.LUT R4, R4, UR4, RZ, 0xc0, !PT ;  /* 0x0000000404047c12 */ /* 0x001fc8000f8ec0ff */
[----:B------:R-:W0:Y:S01]  /*f1e0*/  POPC R7, R4 ;  /* 0x0000000400077309 */ /* 0x000e220000000000 */
[----:B--2---:R-:W0:Y:S02]  /*f1f0*/  SHFL.IDX PT, R0, R3, R0, 0x1f ;  /* 0x00001f0003007589 */ /* 0x004e2400000e0000 */
[----:B0-----:R-:W-:-:S05]  /*f200*/  IADD3 R0, R0, UR41, R7 ;  /* 0x0000002900007c10 */ /* 0x001fca000fffe007 */
[----:B------:R0:W-:Y:S01]  /*f210*/  STL [R1+0x10], R0 ;  /* 0x0000100001007387 */ /* 0x0001e20000100800 */
[----:B------:R-:W-:Y:S05]  /*f220*/  BRA `(.L_x_198) ;  /* 0x0000003000087947 */ /* 0x000fea0003800000 */
.L_x_197:
[----:B------:R-:W-:Y:S01]  /*f230*/  VIADD R0, R17, 0x1a400 ;  /* 0x0001a40011007836 */ /* 0x000fe20000000000 */
[----:B------:R-:W-:Y:S04]  /*f240*/  BSSY B6, `(.L_x_199) ;  /* 0x0000013000067945 */ /* 0x000fe80003800000 */
[----:B------:R-:W-:-:S13]  /*f250*/  LOP3.LUT P0, RZ, R0, 0x1bf, RZ, 0xc0, !PT ;  /* 0x000001bf00ff7812 */ /* 0x000fda000780c0ff */
        /* <DEDUP_REMOVED lines=17> */
.L_x_200:
[----:B------:R-:W-:Y:S05]  /*f370*/  BSYNC B6 ;  /* 0x0000000000067941 */ /* 0x000fea0003800000 */
.L_x_199:
[----:B------:R-:W2:Y:S01]  /*f380*/  LDL.LU R16, [R1+0x8] ;  /* 0x0000080001107983 */ /* 0x000ea20000300800 */
[----:B------:R-:W-:Y:S01]  /*f390*/  VIADD R0, R17, 0xa400 ;  /* 0x0000a40011007836 */ /* 0x000fe20000000000 */
[----:B------:R-:W-:Y:S04]  /*f3a0*/  BSSY B6, `(.L_x_201) ;  /* 0x0000016000067945 */ /* 0x000fe80003800000 */
[----:B------:R-:W-:Y:S02]  /*f3b0*/  LOP3.LUT P0, RZ, R0, 0x3ff, RZ, 0xc0, !PT ;  /* 0x000003ff00ff7812 */ /* 0x000fe4000780c0ff */
[----:B--2---:R-:W-:-:S11]  /*f3c0*/  LOP3.LUT R16, R16, 0xfffffffe, RZ, 0xc0, !PT ;  /* 0xfffffffe10107812 */ /* 0x004fd600078ec0ff */
[----:B------:R-:W-:-:S05]  /*f3d0*/  @P0 LOP3.LUT R16, R16, 0x1, RZ, 0xfc, !PT ;  /* 0x0000000110100812 */ /* 0x000fca00078efcff */
[----:B------:R0:W-:Y:S01]  /*f3e0*/  STL [R1+0x8], R16 ;  /* 0x0000081001007387 */ /* 0x0001e20000100800 */
[----:B------:R-:W-:Y:S05]  /*f3f0*/  @!P0 BRA `(.L_x_202) ;  /* 0x0000000000408947 */ /* 0x000fea0003800000 */
[----:B------:R-:W-:Y:S01]  /*f400*/  MOV R2, 0x0 ;  /* 0x0000000000027802 */ /* 0x000fe20000000f00 */
[----:B------:R-:W-:Y:S01]  /*f410*/  ULDC.64 UR6, c[0x4][0xc8] ;  /* 0x0100320000067ab9 */ /* 0x000fe20000000a00 */
[----:B------:R-:W-:Y:S01]  /*f420*/  ULDC.64 UR8, c[0x4][0xd0] ;  /* 0x0100340000087ab9 */ /* 0x000fe20000000a00 */
[----:B------:R-:W-:Y:S01]  /*f430*/  ULDC.64 UR4, c[0x4][0x10] ;  /* 0x0100040000047ab9 */ /* 0x000fe20000000a00 */
[----:B------:R-:W-:Y:S02]  /*f440*/  IMAD.U32 R4, RZ, RZ, UR6 ;  /* 0x00000006ff047e24 */ /* 0x000fe4000f8e00ff */
[----:B------:R-:W1:Y:S01]  /*f450*/  LDC.64 R2, c[0x4][R2] ;  /* 0x0100000002027b82 */ /* 0x000e620000000a00 */
        /* <DEDUP_REMOVED lines=9> */
[----:B01----:R-:W-:Y:S05]  /*f4f0*/  CALL.ABS.NOINC R2 ;  /* 0x0000000002007343 */ /* 0x003fea0003c00000 */
.L_x_202:
[----:B------:R-:W-:Y:S05]  /*f500*/  BSYNC B6 ;  /* 0x0000000000067941 */ /* 0x000fea0003800000 */
.L_x_201:
        /* <DEDUP_REMOVED lines=20> */
.L_x_204:
[----:B------:R-:W-:Y:S05]  /*f650*/  BSYNC B6 ;  /* 0x0000000000067941 */ /* 0x000fea0003800000 */
.L_x_203:
[----:B------:R-:W-:Y:S01]  /*f660*/  LOP3.LUT P6, RZ, R16, 0x1, RZ, 0xc0, !PT ;  /* 0x0000000110ff7812 */ /* 0x000fe200078cc0ff */
[----:B------:R-:W-:-:S12]  /*f670*/  BSSY B6, `(.L_x_205) ;  /* 0x0000012000067945 */ /* 0x000fd80003800000 */
        /* <DEDUP_REMOVED lines=17> */
.L_x_206:
[----:B------:R-:W-:Y:S05]  /*f790*/  BSYNC B6 ;  /* 0x0000000000067941 */ /* 0x000fea0003800000 */
.L_x_205:
[----:B------:R-:W2:Y:S01]  /*f7a0*/  LDL R8, [R1+0x4] ;  /* 0x0000040001087983 */ /* 0x000ea20000100800 */
[----:B------:R-:W-:Y:S02]  /*f7b0*/  ULDC.64 UR4, c[0x0][0x9f8] ;  /* 0x00027e0000047ab9 */ /* 0x000fe40000000a00 */
[----:B------:R-:W-:-:S04]  /*f7c0*/  UISETP.NE.U32.AND UP0, UPT, UR4, URZ, UPT ;  /* 0x0000003f0400728c */ /* 0x000fc8000bf05070 */
[----:B------:R-:W-:-:S06]  /*f7d0*/  UISETP.NE.AND.EX UP0, UPT, UR5, URZ, UPT, UP0 ;  /* 0x0000003f0500728c */ /* 0x000fcc000bf05300 */
[----:B------:R-:W-:-:S05]  /*f7e0*/  PLOP3.LUT P0, PT, PT, PT, UP0, 0x80, 0x0 ;  /* 0x000000000000781c */ /* 0x000fca0003f0f008 */
[----:B------:R-:W-:-:S04]  /*f7f0*/  @UP0 UIADD3 UR4, UP1, UR44, UR4, URZ ;  /* 0x000000042c040290 */ /* 0x000fc8000ff3e03f */
[----:B------:R-:W-:Y:S02]  /*f800*/  @UP0 UIADD3.X UR5, UR45, UR5, URZ, UP1, !UPT ;  /* 0x000000052d050290 */ /* 0x000fe40008ffe43f */
[----:B------:R-:W-:-:S04]  /*f810*/  IMAD.U32 R2, RZ, RZ, UR4 ;  /* 0x00000004ff027e24 */ /* 0x000fc8000f8e00ff */
[----:B------:R-:W-:Y:S01]  /*f820*/  IMAD.U32 R3, RZ, RZ, UR5 ;  /* 0x00000005ff037e24 */ /* 0x000fe2000f8e00ff */
[----:B------:R-:W1:Y:S01]  /*f830*/  S2R R0, SR_TID.X ;  /* 0x0000000000007919 */ /* 0x000e620000002100 */
[----:B------:R-:W-:-:S03]  /*f840*/  ULDC.64 UR4, c[0x0][0xa08] ;  /* 0x0002820000047ab9 */ /* 0x000fc60000000a00 */
[----:B--2---:R2:W3:Y:S01]  /*f850*/  @P0 LDG.E R8, desc[UR50][R2.64] ;  /* 0x0000003202080981 */ /* 0x0044e2000c1e1900 */
[----:B-1----:R-:W-:-:S04]  /*f860*/  SHF.R.U32.HI R0, RZ, 0x5, R0 ;  /* 0x00000005ff007819 */ /* 0x002fc80000011600 */
[----:B------:R-:W-:Y:S01]  /*f870*/  LOP3.LUT R0, R0, 0x3, RZ, 0xc0, !PT ;  /* 0x0000000300007812 */ /* 0x000fe200078ec0ff */
[----:B--2---:R-:W1:Y:S01]  /*f880*/  LDC.64 R2, c[0x0][0x418] ;  /* 0x00010600ff027b82 */ /* 0x004e620000000a00 */
[----:B---3--:R-:W-:Y:S01]  /*f890*/  SHF.R.S32.HI R9, RZ, 0x1f, R8 ;  /* 0x0000001fff097819 */ /* 0x008fe20000011408 */
[----:B------:R2:W-:Y:S01]  /*f8a0*/  @P0 STL [R1+0x4], R8 ;  /* 0x0000040801000387 */ /* 0x0005e20000100800 */
[----:B-1----:R-:W-:Y:S01]  /*f8b0*/  LOP3.LUT P0, RZ, R2, UR4, RZ, 0xfc, !PT ;  /* 0x0000000402ff7c12 */ /* 0x002fe2000f80fcff */
[----:B------:R-:W-:Y:S02]  /*f8c0*/  UMOV UR4, 0xffffffff ;  /* 0xffffffff00047882 */ /* 0x000fe40000000000 */
[----:B------:R2:W-:Y:S01]  /*f8d0*/  STL [R1+0x18], R9 ;  /* 0x0000180901007387 */ /* 0x0005e20000100800 */
[----:B------:R-:W-:-:S04]  /*f8e0*/  LOP3.LUT P0, RZ, R3, UR5, RZ, 0xfc, P0 ;  /* 0x0000000503ff7c12 */ /* 0x000fc8000800fcff */
[----:B0-----:R-:W-:Y:S01]  /*f8f0*/  SEL R16, R8, RZ, !P0 ;  /* 0x000000ff08107207 */ /* 0x001fe20004000000 */
[----:B------:R-:W-:Y:S08]  /*f900*/  BRA.DIV UR4, `(.L_x_207) ;  /* 0x0000003a04dc7947 */ /* 0x000ff0000b800000 */
[----:B------:R0:W1:Y:S02]  /*f910*/  SHFL.IDX PT, R14, R0, RZ, 0x1f ;  /* 0x00001fff000e7589 */ /* 0x00006400000e0000 */
.L_x_280:
[----:B0-----:R-:W3:Y:S01]  /*f920*/  LDL.LU R0, [R1+0x8] ;  /* 0x0000080001007983 */ /* 0x001ee20000300800 */
[----:B------:R-:W-:Y:S02]  /*f930*/  PLOP3.LUT P1, PT, PT, PT, PT, 0x8, 0x0 ;  /* 0x000000000000781c */ /* 0x000fe40003f2e170 */
[----:B-1----:R-:W-:Y:S02]  /*f940*/  ISETP.NE.AND P0, PT, R14, RZ, PT ;  /* 0x000000ff0e00720c */ /* 0x002fe40003f05270 */
[----:B---3--:R-:W-:-:S09]  /*f950*/  LOP3.LUT R0, R0, 0xfffffffe, RZ, 0xc0, !PT ;  /* 0xfffffffe00007812 */ /* 0x008fd200078ec0ff */
[----:B------:R-:W-:-:S05]  /*f960*/  @P1 LOP3.LUT R0, R0, 0x1, RZ, 0xfc, !PT ;  /* 0x0000000100001812 */ /* 0x000fca00078efcff */
[----:B------:R0:W-:Y:S01]  /*f970*/  STL [R1+0x8], R0 ;  /* 0x0000080001007387 */ /* 0x0001e20000100800 */
[----:B------:R-:W-:Y:S05]  /*f980*/  @P0 BRA `(.L_x_208) ;  /* 0x0000000400900947 */ /* 0x000fea0003800000 */
[----:B------:R-:W-:Y:S01]  /*f990*/  UMOV UR4, 0xffffffff ;  /* 0xffffffff00047882 */ /* 0x000fe20000000000 */
[----:B0-----:R-:W-:Y:S02]  /*f9a0*/  VIADD R0, R19, 0xffffffff ;  /* 0xffffffff13007836 */ /* 0x001fe40000000000 */
[----:B------:R-:W-:Y:S05]  /*f9b0*/  BRA.DIV UR4, `(.L_x_209) ;  /* 0x0000003a04d07947 */ /* 0x000fea000b800000 */
[----:B------:R-:W-:-:S13]  /*f9c0*/  ELECT P6, URZ, PT ;  /* 0x00000000003f782f */ /* 0x000fda00038c0000 */
.L_x_283:
[----:B------:R-:W-:Y:S05]  /*f9d0*/  @!P6 BRA `(.L_x_208) ;  /* 0x00000004007ce947 */ /* 0x000fea0003800000 */
[----:B------:R-:W-:-:S04]  /*f9e0*/  ISETP.NE.U32.AND P0, PT, R2, RZ, PT ;  /* 0x000000ff0200720c */ /* 0x000fc80003f05070 */
[----:B------:R-:W-:-:S13]  /*f9f0*/  ISETP.NE.AND.EX P0, PT, R3, RZ, PT, P0 ;  /* 0x000000ff0300720c */ /* 0x000fda0003f05300 */
[----:B------:R-:W-:Y:S05]  /*fa00*/  @!P0 BRA `(.L_x_210) ;  /* 0x0000000000448947 */ /* 0x000fea0003800000 */
[----:B------:R-:W0:Y:S01]  /*fa10*/  LDC R7, c[0x0][0x43c] ;  /* 0x00010f00ff077b82 */ /* 0x000e220000000800 */
[----:B------:R-:W-:Y:S01]  /*fa20*/  ULDC.64 UR4, c[0x0][0x428] ;  /* 0x00010a0000047ab9 */ /* 0x000fe20000000a00 */
[----:B0-----:R-:W-:-:S13]  /*fa30*/  ISETP.NE.AND P0, PT, R7, 0x1, PT ;  /* 0x000000010700780c */ /* 0x001fda0003f05270 */
[----:B------:R-:W0:Y:S02]  /*fa40*/  @P0 LDC.64 R4, c[0x0][0x440] ;  /* 0x00011000ff040b82 */ /* 0x000e240000000a00 */
[----:B0-----:R-:W-:-:S04]  /*fa50*/  @P0 IMAD.HI.U32 R6, R0, R4, RZ ;  /* 0x0000000400060227 */ /* 0x001fc800078e00ff */
        /* <DEDUP_REMOVED lines=12> */
.L_x_210:
[----:B0-----:R-:W3:Y:S01]  /*fb20*/  LDL R3, [R1] ;  /* 0x0000000001037983 */ /* 0x001ee20000100800 */
[----:B------:R-:W-:Y:S01]  /*fb30*/  IMAD R2, R18, 0x8, R17 ;  /* 0x0000000812027824 */ /* 0x000fe200078e0211 */
[----:B--2---:R-:W0:Y:S02]  /*fb40*/  S2R R8, SR_TID.X ;  /* 0x0000000000087919 */ /* 0x004e240000002100 */
[----:B0-----:R-:W-:-:S04]  /*fb50*/  LOP3.LUT R8, R8, 0x7f, RZ, 0xc0, !PT ;  /* 0x0000007f08087812 */ /* 0x001fc800078ec0ff */
[----:B------:R-:W-:Y:S02]  /*fb60*/  ISETP.NE.AND P1, PT, R8, RZ, PT ;  /* 0x000000ff0800720c */ /* 0x000fe40003f25270 */
[----:B---3--:R-:W-:-:S04]  /*fb70*/  SHF.L.U32 R3, R3, 0x1f, RZ ;  /* 0x0000001f03037819 */ /* 0x008fc800000006ff */
[----:B------:R-:W0:Y:S02]  /*fb80*/  SYNCS.PHASECHK.TRANS64.TRYWAIT P0, [R2+URZ+0x29880], R3 ;  /* 0x02988003020075a7 */ /* 0x000e24000800017f */
[----:B0-----:R-:W-:Y:S05]  /*fb90*/  @!P0 BRA `(.L_x_211) ;  /* 0x0000003800788947 */ /* 0x001fea0003800000 */
.L_x_284:
[----:B------:R-:W-:Y:S05]  /*fba0*/  @P1 BRA `(.L_x_212) ;  /* 0x00000000001c1947 */ /* 0x000fea0003800000 */
[----:B------:R-:W1:Y:S02]  /*fbb0*/  S2R R4, SR_TID.X ;  /* 0x0000000000047919 */ /* 0x000e640000002100 */
[----:B-1----:R-:W-:Y:S01]  /*fbc0*/  LOP3.LUT R5, R4, 0x1f, RZ, 0xc0, !PT ;  /* 0x0000001f04057812 */ /* 0x002fe200078ec0ff */
[----:B------:R-:W-:-:S03]  /*fbd0*/  IMAD.MOV.U32 R4, RZ, RZ, 0x5000 ;  /* 0x00005000ff047424 */ /* 0x000fc600078e00ff */
[----:B------:R-:W-:Y:S01]  /*fbe0*/  ISETP.NE.AND P0, PT, R5, RZ, PT ;  /* 0x000000ff0500720c */ /* 0x000fe20003f05270 */
[----:B------:R1:W-:-:S12]  /*fbf0*/  SYNCS.ARRIVE.TRANS64 RZ, [R2+URZ+0x29870], R4 ;  /* 0x0298700402ff79a7 */ /* 0x0003d8000800003f */
[----:B-1----:R-:W-:Y:S05]  /*fc00*/  @!P0 BRA `(.L_x_212) ;  /* 0x0000000000048947 */ /* 0x002fea0003800000 */
[----:B------:R-:W-:Y:S01]  /*fc10*/  BPT.TRAP 0x1 ;  /* 0x000000040000795c */ /* 0x000fe20000300000 */
.L_x_212:
[----:B------:R-:W-:Y:S01]  /*fc20*/  IMAD.MOV.U32 R4, RZ, RZ, 0xa0 ;  /* 0x000000a0ff047424 */ /* 0x000fe200078e00ff */
[----:B------:R-:W-:Y:S01]  /*fc30*/  R2UR UR33, R2 ;  /* 0x00000000022172ca */ /* 0x000fe200000e0000 */
[----:B------:R-:W-:Y:S01]  /*fc40*/  UIADD3 UR4, UP0, UR52, 0x470, URZ ;  /* 0x0000047034047890 */ /* 0x000fe2000ff1e03f */
[----:B-----5:R-:W-:Y:S01]  /*fc50*/  R2UR UR37, R16 ;  /* 0x00000000102572ca */ /* 0x020fe200000e0000 */
[----:B------:R-:W-:Y:S01]  /*fc60*/  IMAD R0, R0, R4, UR40 ;  /* 0x0000002800007e24 */ /* 0x000fe2000f8e0204 */
[----:B------:R-:W-:Y:S01]  /*fc70*/  UMOV UR6, 0x0 ;  /* 0x0000000000067882 */ /* 0x000fe20000000000 */
[----:B------:R-:W-:Y:S01]  /*fc80*/  IMAD R4, R18, 0x5000, R17 ;  /* 0x0000500012047824 */ /* 0x000fe200078e0211 */
[----:B------:R-:W-:Y:S02]  /*fc90*/  UIADD3.X UR5, URZ, UR53, URZ, UP0, !UPT ;  /* 0x000000353f057290 */ /* 0x000fe400087fe43f */
[----:B------:R-:W-:Y:S01]  /*fca0*/  R2UR UR35, R0 ;  /* 0x00000000002372ca */ /* 0x000fe200000e0000 */
[----:B------:R-:W-:Y:S01]  /*fcb0*/  UMOV UR7, 0x14f00000 ;  /* 0x14f0000000077882 */ /* 0x000fe20000000000 */
[----:B------:R-:W-:Y:S01]  /*fcc0*/  R2UR UR32, R4 ;  /* 0x00000000042072ca */ /* 0x000fe200000e0000 */
[----:B------:R-:W-:-:S02]  /*fcd0*/  UMOV UR34, URZ ;  /* 0x0000003f00227c82 */ /* 0x000fc40008000000 */
[----:B------:R-:W-:-:S10]  /*fce0*/  UIADD3 UR33, UR33, 0x29870, URZ ;  /* 0x0002987021217890 */ /* 0x000fd4000fffe03f */
[----:B------:R-:W-:-:S09]  /*fcf0*/  UIADD3 UR32, UR32, 0xa400, URZ ;  /* 0x0000a40020207890 */ /* 0x000fd2000fffe03f */
[----:B------:R1:W-:Y:S01]  /*fd00*/  UTMALDG.4D [UR32], [UR4], desc[UR6] ;  /* 0x00000620040075b4 */ /* 0x0003e20008019000 */
[----:B------:R-:W2:Y:S02]  /*fd10*/  SYNCS.PHASECHK.TRANS64.TRYWAIT P0, [R2+URZ+0x29840], R3 ;  /* 0x02984003020075a7 */ /* 0x000ea4000800017f */
[----:B-12---:R-:W-:Y:S05]  /*fd20*/  @!P0 BRA `(.L_x_213) ;  /* 0x0000003800288947 */ /* 0x006fea0003800000 */
.L_x_285:
[----:B------:R-:W-:Y:S05]  /*fd30*/  @P1 BRA `(.L_x_214) ;  /* 0x00000000001c1947 */ /* 0x000fea0003800000 */
[----:B------:R-:W2:Y:S01]  /*fd40*/  S2R R4, SR_TID.X ;  /* 0x0000000000047919 */ /* 0x000ea20000002100 */
[----:B01----:R-:W-:-:S04]  /*fd50*/  IMAD.MOV.U32 R3, RZ, RZ, 0x7800 ;  /* 0x00007800ff037424 */ /* 0x003fc800078e00ff */
[----:B------:R3:W-:Y:S01]  /*fd60*/  SYNCS.ARRIVE.TRANS64 RZ, [R2+URZ+0x29830], R3 ;  /* 0x0298300302ff79a7 */ /* 0x0007e2000800003f */
[----:B--2---:R-:W-:-:S04]  /*fd70*/  LOP3.LUT R4, R4, 0x1f, RZ, 0xc0, !PT ;  /* 0x0000001f04047812 */ /* 0x004fc800078ec0ff */
[----:B------:R-:W-:-:S13]  /*fd80*/  ISETP.NE.AND P0, PT, R4, RZ, PT ;  /* 0x000000ff0400720c */ /* 0x000fda0003f05270 */
[----:B---3--:R-:W-:Y:S05]  /*fd90*/  @!P0 BRA `(.L_x_214) ;  /* 0x0000000000048947 */ /* 0x008fea0003800000 */
[----:B------:R-:W-:Y:S01]  /*fda0*/  BPT.TRAP 0x1 ;  /* 0x000000040000795c */ /* 0x000fe20000300000 */
.L_x_214:
[----:B01----:R-:W2:Y:S01]  /*fdb0*/  LDL.LU R3, [R1+0x8] ;  /* 0x0000080001037983 */ /* 0x003ea20000300800 */
[----:B------:R-:W-:Y:S01]  /*fdc0*/  R2UR UR27, R0 ;  /* 0x00000000001b72ca */ /* 0x000fe200000e0000 */
[----:B------:R-:W-:Y:S01]  /*fdd0*/  IMAD R0, R18, 0x7800, R17 ;  /* 0x0000780012007824 */ /* 0x000fe200078e0211 */
[----:B------:R-:W-:Y:S01]  /*fde0*/  R2UR UR25, R2 ;  /* 0x00000000021972ca */ /* 0x000fe200000e0000 */
[----:B------:R-:W-:Y:S01]  /*fdf0*/  UIADD3 UR4, UP0, UR52, 0x370, URZ ;  /* 0x0000037034047890 */ /* 0x000fe2000ff1e03f */
[----:B------:R-:W-:Y:S01]  /*fe00*/  PLOP3.LUT P0, PT, PT, PT, PT, 0x80, 0x0 ;  /* 0x000000000000781c */ /* 0x000fe20003f0f070 */
[----:B------:R-:W-:Y:S01]  /*fe10*/  UMOV UR6, 0x0 ;  /* 0x0000000000067882 */ /* 0x000fe20000000000 */
[----:B------:R-:W-:Y:S01]  /*fe20*/  R2UR UR8, R0 ;  /* 0x00000000000872ca */ /* 0x000fe200000e0000 */
[----:B------:R-:W-:Y:S01]  /*fe30*/  UIADD3.X UR5, URZ, UR53, URZ, UP0, !UPT ;  /* 0x000000353f057290 */ /* 0x000fe200087fe43f */
[----:B------:R-:W-:Y:S01]  /*fe40*/  R2UR UR29, R16 ;  /* 0x00000000101d72ca */ /* 0x000fe200000e0000 */
[----:B------:R-:W-:Y:S01]  /*fe50*/  UMOV UR7, 0x14f00000 ;  /* 0x14f0000000077882 */ /* 0x000fe20000000000 */
[----:B------:R-:W-:Y:S01]  /*fe60*/  UMOV UR26, URZ ;  /* 0x0000003f001a7c82 */ /* 0x000fe20008000000 */
[----:B------:R-:W-:Y:S01]  /*fe70*/  UMOV UR28, UR36 ;  /* 0x00000024001c7c82 */ /* 0x000fe20008000000 */
[----:B------:R-:W-:Y:S01]  /*fe80*/  UMOV UR18, 0x40 ;  /* 0x0000004000127882 */ /* 0x000fe20000000000 */
[----:B------:R-:W-:Y:S01]  /*fe90*/  UMOV UR20, UR36 ;  /* 0x0000002400147c82 */ /* 0x000fe20008000000 */
[----:B------:R-:W-:Y:S01]  /*fea0*/  UMOV UR19, UR27 ;  /* 0x0000001b00137c82 */ /* 0x000fe20008000000 */
[----:B------:R-:W-:Y:S01]  /*feb0*/  UIADD3 UR25, UR25, 0x29830, URZ ;  /* 0x0002983019197890 */ /* 0x000fe2000fffe03f */
[----:B------:R-:W-:Y:S01]  /*fec0*/  UMOV UR10, 0x80 ;  /* 0x00000080000a7882 */ /* 0x000fe20000000000 */
[----:B------:R-:W-:-:S02]  /*fed0*/  UMOV UR12, UR36 ;  /* 0x00000024000c7c82 */ /* 0x000fc40008000000 */
[----:B------:R-:W-:Y:S02]  /*fee0*/  UIADD3 UR24, UR8, 0x1a400, URZ ;  /* 0x0001a40008187890 */ /* 0x000fe4000fffe03f */
[----:B------:R-:W-:Y:S02]  /*fef0*/  UIADD3 UR16, UR8, 0x1cc00, URZ ;  /* 0x0001cc0008107890 */ /* 0x000fe4000fffe03f */
[----:B------:R-:W-:Y:S01]  /*ff00*/  UIADD3 UR8, UR8, 0x1f400, URZ ;  /* 0x0001f40008087890 */ /* 0x000fe2000fffe03f */
[----:B------:R-:W-:Y:S01]  /*ff10*/  UMOV UR21, UR29 ;  /* 0x0000001d00157c82 */ /* 0x000fe20008000000 */
[----:B------:R-:W-:Y:S01]  /*ff20*/  UMOV UR17, UR25 ;  /* 0x0000001900117c82 */ /* 0x000fe20008000000 */
[----:B------:R-:W-:Y:S01]  /*ff30*/  UMOV UR11, UR27 ;  /* 0x0000001b000b7c82 */ /* 0x000fe20008000000 */
[----:B------:R-:W-:Y:S01]  /*ff40*/  UMOV UR13, UR29 ;  /* 0x0000001d000d7c82 */ /* 0x000fe20008000000 */
[----:B------:R1:W-:Y:S01]  /*ff50*/  UTMALDG.4D [UR24], [UR4], desc[UR6] ;  /* 0x00000618040075b4 */ /* 0x0003e20008019000 */
[----:B------:R-:W-:Y:S01]  /*ff60*/  UMOV UR9, UR25 ;  /* 0x0000001900097c82 */ /* 0x000fe20008000000 */
[----:B------:R1:W-:Y:S02]  /*ff70*/  UTMALDG.4D [UR16], [UR4], desc[UR6] ;  /* 0x00000610040075b4 */ /* 0x0003e40008019000 */
[----:B------:R1:W-:Y:S01]  /*ff80*/  UTMALDG.4D [UR8], [UR4], desc[UR6] ;  /* 0x00000608040075b4 */ /* 0x0003e20008019000 */
[----:B--2---:R-:W-:-:S04]  /*ff90*/  LOP3.LUT R3, R3, 0xfffffffe, RZ, 0xc0, !PT ;  /* 0xfffffffe03037812 */ /* 0x004fc800078ec0ff */
[----:B------:R-:W-:-:S05]  /*ffa0*/  @P0 LOP3.LUT R3, R3, 0x1, RZ, 0xfc, !PT ;  /* 0x0000000103030812 */ /* 0x000fca00078efcff */
[----:B------:R1:W-:Y:S01]  /*ffb0*/  STL [R1+0x8], R3 ;  /* 0x0000080301007387 */ /* 0x0003e20000100800 */
[----:B------:R-:W-:Y:S01]  /*ffc0*/  NOP ;  /* 0x0000000000007918 */ /* 0x000fe20000000000 */
.L_x_208:
[----:B------:R-:W-:Y:S05]  /*ffd0*/  WARPSYNC.ALL ;  /* 0x0000000000007948 */ /* 0x000fea0003800000 */
[----:B0-----:R-:W-:Y:S01]  /*ffe0*/  VIADD R0, R17, 0x14400 ;  /* 0x0001440011007836 */ /* 0x001fe20000000000 */
[----:B-1----:R-:W-:Y:S01]  /*fff0*/  USHF.R.S32.HI UR4, URZ, 0x1f, UR48 ;  /* 0x0000001f3f047899 */ /* 0x002fe20008011430 */
[----:B------:R-:W-:Y:S03]  /*10000*/  BAR.SYNC.DEFER_BLOCKING 0x8, 0x180 ;  /* 0x0206000000007b1d */ /* 0x000fe60000010000 */
[----:B------:R-:W-:-:S03]  /*10010*/  LOP3.LUT P0, RZ, R0, 0x1bf, RZ, 0xc0, !PT ;  /* 0x000001bf00ff7812 */ /* 0x000fc6000780c0ff */
[----:B------:R-:W-:Y:S01]  /*10020*/  ULDC.64 UR6, c[0x0][0x298] ;  /* 0x0000a60000067ab9 */ /* 0x000fe20000000a00 */
[----:B------:R-:W-:Y:S01]  /*10030*/  ULDC.64 UR8, c[0x0][0xa00] ;  /* 0x0002800000087ab9 */ /* 0x000fe20000000a00 */
[----:B------:R-:W-:Y:S01]  /*10040*/  UIMAD UR4, UR4, UR6, URZ ;  /* 0x00000006040472a4 */ /* 0x000fe2000f8e023f */
[----:B------:R-:W-:Y:S01]  /*10050*/  BSSY B6, `(.L_x_215) ;  /* 0x0000019000067945 */ /* 0x000fe20003800000 */
[----:B------:R-:W-:Y:S02]  /*10060*/  UISETP.NE.U32.AND UP0, UPT, UR8, URZ, UPT ;  /* 0x0000003f0800728c */ /* 0x000fe4000bf05070 */
[----:B------:R-:W-:Y:S02]  /*10070*/  UIMAD.WIDE.U32 UR44, UR48, UR6, URZ ;  /* 0x00000006302c72a5 */ /* 0x000fe4000f8e003f */
[----:B------:R-:W-:Y:S02]  /*10080*/  UIMAD UR4, UR48, UR7, UR4 ;  /* 0x00000007300472a4 */ /* 0x000fe4000f8e0204 */
[----:B------:R-:W-:-:S02]  /*10090*/  UISETP.NE.AND.EX UP0, UPT, UR9, URZ, UPT, UP0 ;  /* 0x0000003f0900728c */ /* 0x000fc4000bf05300 */
[----:B------:R-:W-:Y:S02]  /*100a0*/  UIADD3 UR37, UR45, UR4, URZ ;  /* 0x000000042d257290 */ /* 0x000fe4000fffe03f */
[----:B------:R-:W-:Y:S02]  /*100b0*/  USEL UR47, UR47, URZ, !UP0 ;  /* 0x0000003f2f2f7287 */ /* 0x000fe4000c000000 */
[----:B------:R-:W-:Y:S01]  /*100c0*/  USEL UR46, UR46, URZ, !UP0 ;  /* 0x0000003f2e2e7287 */ /* 0x000fe2000c000000 */
[----:B------:R-:W-:Y:S11]  /*100d0*/  @!P0 BRA `(.L_x_216) ;  /* 0x0000000000408947 */ /* 0x000ff60003800000 */
        /* <DEDUP_REMOVED lines=11> */
[----:B--2---:R-:W-:Y:S02]  /*10190*/  IMAD.MOV.U32 R8, RZ, RZ, 0x70 ;  /* 0x00000070ff087424 */ /* 0x004fe400078e00ff */
[----:B------:R-:W-:Y:S02]  /*101a0*/  IMAD.MOV.U32 R12, RZ, RZ, 0x1 ;  /* 0x00000001ff0c7424 */ /* 0x000fe400078e00ff */
[----:B------:R-:W-:-:S07]  /*101b0*/  IMAD.MOV.U32 R13, RZ, RZ, RZ ;  /* 0x000000ffff0d7224 */ /* 0x000fce00078e00ff */
[----:B------:R-:W-:-:S07]  /*101c0*/  LEPC R20, `(.L_x_216) ;  /* 0x000000001014794e */ /* 0x000fce0000000000 */
[----:B0-----:R-:W-:Y:S05]  /*101d0*/  CALL.ABS.NOINC R2 ;  /* 0x0000000002007343 */ /* 0x001fea0003c00000 */
.L_x_216:
[----:B------:R-:W-:Y:S05]  /*101e0*/  BSYNC B6 ;  /* 0x0000000000067941 */ /* 0x000fea0003800000 */
.L_x_215:
[----:B------:R-:W3:Y:S01]  /*101f0*/  LDL.LU R3, [R1+0x14] ;  /* 0x0000140001037983 */ /* 0x000ee20000300800 */
[----:B------:R-:W0:Y:S01]  /*10200*/  LDC R6, c[0x0][0x448] ;  /* 0x00011200ff067b82 */ /* 0x000e220000000800 */
[----:B------:R-:W-:Y:S01]  /*10210*/  ULDC.64 UR6, c[0x0][0x2d8] ;  /* 0x0000b60000067ab9 */ /* 0x000fe20000000a00 */
[----:B------:R-:W1:Y:S01]  /*10220*/  S2R R2, SR_TID.X ;  /* 0x0000000000027919 */ /* 0x000e620000002100 */
[----:B------:R-:W4:Y:S01]  /*10230*/  S2R R0, SR_TID.X ;  /* 0x0000000000007919 */ /* 0x000f220000002100 */
[----:B------:R-:W-:Y:S01]  /*10240*/  UMOV UR4, UR44 ;  /* 0x0000002c00047c82 */ /* 0x000fe20008000000 */
[----:B------:R-:W-:Y:S01]  /*10250*/  UMOV UR5, UR37 ;  /* 0x0000002500057c82 */ /* 0x000fe20008000000 */
[----:B------:R-:W-:Y:S01]  /*10260*/  ULDC.64 UR8, c[0x0][0x2e0] ;  /* 0x0000b80000087ab9 */ /* 0x000fe20000000a00 */
[----:B0-----:R-:W-:Y:S02]  /*10270*/  ISETP.NE.AND P0, PT, R6, 0x1, PT ;  /* 0x000000010600780c */ /* 0x001fe40003f05270 */
[----:B-1----:R-:W-:-:S11]  /*10280*/  LOP3.LUT R2, R2, 0x7f, RZ, 0xc0, !PT ;  /* 0x0000007f02027812 */ /* 0x002fd600078ec0ff */
[----:B------:R-:W0:Y:S01]  /*10290*/  @P0 LDC R4, c[0x0][0x450] ;  /* 0x00011400ff040b82 */ /* 0x000e220000000800 */
[----:B------:R-:W-:Y:S01]  /*102a0*/  SHF.R.U32.HI R2, RZ, 0x2, R2 ;  /* 0x00000002ff027819 */ /* 0x000fe20000011602 */
[----:B----4-:R-:W-:-:S05]  /*102b0*/  IMAD.SHL.U32 R0, R0, 0x20, RZ ;  /* 0x0000002000007824 */ /* 0x010fca00078e00ff */
[----:B------:R-:W-:Y:S02]  /*102c0*/  LOP3.LUT R0, R2, 0x60, R0, 0xf8, !PT ;  /* 0x0000006002007812 */ /* 0x000fe400078ef800 */
[----:B------:R-:W1:Y:S01]  /*102d0*/  @P0 LDC R2, c[0x0][0x44c] ;  /* 0x00011300ff020b82 */ /* 0x000e620000000800 */
[----:B--2---:R-:W2:Y:S01]  /*102e0*/  S2R R8, SR_TID.X ;  /* 0x0000000000087919 */ /* 0x004ea20000002100 */
[----:B------:R-:W-:Y:S02]  /*102f0*/  UIMAD.WIDE.U32 UR4, UR36, UR6, UR4 ;  /* 0x00000006240472a5 */ /* 0x000fe4000f8e0004 */
[----:B------:R-:W-:Y:S02]  /*10300*/  UIMAD UR6, UR46, UR8, URZ ;  /* 0x000000082e0672a4 */ /* 0x000fe4000f8e023f */
[----:B------:R-:W-:Y:S02]  /*10310*/  UIMAD UR5, UR36, UR7, UR5 ;  /* 0x00000007240572a4 */ /* 0x000fe4000f8e0205 */
[----:B------:R-:W-:-:S02]  /*10320*/  UIMAD UR6, UR47, UR9, UR6 ;  /* 0x000000092f0672a4 */ /* 0x000fc4000f8e0206 */
[----:B------:R-:W-:-:S03]  /*10330*/  UIMAD.WIDE.U32 UR4, UR47, UR8, UR4 ;  /* 0x000000082f0472a5 */ /* 0x000fc6000f8e0004 */
[----:B------:R-:W-:Y:S01]  /*10340*/  ULDC.64 UR8, c[0x0][0x2d0] ;  /* 0x0000b40000087ab9 */ /* 0x000fe20000000a00 */
[----:B------:R-:W-:Y:S01]  /*10350*/  UIADD3 UR5, UR5, UR6, URZ ;  /* 0x0000000605057290 */ /* 0x000fe2000fffe03f */
[----:B--2---:R-:W-:-:S05]  /*10360*/  IMAD.SHL.U32 R8, R8, 0x10, RZ ;  /* 0x0000001008087824 */ /* 0x004fca00078e00ff */
[----:B------:R-:W-:-:S04]  /*10370*/  LOP3.LUT R8, R8, 0x30, RZ, 0xc0, !PT ;  /* 0x0000003008087812 */ /* 0x000fc800078ec0ff */
[----:B------:R-:W-:Y:S01]  /*10380*/  LOP3.LUT R9, R8, 0x40, RZ, 0xfc, !PT ;  /* 0x0000004008097812 */ /* 0x000fe200078efcff */
[----:B---3--:R-:W-:-:S05]  /*10390*/  IMAD.SHL.U32 R5, R3, 0x80, RZ ;  /* 0x0000008003057824 */ /* 0x008fca00078e00ff */
[----:B------:R-:W-:-:S05]  /*103a0*/  LOP3.LUT R0, R0, R5, RZ, 0xfc, !PT ;  /* 0x0000000500007212 */ /* 0x000fca00078efcff */
[----:B-1----:R-:W-:-:S04]  /*103b0*/  @P0 IMAD.HI.U32 R3, R0, R2, RZ ;  /* 0x0000000200030227 */ /* 0x002fc800078e00ff */
[----:B------:R-:W-:Y:S01]  /*103c0*/  IMAD.MOV.U32 R2, RZ, RZ, R0 ;  /* 0x000000ffff027224 */ /* 0x000fe200078e0000 */
[----:B0-----:R-:W-:-:S04]  /*103d0*/  @P0 SHF.R.U32.HI R2, RZ, R4, R3 ;  /* 0x00000004ff020219 */ /* 0x001fc80000011603 */
[--C-:B------:R-:W-:Y:S01]  /*103e0*/  SHF.R.S32.HI R4, RZ, 0x1f, R2.reuse ;  /* 0x0000001fff047819 */ /* 0x100fe20000011402 */
[----:B------:R-:W-:-:S04]  /*103f0*/  IMAD.MOV R3, RZ, RZ, -R2 ;  /* 0x000000ffff037224 */ /* 0x000fc800078e0a02 */
[----:B------:R-:W-:Y:S02]  /*10400*/  IMAD R0, R6, R3, R0 ;  /* 0x0000000306007224 */ /* 0x000fe400078e0200 */
[----:B------:R-:W-:Y:S02]  /*10410*/  IMAD R4, R4, UR8, RZ ;  /* 0x0000000804047c24 */ /* 0x000fe4000f8e02ff */
[----:B------:R-:W-:Y:S02]  /*10420*/  IMAD.U32 R3, RZ, RZ, UR8 ;  /* 0x00000008ff037e24 */ /* 0x000fe4000f8e00ff */
[C---:B------:R-:W-:Y:S02]  /*10430*/  IMAD R4, R2.reuse, UR9, R4 ;  /* 0x0000000902047c24 */ /* 0x040fe4000f8e0204 */
[----:B------:R-:W-:Y:S01]  /*10440*/  IMAD.WIDE.U32 R2, R2, R3, UR4 ;  /* 0x0000000402027e25 */ /* 0x000fe2000f8e0003 */
        /* <DEDUP_REMOVED lines=8> */
[----:B------:R-:W-:Y:S02]  /*104d0*/  ULDC UR4, c[0x0][0x2b8] ;  /* 0x0000ae0000047ab9 */ /* 0x000fe40000000800 */
[----:B------:R-:W-:Y:S02]  /*104e0*/  ISETP.GE.AND P1, PT, R9, UR4, PT ;  /* 0x0000000409007c0c */ /* 0x000fe4000bf26270 */
[----:B------:R0:W5:Y:S01]  /*104f0*/  LDL R9, [R1+0x2c] ;  /* 0x00002c0001097983 */ /* 0x0001620000100800 */
[----:B------:R-:W1:Y:S01]  /*10500*/  S2R R7, SR_TID.X ;  /* 0x0000000000077919 */ /* 0x000e620000002100 */
[----:B------:R-:W-:-:S02]  /*10510*/  LOP3.LUT R8, R8, 0x80, RZ, 0xfc, !PT ;  /* 0x0000008008087812 */ /* 0x000fc400078efcff */
[----:B------:R-:W-:Y:S02]  /*10520*/  IADD3.X R0, R3, UR5, R0, P0, !PT ;  /* 0x0000000503007c10 */ /* 0x000fe400087fe400 */
[----:B------:R-:W-:Y:S01]  /*10530*/  ISETP.GE.AND P2, PT, R8, UR4, PT ;  /* 0x0000000408007c0c */ /* 0x000fe2000bf46270 */
[----:B-1----:R-:W-:-:S05]  /*10540*/  IMAD.SHL.U32 R10, R7, 0x10, RZ ;  /* 0x00000010070a7824 */ /* 0x002fca00078e00ff */
[----:B------:R-:W-:-:S04]  /*10550*/  LOP3.LUT R10, R10, 0x30, RZ, 0xc0, !PT ;  /* 0x000000300a0a7812 */ /* 0x000fc800078ec0ff */
[----:B------:R-:W-:Y:S01]  /*10560*/  ISETP.GE.AND P0, PT, R10, UR4, PT ;  /* 0x000000040a007c0c */ /* 0x000fe2000bf06270 */
[----:B------:R-:W-:-:S03]  /*10570*/  UMOV UR4, 0xffffffff ;  /* 0xffffffff00047882 */ /* 0x000fc60000000000 */
[----:B0-----:R-:W-:Y:S09]  /*10580*/  BRA.DIV UR4, `(.L_x_217) ;  /* 0x0000003204247947 */ /* 0x001ff2000b800000 */
[----:B------:R-:W0:Y:S02]  /*10590*/  S2R R7, SR_TID.X ;  /* 0x0000000000077919 */ /* 0x000e240000002100 */
[----:B0-----:R-:W-:Y:S02]  /*105a0*/  LOP3.LUT R8, R7, 0x7f, RZ, 0xc0, !PT ;  /* 0x0000007f07087812 */ /* 0x001fe400078ec0ff */
[----:B------:R-:W2:Y:S02]  /*105b0*/  LDL.LU R7, [R1+0x1c] ;  /* 0x00001c0001077983 */ /* 0x000ea40000300800 */
[----:B------:R-:W-:-:S05]  /*105c0*/  SHF.R.U32.HI R8, RZ, 0x2, R8 ;  /* 0x00000002ff087819 */ /* 0x000fca0000011608 */
[----:B------:R-:W-:-:S04]  /*105d0*/  IMAD.IADD R2, R8, 0x1, R5 ;  /* 0x0000000108027824 */ /* 0x000fc800078e0205 */
[C---:B------:R-:W-:Y:S02]  /*105e0*/  VIADD R5, R2.reuse, 0x20 ;  /* 0x0000002002057836 */ /* 0x040fe40000000000 */
[----:B--2---:R-:W-:Y:S02]  /*105f0*/  IMAD R3, R7, R6, RZ ;  /* 0x0000000607037224 */ /* 0x004fe400078e02ff */
[----:B------:R-:W0:Y:S03]  /*10600*/  SHFL.IDX PT, R7, R4, RZ, 0x1c1f ;  /* 0x001c1fff04077589 */ /* 0x000e2600000e0000 */
[----:B------:R-:W-:Y:S01]  /*10610*/  ISETP.GE.AND P4, PT, R2, R3, PT ;  /* 0x000000030200720c */ /* 0x000fe20003f86270 */
[----:B------:R-:W1:-:S12]  /*10620*/  SHFL.IDX PT, R6, R0, RZ, 0x1c1f ;  /* 0x001c1fff00067589 */ /* 0x000e5800000e0000 */
[----:B0-----:R-:W-:-:S05]  /*10630*/  @!P4 IADD3 R7, P3, R10, R7, RZ ;  /* 0x000000070a07c210 */ /* 0x001fca0007f7e0ff */
[----:B-1----:R-:W-:Y:S01]  /*10640*/  @!P4 IMAD.X R6, RZ, RZ, R6, P3 ;  /* 0x000000ffff06c224 */ /* 0x002fe200018e0606 */
[----:B------:R-:W-:Y:S02]  /*10650*/  ISETP.GE.AND P3, PT, R5, R3, PT ;  /* 0x000000030500720c */ /* 0x000fe40003f66270 */
[----:B------:R-:W-:Y:S02]  /*10660*/  SHFL.IDX PT, R5, R0, 0x1, 0x1c1f ;  /* 0x003c1f0000057f89 */ /* 0x000fe400000e0000 */
[----:B------:R-:W-:-:S04]  /*10670*/  @!P4 LOP3.LUT R7, R7, R6, RZ, 0x3c, !PT ;  /* 0x000000060707c212 */ /* 0x000fc800078e3cff */
[----:B------:R-:W-:-:S04]  /*10680*/  @!P4 LOP3.LUT R6, R7, R6, RZ, 0x3c, !PT ;  /* 0x000000060706c212 */ /* 0x000fc800078e3cff */
[----:B------:R-:W-:-:S05]  /*10690*/  @!P4 LOP3.LUT R7, R7, R6, RZ, 0x3c, !PT ;  /* 0x000000060707c212 */ /* 0x000fca00078e3cff */
[----:B-----5:R-:W-:Y:S04]  /*106a0*/  @!P4 LDGSTS.E.BYPASS.LTC128B.128 [R9+0x14400], desc[UR50][R6.64], !P0 ;  /* 0x144000000609cfae */ /* 0x020fe8000c101d72 */
[----:B------:R-:W-:Y:S04]  /*106b0*/  @!P4 LDGSTS.E.BYPASS.LTC128B.128 [R9+0x16400], desc[UR50][R6.64+0x40], !P1 ;  /* 0x164000400609cfae */ /* 0x000fe8000c901d72 */
[----:B------:R0:W-:Y:S04]  /*106c0*/  @!P4 LDGSTS.E.BYPASS.LTC128B.128 [R9+0x18400], desc[UR50][R6.64+0x80], !P2 ;  /* 0x184000800609cfae */ /* 0x0001e8000d101d72 */
[----:B0-----:R-:W0:Y:S02]  /*106d0*/  SHFL.IDX PT, R6, R4, 0x1, 0x1c1f ;  /* 0x003c1f0004067f89 */ /* 0x001e2400000e0000 */
[----:B0-----:R-:W-:-:S05]  /*106e0*/  @!P3 IADD3 R6, P4, R10, R6, RZ ;  /* 0x000000060a06b210 */ /* 0x001fca0007f9e0ff */
[----:B------:R-:W-:-:S04]  /*106f0*/  @!P3 IMAD.X R5, RZ, RZ, R5, P4 ;  /* 0x000000ffff05b224 */ /* 0x000fc800020e0605 */
[----:B------:R-:W-:Y:S02]  /*10700*/  @!P3 IMAD.MOV.U32 R7, RZ, RZ, R5 ;  /* 0x000000ffff07b224 */ /* 0x000fe400078e0005 */
[----:B------:R-:W-:-:S03]  /*10710*/  VIADD R5, R2, 0x40 ;  /* 0x0000004002057836 */ /* 0x000fc60000000000 */
[----:B------:R-:W-:Y:S04]  /*10720*/  @!P3 LDGSTS.E.BYPASS.LTC128B.128 [R9+0x14c00], desc[UR50][R6.64], !P0 ;  /* 0x14c000000609bfae */ /* 0x000fe8000c101d72 */
[----:B------:R-:W-:Y:S04]  /*10730*/  @!P3 LDGSTS.E.BYPASS.LTC128B.128 [R9+0x16c00], desc[UR50][R6.64+0x40], !P1 ;  /* 0x16c000400609bfae */ /* 0x000fe8000c901d72 */
[----:B------:R0:W-:Y:S01]  /*10740*/  @!P3 LDGSTS.E.BYPASS.LTC128B.128 [R9+0x18c00], desc[UR50][R6.64+0x80], !P2 ;  /* 0x18c000800609bfae */ /* 0x0001e2000d101d72 */
[----:B------:R-:W-:-:S03]  /*10750*/  ISETP.GE.AND P3, PT, R5, R3, PT ;  /* 0x000000030500720c */ /* 0x000fc60003f66270 */
[----:B------:R-:W-:Y:S04]  /*10760*/  SHFL.IDX PT, R5, R0, 0x2, 0x1c1f ;  /* 0x005c1f0000057f89 */ /* 0x000fe800000e0000 */
[----:B------:R-:W-:Y:S04]  /*10770*/  SHFL.IDX PT, R0, R0, 0x3, 0x1c1f ;  /* 0x007c1f0000007f89 */ /* 0x000fe800000e0000 */
[----:B0-----:R-:W0:Y:S04]  /*10780*/  SHFL.IDX PT, R6, R4, 0x2, 0x1c1f ;  /* 0x005c1f0004067f89 */ /* 0x001e2800000e0000 */
[----:B------:R-:W1:Y:S01]  /*10790*/  SHFL.IDX PT, R4, R4, 0x3, 0x1c1f ;  /* 0x007c1f0004047f89 */ /* 0x000e6200000e0000 */
[----:B0-----:R-:W-:-:S05]  /*107a0*/  @!P3 IADD3 R6, P4, R10, R6, RZ ;  /* 0x000000060a06b210 */ /* 0x001fca0007f9e0ff */
[----:B------:R-:W-:-:S04]  /*107b0*/  @!P3 IMAD.X R5, RZ, RZ, R5, P4 ;  /* 0x000000ffff05b224 */ /* 0x000fc800020e0605 */
[----:B------:R-:W-:-:S05]  /*107c0*/  @!P3 IMAD.MOV.U32 R7, RZ, RZ, R5 ;  /* 0x000000ffff07b224 */ /* 0x000fca00078e0005 */
[----:B------:R0:W-:Y:S04]  /*107d0*/  @!P3 LDGSTS.E.BYPASS.LTC128B.128 [R9+0x15400], desc[UR50][R6.64], !P0 ;  /* 0x154000000609bfae */ /* 0x0001e8000c101d72 */
[----:B------:R0:W-:Y:S04]  /*107e0*/  @!P3 LDGSTS.E.BYPASS.LTC128B.128 [R9+0x17400], desc[UR50][R6.64+0x40], !P1 ;  /* 0x174000400609bfae */ /* 0x0001e8000c901d72 */
[----:B-1----:R0:W-:Y:S02]  /*107f0*/  @!P3 LDGSTS.E.BYPASS.LTC128B.128 [R9+0x19400], desc[UR50][R6.64+0x80], !P2 ;  /* 0x194000800609bfae */ /* 0x0021e4000d101d72 */
.L_x_294:
[----:B------:R-:W-:Y:S01]  /*10800*/  VIADD R2, R2, 0x60 ;  /* 0x0000006002027836 */ /* 0x000fe20000000000 */
[----:B------:R-:W-:Y:S04]  /*10810*/  BSSY B0, `(.L_x_218) ;  /* 0x000000b000007945 */ /* 0x000fe80003800000 */
[----:B------:R-:W-:-:S13]  /*10820*/  ISETP.GE.AND P3, PT, R2, R3, PT ;  /* 0x000000030200720c */ /* 0x000fda0003f66270 */
[----:B------:R-:W-:Y:S05]  /*10830*/  @P3 BRA `(.L_x_219) ;  /* 0x0000000000203947 */ /* 0x000fea0003800000 */
[----:B------:R-:W-:-:S05]  /*10840*/  IADD3 R2, P3, R10, R4, RZ ;  /* 0x000000040a027210 */ /* 0x000fca0007f7e0ff */
[----:B------:R-:W-:-:S05]  /*10850*/  IMAD.X R3, RZ, RZ, R0, P3 ;  /* 0x000000ffff037224 */ /* 0x000fca00018e0600 */
[----:B------:R-:W-:Y:S01]  /*10860*/  @!PT LDS RZ, [RZ] ;  /* 0x00000000fffff984 */ /* 0x000fe20000000800 */
[----:B------:R-:W-:Y:S01]  /*10870*/  @!PT LDS RZ, [RZ] ;  /* 0x00000000fffff984 */ /* 0x000fe20000000800 */
[----:B------:R-:W-:Y:S01]  /*10880*/  @!PT LDS RZ, [RZ] ;  /* 0x00000000fffff984 */ /* 0x000fe20000000800 */
[----:B------:R1:W-:Y:S04]  /*10890*/  LDGSTS.E.BYPASS.LTC128B.128 [R9+0x15c00], desc[UR50][R2.64], !P0 ;  /* 0x15c0000002097fae */ /* 0x0003e8000c101d72 */
[----:B------:R1:W-:Y:S04]  /*108a0*/  LDGSTS.E.BYPASS.LTC128B.128 [R9+0x17c00], desc[UR50][R2.64+0x40], !P1 ;  /* 0x17c0004002097fae */ /* 0x0003e8000c901d72 */
[----:B------:R1:W-:Y:S02]  /*108b0*/  LDGSTS.E.BYPASS.LTC128B.128 [R9+0x19c00], desc[UR50][R2.64+0x80], !P2 ;  /* 0x19c0008002097fae */ /* 0x0003e4000d101d72 */
.L_x_219:
[----:B------:R-:W-:Y:S05]  /*108c0*/  BSYNC B0 ;  /* 0x0000000000007941 */ /* 0x000fea0003800000 */
.L_x_218:
[----:B------:R-:W-:Y:S01]  /*108d0*/  NOP ;  /* 0x0000000000007918 */ /* 0x000fe20000000000 */
[----:B------:R-:W-:-:S13]  /*108e0*/  PLOP3.LUT P0, PT, PT, PT, PT, 0x80, 0x0 ;  /* 0x000000000000781c */ /* 0x000fda0003f0f070 */
.L_x_220:
[----:B------:R-:W-:Y:S02]  /*108f0*/  PLOP3.LUT P1, PT, P1, P0, PT, 0xa2, 0x0 ;  /* 0x000000000000781c */ /* 0x000fe40000f21472 */
[----:B------:R-:W-:-:S08]  /*10900*/  @P0 R2UR P1, UR4, R17 ;  /* 0x00000000110402ca */ /* 0x000fd00000020000 */
[----:B------:R-:W-:-:S05]  /*10910*/  @P0 PLOP3.LUT P0, PT, P1, PT, PT, 0x80, 0x0 ;  /* 0x000000000000081c */ /* 0x000fca0000f0f070 */
[----:B------:R-:W-:Y:S01]  /*10920*/  @!P1 SYNCS.ARRIVE.TRANS64.RED.A0T1 RZ, [UR4+0x29800], RZ ;  /* 0x029800ffffff99a7 */ /* 0x000fe20008200404 */
[----:B------:R-:W-:Y:S07]  /*10930*/  @!P1 ARRIVES.LDGSTSBAR.64.TRANSCNT [UR4+0x29800] ;  /* 0x02980000ff0099b0 */ /* 0x000fee0008000a84 */
[----:B------:R-:W-:Y:S05]  /*10940*/  @P0 BRA.U.ANY `(.L_x_220) ;  /* 0xfffffffd00e80947 */ /* 0x000fea000393ffff */
[----:B-1----:R-:W2:Y:S02]  /*10950*/  LDL.LU R2, [R1+0x30] ;  /* 0x0000300001027983 */ /* 0x002ea40000300800 */
[----:B--2---:R-:W-:-:S05]  /*10960*/  VIADD R2, R2, 0x1 ;  /* 0x0000000102027836 */ /* 0x004fca0000000000 */
[----:B------:R1:W-:Y:S01]  /*10970*/  STL [R1+0x30], R2 ;  /* 0x0000300201007387 */ /* 0x0003e20000100800 */
[----:B------:R-:W-:-:S04]  /*10980*/  LEA.HI R0, R2, R2, RZ, 0x1 ;  /* 0x0000000202007211 */ /* 0x000fc800078f08ff */
[----:B------:R-:W-:-:S05]  /*10990*/  LOP3.LUT R0, R0, 0xfffffffe, RZ, 0xc0, !PT ;  /* 0xfffffffe00007812 */ /* 0x000fca00078ec0ff */
[----:B------:R-:W-:-:S05]  /*109a0*/  IMAD.IADD R0, R2, 0x1, -R0 ;  /* 0x0000000102007824 */ /* 0x000fca00078e0a00 */
[----:B------:R-:W-:Y:S01]  /*109b0*/  SHF.L.U32 R0, R0, 0x1f, RZ ;  /* 0x0000001f00007819 */ /* 0x000fe200000006ff */
[----:B------:R-:W-:Y:S01]  /*109c0*/  NOP ;  /* 0x0000000000007918 */ /* 0x000fe20000000000 */
[----:B------:R1:W-:Y:S01]  /*109d0*/  SYNCS.ARRIVE.TRANS64.A1T0 RZ, [R17+URZ+0x29800], RZ ;  /* 0x029800ff11ff79a7 */ /* 0x0003e2000810003f */
[----:B------:R-:W-:Y:S01]  /*109e0*/  BSSY B0, `(.L_x_221) ;  /* 0x0000003000007945 */ /* 0x000fe20003800000 */
[----:B------:R-:W2:Y:S03]  /*109f0*/  SYNCS.PHASECHK.TRANS64.TRYWAIT P0, [R17+URZ+0x29820], R0 ;  /* 0x02982000110075a7 */ /* 0x000ea6000800017f */
[----:B-12---:R-:W-:Y:S05]  /*10a00*/  @!P0 BRA `(.L_x_222) ;  /* 0x00000030005c8947 */ /* 0x006fea0003800000 */
.L_x_295:
[----:B------:R-:W-:Y:S05]  /*10a10*/  BSYNC B0 ;  /* 0x0000000000007941 */ /* 0x000fea0003800000 */
.L_x_221:
[----:B------:R-:W2:Y:S01]  /*10a20*/  LDL R3, [R1+0xc] ;  /* 0x00000c0001037983 */ /* 0x000ea20000100800 */
[----:B------:R-:W-:-:S05]  /*10a30*/  VIADD R2, R19, 0xfffffffe ;  /* 0xfffffffe13027836 */ /* 0x000fca0000000000 */
[----:B--2---:R-:W-:-:S13]  /*10a40*/  ISETP.GE.AND P0, PT, R2, R3, PT ;  /* 0x000000030200720c */ /* 0x004fda0003f06270 */
[----:B------:R-:W-:Y:S05]  /*10a50*/  @!P0 BRA `(.L_x_223) ;  /* 0x0000000c00f88947 */ /* 0x000fea0003800000 */
[----:B-1----:R1:W5:Y:S01]  /*10a60*/  LDL.LU R0, [R1] ;  /* 0x0000000001007983 */ /* 0x0023620000300800 */
[----:B------:R-:W-:-:S07]  /*10a70*/  IMAD.MOV.U32 R3, RZ, RZ, R18 ;  /* 0x000000ffff037224 */ /* 0x000fce00078e0012 */
.L_x_245:
[----:B0-----:R-:W2:Y:S01]  /*10a80*/  LDL R4, [R1+0x8] ;  /* 0x0000080001047983 */ /* 0x001ea20000100800 */
[----:B------:R-:W-:Y:S01]  /*10a90*/  VIADD R18, R3, 0x1 ;  /* 0x0000000103127836 */ /* 0x000fe20000000000 */
[----:B------:R-:W-:Y:S05]  /*10aa0*/  YIELD ;  /* 0x0000000000007946 */ /* 0x000fea0003800000 */
[C---:B------:R-:W-:Y:S01]  /*10ab0*/  ISETP.NE.AND P0, PT, R18.reuse, 0x2, PT ;  /* 0x000000021200780c */ /* 0x040fe20003f05270 */
[----:B------:R-:W-:Y:S03]  /*10ac0*/  BSSY B0, `(.L_x_224) ;  /* 0x0000089000007945 */ /* 0x000fe60003800000 */
[----:B------:R-:W-:-:S02]  /*10ad0*/  SEL R18, R18, RZ, P0 ;  /* 0x000000ff12127207 */ /* 0x000fc40000000000 */
[----:B--2---:R-:W-:Y:S02]  /*10ae0*/  LOP3.LUT P1, RZ, R4, 0x1, RZ, 0xc0, !PT ;  /* 0x0000000104ff7812 */ /* 0x004fe4000782c0ff */
[----:B------:R-:W-:-:S04]  /*10af0*/  SEL R4, RZ, 0x1, P0 ;  /* 0x00000001ff047807 */ /* 0x000fc80000000000 */
[----:B0----5:R-:W-:-:S05]  /*10b00*/  LOP3.LUT R9, R0, R4, RZ, 0x3c, !PT ;  /* 0x0000000400097212 */ /* 0x021fca00078e3cff */
[----:B------:R0:W-:Y:S02]  /*10b10*/  STL [R1], R9 ;  /* 0x0000000901007387 */ /* 0x0001e40000100800 */
[----:B------:R-:W-:Y:S05]  /*10b20*/  @!P1 BRA `(.L_x_225) ;  /* 0x0000000800089947 */ /* 0x000fea0003800000 */
[----:B------:R-:W-:Y:S01]  /*10b30*/  ULDC.64 UR4, c[0x0][0x418] ;  /* 0x0001060000047ab9 */ /* 0x000fe20000000a00 */
[----:B------:R-:W-:Y:S01]  /*10b40*/  IMAD.MOV.U32 R8, RZ, RZ, R2 ;  /* 0x000000ffff087224 */ /* 0x000fe200078e0002 */
[----:B------:R-:W-:-:S04]  /*10b50*/  ISETP.NE.U32.AND P0, PT, RZ, UR4, PT ;  /* 0x00000004ff007c0c */ /* 0x000fc8000bf05070 */
[----:B------:R-:W-:-:S13]  /*10b60*/  ISETP.NE.AND.EX P0, PT, RZ, UR5, PT, P0 ;  /* 0x00000005ff007c0c */ /* 0x000fda000bf05300 */
[----:B------:R-:W-:Y:S05]  /*10b70*/  @!P0 BRA `(.L_x_226) ;  /* 0x00000000004c8947 */ /* 0x000fea0003800000 */
[----:B------:R-:W2:Y:S01]  /*10b80*/  LDL R10, [R1+0x18] ;  /* 0x00001800010a7983 */ /* 0x000ea20000100800 */
[----:B------:R-:W3:Y:S01]  /*10b90*/  LDC R8, c[0x0][0x43c] ;  /* 0x00010f00ff087b82 */ /* 0x000ee20000000800 */
[----:B------:R-:W-:Y:S02]  /*10ba0*/  ULDC.64 UR6, c[0x0][0x428] ;  /* 0x00010a0000067ab9 */ /* 0x000fe40000000a00 */
[----:B------:R-:W4:Y:S01]  /*10bb0*/  LDL R7, [R1+0x4] ;  /* 0x0000040001077983 */ /* 0x000f220000100800 */
[----:B---3--:R-:W-:-:S13]  /*10bc0*/  ISETP.NE.AND P0, PT, R8, 0x1, PT ;  /* 0x000000010800780c */ /* 0x008fda0003f05270 */
[----:B------:R-:W3:Y:S02]  /*10bd0*/  @P0 LDC.64 R4, c[0x0][0x440] ;  /* 0x00011000ff040b82 */ /* 0x000ee40000000a00 */
[----:B---3--:R-:W-:-:S04]  /*10be0*/  @P0 IMAD.HI.U32 R6, R2, R4, RZ ;  /* 0x0000000402060227 */ /* 0x008fc800078e00ff */
[----:B------:R-:W-:Y:S01]  /*10bf0*/  IMAD.MOV.U32 R4, RZ, RZ, R2 ;  /* 0x000000ffff047224 */ /* 0x000fe200078e0002 */
[----:B------:R-:W-:-:S05]  /*10c00*/  @P0 SHF.R.U32.HI R4, RZ, R5, R6 ;  /* 0x00000005ff040219 */ /* 0x000fca0000011606 */
[----:B------:R-:W-:-:S04]  /*10c10*/  IMAD.MOV R5, RZ, RZ, -R4 ;  /* 0x000000ffff057224 */ /* 0x000fc800078e0a04 */
[----:B------:R-:W-:Y:S01]  /*10c20*/  IMAD R8, R8, R5, R2 ;  /* 0x0000000508087224 */ /* 0x000fe200078e0202 */
[----:B------:R-:W-:Y:S01]  /*10c30*/  SHF.R.S32.HI R5, RZ, 0x1f, R4 ;  /* 0x0000001fff057819 */ /* 0x000fe20000011404 */
[----:B--2---:R-:W-:-:S04]  /*10c40*/  IMAD R6, R10, UR6, RZ ;  /* 0x000000060a067c24 */ /* 0x004fc8000f8e02ff */
[C---:B----4-:R-:W-:Y:S02]  /*10c50*/  IMAD R6, R7.reuse, UR7, R6 ;  /* 0x0000000707067c24 */ /* 0x050fe4000f8e0206 */
[----:B------:R-:W-:-:S04]  /*10c60*/  IMAD.WIDE.U32 R4, R7, UR6, R4 ;  /* 0x0000000607047c25 */ /* 0x000fc8000f8e0004 */
[----:B------:R-:W-:Y:S01]  /*10c70*/  IMAD.IADD R5, R6, 0x1, R5 ;  /* 0x0000000106057824 */ /* 0x000fe200078e0205 */
[----:B------:R-:W-:-:S04]  /*10c80*/  LEA R6, P0, R4, UR4, 0x2 ;  /* 0x0000000404067c11 */ /* 0x000fc8000f8010ff */
[----:B------:R-:W-:-:S05]  /*10c90*/  LEA.HI.X R7, R4, UR5, R5, 0x2, P0 ;  /* 0x0000000504077c11 */ /* 0x000fca00080f1405 */
[----:B------:R2:W5:Y:S04]  /*10ca0*/  LDG.E R16, desc[UR50][R6.64] ;  /* 0x0000003206107981 */ /* 0x000568000c1e1900 */
.L_x_226:
[----:B------:R-:W2:Y:S01]  /*10cb0*/  S2R R4, SR_TID.X ;  /* 0x0000000000047919 */ /* 0x000ea20000002100 */
[----:B------:R-:W-:Y:S01]  /*10cc0*/  IMAD R5, R18, 0x8, R17 ;  /* 0x0000000812057824 */ /* 0x000fe200078e0211 */
[----:B------:R-:W-:Y:S01]  /*10cd0*/  BSSY B1, `(.L_x_227) ;  /* 0x0000006000017945 */ /* 0x000fe20003800000 */
[----:B--2---:R-:W-:Y:S02]  /*10ce0*/  LOP3.LUT R6, R4, 0x7f, RZ, 0xc0, !PT ;  /* 0x0000007f04067812 */ /* 0x004fe400078ec0ff */
[----:B------:R-:W-:Y:S02]  /*10cf0*/  SHF.L.U32 R4, R9, 0x1f, RZ ;  /* 0x0000001f09047819 */ /* 0x000fe400000006ff */
[----:B------:R-:W-:Y:S02]  /*10d00*/  ISETP.NE.AND P1, PT, R6, RZ, PT ;  /* 0x000000ff0600720c */ /* 0x000fe40003f25270 */
[----:B------:R-:W2:Y:S02]  /*10d10*/  SYNCS.PHASECHK.TRANS64.TRYWAIT P0, [R5+URZ+0x29880], R4 ;  /* 0x02988004050075a7 */ /* 0x000ea4000800017f */
[----:B--2---:R-:W-:Y:S09]  /*10d20*/  @!P0 BRA `(.L_x_228) ;  /* 0x0000002c00a88947 */ /* 0x004ff20003800000 */
.L_x_296:
[----:B------:R-:W-:Y:S05]  /*10d30*/  BSYNC B1 ;  /* 0x0000000000017941 */ /* 0x000fea0003800000 */
.L_x_227:
[----:B------:R-:W-:Y:S04]  /*10d40*/  BSSY B1, `(.L_x_229) ;  /* 0x0000009000017945 */ /* 0x000fe80003800000 */
[----:B------:R-:W-:Y:S05]  /*10d50*/  @P1 BRA `(.L_x_230) ;  /* 0x00000000001c1947 */ /* 0x000fea0003800000 */
[----:B------:R-:W3:Y:S02]  /*10d60*/  S2R R6, SR_TID.X ;  /* 0x0000000000067919 */ /* 0x000ee40000002100 */
[----:B---3--:R-:W-:Y:S01]  /*10d70*/  LOP3.LUT R7, R6, 0x1f, RZ, 0xc0, !PT ;  /* 0x0000001f06077812 */ /* 0x008fe200078ec0ff */
[----:B------:R-:W-:-:S03]  /*10d80*/  IMAD.MOV.U32 R6, RZ, RZ, 0x5000 ;  /* 0x00005000ff067424 */ /* 0x000fc600078e00ff */
[----:B------:R-:W-:Y:S01]  /*10d90*/  ISETP.NE.AND P0, PT, R7, RZ, PT ;  /* 0x000000ff0700720c */ /* 0x000fe20003f05270 */
[----:B------:R3:W-:-:S12]  /*10da0*/  SYNCS.ARRIVE.TRANS64 RZ, [R5+URZ+0x29870], R6 ;  /* 0x0298700605ff79a7 */ /* 0x0007d8000800003f */
[----:B---3--:R-:W-:Y:S05]  /*10db0*/  @!P0 BRA `(.L_x_230) ;  /* 0x0000000000048947 */ /* 0x008fea0003800000 */
[----:B------:R-:W-:Y:S01]  /*10dc0*/  BPT.TRAP 0x1 ;  /* 0x000000040000795c */ /* 0x000fe20000300000 */
.L_x_230:
[----:B------:R-:W-:Y:S05]  /*10dd0*/  BSYNC B1 ;  /* 0x0000000000017941 */ /* 0x000fea0003800000 */
.L_x_229:
[----:B------:R-:W-:Y:S01]  /*10de0*/  IMAD.MOV.U32 R10, RZ, RZ, RZ ;  /* 0x000000ffff0a7224 */ /* 0x000fe200078e00ff */
[----:B------:R-:W-:Y:S01]  /*10df0*/  UIADD3 UR4, UP0, UR52, 0x470, URZ ;  /* 0x0000047034047890 */ /* 0x000fe2000ff1e03f */
[----:B------:R-:W-:Y:S01]  /*10e00*/  IMAD.MOV.U32 R6, RZ, RZ, 0xa0 ;  /* 0x000000a0ff067424 */ /* 0x000fe200078e00ff */
[----:B------:R-:W-:Y:S01]  /*10e10*/  PLOP3.LUT P0, PT, PT, PT, PT, 0x80, 0x0 ;  /* 0x000000000000781c */ /* 0x000fe20003f0f070 */
[----:B------:R-:W-:Y:S01]  /*10e20*/  IMAD R7, R18, 0x5000, R17 ;  /* 0x0000500012077824 */ /* 0x000fe200078e0211 */
[----:B------:R-:W-:Y:S01]  /*10e30*/  R2UR UR10, R10 ;  /* 0x000000000a0a72ca */ /* 0x000fe200000e0000 */
[----:B------:R-:W-:Y:S01]  /*10e40*/  IMAD R6, R8, R6, UR40 ;  /* 0x0000002808067e24 */ /* 0x000fe2000f8e0206 */
[----:B------:R-:W-:Y:S01]  /*10e50*/  UIADD3.X UR5, URZ, UR53, URZ, UP0, !UPT ;  /* 0x000000353f057290 */ /* 0x000fe200087fe43f */
[----:B------:R-:W-:Y:S01]  /*10e60*/  VIADD R7, R7, 0xa400 ;  /* 0x0000a40007077836 */ /* 0x000fe20000000000 */
[----:B------:R-:W-:Y:S01]  /*10e70*/  UMOV UR6, 0x0 ;  /* 0x0000000000067882 */ /* 0x000fe20000000000 */
[----:B------:R-:W-:Y:S01]  /*10e80*/  VIADD R8, R5, 0x29870 ;  /* 0x0002987005087836 */ /* 0x000fe20000000000 */
[----:B------:R-:W-:-:S09]  /*10e90*/  UMOV UR7, 0x14f00000 ;  /* 0x14f0000000077882 */ /* 0x000fd20000000000 */
.L_x_231:
[----:B------:R-:W-:-:S13]  /*10ea0*/  @P0 ELECT P2, URZ, PT ;  /* 0x00000000003f082f */ /* 0x000fda0003840000 */
[----:B-----5:R-:W-:Y:S01]  /*10eb0*/  @P2 R2UR UR13, R16 ;  /* 0x00000000100d22ca */ /* 0x020fe200000e0000 */
[----:B------:R-:W-:Y:S01]  /*10ec0*/  UMOV UR12, UR36 ;  /* 0x00000024000c7c82 */ /* 0x000fe20008000000 */
[----:B------:R-:W-:Y:S02]  /*10ed0*/  @P2 R2UR UR11, R6 ;  /* 0x00000000060b22ca */ /* 0x000fe400000e0000 */
[----:B------:R-:W-:Y:S02]  /*10ee0*/  @P2 R2UR UR9, R8 ;  /* 0x00000000080922ca */ /* 0x000fe400000e0000 */
[----:B------:R-:W-:Y:S02]  /*10ef0*/  @P2 R2UR UR8, R7 ;  /* 0x00000000070822ca */ /* 0x000fe400000e0000 */
[----:B------:R-:W-:Y:S02]  /*10f00*/  @P2 PLOP3.LUT P0, PT, P2, PT, PT, 0x8, 0x0 ;  /* 0x000000000000281c */ /* 0x000fe4000170e170 */
[----:B------:R-:W-:-:S09]  /*10f10*/  PLOP3.LUT P2, PT, PT, PT, PT, 0x8, 0x0 ;  /* 0x000000000000781c */ /* 0x000fd20003f4e170 */
[----:B------:R3:W-:Y:S02]  /*10f20*/  UTMALDG.4D [UR8], [UR4], desc[UR6] ;  /* 0x00000608040075b4 */ /* 0x0007e40008019000 */
[----:B---3--:R-:W-:Y:S05]  /*10f30*/  @P0 BRA.U.ANY `(.L_x_231) ;  /* 0xfffffffd00d80947 */ /* 0x008fea000393ffff */
[----:B------:R-:W3:Y:S01]  /*10f40*/  SYNCS.PHASECHK.TRANS64.TRYWAIT P0, [R5+URZ+0x29840], R4 ;  /* 0x02984004050075a7 */ /* 0x000ee2000800017f */
[----:B------:R-:W-:Y:S04]  /*10f50*/  BSSY B1, `(.L_x_232) ;  /* 0x0000002000017945 */ /* 0x000fe80003800000 */
[----:B---3--:R-:W-:Y:S05]  /*10f60*/  @!P0 BRA `(.L_x_233) ;  /* 0x0000002c002c8947 */ /* 0x008fea0003800000 */
.L_x_297:
[----:B------:R-:W-:Y:S05]  /*10f70*/  BSYNC B1 ;  /* 0x0000000000017941 */ /* 0x000fea0003800000 */
.L_x_232:
[----:B------:R-:W-:Y:S01]  /*10f80*/  BSSY B1, `(.L_x_234) ;  /* 0x000000b000017945 */ /* 0x000fe20003800000 */
[----:B------:R-:W-:Y:S02]  /*10f90*/  IMAD.MOV.U32 R8, RZ, RZ, 0x0 ;  /* 0x00000000ff087424 */ /* 0x000fe400078e00ff */
[----:B0-----:R-:W-:Y:S01]  /*10fa0*/  IMAD.MOV.U32 R9, RZ, RZ, 0x14f00000 ;  /* 0x14f00000ff097424 */ /* 0x001fe200078e00ff */
[----:B------:R-:W-:Y:S06]  /*10fb0*/  @P1 BRA `(.L_x_235) ;  /* 0x00000000001c1947 */ /* 0x000fec0003800000 */
[----:B------:R-:W0:Y:S01]  /*10fc0*/  S2R R7, SR_TID.X ;  /* 0x0000000000077919 */ /* 0x000e220000002100 */
[----:B--23--:R-:W-:-:S04]  /*10fd0*/  IMAD.MOV.U32 R4, RZ, RZ, 0x7800 ;  /* 0x00007800ff047424 */ /* 0x00cfc800078e00ff */
[----:B------:R4:W-:Y:S01]  /*10fe0*/  SYNCS.ARRIVE.TRANS64 RZ, [R5+URZ+0x29830], R4 ;  /* 0x0298300405ff79a7 */ /* 0x0009e2000800003f */
[----:B0-----:R-:W-:-:S04]  /*10ff0*/  LOP3.LUT R7, R7, 0x1f, RZ, 0xc0, !PT ;  /* 0x0000001f07077812 */ /* 0x001fc800078ec0ff */
[----:B------:R-:W-:-:S13]  /*11000*/  ISETP.NE.AND P0, PT, R7, RZ, PT ;  /* 0x000000ff0700720c */ /* 0x000fda0003f05270 */
[----:B----4-:R-:W-:Y:S05]  /*11010*/  @!P0 BRA `(.L_x_235) ;  /* 0x0000000000048947 */ /* 0x010fea0003800000 */
[----:B------:R-:W-:Y:S01]  /*11020*/  BPT.TRAP 0x1 ;  /* 0x000000040000795c */ /* 0x000fe20000300000 */
.L_x_235:
[----:B------:R-:W-:Y:S05]  /*11030*/  BSYNC B1 ;  /* 0x0000000000017941 */ /* 0x000fea0003800000 */
.L_x_234:
[----:B------:R-:W-:Y:S01]  /*11040*/  R2UR UR10, R10 ;  /* 0x000000000a0a72ca */ /* 0x000fe200000e0000 */
[----:B--23--:R-:W-:Y:S01]  /*11050*/  IMAD R4, R18, 0x7800, R17 ;  /* 0x0000780012047824 */ /* 0x00cfe200078e0211 */
[----:B------:R-:W-:Y:S01]  /*11060*/  R2UR UR6, R8 ;  /* 0x00000000080672ca */ /* 0x000fe200000e0000 */
[----:B------:R-:W-:Y:S01]  /*11070*/  UIADD3 UR4, UP0, UR52, 0x370, URZ ;  /* 0x0000037034047890 */ /* 0x000fe2000ff1e03f */
[----:B------:R-:W-:Y:S01]  /*11080*/  R2UR UR7, R9 ;  /* 0x00000000090772ca */ /* 0x000fe200000e0000 */
[----:B------:R-:W-:Y:S01]  /*11090*/  VIADD R5, R5, 0x29830 ;  /* 0x0002983005057836 */ /* 0x000fe20000000000 */
[----:B------:R-:W-:Y:S01]  /*110a0*/  PLOP3.LUT P0, PT, PT, PT, PT, 0x80, 0x0 ;  /* 0x000000000000781c */ /* 0x000fe20003f0f070 */
[----:B------:R-:W-:Y:S01]  /*110b0*/  VIADD R7, R4, 0x1a400 ;  /* 0x0001a40004077836 */ /* 0x000fe20000000000 */
[----:B------:R-:W-:-:S12]  /*110c0*/  UIADD3.X UR5, URZ, UR53, URZ, UP0, !UPT ;  /* 0x000000353f057290 */ /* 0x000fd800087fe43f */
.L_x_236:
[----:B------:R-:W-:-:S13]  /*110d0*/  @P0 ELECT P1, URZ, PT ;  /* 0x00000000003f082f */ /* 0x000fda0003820000 */
[----:B------:R-:W-:Y:S01]  /*110e0*/  @P1 R2UR UR13, R16 ;  /* 0x00000000100d12ca */ /* 0x000fe200000e0000 */
[----:B------:R-:W-:Y:S01]  /*110f0*/  UMOV UR12, UR36 ;  /* 0x00000024000c7c82 */ /* 0x000fe20008000000 */
[----:B------:R-:W-:Y:S02]  /*11100*/  @P1 R2UR UR11, R6 ;  /* 0x00000000060b12ca */ /* 0x000fe400000e0000 */
[----:B------:R-:W-:Y:S02]  /*11110*/  @P1 R2UR UR9, R5 ;  /* 0x00000000050912ca */ /* 0x000fe400000e0000 */
[----:B------:R-:W-:Y:S02]  /*11120*/  @P1 R2UR UR8, R7 ;  /* 0x00000000070812ca */ /* 0x000fe400000e0000 */
[----:B------:R-:W-:Y:S02]  /*11130*/  @P1 PLOP3.LUT P0, PT, P1, PT, PT, 0x8, 0x0 ;  /* 0x000000000000181c */ /* 0x000fe40000f0e170 */
[----:B------:R-:W-:-:S09]  /*11140*/  PLOP3.LUT P1, PT, PT, PT, PT, 0x8, 0x0 ;  /* 0x000000000000781c */ /* 0x000fd20003f2e170 */
[----:B------:R0:W-:Y:S02]  /*11150*/  UTMALDG.4D [UR8], [UR4], desc[UR6] ;  /* 0x00000608040075b4 */ /* 0x0001e40008019000 */
[----:B0-----:R-:W-:Y:S05]  /*11160*/  @P0 BRA.U.ANY `(.L_x_236) ;  /* 0xfffffffd00d80947 */ /* 0x001fea000393ffff */
[----:B------:R-:W-:Y:S01]  /*11170*/  R2UR UR6, R8 ;  /* 0x00000000080672ca */ /* 0x000fe200000e0000 */
[----:B------:R-:W-:Y:S01]  /*11180*/  VIADD R7, R4, 0x1cc00 ;  /* 0x0001cc0004077836 */ /* 0x000fe20000000000 */
[----:B------:R-:W-:Y:S01]  /*11190*/  R2UR UR7, R9 ;  /* 0x00000000090772ca */ /* 0x000fe200000e0000 */
[----:B------:R-:W-:Y:S01]  /*111a0*/  UMOV UR10, 0x40 ;  /* 0x00000040000a7882 */ /* 0x000fe20000000000 */
[----:B------:R-:W-:-:S13]  /*111b0*/  PLOP3.LUT P0, PT, PT, PT, PT, 0x80, 0x0 ;  /* 0x000000000000781c */ /* 0x000fda0003f0f070 */
.L_x_237:
        /* <DEDUP_REMOVED lines=15> */
.L_x_238:
        /* <DEDUP_REMOVED lines=9> */
[----:B--2---:R-:W-:Y:S05]  /*11340*/  @P0 BRA.U.ANY `(.L_x_238) ;  /* 0xfffffffd00d80947 */ /* 0x004fea000393ffff */
.L_x_225:
[----:B------:R-:W-:Y:S05]  /*11350*/  BSYNC B0 ;  /* 0x0000000000007941 */ /* 0x000fea0003800000 */
.L_x_224:
[----:B------:R-:W-:-:S06]  /*11360*/  UISETP.NE.AND UP0, UPT, UR39, 0x3, UPT ;  /* 0x000000032700788c */ /* 0x000fcc000bf05270 */
[----:B------:R-:W-:-:S13]  /*11370*/  PLOP3.LUT P0, PT, PT, PT, UP0, 0x80, 0x0 ;  /* 0x000000000000781c */ /* 0x000fda0003f0f008 */
[----:B------:R-:W-:Y:S05]  /*11380*/  @!P0 BRA `(.L_x_239) ;  /* 0x0000000000048947 */ /* 0x000fea0003800000 */
[----:B------:R-:W-:Y:S01]  /*11390*/  BPT.TRAP 0x1 ;  /* 0x000000040000795c */ /* 0x000fe20000300000 */
.L_x_239:
[----:B------:R-:W-:Y:S01]  /*113a0*/  IMAD.U32 R4, RZ, RZ, UR42 ;  /* 0x0000002aff047e24 */ /* 0x000fe2000f8e00ff */
[----:B------:R-:W-:Y:S01]  /*113b0*/  BSSY B0, `(.L_x_240) ;  /* 0x0000007000007945 */ /* 0x000fe20003800000 */
[----:B------:R-:W-:-:S03]  /*113c0*/  IMAD R19, R3, 0x8, R17 ;  /* 0x0000000803137824 */ /* 0x000fc600078e0211 */
[----:B------:R-:W-:Y:S02]  /*113d0*/  ISETP.NE.AND P1, PT, R4, 0x3, PT ;  /* 0x000000030400780c */ /* 0x000fe40003f25270 */
[----:B------:R-:W-:-:S04]  /*113e0*/  LOP3.LUT R4, R0, 0x1, RZ, 0x3c, !PT ;  /* 0x0000000100047812 */ /* 0x000fc800078e3cff */
[----:B------:R-:W-:-:S04]  /*113f0*/  SHF.L.U32 R4, R4, 0x1f, RZ ;  /* 0x0000001f04047819 */ /* 0x000fc800000006ff */
[----:B------:R-:W2:Y:S02]  /*11400*/  SYNCS.PHASECHK.TRANS64.TRYWAIT P0, [R19+URZ+0x29870], R4 ;  /* 0x02987004130075a7 */ /* 0x000ea4000800017f */
[----:B--2---:R-:W-:Y:S05]  /*11410*/  @!P0 BRA `(.L_x_241) ;  /* 0x0000002800148947 */ /* 0x004fea0003800000 */
.L_x_298:
[----:B------:R-:W-:Y:S05]  /*11420*/  BSYNC B0 ;  /* 0x0000000000007941 */ /* 0x000fea0003800000 */
.L_x_240:
[----:B------:R-:W-:Y:S05]  /*11430*/  @!P1 BRA `(.L_x_242) ;  /* 0x0000000000049947 */ /* 0x000fea0003800000 */
[----:B------:R-:W-:Y:S01]  /*11440*/  BPT.TRAP 0x1 ;  /* 0x000000040000795c */ /* 0x000fe20000300000 */
.L_x_242:
[----:B------:R-:W-:Y:S01]  /*11450*/  SHF.L.U32 R0, R0, 0x1f, RZ ;  /* 0x0000001f00007819 */ /* 0x000fe200000006ff */
[----:B------:R-:W-:-:S03]  /*11460*/  IMAD R12, R3, 0x5000, RZ ;  /* 0x00005000030c7824 */ /* 0x000fc600078e02ff */
[----:B------:R-:W3:Y:S02]  /*11470*/  SYNCS.PHASECHK.TRANS64.TRYWAIT P0, [R19+URZ+0x29860], R0 ;  /* 0x02986000130075a7 */ /* 0x000ee4000800017f */
[----:B---3--:R-:W-:Y:S05]  /*11480*/  @!P0 BRA `(.L_x_243) ;  /* 0x00000028000c8947 */ /* 0x008fea0003800000 */
.L_x_299:
[----:B--2---:R-:W3:Y:S04]  /*11490*/  LDL R4, [R1+0x24] ;  /* 0x0000240001047983 */ /* 0x004ee80000100800 */
[----:B------:R-:W2:Y:S04]  /*114a0*/  LDL R3, [R1+0x28] ;  /* 0x0000280001037983 */ /* 0x000ea80000100800 */
[----:B------:R-:W4:Y:S01]  /*114b0*/  LDL R13, [R1+0x20] ;  /* 0x00002000010d7983 */ /* 0x000f220000100800 */
[----:B------:R-:W-:Y:S05]  /*114c0*/  WARPSYNC.ALL ;  /* 0x0000000000007948 */ /* 0x000fea0003800000 */
[----:B---3--:R-:W-:-:S05]  /*114d0*/  LOP3.LUT R0, R12, R4, RZ, 0xfc, !PT ;  /* 0x000000040c007212 */ /* 0x008fca00078efcff */
[----:B------:R-:W-:Y:S01]  /*114e0*/  IMAD.IADD R0, R17, 0x1, R0 ;  /* 0x0000000111007824 */ /* 0x000fe200078e0200 */
[----:B----4-:R-:W-:-:S03]  /*114f0*/  LOP3.LUT R20, R12, R13, RZ, 0xfc, !PT ;  /* 0x0000000d0c147212 */ /* 0x010fc600078efcff */
[----:B--2---:R-:W-:Y:S01]  /*11500*/  IMAD.IADD R3, R3, 0x1, R0 ;  /* 0x0000000103037824 */ /* 0x004fe200078e0200 */
[----:B0-----:R-:W0:Y:S01]  /*11510*/  LDSM.16.MT88.4 R8, [R0+0xa400] ;  /* 0x00a400000008783b */ /* 0x001e220000004200 */
[----:B------:R-:W-:Y:S01]  /*11520*/  IMAD.IADD R20, R17, 0x1, R20 ;  /* 0x0000000111147824 */ /* 0x000fe200078e0214 */
[C-C-:B0-----:R-:W-:Y:S02]  /*11530*/  PRMT R4, R8.reuse, 0x6420, R9.reuse ;  /* 0x0000642008047816 */ /* 0x141fe40000000009 */
[----:B------:R-:W-:Y:S02]  /*11540*/  PRMT R5, R8, 0x7531, R9 ;  /* 0x0000753108057816 */ /* 0x000fe40000000009 */
        /* <DEDUP_REMOVED lines=9> */
[----:B------:R-:W0:Y:S02]  /*115e0*/  LDSM.16.MT88.4 R8, [R0+0xb400] ;  /* 0x00b400000008783b */ /* 0x000e240000004200 */
        /* <DEDUP_REMOVED lines=52> */
[----:B--2---:R-:W2:Y:S01]  /*11930*/  FENCE.VIEW.ASYNC.S ;  /* 0x00000000000073c6 */ /* 0x004ea20000000000 */
[----:B------:R-:W-:Y:S05]  /*11940*/  @!P1 BRA `(.L_x_244) ;  /* 0x0000000000049947 */ /* 0x000fea0003800000 */
[----:B------:R-:W-:Y:S01]  /*11950*/  BPT.TRAP 0x1 ;  /* 0x000000040000795c */ /* 0x000fe20000300000 */
.L_x_244:
[----:B------:R-:W3:Y:S01]  /*11960*/  S2R R0, SR_TID.X ;  /* 0x0000000000007919 */ /* 0x000ee20000002100 */
[----:B--2---:R2:W-:Y:S01]  /*11970*/  SYNCS.ARRIVE.TRANS64.A1T0 RZ, [R19+URZ+0x29850], RZ ;  /* 0x029850ff13ff79a7 */ /* 0x0045e2000810003f */
[----:B---3--:R-:W-:Y:S02]  /*11980*/  LOP3.LUT R3, R0, 0x7f, RZ, 0xc0, !PT ;  /* 0x0000007f00037812 */ /* 0x008fe400078ec0ff */
[----:B------:R-:W3:Y:S01]  /*11990*/  LDL R0, [R1+0xc] ;  /* 0x00000c0001007983 */ /* 0x000ee20000100800 */
[----:B------:R-:W-:Y:S01]  /*119a0*/  BAR.SYNC.DEFER_BLOCKING 0x2, 0x80 ;  /* 0x0082000000007b1d */ /* 0x000fe20000010000 */
[----:B------:R-:W-:-:S13]  /*119b0*/  ISETP.NE.AND P0, PT, R3, RZ, PT ;  /* 0x000000ff0300720c */ /* 0x000fda0003f05270 */
[----:B--2---:R-:W-:-:S05]  /*119c0*/  @!P0 VIADD R19, R19, 0x29880 ;  /* 0x0002988013138836 */ /* 0x004fca0000000000 */
[----:B------:R-:W-:-:S04]  /*119d0*/  @!P0 PRMT R19, RZ, 0x654, R19 ;  /* 0x00000654ff138816 */ /* 0x000fc80000000013 */
[----:B------:R2:W-:Y:S01]  /*119e0*/  @!P0 SYNCS.ARRIVE.TRANS64.RED.A1T0 RZ, [R19+URZ], RZ ;  /* 0x000000ff13ff89a7 */ /* 0x0005e2000810043f */
[C---:B---3--:R-:W-:Y:S01]  /*119f0*/  ISETP.GT.AND P0, PT, R2.reuse, R0, PT ;  /* 0x000000000200720c */ /* 0x048fe20003f04270 */
[----:B------:R-:W-:Y:S01]  /*11a00*/  VIADD R2, R2, 0xffffffff ;  /* 0xffffffff02027836 */ /* 0x000fe20000000000 */
[----:B------:R2:W5:Y:S01]  /*11a10*/  LDL R0, [R1] ;  /* 0x0000000001007983 */ /* 0x0005620000100800 */
[----:B------:R-:W-:-:S10]  /*11a20*/  IMAD.MOV.U32 R3, RZ, RZ, R18 ;  /* 0x000000ffff037224 */ /* 0x000fd400078e0012 */
[----:B--2---:R-:W-:Y:S05]  /*11a30*/  @P0 BRA `(.L_x_245) ;  /* 0xfffffff000100947 */ /* 0x004fea000383ffff */
.L_x_223:
[----:B0-----:R-:W0:Y:S01]  /*11a40*/  S2R R4, SR_TID.X ;  /* 0x0000000000047919 */ /* 0x001e220000002100 */
[----:B------:R-:W-:Y:S01]  /*11a50*/  BSSY B0, `(.L_x_246) ;  /* 0x0000011000007945 */ /* 0x000fe20003800000 */
[----:B0-----:R-:W-:-:S04]  /*11a60*/  LOP3.LUT R4, R4, 0x7f, RZ, 0xc0, !PT ;  /* 0x0000007f04047812 */ /* 0x001fc800078ec0ff */
[----:B------:R-:W-:-:S13]  /*11a70*/  ISETP.NE.AND P0, PT, R4, RZ, PT ;  /* 0x000000ff0400720c */ /* 0x000fda0003f05270 */
[----:B------:R-:W-:Y:S05]  /*11a80*/  @P0 BRA `(.L_x_247) ;  /* 0x0000000000340947 */ /* 0x000fea0003800000 */
[----:B------:R-:W0:Y:S01]  /*11a90*/  S2R R3, SR_LANEID ;  /* 0x0000000000037919 */ /* 0x000e220000000000 */
[----:B------:R-:W-:Y:S02]  /*11aa0*/  VOTEU.ANY UR4, UPT, PT ;  /* 0x0000000000047886 */ /* 0x000fe400038e0100 */
[----:B-1---5:R-:W0:Y:S08]  /*11ab0*/  FLO.U32 R0, UR4 ;  /* 0x0000000400007d00 */ /* 0x022e3000080e0000 */
        /* <DEDUP_REMOVED lines=9> */
[----:B------:R0:W-:Y:S02]  /*11b50*/  STL [R1+0x10], R0 ;  /* 0x0000100001007387 */ /* 0x0001e40000100800 */
.L_x_247:
[----:B------:R-:W-:Y:S05]  /*11b60*/  BSYNC B0 ;  /* 0x0000000000007941 */ /* 0x000fea0003800000 */
.L_x_246:
[----:B------:R-:W-:-:S06]  /*11b70*/  UISETP.NE.AND UP0, UPT, UR39, 0x3, UPT ;  /* 0x000000032700788c */ /* 0x000fcc000bf05270 */
[----:B------:R-:W-:-:S13]  /*11b80*/  PLOP3.LUT P1, PT, PT, PT, UP0, 0x80, 0x0 ;  /* 0x000000000000781c */ /* 0x000fda0003f2f008 */
[----:B------:R-:W-:Y:S05]  /*11b90*/  @!P1 BRA `(.L_x_248) ;  /* 0x0000000000049947 */ /* 0x000fea0003800000 */
[----:B------:R-:W-:Y:S01]  /*11ba0*/  BPT.TRAP 0x1 ;  /* 0x000000040000795c */ /* 0x000fe20000300000 */
.L_x_248:
[----:B------:R-:W2:Y:S01]  /*11bb0*/  LDL R2, [R1] ;  /* 0x0000000001027983 */ /* 0x000ea20000100800 */
[----:B------:R-:W-:Y:S01]  /*11bc0*/  IMAD R16, R18, 0x8, R17 ;  /* 0x0000000812107824 */ /* 0x000fe200078e0211 */
[----:B------:R-:W-:Y:S01]  /*11bd0*/  BSSY B0, `(.L_x_249) ;  /* 0x0000007000007945 */ /* 0x000fe20003800000 */
[----:B01---5:R-:W-:-:S05]  /*11be0*/  IMAD.U32 R0, RZ, RZ, UR42 ;  /* 0x0000002aff007e24 */ /* 0x023fca000f8e00ff */
[----:B------:R-:W-:Y:S02]  /*11bf0*/  ISETP.NE.AND P2, PT, R0, 0x3, PT ;  /* 0x000000030000780c */ /* 0x000fe40003f45270 */
[----:B--2---:R-:W-:-:S04]  /*11c00*/  LOP3.LUT R3, R2, 0x1, RZ, 0x3c, !PT ;  /* 0x0000000102037812 */ /* 0x004fc800078e3cff */
[----:B------:R-:W-:-:S04]  /*11c10*/  SHF.L.U32 R3, R3, 0x1f, RZ ;  /* 0x0000001f03037819 */ /* 0x000fc800000006ff */
[----:B------:R-:W0:Y:S02]  /*11c20*/  SYNCS.PHASECHK.TRANS64.TRYWAIT P1, [R16+URZ+0x29870], R3 ;  /* 0x02987003100075a7 */ /* 0x000e24000802017f */
[----:B0-----:R-:W-:Y:S05]  /*11c30*/  @!P1 BRA `(.L_x_250) ;  /* 0x0000002000349947 */ /* 0x001fea0003800000 */
.L_x_300:
[----:B------:R-:W-:Y:S05]  /*11c40*/  BSYNC B0 ;  /* 0x0000000000007941 */ /* 0x000fea0003800000 */
.L_x_249:
[----:B------:R-:W-:Y:S05]  /*11c50*/  @!P2 BRA `(.L_x_251) ;  /* 0x000000000004a947 */ /* 0x000fea0003800000 */
[----:B------:R-:W-:Y:S01]  /*11c60*/  BPT.TRAP 0x1 ;  /* 0x000000040000795c */ /* 0x000fe20000300000 */
.L_x_251:
[----:B------:R-:W0:Y:S02]  /*11c70*/  LDL R0, [R1] ;  /* 0x0000000001007983 */ /* 0x000e240000100800 */
[----:B0-----:R-:W-:-:S04]  /*11c80*/  SHF.L.U32 R3, R0, 0x1f, RZ ;  /* 0x0000001f00037819 */ /* 0x001fc800000006ff */
[----:B------:R-:W0:Y:S02]  /*11c90*/  SYNCS.PHASECHK.TRANS64.TRYWAIT P1, [R16+URZ+0x29860], R3 ;  /* 0x02986003100075a7 */ /* 0x000e24000802017f */
[----:B0-----:R-:W-:Y:S05]  /*11ca0*/  @!P1 BRA `(.L_x_252) ;  /* 0x00000020002c9947 */ /* 0x001fea0003800000 */
.L_x_301:
[----:B------:R-:W2:Y:S04]  /*11cb0*/  LDL R2, [R1+0x24] ;  /* 0x0000240001027983 */ /* 0x000ea80000100800 */
[----:B------:R-:W0:Y:S04]  /*11cc0*/  LDL R13, [R1+0x28] ;  /* 0x00002800010d7983 */ /* 0x000e280000100800 */
[----:B------:R-:W3:Y:S01]  /*11cd0*/  LDL R12, [R1+0x20] ;  /* 0x00002000010c7983 */ /* 0x000ee20000100800 */
[----:B------:R-:W-:Y:S01]  /*11ce0*/  IMAD R0, R18, 0x5000, RZ ;  /* 0x0000500012007824 */ /* 0x000fe200078e02ff */
[----:B------:R-:W-:Y:S05]  /*11cf0*/  WARPSYNC.ALL ;  /* 0x0000000000007948 */ /* 0x000fea0003800000 */
[----:B--2---:R-:W-:-:S05]  /*11d00*/  LOP3.LUT R2, R0, R2, RZ, 0xfc, !PT ;  /* 0x0000000200027212 */ /* 0x004fca00078efcff */
[----:B------:R-:W-:Y:S01]  /*11d10*/  IMAD.IADD R2, R17, 0x1, R2 ;  /* 0x0000000111027824 */ /* 0x000fe200078e0202 */
[----:B---3--:R-:W-:-:S03]  /*11d20*/  LOP3.LUT R0, R0, R12, RZ, 0xfc, !PT ;  /* 0x0000000c00007212 */ /* 0x008fc600078efcff */
[----:B0-----:R-:W-:Y:S01]  /*11d30*/  IMAD.IADD R3, R13, 0x1, R2 ;  /* 0x000000010d037824 */ /* 0x001fe200078e0202 */
[----:B------:R-:W0:Y:S01]  /*11d40*/  LDSM.16.MT88.4 R4, [R2+0xa400] ;  /* 0x00a400000204783b */ /* 0x000e220000004200 */
[----:B------:R-:W-:Y:S01]  /*11d50*/  IMAD.IADD R0, R17, 0x1, R0 ;  /* 0x0000000111007824 */ /* 0x000fe200078e0200 */
[C-C-:B0-----:R-:W-:Y:S02]  /*11d60*/  PRMT R8, R4.reuse, 0x6420, R5.reuse ;  /* 0x0000642004087816 */ /* 0x141fe40000000005 */
[----:B------:R-:W-:Y:S02]  /*11d70*/  PRMT R9, R4, 0x7531, R5 ;  /* 0x0000753104097816 */ /* 0x000fe40000000005 */
[C-C-:B------:R-:W-:Y:S02]  /*11d80*/  PRMT R10, R6.reuse, 0x6420, R7.reuse ;  /* 0x00006420060a7816 */ /* 0x140fe40000000007 */
[----:B------:R-:W-:Y:S02]  /*11d90*/  PRMT R11, R6, 0x7531, R7 ;  /* 0x00007531060b7816 */ /* 0x000fe40000000007 */
[----:B------:R-:W0:Y:S04]  /*11da0*/  LDSM.16.MT88.4 R4, [R3+0xa400] ;  /* 0x00a400000304783b */ /* 0x000e280000004200 */
[----:B------:R0:W-:Y:S02]  /*11db0*/  STSM.16.M88.4 [R0+0x400], R8 ;  /* 0x0004000800007844 */ /* 0x0001e40000000200 */
        /* <DEDUP_REMOVED lines=47> */
[----:B------:R1:W-:Y:S01]  /*120b0*/  STSM.16.M88.4 [R0+0x4400], R12 ;  /* 0x0044000c00007844 */ /* 0x0003e20000000200 */
[C-C-:B0-----:R-:W-:Y:S02]  /*120c0*/  PRMT R8, R4.reuse, 0x6420, R5.reuse ;  /* 0x0000642004087816 */ /* 0x141fe40000000005 */
[----:B------:R-:W-:Y:S02]  /*120d0*/  PRMT R9, R4, 0x7531, R5 ;  /* 0x0000753104097816 */ /* 0x000fe40000000005 */
[----:B------:R-:W-:-:S02]  /*120e0*/  PRMT R10, R6, 0x6420, R7 ;  /* 0x00006420060a7816 */ /* 0x000fc40000000007 */
[----:B------:R-:W-:-:S05]  /*120f0*/  PRMT R11, R6, 0x7531, R7 ;  /* 0x00007531060b7816 */ /* 0x000fca0000000007 */
[----:B------:R1:W-:Y:S01]  /*12100*/  STSM.16.M88.4 [R0+0x4c00], R8 ;  /* 0x004c000800007844 */ /* 0x0003e20000000200 */
[----:B------:R-:W-:Y:S01]  /*12110*/  @!PT LDS RZ, [RZ] ;  /* 0x00000000fffff984 */ /* 0x000fe20000000800 */
[----:B------:R-:W-:Y:S01]  /*12120*/  @!PT LDS RZ, [RZ] ;  /* 0x00000000fffff984 */ /* 0x000fe20000000800 */
[----:B------:R-:W-:Y:S01]  /*12130*/  @!PT LDS RZ, [RZ] ;  /* 0x00000000fffff984 */ /* 0x000fe20000000800 */
[----:B------:R-:W-:Y:S01]  /*12140*/  @!PT LDS RZ, [RZ] ;  /* 0x00000000fffff984 */ /* 0x000fe20000000800 */
[----:B------:R0:W-:Y:S06]  /*12150*/  MEMBAR.ALL.CTA ;  /* 0x0000000000007992 */ /* 0x0001ec0000008000 */
[----:B0-----:R-:W0:Y:S01]  /*12160*/  FENCE.VIEW.ASYNC.S ;  /* 0x00000000000073c6 */ /* 0x001e220000000000 */
[----:B------:R-:W-:Y:S05]  /*12170*/  @!P2 BRA `(.L_x_253) ;  /* 0x000000000004a947 */ /* 0x000fea0003800000 */
[----:B------:R-:W-:Y:S01]  /*12180*/  BPT.TRAP 0x1 ;  /* 0x000000040000795c */ /* 0x000fe20000300000 */
.L_x_253:
[----:B------:R-:W2:Y:S01]  /*12190*/  LDL.LU R2, [R1] ;  /* 0x0000000001027983 */ /* 0x000ea20000300800 */
[----:B0-----:R0:W-:Y:S01]  /*121a0*/  SYNCS.ARRIVE.TRANS64.A1T0 RZ, [R16+URZ+0x29850], RZ ;  /* 0x029850ff10ff79a7 */ /* 0x0011e2000810003f */
[----:B------:R-:W-:Y:S02]  /*121b0*/  VIADD R18, R18, 0x1 ;  /* 0x0000000112127836 */ /* 0x000fe40000000000 */
[----:B0-----:R-:W-:-:S05]  /*121c0*/  @!P0 VIADD R16, R16, 0x29880 ;  /* 0x0002988010108836 */ /* 0x001fca0000000000 */
[----:B------:R-:W-:Y:S01]  /*121d0*/  @!P0 PRMT R16, RZ, 0x654, R16 ;  /* 0x00000654ff108816 */ /* 0x000fe20000000010 */
[----:B------:R-:W-:Y:S06]  /*121e0*/  BAR.SYNC.DEFER_BLOCKING 0x2, 0x80 ;  /* 0x0082000000007b1d */ /* 0x000fec0000010000 */
[----:B------:R3:W-:Y:S01]  /*121f0*/  @!P0 SYNCS.ARRIVE.TRANS64.RED.A1T0 RZ, [R16+URZ], RZ ;  /* 0x000000ff10ff89a7 */ /* 0x0007e2000810043f */
[----:B------:R-:W-:-:S04]  /*12200*/  ISETP.NE.AND P0, PT, R18, 0x2, PT ;  /* 0x000000021200780c */ /* 0x000fc80003f05270 */
[----:B-1----:R-:W-:Y:S02]  /*12210*/  SEL R0, RZ, 0x1, P0 ;  /* 0x00000001ff007807 */ /* 0x002fe40000000000 */
[----:B------:R-:W-:Y:S02]  /*12220*/  SEL R18, R18, RZ, P0 ;  /* 0x000000ff12127207 */ /* 0x000fe40000000000 */
[----:B--2---:R-:W-:-:S05]  /*12230*/  LOP3.LUT R2, R2, R0, RZ, 0x3c, !PT ;  /* 0x0000000002027212 */ /* 0x004fca00078e3cff */
[----:B------:R3:W-:Y:S02]  /*12240*/  STL [R1], R2 ;  /* 0x0000000201007387 */ /* 0x0007e40000100800 */
.L_x_198:
[----:B------:R-:W-:Y:S05]  /*12250*/  BSYNC B7 ;  /* 0x0000000000077941 */ /* 0x000fea0003800000 */
.L_x_196:
[----:B0-----:R-:W2:Y:S02]  /*12260*/  LDL R0, [R1+0x8] ;  /* 0x0000080001007983 */ /* 0x001ea40000100800 */
[----:B--2---:R-:W-:-:S13]  /*12270*/  LOP3.LUT P0, RZ, R0, 0x2, RZ, 0xc0, !PT ;  /* 0x0000000200ff7812 */ /* 0x004fda000780c0ff */
[----:B------:R-:W-:Y:S05]  /*12280*/  @!P0 BRA `(.L_x_254) ;  /* 0x0000000000308947 */ /* 0x000fea0003800000 */
[----:B------:R-:W0:Y:S08]  /*12290*/  S2UR UR5, SR_CgaCtaId ;  /* 0x00000000000579c3 */ /* 0x000e300000008800 */
[----:B------:R-:W-:Y:S06]  /*122a0*/  BAR.SYNC.DEFER_BLOCKING 0x5, 0x180 ;  /* 0x0146000000007b1d */ /* 0x000fec0000010000 */
[----:B------:R-:W-:-:S02]  /*122b0*/  UMOV UR4, 0x400 ;  /* 0x0000040000047882 */ /* 0x000fc40000000000 */
[----:B0-----:R-:W-:-:S06]  /*122c0*/  ULEA UR4, UR5, UR4, 0x18 ;  /* 0x0000000405047291 */ /* 0x001fcc000f8ec03f */
[----:B------:R-:W-:-:S05]  /*122d0*/  IMAD.U32 R17, RZ, RZ, UR4 ;  /* 0x00000004ff117e24 */ /* 0x000fca000f8e00ff */
[----:B------:R-:W0:Y:S04]  /*122e0*/  LDS.128 R4, [R17+0x298d0] ;  /* 0x0298d00011047984 */ /* 0x000e280000000c00 */
[----:B0-----:R0:W-:Y:S01]  /*122f0*/  STL.64 [R1+0x10], R4 ;  /* 0x0000100401007387 */ /* 0x0011e20000100a00 */
[----:B------:R-:W-:-:S03]  /*12300*/  IMAD.MOV.U32 R0, RZ, RZ, R7 ;  /* 0x000000ffff007224 */ /* 0x000fc600078e0007 */
[----:B------:R0:W-:Y:S02]  /*12310*/  STL [R1+0x18], R6 ;  /* 0x0000180601007387 */ /* 0x0001e40000100800 */
[----:B------:R-:W-:Y:S01]  /*12320*/  R2UR UR43, R0 ;  /* 0x00000000002b72ca */ /* 0x000fe200000e0000 */
[----:B------:R-:W-:Y:S06]  /*12330*/  BAR.ARV 0x4, 0x180 ;  /* 0x0106000000007b1d */ /* 0x000fec0000002000 */
[----:B------:R-:W-:Y:S08]  /*12340*/  BRA `(.L_x_255) ;  /* 0x0000000800c87947 */ /* 0x000ff00003800000 */
.L_x_254:
[----:B------:R-:W2:Y:S01]  /*12350*/  LDL.LU R0, [R1+0x10] ;  /* 0x0000100001007983 */ /* 0x000ea20000300800 */
[----:B------:R-:W-:Y:S01]  /*12360*/  ULDC UR4, c[0x0][0xc3c] ;  /* 0x00030f0000047ab9 */ /* 0x000fe20000000800 */
[----:B---3--:R-:W0:Y:S02]  /*12370*/  S2R R2, SR_TID.X ;  /* 0x0000000000027919 */ /* 0x008e240000002100 */
[----:B0-----:R-:W-:-:S04]  /*12380*/  LOP3.LUT R8, R2, 0x1f, RZ, 0xc0, !PT ;  /* 0x0000001f02087812 */ /* 0x001fc800078ec0ff */
[C---:B------:R-:W-:Y:S01]  /*12390*/  ISETP.NE.AND P0, PT, R8.reuse, 0x1f, PT ;  /* 0x0000001f0800780c */ /* 0x040fe20003f05270 */
[----:B------:R-:W-:-:S05]  /*123a0*/  VIADD R6, R8, UR43 ;  /* 0x0000002b08067c36 */ /* 0x000fca0008000000 */
[----:B------:R-:W-:Y:S01]  /*123b0*/  ISETP.GE.OR P1, PT, R6, UR4, !P0 ;  /* 0x0000000406007c0c */ /* 0x000fe2000c726670 */
[----:B------:R-:W-:-:S12]  /*123c0*/  ULDC UR4, c[0x0][0xc3c] ;  /* 0x00030f0000047ab9 */ /* 0x000fd80000000800 */
[----:B------:R-:W0:Y:S08]  /*123d0*/  @!P1 LDC.64 R2, c[0x0][0xc80] ;  /* 0x00032000ff029b82 */ /* 0x000e300000000a00 */
[----:B------:R-:W1:Y:S01]  /*123e0*/  @!P1 LDC.64 R4, c[0x0][0xc78] ;  /* 0x00031e00ff049b82 */ /* 0x000e620000000a00 */
[----:B0-----:R-:W-:-:S04]  /*123f0*/  @!P1 IMAD.WIDE R2, R6, 0x4, R2 ;  /* 0x0000000406029825 */ /* 0x001fc800078e0202 */
[----:B--2---:R-:W-:Y:S02]  /*12400*/  IMAD.MOV.U32 R9, RZ, RZ, R0 ;  /* 0x000000ffff097224 */ /* 0x004fe400078e0000 */
[----:B------:R-:W-:-:S06]  /*12410*/  IMAD.MOV.U32 R0, RZ, RZ, RZ ;  /* 0x000000ffff007224 */ /* 0x000fcc00078e00ff */
[----:B------:R1:W2:Y:S02]  /*12420*/  @!P1 LDG.E R0, desc[UR50][R2.64] ;  /* 0x0000003202009981 */ /* 0x0002a4000c1e1900 */
[----:B-1----:R-:W-:Y:S01]  /*12430*/  @!P1 IMAD.WIDE R2, R6, 0x4, R4 ;  /* 0x0000000406029825 */ /* 0x002fe200078e0204 */
[----:B------:R-:W-:-:S06]  /*12440*/  CS2R R6, SRZ ;  /* 0x0000000000067805 */ /* 0x000fcc000001ff00 */
[----:B------:R-:W2:Y:S01]  /*12450*/  @!P1 LDG.E R7, desc[UR50][R2.64] ;  /* 0x0000003202079981 */ /* 0x000ea2000c1e1900 */
[C---:B------:R-:W-:Y:S02]  /*12460*/  ISETP.NE.AND P1, PT, R8.reuse, RZ, PT ;  /* 0x000000ff0800720c */ /* 0x040fe40003f25270 */
[C---:B------:R-:W-:Y:S01]  /*12470*/  ISETP.GE.U32.AND P2, PT, R8.reuse, 0x2, PT ;  /* 0x000000020800780c */ /* 0x040fe20003f46070 */
[----:B------:R-:W-:Y:S01]  /*12480*/  SHFL.IDX PT, R5, R9, 0x1, 0x1f ;  /* 0x00201f0009057f89 */ /* 0x000fe200000e0000 */
[C---:B------:R-:W-:Y:S02]  /*12490*/  ISETP.GE.U32.AND P3, PT, R8.reuse, 0x4, PT ;  /* 0x000000040800780c */ /* 0x040fe40003f66070 */
[C---:B------:R-:W-:Y:S01]  /*124a0*/  ISETP.GE.U32.AND P4, PT, R8.reuse, 0x8, PT ;  /* 0x000000080800780c */ /* 0x040fe20003f86070 */
[----:B------:R-:W-:Y:S01]  /*124b0*/  SHFL.IDX PT, R4, R9, RZ, 0x1f ;  /* 0x00001fff09047589 */ /* 0x000fe200000e0000 */
[----:B------:R-:W-:Y:S01]  /*124c0*/  ISETP.GE.U32.AND P5, PT, R8, 0x10, PT ;  /* 0x000000100800780c */ /* 0x000fe20003fa6070 */
        /* <DEDUP_REMOVED lines=21> */
[----:B------:R-:W-:Y:S05]  /*12620*/  @P6 BRA `(.L_x_256) ;  /* 0x0000000000986947 */ /* 0x000fea0003800000 */
.L_x_258:
[----:B------:R-:W-:-:S04]  /*12630*/  UIADD3 UR43, UR43, 0x1f, URZ ;  /* 0x0000001f2b2b7890 */ /* 0x000fc8000fffe03f */
[----:B------:R-:W-:-:S06]  /*12640*/  UISETP.GE.AND UP0, UPT, UR43, UR4, UPT ;  /* 0x000000042b00728c */ /* 0x000fcc000bf06270 */
[----:B------:R-:W-:-:S13]  /*12650*/  PLOP3.LUT P6, PT, PT, PT, UP0, 0x40, 0x0 ;  /* 0x000000000000781c */ /* 0x000fda0003fce808 */
[----:B------:R-:W-:Y:S05]  /*12660*/  @!P6 BRA `(.L_x_257) ;  /* 0x0000000400b0e947 */ /* 0x000fea0003800000 */
[----:B------:R-:W0:Y:S02]  /*12670*/  S2R R0, SR_TID.X ;  /* 0x0000000000007919 */ /* 0x000e240000002100 */
[----:B0-----:R-:W-:-:S05]  /*12680*/  LOP3.LUT R0, R0, 0x1f, RZ, 0xc0, !PT ;  /* 0x0000001f00007812 */ /* 0x001fca00078ec0ff */
[----:B------:R-:W-:Y:S02]  /*12690*/  VIADD R7, R0, UR43 ;  /* 0x0000002b00077c36 */ /* 0x000fe40008000000 */
[----:B------:R-:W-:-:S03]  /*126a0*/  IMAD.MOV.U32 R0, RZ, RZ, RZ ;  /* 0x000000ffff007224 */ /* 0x000fc600078e00ff */
[----:B------:R-:W-:-:S13]  /*126b0*/  ISETP.GE.OR P6, PT, R7, UR4, !P0 ;  /* 0x0000000407007c0c */ /* 0x000fda000c7c6670 */
[----:B------:R-:W0:Y:S02]  /*126c0*/  @!P6 LDC.64 R2, c[0x0][0xc80] ;  /* 0x00032000ff02eb82 */ /* 0x000e240000000a00 */
[----:B0-----:R-:W-:-:S05]  /*126d0*/  @!P6 IMAD.WIDE R2, R7, 0x4, R2 ;  /* 0x000000040702e825 */ /* 0x001fca00078e0202 */
[----:B------:R0:W2:Y:S02]  /*126e0*/  @!P6 LDG.E R0, desc[UR50][R2.64] ;  /* 0x000000320200e981 */ /* 0x0000a4000c1e1900 */
[----:B0-----:R-:W0:Y:S02]  /*126f0*/  @!P6 LDC.64 R2, c[0x0][0xc78] ;  /* 0x00031e00ff02eb82 */ /* 0x001e240000000a00 */
[----:B0-----:R-:W-:-:S04]  /*12700*/  @!P6 IMAD.WIDE R2, R7, 0x4, R2 ;  /* 0x000000040702e825 */ /* 0x001fc800078e0202 */
        /* <DEDUP_REMOVED lines=24> */
.L_x_256:
[----:B------:R-:W-:-:S04]  /*12890*/  IMAD.IADD R5, R5, 0x1, -R8 ;  /* 0x0000000105057824 */ /* 0x000fc800078e0a08 */
[----:B------:R-:W-:-:S05]  /*128a0*/  IMAD R8, R2, R3, R5 ;  /* 0x0000000302087224 */ /* 0x000fca00078e0205 */
[----:B------:R-:W-:-:S13]  /*128b0*/  ISETP.GT.AND P0, PT, R8, R4, PT ;  /* 0x000000040800720c */ /* 0x000fda0003f04270 */
[----:B------:R-:W-:Y:S02]  /*128c0*/  VOTEU.ANY UR5, UPT, !P0 ;  /* 0x0000000000057886 */ /* 0x000fe400040e0100 */
[----:B------:R-:W-:Y:S01]  /*128d0*/  ISETP.NE.AND P0, PT, RZ, UR5, PT ;  /* 0x00000005ff007c0c */ /* 0x000fe2000bf05270 */
[----:B------:R-:W-:-:S06]  /*128e0*/  UPOPC UR4, UR5 ;  /* 0x00000005000472bf */ /* 0x000fcc0008000000 */
[----:B------:R-:W-:-:S05]  /*128f0*/  IMAD.U32 R8, RZ, RZ, UR4 ;  /* 0x00000004ff087e24 */ /* 0x000fca000f8e00ff */
[----:B------:R0:W1:Y:S04]  /*12900*/  SHFL.IDX PT, R0, R0, R8, 0x1f ;  /* 0x00001f0800007589 */ /* 0x00006800000e0000 */
[----:B------:R0:W2:Y:S01]  /*12910*/  SHFL.IDX PT, R7, R7, R8, 0x1f ;  /* 0x00001f0807077589 */ /* 0x0000a200000e0000 */
[----:B------:R-:W-:Y:S05]  /*12920*/  @!P0 BRA `(.L_x_259) ;  /* 0x00000000000c8947 */ /* 0x000fea0003800000 */
[----:B------:R-:W-:-:S06]  /*12930*/  UIADD3 UR5, UR4, -0x1, URZ ;  /* 0xffffffff04057890 */ /* 0x000fcc000fffe03f */
[----:B------:R-:W-:-:S06]  /*12940*/  IMAD.U32 R6, RZ, RZ, UR5 ;  /* 0x00000005ff067e24 */ /* 0x000fcc000f8e00ff */
[----:B------:R3:W4:Y:S02]  /*12950*/  SHFL.IDX PT, R6, R2, R6, 0x1f ;  /* 0x00001f0602067589 */ /* 0x00072400000e0000 */
.L_x_259:
[----:B0---4-:R-:W-:Y:S01]  /*12960*/  IMAD R8, R6, R3, R5 ;  /* 0x0000000306087224 */ /* 0x011fe200078e0205 */
[-C--:B-1----:R-:W-:Y:S01]  /*12970*/  IABS R5, R0.reuse ;  /* 0x0000000000057213 */ /* 0x082fe20000000000 */
[----:B------:R-:W-:Y:S02]  /*12980*/  UIADD3 UR43, UR4, UR43, URZ ;  /* 0x0000002b042b7290 */ /* 0x000fe4000fffe03f */
[----:B------:R-:W-:Y:S01]  /*12990*/  IMAD.IADD R4, R4, 0x1, -R8 ;  /* 0x0000000104047824 */ /* 0x000fe200078e0a08 */
[----:B---3--:R-:W0:Y:S01]  /*129a0*/  I2F.RP R2, R5 ;  /* 0x0000000500027306 */ /* 0x008e220000209400 */
[----:B------:R1:W-:Y:S02]  /*129b0*/  STL [R1+0x10], R8 ;  /* 0x0000100801007387 */ /* 0x0003e40000100800 */
[----:B-1----:R-:W-:-:S05]  /*129c0*/  IABS R8, R0 ;  /* 0x0000000000087213 */ /* 0x002fca0000000000 */
[----:B0-----:R-:W0:Y:S01]  /*129d0*/  MUFU.RCP R2, R2 ;  /* 0x0000000200027308 */ /* 0x001e220000001000 */
[----:B------:R-:W-:Y:S02]  /*129e0*/  IMAD.MOV R8, RZ, RZ, -R8 ;  /* 0x000000ffff087224 */ /* 0x000fe400078e0a08 */
[----:B0-----:R-:W-:-:S05]  /*129f0*/  VIADD R2, R2, 0xffffffe ;  /* 0x0ffffffe02027836 */ /* 0x001fca0000000000 */
[----:B------:R-:W0:Y:S02]  /*12a00*/  F2I.FTZ.U32.TRUNC.NTZ R3, R2 ;  /* 0x0000000200037305 */ /* 0x000e24000021f000 */
[----:B0-----:R-:W-:-:S04]  /*12a10*/  IMAD.MOV R2, RZ, RZ, -R3 ;  /* 0x000000ffff027224 */ /* 0x001fc800078e0a03 */
[----:B------:R-:W-:Y:S02]  /*12a20*/  IMAD R6, R2, R5, RZ ;  /* 0x0000000502067224 */ /* 0x000fe400078e02ff */
[----:B------:R-:W-:-:S04]  /*12a30*/  IMAD.MOV.U32 R2, RZ, RZ, RZ ;  /* 0x000000ffff027224 */ /* 0x000fc800078e00ff */
[----:B------:R-:W-:Y:S01]  /*12a40*/  IMAD.HI.U32 R2, R3, R6, R2 ;  /* 0x0000000603027227 */ /* 0x000fe200078e0002 */
[----:B------:R-:W-:-:S05]  /*12a50*/  IABS R3, R4 ;  /* 0x0000000400037213 */ /* 0x000fca0000000000 */
[----:B------:R-:W-:-:S04]  /*12a60*/  IMAD.HI.U32 R6, R2, R3, RZ ;  /* 0x0000000302067227 */ /* 0x000fc800078e00ff */
[----:B------:R-:W-:-:S05]  /*12a70*/  IMAD R3, R6, R8, R3 ;  /* 0x0000000806037224 */ /* 0x000fca00078e0203 */
[----:B------:R-:W-:-:S13]  /*12a80*/  ISETP.GT.U32.AND P1, PT, R5, R3, PT ;  /* 0x000000030500720c */ /* 0x000fda0003f24070 */
[----:B------:R-:W-:Y:S02]  /*12a90*/  @!P1 IMAD.IADD R3, R3, 0x1, -R5 ;  /* 0x0000000103039824 */ /* 0x000fe400078e0a05 */
[----:B------:R-:W-:Y:S01]  /*12aa0*/  @!P1 VIADD R6, R6, 0x1 ;  /* 0x0000000106069836 */ /* 0x000fe20000000000 */
[----:B------:R-:W-:Y:S02]  /*12ab0*/  ISETP.NE.AND P1, PT, R0, RZ, PT ;  /* 0x000000ff0000720c */ /* 0x000fe40003f25270 */
[----:B------:R-:W-:Y:S02]  /*12ac0*/  ISETP.GE.U32.AND P0, PT, R3, R5, PT ;  /* 0x000000050300720c */ /* 0x000fe40003f06070 */
[----:B--2---:R-:W-:-:S04]  /*12ad0*/  IABS R5, R7 ;  /* 0x0000000700057213 */ /* 0x004fc80000000000 */
[----:B------:R-:W0:Y:S07]  /*12ae0*/  I2F.RP R2, R5 ;  /* 0x0000000500027306 */ /* 0x000e2e0000209400 */
[----:B------:R-:W-:Y:S01]  /*12af0*/  @P0 VIADD R6, R6, 0x1 ;  /* 0x0000000106060836 */ /* 0x000fe20000000000 */
[----:B0-----:R-:W0:Y:S02]  /*12b00*/  MUFU.RCP R2, R2 ;  /* 0x0000000200027308 */ /* 0x001e240000001000 */
[----:B0-----:R-:W-:-:S06]  /*12b10*/  VIADD R2, R2, 0xffffffe ;  /* 0x0ffffffe02027836 */ /* 0x001fcc0000000000 */
[----:B------:R-:W0:Y:S02]  /*12b20*/  F2I.FTZ.U32.TRUNC.NTZ R3, R2 ;  /* 0x0000000200037305 */ /* 0x000e24000021f000 */
[----:B0-----:R-:W-:-:S04]  /*12b30*/  IMAD.MOV R2, RZ, RZ, -R3 ;  /* 0x000000ffff027224 */ /* 0x001fc800078e0a03 */
[----:B------:R-:W-:Y:S02]  /*12b40*/  IMAD R8, R2, R5, RZ ;  /* 0x0000000502087224 */ /* 0x000fe400078e02ff */
[----:B------:R-:W-:-:S04]  /*12b50*/  IMAD.MOV.U32 R2, RZ, RZ, RZ ;  /* 0x000000ffff027224 */ /* 0x000fc800078e00ff */
[----:B------:R-:W-:Y:S01]  /*12b60*/  IMAD.HI.U32 R2, R3, R8, R2 ;  /* 0x0000000803027227 */ /* 0x000fe200078e0002 */
[----:B------:R-:W-:Y:S02]  /*12b70*/  LOP3.LUT R3, R4, R0, RZ, 0x3c, !PT ;  /* 0x0000000004037212 */ /* 0x000fe400078e3cff */
[----:B------:R-:W-:Y:S02]  /*12b80*/  IABS R8, R7 ;  /* 0x0000000700087213 */ /* 0x000fe40000000000 */
[----:B------:R-:W-:-:S03]  /*12b90*/  ISETP.GE.AND P2, PT, R3, RZ, PT ;  /* 0x000000ff0300720c */ /* 0x000fc60003f46270 */
[----:B------:R-:W-:-:S10]  /*12ba0*/  IMAD.MOV R8, RZ, RZ, -R8 ;  /* 0x000000ffff087224 */ /* 0x000fd400078e0a08 */
[----:B------:R-:W-:Y:S01]  /*12bb0*/  @!P2 IMAD.MOV R6, RZ, RZ, -R6 ;  /* 0x000000ffff06a224 */ /* 0x000fe200078e0a06 */
[----:B------:R-:W-:-:S04]  /*12bc0*/  @!P1 LOP3.LUT R6, RZ, R0, RZ, 0x33, !PT ;  /* 0x00000000ff069212 */ /* 0x000fc800078e33ff */
[-C--:B------:R-:W-:Y:S01]  /*12bd0*/  IABS R3, R6.reuse ;  /* 0x0000000600037213 */ /* 0x080fe20000000000 */
[----:B------:R-:W-:-:S04]  /*12be0*/  IMAD R0, R0, R6, RZ ;  /* 0x0000000600007224 */ /* 0x000fc800078e02ff */
[----:B------:R-:W-:-:S04]  /*12bf0*/  IMAD.HI.U32 R2, R2, R3, RZ ;  /* 0x0000000302027227 */ /* 0x000fc800078e00ff */
[----:B------:R-:W-:Y:S02]  /*12c00*/  IMAD R3, R2, R8, R3 ;  /* 0x0000000802037224 */ /* 0x000fe400078e0203 */
[----:B------:R-:W-:-:S03]  /*12c10*/  IMAD.IADD R4, R4, 0x1, -R0 ;  /* 0x0000000104047824 */ /* 0x000fc600078e0a00 */
[----:B------:R-:W-:-:S13]  /*12c20*/  ISETP.GT.U32.AND P1, PT, R5, R3, PT ;  /* 0x000000030500720c */ /* 0x000fda0003f24070 */
[----:B------:R-:W-:Y:S02]  /*12c30*/  @!P1 IMAD.IADD R3, R3, 0x1, -R5 ;  /* 0x0000000103039824 */ /* 0x000fe400078e0a05 */
[----:B------:R-:W-:Y:S01]  /*12c40*/  @!P1 VIADD R2, R2, 0x1 ;  /* 0x0000000102029836 */ /* 0x000fe20000000000 */
[----:B------:R-:W-:Y:S02]  /*12c50*/  ISETP.NE.AND P1, PT, R7, RZ, PT ;  /* 0x000000ff0700720c */ /* 0x000fe40003f25270 */
[----:B------:R-:W-:Y:S02]  /*12c60*/  ISETP.GE.U32.AND P0, PT, R3, R5, PT ;  /* 0x000000050300720c */ /* 0x000fe40003f06070 */
[----:B------:R-:W-:-:S04]  /*12c70*/  LOP3.LUT R3, R6, R7, RZ, 0x3c, !PT ;  /* 0x0000000706037212 */ /* 0x000fc800078e3cff */
[----:B------:R-:W-:-:S07]  /*12c80*/  ISETP.GE.AND P2, PT, R3, RZ, PT ;  /* 0x000000ff0300720c */ /* 0x000fce0003f46270 */
[----:B------:R-:W-:-:S06]  /*12c90*/  @P0 VIADD R2, R2, 0x1 ;  /* 0x0000000102020836 */ /* 0x000fcc0000000000 */
        /* <DEDUP_REMOVED lines=9> */
.L_x_257:
[----:B------:R0:W-:Y:S01]  /*12d30*/  STL [R1+0x10], R4 ;  /* 0x0000100401007387 */ /* 0x0001e20000100800 */
[----:B------:R-:W-:-:S03]  /*12d40*/  ULDC UR43, c[0x0][0xc3c] ;  /* 0x00030f00002b7ab9 */ /* 0x000fc60000000800 */
[----:B------:R0:W-:Y:S04]  /*12d50*/  STL [R1+0x14], RZ ;  /* 0x000014ff01007387 */ /* 0x0001e80000100800 */
[----:B------:R0:W-:Y:S02]  /*12d60*/  STL [R1+0x18], RZ ;  /* 0x000018ff01007387 */ /* 0x0001e40000100800 */
.L_x_260:
[----:B------:R-:W2:Y:S04]  /*12d70*/  LDL R2, [R1+0x18] ;  /* 0x0000180001027983 */ /* 0x000ea80000100800 */
[----:B------:R-:W3:Y:S04]  /*12d80*/  LDL R3, [R1+0x14] ;  /* 0x0000140001037983 */ /* 0x000ee80000100800 */
[----:B01----:R-:W4:Y:S01]  /*12d90*/  LDL R4, [R1+0x10] ;  /* 0x0000100001047983 */ /* 0x003f220000100800 */
[----:B------:R-:W0:Y:S02]  /*12da0*/  S2R R0, SR_TID.X ;  /* 0x0000000000007919 */ /* 0x000e240000002100 */
[----:B0-----:R-:W-:Y:S01]  /*12db0*/  LOP3.LUT R0, R0, 0x1f, RZ, 0xc0, !PT ;  /* 0x0000001f00007812 */ /* 0x001fe200078ec0ff */
[----:B------:R-:W-:Y:S03]  /*12dc0*/  BAR.SYNC.DEFER_BLOCKING 0x4, 0x180 ;  /* 0x0106000000007b1d */ /* 0x000fe60000010000 */
[----:B------:R-:W-:-:S13]  /*12dd0*/  ISETP.NE.AND P0, PT, R0, RZ, PT ;  /* 0x000000ff0000720c */ /* 0x000fda0003f05270 */
[----:B------:R-:W0:Y:S01]  /*12de0*/  @!P0 S2R R0, SR_CgaCtaId ;  /* 0x0000000000008919 */ /* 0x000e220000008800 */
[----:B--2---:R-:W-:Y:S01]  /*12df0*/  IMAD.MOV.U32 R6, RZ, RZ, R2 ;  /* 0x000000ffff067224 */ /* 0x004fe200078e0002 */
[----:B------:R-:W-:-:S04]  /*12e00*/  @!P0 MOV R2, 0x400 ;  /* 0x0000040000028802 */ /* 0x000fc80000000f00 */
[----:B0-----:R-:W-:Y:S01]  /*12e10*/  @!P0 LEA R17, R0, R2, 0x18 ;  /* 0x0000000200118211 */ /* 0x001fe200078ec0ff */
[----:B------:R-:W-:Y:S02]  /*12e20*/  IMAD.U32 R0, RZ, RZ, UR43 ;  /* 0x0000002bff007e24 */ /* 0x000fe4000f8e00ff */
[----:B---3--:R-:W-:Y:S02]  /*12e30*/  IMAD.MOV.U32 R5, RZ, RZ, R3 ;  /* 0x000000ffff057224 */ /* 0x008fe400078e0003 */
[----:B------:R-:W-:-:S05]  /*12e40*/  @!P0 IMAD.MOV.U32 R7, RZ, RZ, R0 ;  /* 0x000000ffff078224 */ /* 0x000fca00078e0000 */
[----:B----4-:R1:W-:Y:S01]  /*12e50*/  @!P0 STS.128 [R17+0x298d0], R4 ;  /* 0x0298d00411008388 */ /* 0x0103e20000000c00 */
[----:B------:R-:W-:Y:S06]  /*12e60*/  BAR.ARV 0x5, 0x180 ;  /* 0x0146000000007b1d */ /* 0x000fec0000002000 */
.L_x_255:
[----:B------:R-:W-:Y:S02]  /*12e70*/  ULDC UR4, c[0x0][0xc3c] ;  /* 0x00030f0000047ab9 */ /* 0x000fe40000000800 */
[----:B------:R-:W-:-:S06]  /*12e80*/  UISETP.GE.AND UP0, UPT, UR43, UR4, UPT ;  /* 0x000000042b00728c */ /* 0x000fcc000bf06270 */
[----:B------:R-:W-:-:S13]  /*12e90*/  PLOP3.LUT P0, PT, PT, PT, UP0, 0x80, 0x0 ;  /* 0x000000000000781c */ /* 0x000fda0003f0f008 */
[----:B------:R-:W-:Y:S05]  /*12ea0*/  @!P0 BRA `(.L_x_261) ;  /* 0xffffffb800848947 */ /* 0x000fea000383ffff */
.L_x_191:
[----:B------:R-:W2:Y:S01]  /*12eb0*/  LDL.LU R0, [R1+0x30] ;  /* 0x0000300001007983 */ /* 0x000ea20000300800 */
[----:B------:R-:W-:Y:S01]  /*12ec0*/  BSSY B0, `(.L_x_262) ;  /* 0x000000b000007945 */ /* 0x000fe20003800000 */
[----:B01----:R-:W0:Y:S01]  /*12ed0*/  S2R R4, SR_CgaCtaId ;  /* 0x0000000000047919 */ /* 0x003e220000008800 */
[----:B--2---:R-:W-:-:S05]  /*12ee0*/  VIADD R0, R0, 0x1 ;  /* 0x0000000100007836 */ /* 0x004fca0000000000 */
[----:B---3--:R-:W-:-:S04]  /*12ef0*/  LEA.HI R2, R0, R0, RZ, 0x1 ;  /* 0x0000000000027211 */ /* 0x008fc800078f08ff */
[----:B------:R-:W-:-:S05]  /*12f00*/  LOP3.LUT R3, R2, 0xfffffffe, RZ, 0xc0, !PT ;  /* 0xfffffffe02037812 */ /* 0x000fca00078ec0ff */
[----:B------:R-:W-:Y:S01]  /*12f10*/  IMAD.IADD R0, R0, 0x1, -R3 ;  /* 0x0000000100007824 */ /* 0x000fe200078e0a03 */
[----:B------:R-:W-:-:S04]  /*12f20*/  MOV R3, 0x400 ;  /* 0x0000040000037802 */ /* 0x000fc80000000f00 */
[----:B0-----:R-:W-:Y:S02]  /*12f30*/  LEA R3, R4, R3, 0x18 ;  /* 0x0000000304037211 */ /* 0x001fe400078ec0ff */
[----:B------:R-:W-:-:S04]  /*12f40*/  SHF.L.U32 R0, R0, 0x1f, RZ ;  /* 0x0000001f00007819 */ /* 0x000fc800000006ff */
[----:B------:R-:W0:Y:S02]  /*12f50*/  SYNCS.PHASECHK.TRANS64.TRYWAIT P0, [R3+URZ+0x29820], R0 ;  /* 0x02982000030075a7 */ /* 0x000e24000800017f */
[----:B0-----:R-:W-:Y:S05]  /*12f60*/  @!P0 BRA `(.L_x_263) ;  /* 0x0000000c00908947 */ /* 0x001fea0003800000 */
.L_x_302:
[----:B------:R-:W-:Y:S05]  /*12f70*/  BSYNC B0 ;  /* 0x0000000000007941 */ /* 0x000fea0003800000 */
.L_x_262:
[----:B------:R-:W-:-:S03]  /*12f80*/  UMOV UR4, 0xffffffff ;  /* 0xffffffff00047882 */ /* 0x000fc60000000000 */
[----:B------:R-:W-:Y:S05]  /*12f90*/  BRA.DIV UR4, `(.L_x_264) ;  /* 0x0000000e04987947 */ /* 0x000fea000b800000 */
[----:B0-----:R-:W0:Y:S02]  /*12fa0*/  S2R R0, SR_TID.X ;  /* 0x0000000000007919 */ /* 0x001e240000002100 */
[----:B0-----:R-:W-:-:S04]  /*12fb0*/  SHF.R.U32.HI R0, RZ, 0x5, R0 ;  /* 0x00000005ff007819 */ /* 0x001fc80000011600 */
[----:B------:R-:W-:-:S05]  /*12fc0*/  LOP3.LUT R0, R0, 0x3, RZ, 0xc0, !PT ;  /* 0x0000000300007812 */ /* 0x000fca00078ec0ff */
[----:B------:R0:W1:Y:S02]  /*12fd0*/  SHFL.IDX PT, R14, R0, RZ, 0x1f ;  /* 0x00001fff000e7589 */ /* 0x00006400000e0000 */
.L_x_305:
[----:B-1----:R-:W-:Y:S01]  /*12fe0*/  ISETP.NE.AND P0, PT, R14, RZ, PT ;  /* 0x000000ff0e00720c */ /* 0x002fe20003f05270 */
[----:B------:R-:W-:-:S12]  /*12ff0*/  BSSY B0, `(.L_x_265) ;  /* 0x000002c000007945 */ /* 0x000fd80003800000 */
[----:B------:R-:W-:Y:S05]  /*13000*/  @P0 BRA `(.L_x_266) ;  /* 0x0000000000a80947 */ /* 0x000fea0003800000 */
[----:B------:R-:W-:-:S03]  /*13010*/  UMOV UR4, 0xffffffff ;  /* 0xffffffff00047882 */ /* 0x000fc60000000000 */
[----:B------:R-:W-:Y:S05]  /*13020*/  BRA.DIV UR4, `(.L_x_267) ;  /* 0x0000000e04a87947 */ /* 0x000fea000b800000 */
[----:B------:R-:W-:-:S13]  /*13030*/  ELECT P6, URZ, PT ;  /* 0x00000000003f782f */ /* 0x000fda00038c0000 */
.L_x_308:
[----:B------:R-:W-:Y:S05]  /*13040*/  @!P6 BRA `(.L_x_266) ;  /* 0x000000000098e947 */ /* 0x000fea0003800000 */
[----:B------:R-:W-:-:S06]  /*13050*/  ULOP3.LUT UR4, UR38, 0x2, URZ, 0xfc, !UPT ;  /* 0x0000000226047892 */ /* 0x000fcc000f8efc3f */
[----:B0-----:R-:W-:-:S05]  /*13060*/  IMAD.U32 R0, RZ, RZ, UR4 ;  /* 0x00000004ff007e24 */ /* 0x001fca000f8e00ff */
[----:B------:R-:W-:-:S13]  /*13070*/  ISETP.NE.AND P0, PT, R0, 0x3, PT ;  /* 0x000000030000780c */ /* 0x000fda0003f05270 */
[----:B------:R-:W-:Y:S05]  /*13080*/  @!P0 BRA `(.L_x_268) ;  /* 0x0000000000048947 */ /* 0x000fea0003800000 */
[----:B------:R-:W-:Y:S01]  /*13090*/  BPT.TRAP 0x1 ;  /* 0x000000040000795c */ /* 0x000fe20000300000 */
.L_x_268:
[----:B------:R-:W2:Y:S01]  /*130a0*/  LDL.LU R6, [R1] ;  /* 0x0000000001067983 */ /* 0x000ea20000300800 */
[----:B------:R-:W-:Y:S02]  /*130b0*/  VIADD R5, R3, 0x29840 ;  /* 0x0002984003057836 */ /* 0x000fe40000000000 */
[C---:B------:R-:W-:Y:S02]  /*130c0*/  VIADD R0, R18.reuse, 0x1 ;  /* 0x0000000112007836 */ /* 0x040fe40000000000 */
[----:B------:R-:W-:-:S03]  /*130d0*/  IMAD R7, R18, 0x8, R5 ;  /* 0x0000000812077824 */ /* 0x000fc600078e0205 */
[----:B------:R-:W-:-:S04]  /*130e0*/  ISETP.NE.AND P2, PT, R0, 0x2, PT ;  /* 0x000000020000780c */ /* 0x000fc80003f45270 */
[----:B------:R-:W-:Y:S02]  /*130f0*/  SEL R2, RZ, 0x1, P2 ;  /* 0x00000001ff027807 */ /* 0x000fe40001000000 */
[C---:B--2---:R-:W-:Y:S02]  /*13100*/  SHF.L.U32 R4, R6.reuse, 0x1f, RZ ;  /* 0x0000001f06047819 */ /* 0x044fe400000006ff */
[----:B------:R-:W-:Y:S02]  /*13110*/  LOP3.LUT R6, R6, R2, RZ, 0x3c, !PT ;  /* 0x0000000206067212 */ /* 0x000fe400078e3cff */
[----:B------:R-:W0:Y:S01]  /*13120*/  SYNCS.PHASECHK.TRANS64.TRYWAIT P1, [R7+URZ], R4 ;  /* 0x00000004070075a7 */ /* 0x000e22000802017f */
[----:B------:R-:W-:Y:S02]  /*13130*/  SEL R2, R0, RZ, P2 ;  /* 0x000000ff00027207 */ /* 0x000fe40001000000 */
[----:B------:R-:W-:-:S03]  /*13140*/  SHF.L.U32 R0, R6, 0x1f, RZ ;  /* 0x0000001f06007819 */ /* 0x000fc600000006ff */
[----:B------:R-:W-:Y:S01]  /*13150*/  IMAD R5, R2, 0x8, R5 ;  /* 0x0000000802057824 */ /* 0x000fe200078e0205 */
[----:B0-----:R-:W-:Y:S06]  /*13160*/  @!P1 BRA `(.L_x_269) ;  /* 0x0000000c00789947 */ /* 0x001fec0003800000 */
.L_x_309:
[----:B------:R-:W1:Y:S02]  /*13170*/  SYNCS.PHASECHK.TRANS64.TRYWAIT P1, [R5+URZ], R0 ;  /* 0x00000000050075a7 */ /* 0x000e64000802017f */
[----:B-1----:R-:W-:Y:S05]  /*13180*/  @!P1 BRA `(.L_x_270) ;  /* 0x0000000c00849947 */ /* 0x002fea0003800000 */
.L_x_310:
[----:B------:R-:W-:Y:S05]  /*13190*/  @!P0 BRA `(.L_x_271) ;  /* 0x0000000000048947 */ /* 0x000fea0003800000 */
[----:B------:R-:W-:Y:S01]  /*131a0*/  BPT.TRAP 0x1 ;  /* 0x000000040000795c */ /* 0x000fe20000300000 */
.L_x_271:
[----:B-1----:R-:W-:-:S04]  /*131b0*/  IMAD R5, R18, 0x8, R3 ;  /* 0x0000000812057824 */ /* 0x002fc800078e0203 */
[----:B------:R-:W1:Y:S02]  /*131c0*/  SYNCS.PHASECHK.TRANS64.TRYWAIT P1, [R5+URZ+0x29860], R4 ;  /* 0x02986004050075a7 */ /* 0x000e64000802017f */
[----:B-1----:R-:W-:Y:S05]  /*131d0*/  @!P1 BRA `(.L_x_272) ;  /* 0x0000000c00849947 */ /* 0x002fea0003800000 */
.L_x_311:
[----:B------:R-:W-:Y:S05]  /*131e0*/  @!P0 BRA `(.L_x_273) ;  /* 0x0000000000048947 */ /* 0x000fea0003800000 */
[----:B------:R-:W-:Y:S01]  /*131f0*/  BPT.TRAP 0x1 ;  /* 0x000000040000795c */ /* 0x000fe20000300000 */
.L_x_273:
[----:B------:R-:W-:-:S04]  /*13200*/  IMAD R3, R2, 0x8, R3 ;  /* 0x0000000802037824 */ /* 0x000fc800078e0203 */
[----:B------:R-:W2:Y:S02]  /*13210*/  SYNCS.PHASECHK.TRANS64.TRYWAIT P1, [R3+URZ+0x29860], R0 ;  /* 0x02986000030075a7 */ /* 0x000ea4000802017f */
[----:B--2---:R-:W-:Y:S05]  /*13220*/  @!P1 BRA `(.L_x_274) ;  /* 0x0000000c00849947 */ /* 0x004fea0003800000 */
.L_x_312:
[----:B------:R-:W-:Y:S05]  /*13230*/  @!P0 BRA `(.L_x_275) ;  /* 0x0000000000048947 */ /* 0x000fea0003800000 */
[----:B------:R-:W-:Y:S01]  /*13240*/  BPT.TRAP 0x1 ;  /* 0x000000040000795c */ /* 0x000fe20000300000 */
.L_x_275:
[----:B------:R-:W3:Y:S02]  /*13250*/  SYNCS.PHASECHK.TRANS64.TRYWAIT P0, [R5+URZ+0x29880], R4 ;  /* 0x02988004050075a7 */ /* 0x000ee4000800017f */
[----:B---3--:R-:W-:Y:S05]  /*13260*/  @!P0 BRA `(.L_x_276) ;  /* 0x0000000c00888947 */ /* 0x008fea0003800000 */
.L_x_277:
[----:B----4-:R4:W0:Y:S02]  /*13270*/  SYNCS.PHASECHK.TRANS64.TRYWAIT P0, [R3+URZ+0x29880], R0 ;  /* 0x02988000030075a7 */ /* 0x010824000800017f */
[----:B0-----:R-:W-:Y:S05]  /*13280*/  @!P0 NANOSLEEP.SYNCS 0x989680 ;  /* 0x009896800000895d */ /* 0x001fea0003900000 */
[----:B------:R-:W0:Y:S02]  /*13290*/  @!P0 SYNCS.PHASECHK.TRANS64 P0, [R3+URZ+0x29880], R0 ;  /* 0x02988000030085a7 */ /* 0x000e24000800007f */
[----:B0-----:R-:W-:Y:S05]  /*132a0*/  @!P0 BRA `(.L_x_277) ;  /* 0xfffffffc00f08947 */ /* 0x001fea000383ffff */
.L_x_266:
[----:B------:R-:W-:Y:S05]  /*132b0*/  BSYNC B0 ;  /* 0x0000000000007941 */ /* 0x000fea0003800000 */
.L_x_265:
[----:B------:R-:W-:Y:S05]  /*132c0*/  EXIT ;  /* 0x000000000000794d */ /* 0x000fea0003800000 */
.L_x_140:
[----:B0-----:R0:W1:Y:S02]  /*132d0*/  SYNCS.PHASECHK.TRANS64.TRYWAIT P1, [R4+URZ+0x29800], R9 ;  /* 0x02980009040075a7 */ /* 0x001064000802017f */
[----:B-1----:R-:W-:Y:S05]  /*132e0*/  @!P1 NANOSLEEP.SYNCS 0x989680 ;  /* 0x009896800000995d */ /* 0x002fea0003900000 */
[----:B------:R-:W1:Y:S02]  /*132f0*/  @!P1 SYNCS.PHASECHK.TRANS64 P1, [R4+URZ+0x29800], R9 ;  /* 0x02980009040095a7 */ /* 0x000e64000802007f */
[----:B-1----:R-:W-:Y:S05]  /*13300*/  @!P1 BRA `(.L_x_140) ;  /* 0xfffffffc00f09947 */ /* 0x002fea000383ffff */
[----:B------:R-:W-:Y:S05]  /*13310*/  BRA `(.L_x_278) ;  /* 0xfffffee800b07947 */ /* 0x000fea000383ffff */
.L_x_144:
[----:B--2---:R2:W3:Y:S02]  /*13320*/  SYNCS.PHASECHK.TRANS64.TRYWAIT P2, [R6+URZ+0x29830], R7 ;  /* 0x02983007060075a7 */ /* 0x0044e4000804017f */
[----:B---3--:R-:W-:Y:S05]  /*13330*/  @!P2 NANOSLEEP.SYNCS 0x989680 ;  /* 0x009896800000a95d */ /* 0x008fea0003900000 */
[----:B------:R-:W3:Y:S02]  /*13340*/  @!P2 SYNCS.PHASECHK.TRANS64 P2, [R6+URZ+0x29830], R7 ;  /* 0x029830070600a5a7 */ /* 0x000ee4000804007f */
[----:B---3--:R-:W-:Y:S05]  /*13350*/  @!P2 BRA `(.L_x_144) ;  /* 0xfffffffc00f0a947 */ /* 0x008fea000383ffff */
[----:B------:R-:W-:Y:S05]  /*13360*/  BRA `(.L_x_143) ;  /* 0xfffffee800d87947 */ /* 0x000fea000383ffff */
.L_x_149:
[----:B-1----:R-:W-:-:S04]  /*13370*/  IMAD.U32 R5, RZ, RZ, UR6 ;  /* 0x00000006ff057e24 */ /* 0x002fc8000f8e00ff */
[----:B------:R1:W2:Y:S03]  /*13380*/  SYNCS.PHASECHK.TRANS64.TRYWAIT P1, [R5+URZ+0x29830], R4 ;  /* 0x02983004050075a7 */ /* 0x0002a6000802017f */
[----:B--2---:R-:W-:Y:S05]  /*13390*/  @!P1 NANOSLEEP.SYNCS 0x989680 ;  /* 0x009896800000995d */ /* 0x004fea0003900000 */
[----:B------:R-:W2:Y:S02]  /*133a0*/  @!P1 SYNCS.PHASECHK.TRANS64 P1, [R5+URZ+0x29830], R4 ;  /* 0x02983004050095a7 */ /* 0x000ea4000802007f */
[----:B--2---:R-:W-:Y:S05]  /*133b0*/  @!P1 BRA `(.L_x_149) ;  /* 0xfffffffc00ec9947 */ /* 0x004fea000383ffff */
[----:B------:R-:W-:Y:S05]  /*133c0*/  BRA `(.L_x_146) ;  /* 0xffffff28001c7947 */ /* 0x000fea000383ffff */
.L_x_153:
[----:B-1----:R-:W-:-:S04]  /*133d0*/  IMAD.U32 R5, RZ, RZ, UR6 ;  /* 0x00000006ff057e24 */ /* 0x002fc8000f8e00ff */
[----:B------:R1:W2:Y:S03]  /*133e0*/  SYNCS.PHASECHK.TRANS64.TRYWAIT P1, [R5+URZ+0x29850], R4 ;  /* 0x02985004050075a7 */ /* 0x0002a6000802017f */
[----:B--2---:R-:W-:Y:S05]  /*133f0*/  @!P1 NANOSLEEP.SYNCS 0x989680 ;  /* 0x009896800000995d */ /* 0x004fea0003900000 */
[----:B------:R-:W2:Y:S02]  /*13400*/  @!P1 SYNCS.PHASECHK.TRANS64 P1, [R5+URZ+0x29850], R4 ;  /* 0x02985004050095a7 */ /* 0x000ea4000802007f */
[----:B--2---:R-:W-:Y:S05]  /*13410*/  @!P1 BRA `(.L_x_153) ;  /* 0xfffffffc00ec9947 */ /* 0x004fea000383ffff */
[----:B------:R-:W-:Y:S05]  /*13420*/  BRA `(.L_x_150) ;  /* 0xffffff3400307947 */ /* 0x000fea000383ffff */
.L_x_159:
[----:B-1----:R1:W2:Y:S02]  /*13430*/  SYNCS.PHASECHK.TRANS64.TRYWAIT P1, [R21+URZ+0x29850], R0 ;  /* 0x02985000150075a7 */ /* 0x0022a4000802017f */
[----:B--2---:R-:W-:Y:S05]  /*13440*/  @!P1 NANOSLEEP.SYNCS 0x989680 ;  /* 0x009896800000995d */ /* 0x004fea0003900000 */
[----:B------:R-:W2:Y:S02]  /*13450*/  @!P1 SYNCS.PHASECHK.TRANS64 P1, [R21+URZ+0x29850], R0 ;  /* 0x02985000150095a7 */ /* 0x000ea4000802007f */
[----:B--2---:R-:W-:Y:S05]  /*13460*/  @!P1 BRA `(.L_x_159) ;  /* 0xfffffffc00f09947 */ /* 0x004fea000383ffff */
[----:B------:R-:W-:Y:S05]  /*13470*/  BRA `(.L_x_158) ;  /* 0xffffff5c00c47947 */ /* 0x000fea000383ffff */
.L_x_207:
[----:B------:R-:W-:Y:S02]  /*13480*/  IMAD.MOV.U32 R13, RZ, RZ, R0 ;  /* 0x000000ffff0d7224 */ /* 0x000fe400078e0000 */
[----:B------:R-:W-:Y:S02]  /*13490*/  IMAD.MOV.U32 R12, RZ, RZ, RZ ;  /* 0x000000ffff0c7224 */ /* 0x000fe400078e00ff */
[----:B------:R-:W-:Y:S02]  /*134a0*/  IMAD.MOV.U32 R11, RZ, RZ, 0x1f ;  /* 0x0000001fff0b7424 */ /* 0x000fe400078e00ff */
[----:B------:R-:W-:-:S07]  /*134b0*/  IMAD.MOV.U32 R15, RZ, RZ, -0x1 ;  /* 0xffffffffff0f7424 */ /* 0x000fce00078e00ff */
[----:B--2---:R-:W-:Y:S05]  /*134c0*/  WARPSYNC.COLLECTIVE R15, `(.L_x_279) ;  /* 0x000000000f087348 */ /* 0x004fea0003c00000 */
[----:B------:R0:W1:Y:S02]  /*134d0*/  SHFL.IDX P6, R14, R13, R12, R11 ;  /* 0x0000000c0d0e7389 */ /* 0x00006400000c000b */
[----:B012---:R-:W-:Y:S01]  /*134e0*/  ENDCOLLECTIVE ;  /* 0x000000000000791b */ /* 0x007fe20003800000 */
.L_x_279:
[----:B------:R-:W-:Y:S05]  /*134f0*/  BRA `(.L_x_280) ;  /* 0xffffffc400087947 */ /* 0x000fea000383ffff */
.L_x_209:
[----:B------:R-:W-:Y:S01]  /*13500*/  BSSY B0, `(.L_x_281) ;  /* 0x0000006000007945 */ /* 0x000fe20003800000 */
[----:B------:R-:W-:-:S07]  /*13510*/  IMAD.MOV.U32 R15, RZ, RZ, -0x1 ;  /* 0xffffffffff0f7424 */ /* 0x000fce00078e00ff */
[----:B--2---:R-:W-:Y:S05]  /*13520*/  WARPSYNC.COLLECTIVE R15, `(.L_x_282) ;  /* 0x000000000f0c7348 */ /* 0x004fea0003c00000 */
[----:B------:R-:W-:Y:S02]  /*13530*/  ELECT P6, UR62, PT ;  /* 0x00000000003e782f */ /* 0x000fe400038c0000 */
[----:B------:R-:W-:Y:S01]  /*13540*/  MOV R14, UR62 ;  /* 0x0000003e000e7c02 */ /* 0x000fe20008000f00 */
[----:B--2---:R-:W-:Y:S10]  /*13550*/  ENDCOLLECTIVE ;  /* 0x000000000000791b */ /* 0x004ff40003800000 */
.L_x_282:
[----:B------:R-:W-:Y:S05]  /*13560*/  BSYNC B0 ;  /* 0x0000000000007941 */ /* 0x000fea0003800000 */
.L_x_281:
[----:B------:R-:W-:Y:S05]  /*13570*/  BRA `(.L_x_283) ;  /* 0xffffffc400147947 */ /* 0x000fea000383ffff */
.L_x_211:
[----:B0-----:R0:W1:Y:S02]  /*13580*/  SYNCS.PHASECHK.TRANS64.TRYWAIT P0, [R2+URZ+0x29880], R3 ;  /* 0x02988003020075a7 */ /* 0x001064000800017f */
[----:B-1----:R-:W-:Y:S05]  /*13590*/  @!P0 NANOSLEEP.SYNCS 0x989680 ;  /* 0x009896800000895d */ /* 0x002fea0003900000 */
[----:B------:R-:W1:Y:S02]  /*135a0*/  @!P0 SYNCS.PHASECHK.TRANS64 P0, [R2+URZ+0x29880], R3 ;  /* 0x02988003020085a7 */ /* 0x000e64000800007f */
[----:B-1----:R-:W-:Y:S05]  /*135b0*/  @!P0 BRA `(.L_x_211) ;  /* 0xfffffffc00f08947 */ /* 0x002fea000383ffff */
[----:B------:R-:W-:Y:S05]  /*135c0*/  BRA `(.L_x_284) ;  /* 0xffffffc400747947 */ /* 0x000fea000383ffff */
.L_x_213:
[----:B-1----:R1:W2:Y:S02]  /*135d0*/  SYNCS.PHASECHK.TRANS64.TRYWAIT P0, [R2+URZ+0x29840], R3 ;  /* 0x02984003020075a7 */ /* 0x0022a4000800017f */
[----:B--2---:R-:W-:Y:S05]  /*135e0*/  @!P0 NANOSLEEP.SYNCS 0x989680 ;  /* 0x009896800000895d */ /* 0x004fea0003900000 */
[----:B------:R-:W2:Y:S02]  /*135f0*/  @!P0 SYNCS.PHASECHK.TRANS64 P0, [R2+URZ+0x29840], R3 ;  /* 0x02984003020085a7 */ /* 0x000ea4000800007f */
[----:B--2---:R-:W-:Y:S05]  /*13600*/  @!P0 BRA `(.L_x_213) ;  /* 0xfffffffc00f08947 */ /* 0x004fea000383ffff */
[----:B------:R-:W-:Y:S05]  /*13610*/  BRA `(.L_x_285) ;  /* 0xffffffc400c47947 */ /* 0x000fea000383ffff */
.L_x_217:
[----:B------:R0:W5:Y:S01]  /*13620*/  LDL.LU R8, [R1+0x1c] ;  /* 0x00001c0001087983 */ /* 0x0001620000300800 */
[----:B------:R-:W-:Y:S01]  /*13630*/  IMAD.MOV.U32 R13, RZ, RZ, R0 ;  /* 0x000000ffff0d7224 */ /* 0x000fe200078e0000 */
[----:B------:R-:W-:Y:S01]  /*13640*/  LOP3.LUT R7, R7, 0x7f, RZ, 0xc0, !PT ;  /* 0x0000007f07077812 */ /* 0x000fe200078ec0ff */
[----:B------:R-:W-:Y:S02]  /*13650*/  IMAD.MOV.U32 R12, RZ, RZ, RZ ;  /* 0x000000ffff0c7224 */ /* 0x000fe400078e00ff */
[----:B------:R-:W-:Y:S01]  /*13660*/  IMAD.MOV.U32 R11, RZ, RZ, 0x1c1f ;  /* 0x00001c1fff0b7424 */ /* 0x000fe200078e00ff */
[----:B------:R-:W-:Y:S01]  /*13670*/  SHF.R.U32.HI R2, RZ, 0x2, R7 ;  /* 0x00000002ff027819 */ /* 0x000fe20000011607 */
[----:B------:R-:W-:-:S04]  /*13680*/  IMAD.MOV.U32 R15, RZ, RZ, -0x1 ;  /* 0xffffffffff0f7424 */ /* 0x000fc800078e00ff */
[----:B0-----:R-:W-:-:S07]  /*13690*/  IMAD.IADD R2, R2, 0x1, R5 ;  /* 0x0000000102027824 */ /* 0x001fce00078e0205 */
[----:B-----5:R-:W-:Y:S05]  /*136a0*/  WARPSYNC.COLLECTIVE R15, `(.L_x_286) ;  /* 0x000000000f087348 */ /* 0x020fea0003c00000 */
[----:B------:R0:W1:Y:S02]  /*136b0*/  SHFL.IDX P6, R14, R13, R12, R11 ;  /* 0x0000000c0d0e7389 */ /* 0x00006400000c000b */
[----:B01---5:R-:W-:Y:S01]  /*136c0*/  ENDCOLLECTIVE ;  /* 0x000000000000791b */ /* 0x023fe20003800000 */
.L_x_286:
[----:B------:R-:W-:Y:S02]  /*136d0*/  IMAD.MOV.U32 R13, RZ, RZ, R4 ;  /* 0x000000ffff0d7224 */ /* 0x000fe400078e0004 */
[----:B------:R-:W-:Y:S02]  /*136e0*/  IMAD R3, R8, R6, RZ ;  /* 0x0000000608037224 */ /* 0x000fe400078e02ff */
[----:B------:R-:W-:-:S07]  /*136f0*/  IMAD.MOV.U32 R6, RZ, RZ, R14 ;  /* 0x000000ffff067224 */ /* 0x000fce00078e000e */
[----:B------:R-:W-:Y:S05]  /*13700*/  WARPSYNC.COLLECTIVE R15, `(.L_x_287) ;  /* 0x000000000f087348 */ /* 0x000fea0003c00000 */
[----:B------:R0:W1:Y:S02]  /*13710*/  SHFL.IDX P6, R14, R13, R12, R11 ;  /* 0x0000000c0d0e7389 */ /* 0x00006400000c000b */
[----:B01----:R-:W-:Y:S01]  /*13720*/  ENDCOLLECTIVE ;  /* 0x000000000000791b */ /* 0x003fe20003800000 */
.L_x_287:
[C---:B------:R-:W-:Y:S01]  /*13730*/  ISETP.GE.AND P4, PT, R2.reuse, R3, PT ;  /* 0x000000030200720c */ /* 0x040fe20003f86270 */
[----:B------:R-:W-:Y:S02]  /*13740*/  VIADD R8, R2, 0x20 ;  /* 0x0000002002087836 */ /* 0x000fe40000000000 */
[----:B------:R-:W-:Y:S02]  /*13750*/  IMAD.MOV.U32 R13, RZ, RZ, R0 ;  /* 0x000000ffff0d7224 */ /* 0x000fe400078e0000 */
[----:B------:R-:W-:Y:S02]  /*13760*/  IMAD.MOV.U32 R12, RZ, RZ, 0x1 ;  /* 0x00000001ff0c7424 */ /* 0x000fe400078e00ff */
[----:B------:R-:W-:-:S07]  /*13770*/  IMAD.MOV.U32 R7, RZ, RZ, R14 ;  /* 0x000000ffff077224 */ /* 0x000fce00078e000e */
[----:B------:R-:W-:Y:S05]  /*13780*/  WARPSYNC.COLLECTIVE R15, `(.L_x_288) ;  /* 0x000000000f087348 */ /* 0x000fea0003c00000 */
[----:B------:R0:W1:Y:S02]  /*13790*/  SHFL.IDX P6, R14, R13, R12, R11 ;  /* 0x0000000c0d0e7389 */ /* 0x00006400000c000b */
[----:B01----:R-:W-:Y:S01]  /*137a0*/  ENDCOLLECTIVE ;  /* 0x000000000000791b */ /* 0x003fe20003800000 */
.L_x_288:
[----:B------:R-:W-:-:S05]  /*137b0*/  @!P4 IADD3 R7, P3, R10, R7, RZ ;  /* 0x000000070a07c210 */ /* 0x000fca0007f7e0ff */
[----:B------:R-:W-:Y:S01]  /*137c0*/  @!P4 IMAD.X R6, RZ, RZ, R6, P3 ;  /* 0x000000ffff06c224 */ /* 0x000fe200018e0606 */
[----:B------:R-:W-:-:S04]  /*137d0*/  ISETP.GE.AND P3, PT, R8, R3, PT ;  /* 0x000000030800720c */ /* 0x000fc80003f66270 */
[----:B------:R-:W-:Y:S01]  /*137e0*/  @!P4 LOP3.LUT R7, R7, R6, RZ, 0x3c, !PT ;  /* 0x000000060707c212 */ /* 0x000fe200078e3cff */
[----:B------:R-:W-:-:S03]  /*137f0*/  IMAD.MOV.U32 R13, RZ, RZ, R4 ;  /* 0x000000ffff0d7224 */ /* 0x000fc600078e0004 */
[----:B------:R-:W-:-:S04]  /*13800*/  @!P4 LOP3.LUT R6, R7, R6, RZ, 0x3c, !PT ;  /* 0x000000060706c212 */ /* 0x000fc800078e3cff */
[----:B------:R-:W-:Y:S01]  /*13810*/  @!P4 LOP3.LUT R7, R7, R6, RZ, 0x3c, !PT ;  /* 0x000000060707c212 */ /* 0x000fe200078e3cff */
[----:B------:R-:W-:-:S07]  /*13820*/  IMAD.MOV.U32 R5, RZ, RZ, R14 ;  /* 0x000000ffff057224 */ /* 0x000fce00078e000e */
[----:B------:R-:W-:Y:S05]  /*13830*/  WARPSYNC.COLLECTIVE R15, `(.L_x_289) ;  /* 0x000000000f087348 */ /* 0x000fea0003c00000 */
[----:B------:R0:W1:Y:S02]  /*13840*/  SHFL.IDX P6, R14, R13, R12, R11 ;  /* 0x0000000c0d0e7389 */ /* 0x00006400000c000b */
[----:B01----:R-:W-:Y:S01]  /*13850*/  ENDCOLLECTIVE ;  /* 0x000000000000791b */ /* 0x003fe20003800000 */
.L_x_289:
[----:B------:R-:W-:Y:S01]  /*13860*/  @!PT LDS RZ, [RZ] ;  /* 0x00000000fffff984 */ /* 0x000fe20000000800 */
[----:B------:R-:W-:Y:S01]  /*13870*/  @!PT LDS RZ, [RZ] ;  /* 0x00000000fffff984 */ /* 0x000fe20000000800 */
[----:B------:R-:W-:Y:S01]  /*13880*/  @!PT LDS RZ, [RZ] ;  /* 0x00000000fffff984 */ /* 0x000fe20000000800 */
[----:B------:R-:W-:Y:S04]  /*13890*/  @!P4 LDGSTS.E.BYPASS.LTC128B.128 [R9+0x14400], desc[UR50][R6.64], !P0 ;  /* 0x144000000609cfae */ /* 0x000fe8000c101d72 */
[----:B------:R-:W-:Y:S04]  /*138a0*/  @!P4 LDGSTS.E.BYPASS.LTC128B.128 [R9+0x16400], desc[UR50][R6.64+0x40], !P1 ;  /* 0x164000400609cfae */ /* 0x000fe8000c901d72 */
[----:B------:R0:W-:Y:S01]  /*138b0*/  @!P4 LDGSTS.E.BYPASS.LTC128B.128 [R9+0x18400], desc[UR50][R6.64+0x80], !P2 ;  /* 0x184000800609cfae */ /* 0x0001e2000d101d72 */
[----:B------:R-:W-:Y:S02]  /*138c0*/  IMAD.MOV.U32 R13, RZ, RZ, R0 ;  /* 0x000000ffff0d7224 */ /* 0x000fe400078e0000 */
[----:B------:R-:W-:-:S02]  /*138d0*/  IMAD.MOV.U32 R12, RZ, RZ, 0x2 ;  /* 0x00000002ff0c7424 */ /* 0x000fc400078e00ff */
[----:B0-----:R-:W-:-:S07]  /*138e0*/  IMAD.MOV.U32 R6, RZ, RZ, R14 ;  /* 0x000000ffff067224 */ /* 0x001fce00078e000e */
[----:B------:R-:W-:Y:S05]  /*138f0*/  WARPSYNC.COLLECTIVE R15, `(.L_x_290) ;  /* 0x000000000f087348 */ /* 0x000fea0003c00000 */
[----:B------:R0:W1:Y:S02]  /*13900*/  SHFL.IDX P6, R14, R13, R12, R11 ;  /* 0x0000000c0d0e7389 */ /* 0x00006400000c000b */
[----:B01----:R-:W-:Y:S01]  /*13910*/  ENDCOLLECTIVE ;  /* 0x000000000000791b */ /* 0x003fe20003800000 */
.L_x_290:
[----:B------:R-:W-:-:S05]  /*13920*/  @!P3 IADD3 R6, P4, R10, R6, RZ ;  /* 0x000000060a06b210 */ /* 0x000fca0007f9e0ff */
[----:B------:R-:W-:-:S04]  /*13930*/  @!P3 IMAD.X R5, RZ, RZ, R5, P4 ;  /* 0x000000ffff05b224 */ /* 0x000fc800020e0605 */
[----:B------:R-:W-:Y:S02]  /*13940*/  @!P3 IMAD.MOV.U32 R7, RZ, RZ, R5 ;  /* 0x000000ffff07b224 */ /* 0x000fe400078e0005 */
[----:B------:R-:W-:Y:S02]  /*13950*/  VIADD R5, R2, 0x40 ;  /* 0x0000004002057836 */ /* 0x000fe40000000000 */
[----:B------:R-:W-:Y:S01]  /*13960*/  IMAD.MOV.U32 R13, RZ, RZ, R4 ;  /* 0x000000ffff0d7224 */ /* 0x000fe200078e0004 */
[----:B------:R-:W-:Y:S01]  /*13970*/  @!PT LDS RZ, [RZ] ;  /* 0x00000000fffff984 */ /* 0x000fe20000000800 */
[----:B------:R-:W-:Y:S01]  /*13980*/  @!PT LDS RZ, [RZ] ;  /* 0x00000000fffff984 */ /* 0x000fe20000000800 */
[----:B------:R-:W-:Y:S01]  /*13990*/  @!PT LDS RZ, [RZ] ;  /* 0x00000000fffff984 */ /* 0x000fe20000000800 */
[----:B------:R0:W-:Y:S04]  /*139a0*/  @!P3 LDGSTS.E.BYPASS.LTC128B.128 [R9+0x14c00], desc[UR50][R6.64], !P0 ;  /* 0x14c000000609bfae */ /* 0x0001e8000c101d72 */
[----:B------:R0:W-:Y:S04]  /*139b0*/  @!P3 LDGSTS.E.BYPASS.LTC128B.128 [R9+0x16c00], desc[UR50][R6.64+0x40], !P1 ;  /* 0x16c000400609bfae */ /* 0x0001e8000c901d72 */
[----:B------:R0:W-:Y:S01]  /*139c0*/  @!P3 LDGSTS.E.BYPASS.LTC128B.128 [R9+0x18c00], desc[UR50][R6.64+0x80], !P2 ;  /* 0x18c000800609bfae */ /* 0x0001e2000d101d72 */
[----:B------:R-:W-:Y:S01]  /*139d0*/  ISETP.GE.AND P3, PT, R5, R3, PT ;  /* 0x000000030500720c */ /* 0x000fe20003f66270 */
[----:B------:R-:W-:-:S12]  /*139e0*/  IMAD.MOV.U32 R5, RZ, RZ, R14 ;  /* 0x000000ffff057224 */ /* 0x000fd800078e000e */
[----:B0-----:R-:W-:Y:S05]  /*139f0*/  WARPSYNC.COLLECTIVE R15, `(.L_x_291) ;  /* 0x000000000f087348 */ /* 0x001fea0003c00000 */
[----:B------:R1:W2:Y:S02]  /*13a00*/  SHFL.IDX P6, R14, R13, R12, R11 ;  /* 0x0000000c0d0e7389 */ /* 0x0002a400000c000b */
[----:B012---:R-:W-:Y:S01]  /*13a10*/  ENDCOLLECTIVE ;  /* 0x000000000000791b */ /* 0x007fe20003800000 */
.L_x_291:
[----:B------:R-:W-:Y:S02]  /*13a20*/  IMAD.MOV.U32 R13, RZ, RZ, R0 ;  /* 0x000000ffff0d7224 */ /* 0x000fe400078e0000 */
[----:B------:R-:W-:Y:S02]  /*13a30*/  IMAD.MOV.U32 R12, RZ, RZ, 0x3 ;  /* 0x00000003ff0c7424 */ /* 0x000fe400078e00ff */
[----:B------:R-:W-:-:S07]  /*13a40*/  IMAD.MOV.U32 R6, RZ, RZ, R14 ;  /* 0x000000ffff067224 */ /* 0x000fce00078e000e */
[----:B------:R-:W-:Y:S05]  /*13a50*/  WARPSYNC.COLLECTIVE R15, `(.L_x_292) ;  /* 0x000000000f087348 */ /* 0x000fea0003c00000 */
[----:B------:R0:W1:Y:S02]  /*13a60*/  SHFL.IDX P6, R14, R13, R12, R11 ;  /* 0x0000000c0d0e7389 */ /* 0x00006400000c000b */
[----:B01----:R-:W-:Y:S01]  /*13a70*/  ENDCOLLECTIVE ;  /* 0x000000000000791b */ /* 0x003fe20003800000 */
.L_x_292:
[----:B------:R-:W-:-:S05]  /*13a80*/  @!P3 IADD3 R6, P4, R10, R6, RZ ;  /* 0x000000060a06b210 */ /* 0x000fca0007f9e0ff */
[----:B------:R-:W-:-:S04]  /*13a90*/  @!P3 IMAD.X R5, RZ, RZ, R5, P4 ;  /* 0x000000ffff05b224 */ /* 0x000fc800020e0605 */
[----:B------:R-:W-:Y:S02]  /*13aa0*/  @!P3 IMAD.MOV.U32 R7, RZ, RZ, R5 ;  /* 0x000000ffff07b224 */ /* 0x000fe400078e0005 */
[----:B------:R-:W-:-:S03]  /*13ab0*/  IMAD.MOV.U32 R13, RZ, RZ, R4 ;  /* 0x000000ffff0d7224 */ /* 0x000fc600078e0004 */
[----:B------:R-:W-:Y:S01]  /*13ac0*/  @!PT LDS RZ, [RZ] ;  /* 0x00000000fffff984 */ /* 0x000fe20000000800 */
[----:B------:R-:W-:Y:S01]  /*13ad0*/  @!PT LDS RZ, [RZ] ;  /* 0x00000000fffff984 */ /* 0x000fe20000000800 */
[----:B------:R-:W-:Y:S01]  /*13ae0*/  @!PT LDS RZ, [RZ] ;  /* 0x00000000fffff984 */ /* 0x000fe20000000800 */
[----:B------:R0:W-:Y:S04]  /*13af0*/  @!P3 LDGSTS.E.BYPASS.LTC128B.128 [R9+0x15400], desc[UR50][R6.64], !P0 ;  /* 0x154000000609bfae */ /* 0x0001e8000c101d72 */
[----:B------:R0:W-:Y:S01]  /*13b00*/  @!P3 LDGSTS.E.BYPASS.LTC128B.128 [R9+0x17400], desc[UR50][R6.64+0x40], !P1 ;  /* 0x174000400609bfae */ /* 0x0001e2000c901d72 */
[----:B------:R-:W-:-:S03]  /*13b10*/  IMAD.MOV.U32 R0, RZ, RZ, R14 ;  /* 0x000000ffff007224 */ /* 0x000fc600078e000e */
[----:B------:R0:W-:Y:S04]  /*13b20*/  @!P3 LDGSTS.E.BYPASS.LTC128B.128 [R9+0x19400], desc[UR50][R6.64+0x80], !P2 ;  /* 0x194000800609bfae */ /* 0x0001e8000d101d72 */
[----:B0-----:R-:W-:Y:S05]  /*13b30*/  WARPSYNC.COLLECTIVE R15, `(.L_x_293) ;  /* 0x000000000f087348 */ /* 0x001fea0003c00000 */
[----:B------:R1:W2:Y:S02]  /*13b40*/  SHFL.IDX P6, R14, R13, R12, R11 ;  /* 0x0000000c0d0e7389 */ /* 0x0002a400000c000b */
[----:B012---:R-:W-:Y:S01]  /*13b50*/  ENDCOLLECTIVE ;  /* 0x000000000000791b */ /* 0x007fe20003800000 */
.L_x_293:
[----:B------:R-:W-:Y:S01]  /*13b60*/  IMAD.MOV.U32 R4, RZ, RZ, R14 ;  /* 0x000000ffff047224 */ /* 0x000fe200078e000e */
[----:B------:R-:W-:Y:S06]  /*13b70*/  BRA `(.L_x_294) ;  /* 0xffffffcc00207947 */ /* 0x000fec000383ffff */
.L_x_222:
[----:B-1----:R1:W2:Y:S02]  /*13b80*/  SYNCS.PHASECHK.TRANS64.TRYWAIT P0, [R17+URZ+0x29820], R0 ;  /* 0x02982000110075a7 */ /* 0x0022a4000800017f */
[----:B--2---:R-:W-:Y:S05]  /*13b90*/  @!P0 NANOSLEEP.SYNCS 0x989680 ;  /* 0x009896800000895d */ /* 0x004fea0003900000 */
[----:B------:R-:W2:Y:S02]  /*13ba0*/  @!P0 SYNCS.PHASECHK.TRANS64 P0, [R17+URZ+0x29820], R0 ;  /* 0x02982000110085a7 */ /* 0x000ea4000800007f */
[----:B--2---:R-:W-:Y:S05]  /*13bb0*/  @!P0 BRA `(.L_x_222) ;  /* 0xfffffffc00f08947 */ /* 0x004fea000383ffff */
[----:B------:R-:W-:Y:S05]  /*13bc0*/  BRA `(.L_x_295) ;  /* 0xffffffcc00907947 */ /* 0x000fea000383ffff */
.L_x_228:
[----:B--2---:R2:W3:Y:S02]  /*13bd0*/  SYNCS.PHASECHK.TRANS64.TRYWAIT P0, [R5+URZ+0x29880], R4 ;  /* 0x02988004050075a7 */ /* 0x0044e4000800017f */
[----:B---3--:R-:W-:Y:S05]  /*13be0*/  @!P0 NANOSLEEP.SYNCS 0x989680 ;  /* 0x009896800000895d */ /* 0x008fea0003900000 */
[----:B------:R-:W3:Y:S02]  /*13bf0*/  @!P0 SYNCS.PHASECHK.TRANS64 P0, [R5+URZ+0x29880], R4 ;  /* 0x02988004050085a7 */ /* 0x000ee4000800007f */
[----:B---3--:R-:W-:Y:S05]  /*13c00*/  @!P0 BRA `(.L_x_228) ;  /* 0xfffffffc00f08947 */ /* 0x008fea000383ffff */
[----:B------:R-:W-:Y:S05]  /*13c10*/  BRA `(.L_x_296) ;  /* 0xffffffd000447947 */ /* 0x000fea000383ffff */
.L_x_233:
[----:B---3--:R3:W4:Y:S02]  /*13c20*/  SYNCS.PHASECHK.TRANS64.TRYWAIT P0, [R5+URZ+0x29840], R4 ;  /* 0x02984004050075a7 */ /* 0x008724000800017f */
[----:B----4-:R-:W-:Y:S05]  /*13c30*/  @!P0 NANOSLEEP.SYNCS 0x989680 ;  /* 0x009896800000895d */ /* 0x010fea0003900000 */
[----:B------:R-:W4:Y:S02]  /*13c40*/  @!P0 SYNCS.PHASECHK.TRANS64 P0, [R5+URZ+0x29840], R4 ;  /* 0x02984004050085a7 */ /* 0x000f24000800007f */
[----:B----4-:R-:W-:Y:S05]  /*13c50*/  @!P0 BRA `(.L_x_233) ;  /* 0xfffffffc00f08947 */ /* 0x010fea000383ffff */
[----:B------:R-:W-:Y:S05]  /*13c60*/  BRA `(.L_x_297) ;  /* 0xffffffd000c07947 */ /* 0x000fea000383ffff */
.L_x_241:
[----:B--2---:R2:W3:Y:S02]  /*13c70*/  SYNCS.PHASECHK.TRANS64.TRYWAIT P0, [R19+URZ+0x29870], R4 ;  /* 0x02987004130075a7 */ /* 0x0044e4000800017f */
[----:B---3--:R-:W-:Y:S05]  /*13c80*/  @!P0 NANOSLEEP.SYNCS 0x989680 ;  /* 0x009896800000895d */ /* 0x008fea0003900000 */
[----:B------:R-:W3:Y:S02]  /*13c90*/  @!P0 SYNCS.PHASECHK.TRANS64 P0, [R19+URZ+0x29870], R4 ;  /* 0x02987004130085a7 */ /* 0x000ee4000800007f */
[----:B---3--:R-:W-:Y:S05]  /*13ca0*/  @!P0 BRA `(.L_x_241) ;  /* 0xfffffffc00f08947 */ /* 0x008fea000383ffff */
[----:B------:R-:W-:Y:S05]  /*13cb0*/  BRA `(.L_x_298) ;  /* 0xffffffd400d87947 */ /* 0x000fea000383ffff */
.L_x_243:
[----:B---3--:R3:W4:Y:S02]  /*13cc0*/  SYNCS.PHASECHK.TRANS64.TRYWAIT P0, [R19+URZ+0x29860], R0 ;  /* 0x02986000130075a7 */ /* 0x008724000800017f */
[----:B----4-:R-:W-:Y:S05]  /*13cd0*/  @!P0 NANOSLEEP.SYNCS 0x989680 ;  /* 0x009896800000895d */ /* 0x010fea0003900000 */
[----:B------:R-:W4:Y:S02]  /*13ce0*/  @!P0 SYNCS.PHASECHK.TRANS64 P0, [R19+URZ+0x29860], R0 ;  /* 0x02986000130085a7 */ /* 0x000f24000800007f */
[----:B----4-:R-:W-:Y:S05]  /*13cf0*/  @!P0 BRA `(.L_x_243) ;  /* 0xfffffffc00f08947 */ /* 0x010fea000383ffff */
[----:B------:R-:W-:Y:S05]  /*13d00*/  BRA `(.L_x_299) ;  /* 0xffffffd400e07947 */ /* 0x000fea000383ffff */
.L_x_250:
[----:B0-----:R0:W1:Y:S02]  /*13d10*/  SYNCS.PHASECHK.TRANS64.TRYWAIT P1, [R16+URZ+0x29870], R3 ;  /* 0x02987003100075a7 */ /* 0x001064000802017f */
[----:B-1----:R-:W-:Y:S05]  /*13d20*/  @!P1 NANOSLEEP.SYNCS 0x989680 ;  /* 0x009896800000995d */ /* 0x002fea0003900000 */
[----:B------:R-:W1:Y:S02]  /*13d30*/  @!P1 SYNCS.PHASECHK.TRANS64 P1, [R16+URZ+0x29870], R3 ;  /* 0x02987003100095a7 */ /* 0x000e64000802007f */
[----:B-1----:R-:W-:Y:S05]  /*13d40*/  @!P1 BRA `(.L_x_250) ;  /* 0xfffffffc00f09947 */ /* 0x002fea000383ffff */
[----:B------:R-:W-:Y:S05]  /*13d50*/  BRA `(.L_x_300) ;  /* 0xffffffdc00b87947 */ /* 0x000fea000383ffff */
.L_x_252:
[----:B0-----:R0:W1:Y:S02]  /*13d60*/  SYNCS.PHASECHK.TRANS64.TRYWAIT P1, [R16+URZ+0x29860], R3 ;  /* 0x02986003100075a7 */ /* 0x001064000802017f */
[----:B-1----:R-:W-:Y:S05]  /*13d70*/  @!P1 NANOSLEEP.SYNCS 0x989680 ;  /* 0x009896800000995d */ /* 0x002fea0003900000 */
[----:B------:R-:W1:Y:S02]  /*13d80*/  @!P1 SYNCS.PHASECHK.TRANS64 P1, [R16+URZ+0x29860], R3 ;  /* 0x02986003100095a7 */ /* 0x000e64000802007f */
[----:B-1----:R-:W-:Y:S05]  /*13d90*/  @!P1 BRA `(.L_x_252) ;  /* 0xfffffffc00f09947 */ /* 0x002fea000383ffff */
[----:B------:R-:W-:Y:S05]  /*13da0*/  BRA `(.L_x_301) ;  /* 0xffffffdc00c07947 */ /* 0x000fea000383ffff */
.L_x_263:
[----:B0-----:R0:W1:Y:S02]  /*13db0*/  SYNCS.PHASECHK.TRANS64.TRYWAIT P0, [R3+URZ+0x29820], R0 ;  /* 0x02982000030075a7 */ /* 0x001064000800017f */
[----:B-1----:R-:W-:Y:S05]  /*13dc0*/  @!P0 NANOSLEEP.SYNCS 0x989680 ;  /* 0x009896800000895d */ /* 0x002fea0003900000 */
[----:B------:R-:W1:Y:S02]  /*13dd0*/  @!P0 SYNCS.PHASECHK.TRANS64 P0, [R3+URZ+0x29820], R0 ;  /* 0x02982000030085a7 */ /* 0x000e64000800007f */
[----:B-1----:R-:W-:Y:S05]  /*13de0*/  @!P0 BRA `(.L_x_263) ;  /* 0xfffffffc00f08947 */ /* 0x002fea000383ffff */
[----:B------:R-:W-:Y:S05]  /*13df0*/  BRA `(.L_x_302) ;  /* 0xfffffff0005c7947 */ /* 0x000fea000383ffff */
.L_x_264:
[----:B------:R-:W1:Y:S01]  /*13e00*/  S2R R2, SR_TID.X ;  /* 0x0000000000027919 */ /* 0x000e620000002100 */
[----:B------:R-:W-:Y:S01]  /*13e10*/  BSSY B0, `(.L_x_303) ;  /* 0x000000a000007945 */ /* 0x000fe20003800000 */
[----:B------:R-:W-:Y:S02]  /*13e20*/  IMAD.MOV.U32 R12, RZ, RZ, RZ ;  /* 0x000000ffff0c7224 */ /* 0x000fe400078e00ff */
[----:B------:R-:W-:Y:S02]  /*13e30*/  IMAD.MOV.U32 R11, RZ, RZ, 0x1f ;  /* 0x0000001fff0b7424 */ /* 0x000fe400078e00ff */
[----:B------:R-:W-:Y:S01]  /*13e40*/  IMAD.MOV.U32 R15, RZ, RZ, -0x1 ;  /* 0xffffffffff0f7424 */ /* 0x000fe200078e00ff */
[----:B-1----:R-:W-:-:S04]  /*13e50*/  SHF.R.U32.HI R2, RZ, 0x5, R2 ;  /* 0x00000005ff027819 */ /* 0x002fc80000011602 */
[----:B------:R-:W-:-:S05]  /*13e60*/  LOP3.LUT R2, R2, 0x3, RZ, 0xc0, !PT ;  /* 0x0000000302027812 */ /* 0x000fca00078ec0ff */
[----:B------:R-:W-:-:S07]  /*13e70*/  IMAD.MOV.U32 R13, RZ, RZ, R2 ;  /* 0x000000ffff0d7224 */ /* 0x000fce00078e0002 */
[----:B0-----:R-:W-:Y:S05]  /*13e80*/  WARPSYNC.COLLECTIVE R15, `(.L_x_304) ;  /* 0x000000000f087348 */ /* 0x001fea0003c00000 */
[----:B------:R1:W2:Y:S02]  /*13e90*/  SHFL.IDX P6, R14, R13, R12, R11 ;  /* 0x0000000c0d0e7389 */ /* 0x0002a400000c000b */
[----:B012---:R-:W-:Y:S01]  /*13ea0*/  ENDCOLLECTIVE ;  /* 0x000000000000791b */ /* 0x007fe20003800000 */
.L_x_304:
[----:B------:R-:W-:Y:S05]  /*13eb0*/  BSYNC B0 ;  /* 0x0000000000007941 */ /* 0x000fea0003800000 */
.L_x_303:
[----:B------:R-:W-:Y:S05]  /*13ec0*/  BRA `(.L_x_305) ;  /* 0xfffffff000447947 */ /* 0x000fea000383ffff */
.L_x_267:
[----:B------:R-:W-:Y:S01]  /*13ed0*/  BSSY B1, `(.L_x_306) ;  /* 0x0000006000017945 */ /* 0x000fe20003800000 */
[----:B------:R-:W-:-:S07]  /*13ee0*/  IMAD.MOV.U32 R15, RZ, RZ, -0x1 ;  /* 0xffffffffff0f7424 */ /* 0x000fce00078e00ff */
[----:B0-----:R-:W-:Y:S05]  /*13ef0*/  WARPSYNC.COLLECTIVE R15, `(.L_x_307) ;  /* 0x000000000f0c7348 */ /* 0x001fea0003c00000 */
[----:B------:R-:W-:Y:S02]  /*13f00*/  ELECT P6, UR62, PT ;  /* 0x00000000003e782f */ /* 0x000fe400038c0000 */
[----:B------:R-:W-:Y:S01]  /*13f10*/  MOV R14, UR62 ;  /* 0x0000003e000e7c02 */ /* 0x000fe20008000f00 */
[----:B0-----:R-:W-:Y:S10]  /*13f20*/  ENDCOLLECTIVE ;  /* 0x000000000000791b */ /* 0x001ff40003800000 */
.L_x_307:
[----:B------:R-:W-:Y:S05]  /*13f30*/  BSYNC B1 ;  /* 0x0000000000017941 */ /* 0x000fea0003800000 */
.L_x_306:
[----:B------:R-:W-:Y:S05]  /*13f40*/  BRA `(.L_x_308) ;  /* 0xfffffff0003c7947 */ /* 0x000fea000383ffff */
.L_x_269:
[----:B0-----:R0:W1:Y:S02]  /*13f50*/  SYNCS.PHASECHK.TRANS64.TRYWAIT P1, [R7+URZ], R4 ;  /* 0x00000004070075a7 */ /* 0x001064000802017f */
[----:B-1----:R-:W-:Y:S05]  /*13f60*/  @!P1 NANOSLEEP.SYNCS 0x989680 ;  /* 0x009896800000995d */ /* 0x002fea0003900000 */
[----:B------:R-:W1:Y:S02]  /*13f70*/  @!P1 SYNCS.PHASECHK.TRANS64 P1, [R7+URZ], R4 ;  /* 0x00000004070095a7 */ /* 0x000e64000802007f */
[----:B-1----:R-:W-:Y:S05]  /*13f80*/  @!P1 BRA `(.L_x_269) ;  /* 0xfffffffc00f09947 */ /* 0x002fea000383ffff */
[----:B------:R-:W-:Y:S05]  /*13f90*/  BRA `(.L_x_309) ;  /* 0xfffffff000747947 */ /* 0x000fea000383ffff */
.L_x_270:
[----:B-1----:R1:W2:Y:S02]  /*13fa0*/  SYNCS.PHASECHK.TRANS64.TRYWAIT P1, [R5+URZ], R0 ;  /* 0x00000000050075a7 */ /* 0x0022a4000802017f */
[----:B--2---:R-:W-:Y:S05]  /*13fb0*/  @!P1 NANOSLEEP.SYNCS 0x989680 ;  /* 0x009896800000995d */ /* 0x004fea0003900000 */
[----:B------:R-:W2:Y:S02]  /*13fc0*/  @!P1 SYNCS.PHASECHK.TRANS64 P1, [R5+URZ], R0 ;  /* 0x00000000050095a7 */ /* 0x000ea4000802007f */
[----:B--2---:R-:W-:Y:S05]  /*13fd0*/  @!P1 BRA `(.L_x_270) ;  /* 0xfffffffc00f09947 */ /* 0x004fea000383ffff */
[----:B------:R-:W-:Y:S05]  /*13fe0*/  BRA `(.L_x_310) ;  /* 0xfffffff000687947 */ /* 0x000fea000383ffff */
.L_x_272:
[----:B-1----:R1:W2:Y:S02]  /*13ff0*/  SYNCS.PHASECHK.TRANS64.TRYWAIT P1, [R5+URZ+0x29860], R4 ;  /* 0x02986004050075a7 */ /* 0x0022a4000802017f */
[----:B--2---:R-:W-:Y:S05]  /*14000*/  @!P1 NANOSLEEP.SYNCS 0x989680 ;  /* 0x009896800000995d */ /* 0x004fea0003900000 */
[----:B------:R-:W2:Y:S02]  /*14010*/  @!P1 SYNCS.PHASECHK.TRANS64 P1, [R5+URZ+0x29860], R4 ;  /* 0x02986004050095a7 */ /* 0x000ea4000802007f */
[----:B--2---:R-:W-:Y:S05]  /*14020*/  @!P1 BRA `(.L_x_272) ;  /* 0xfffffffc00f09947 */ /* 0x004fea000383ffff */
[----:B------:R-:W-:Y:S05]  /*14030*/  BRA `(.L_x_311) ;  /* 0xfffffff000687947 */ /* 0x000fea000383ffff */
.L_x_274:
[----:B--2---:R2:W3:Y:S02]  /*14040*/  SYNCS.PHASECHK.TRANS64.TRYWAIT P1, [R3+URZ+0x29860], R0 ;  /* 0x02986000030075a7 */ /* 0x0044e4000802017f */
[----:B---3--:R-:W-:Y:S05]  /*14050*/  @!P1 NANOSLEEP.SYNCS 0x989680 ;  /* 0x009896800000995d */ /* 0x008fea0003900000 */
[----:B------:R-:W3:Y:S02]  /*14060*/  @!P1 SYNCS.PHASECHK.TRANS64 P1, [R3+URZ+0x29860], R0 ;  /* 0x02986000030095a7 */ /* 0x000ee4000802007f */
[----:B---3--:R-:W-:Y:S05]  /*14070*/  @!P1 BRA `(.L_x_274) ;  /* 0xfffffffc00f09947 */ /* 0x008fea000383ffff */
[----:B------:R-:W-:Y:S05]  /*14080*/  BRA `(.L_x_312) ;  /* 0xfffffff000687947 */ /* 0x000fea000383ffff */
.L_x_276:
[----:B---3--:R3:W4:Y:S02]  /*14090*/  SYNCS.PHASECHK.TRANS64.TRYWAIT P0, [R5+URZ+0x29880], R4 ;  /* 0x02988004050075a7 */ /* 0x008724000800017f */
[----:B----4-:R-:W-:Y:S05]  /*140a0*/  @!P0 NANOSLEEP.SYNCS 0x989680 ;  /* 0x009896800000895d */ /* 0x010fea0003900000 */
[----:B------:R-:W4:Y:S02]  /*140b0*/  @!P0 SYNCS.PHASECHK.TRANS64 P0, [R5+URZ+0x29880], R4 ;  /* 0x02988004050085a7 */ /* 0x000f24000800007f */
[----:B----4-:R-:W-:Y:S05]  /*140c0*/  @!P0 BRA `(.L_x_276) ;  /* 0xfffffffc00f08947 */ /* 0x010fea000383ffff */
[----:B------:R-:W-:Y:S05]  /*140d0*/  BRA `(.L_x_277) ;  /* 0xfffffff000647947 */ /* 0x000fea000383ffff */
.L_x_313:
        /* <DEDUP_REMOVED lines=10> */
.L_x_2801:


//--------------------- .text._ZN7cutlass13device_kernelIN5flash11enable_sm90INS1_16FlashAttnFwdSm90INS1_25CollectiveMainloopFwdSm90ILi2EN4cute5tupleIJNS5_1CILi1EEES8_S8_EEENS6_IJNS7_ILi128EEENS7_ILi160EEENS7_ILi192EEEEEELi128ENS_12float_e4m3_tEfNS_4arch4Sm90ELb0ELb0ELb1ELb1ELb0ELb1ELb0ELb1ELb1ELb1ELb1ELb0EEENS1_21CollectiveEpilogueFwdINS6_IJSA_SA_SB_EEES9_NS_10bfloat16_tESG_Li256ELb1ELb1ELb1ELb1EEENS1_36VarlenDynamicPersistentTileSchedulerILi128ELi160ELi256ELi128ELb1ELb1ELb1ELb0ELb1ELb1EEEEEEEEEvNT_6ParamsE --------------------------
	.section	.text._ZN7cutlass13device_kernelIN5flash11enable_sm90INS1_16FlashAttnFwdSm90INS1_25CollectiveMainloopFwdSm90ILi2EN4cute5tupleIJNS5_1CILi1EEES8_S8_EEENS6_IJNS7_ILi128EEENS7_ILi160EEENS7_ILi192EEEEEELi128ENS_12float_e4m3_tEfNS_4arch4Sm90ELb0ELb0ELb1ELb1ELb0ELb1ELb0ELb1ELb1ELb1ELb1ELb0EEENS1_21CollectiveEpilogueFwdINS6_IJSA_SA_SB_EEES9_NS_10bfloat16_tESG_Li256ELb1ELb1ELb1ELb1EEENS1_36VarlenDynamicPersistentTileSchedulerILi128ELi160ELi256ELi128ELb1ELb1ELb1ELb0ELb1ELb1EEEEEEEEEvNT_6ParamsE,"ax",@progbits
	.align	128
.text._ZN7cutlass13device_kernelIN5flash11enable_sm90INS1_16FlashAttnFwdSm90INS1_25CollectiveMainloopFwdSm90ILi2EN4cute5tupleIJNS5_1CILi1EEES8_S8_EEENS6_IJNS7_ILi128EEENS7_ILi160EEENS7_ILi192EEEEEELi128ENS_12float_e4m3_tEfNS_4arch4Sm90ELb0ELb0ELb1ELb1ELb0ELb1ELb0ELb1ELb1ELb1ELb1ELb0EEENS1_21CollectiveEpilogueFwdINS6_IJSA_SA_SB_EEES9_NS_10bfloat16_tESG_Li256ELb1ELb1ELb1ELb1EEENS1_36VarlenDynamicPersistentTileSchedulerILi128ELi160ELi256ELi128ELb1ELb1ELb1ELb0ELb1ELb1EEEEEEEEEvNT_6ParamsE:
        .type           _ZN7cutlass13device_kernelIN5flash11enable_sm90INS1_16FlashAttnFwdSm90INS1_25CollectiveMainloopFwdSm90ILi2EN4cute5tupleIJNS5_1CILi1EEES8_S8_EEENS6_IJNS7_ILi128EEENS7_ILi160EEENS7_ILi192EEEEEELi128ENS_12float_e4m3_tEfNS_4arch4Sm90ELb0ELb0ELb1ELb1ELb0ELb1ELb0ELb1ELb1ELb1ELb1ELb0EEENS1_21CollectiveEpilogueFwdINS6_IJSA_SA_SB_EEES9_NS_10bfloat16_tESG_Li256ELb1ELb1ELb1ELb1EEENS1_36VarlenDynamicPersistentTileSchedulerILi128ELi160ELi256ELi128ELb1ELb1ELb1ELb0ELb1ELb1EEEEEEEEEvNT_6ParamsE,@function
        .size           _ZN7cutlass13device_kernelIN5flash11enable_sm90INS1_16FlashAttnFwdSm90INS1_25CollectiveMainloopFwdSm90ILi2EN4cute5tupleIJNS5_1CILi1EEES8_S8_EEENS6_IJNS7_ILi128EEENS7_ILi160EEENS7_ILi192EEEEEELi128ENS_12float_e4m3_tEfNS_4arch4Sm90ELb0ELb0ELb1ELb1ELb0ELb1ELb0ELb1ELb1ELb1ELb1ELb0EEENS1_21CollectiveEpilogueFwdINS6_IJSA_SA_SB_EEES9_NS_10bfloat16_tESG_Li256ELb1ELb1ELb1ELb1EEENS1_36VarlenDynamicPersistentTileSchedulerILi128ELi160ELi256ELi128ELb1ELb1ELb1ELb0ELb1ELb1EEEEEEEEEvNT_6ParamsE,(.L_x_2802 - _ZN7cutlass13device_kernelIN5flash11enable_sm90INS1_16FlashAttnFwdSm90INS1_25CollectiveMainloopFwdSm90ILi2EN4cute5tupleIJNS5_1CILi1EEES8_S8_EEENS6_IJNS7_ILi128EEENS7_ILi160EEENS7_ILi192EEEEEELi128ENS_12float_e4m3_tEfNS_4arch4Sm90ELb0ELb0ELb1ELb1ELb0ELb1ELb0ELb1ELb1ELb1ELb1ELb0EEENS1_21CollectiveEpilogueFwdINS6_IJSA_SA_SB_EEES9_NS_10bfloat16_tESG_Li256ELb1ELb1ELb1ELb1EEENS1_36VarlenDynamicPersistentTileSchedulerILi128ELi160ELi256ELi128ELb1ELb1ELb1ELb0ELb1ELb1EEEEEEEEEvNT_6ParamsE)
        .other          _ZN7cutlass13device_kernelIN5flash11enable_sm90INS1_16FlashAttnFwdSm90INS1_25CollectiveMainloopFwdSm90ILi2EN4cute5tupleIJNS5_1CILi1EEES8_S8_EEENS6_IJNS7_ILi128EEENS7_ILi160EEENS7_ILi192EEEEEELi128ENS_12float_e4m3_tEfNS_4arch4Sm90ELb0ELb0ELb1ELb1ELb0ELb1ELb0ELb1ELb1ELb1ELb1ELb0EEENS1_21CollectiveEpilogueFwdINS6_IJSA_SA_SB_EEES9_NS_10bfloat16_tESG_Li256ELb1ELb1ELb1ELb1EEENS1_36VarlenDynamicPersistentTileSchedulerILi128ELi160ELi256ELi128ELb1ELb1ELb1ELb0ELb1ELb1EEEEEEEEEvNT_6ParamsE,@"STO_CUDA_ENTRY STV_DEFAULT"
_ZN7cutlass13device_kernelIN5flash11enable_sm90INS1_16FlashAttnFwdSm90INS1_25CollectiveMainloopFwdSm90ILi2EN4cute5tupleIJNS5_1CILi1EEES8_S8_EEENS6_IJNS7_ILi128EEENS7_ILi160EEENS7_ILi192EEEEEELi128ENS_12float_e4m3_tEfNS_4arch4Sm90ELb0ELb0ELb1ELb1ELb0ELb1ELb0ELb1ELb1ELb1ELb1ELb0EEENS1_21CollectiveEpilogueFwdINS6_IJSA_SA_SB_EEES9_NS_10bfloat16_tESG_Li256ELb1ELb1ELb1ELb1EEENS1_36VarlenDynamicPersistentTileSchedulerILi128ELi160ELi256ELi128ELb1ELb1ELb1ELb0ELb1ELb1EEEEEEEEEvNT_6ParamsE:
        /* <DEDUP_REMOVED lines=13> */
[----:B------:R-:W-:Y:S02]  /*00d0*/  UIADD3 UR10, UP2, UR4, 0x570, URZ ;  /* 0x00000570040a7890 */ /* 0x000fe4000ff5e03f */
[----:B------:R-:W-:Y:S02]  /*00e0*/  UIADD3 UR4, UP3, UR4, 0x670, URZ ;  /* 0x0000067004047890 */ /* 0x000fe4000ff7e03f */
[----:B------:R-:W-:-:S02]  /*00f0*/  UIADD3.X UR7, URZ, UR5, URZ, UP0, !UPT ;  /* 0x000000053f077290 */ /* 0x000fc400087fe43f */
[----:B------:R-:W-:Y:S02]  /*0100*/  UIADD3.X UR9, URZ, UR5, URZ, UP1, !UPT ;  /* 0x000000053f097290 */ /* 0x000fe40008ffe43f */
[----:B------:R-:W-:Y:S02]  /*0110*/  UIADD3.X UR11, URZ, UR5, URZ, UP2, !UPT ;  /* 0x000000053f0b7290 */ /* 0x000fe400097fe43f */
[----:B------:R-:W-:-:S03]  /*0120*/  UIADD3.X UR5, URZ, UR5, URZ, UP3, !UPT ;  /* 0x000000053f057290 */ /* 0x000fc60009ffe43f */
[----:B------:R0:W-:Y:S02]  /*0130*/  UTMACCTL.PF [UR6] ;  /* 0x00000000060079b9 */ /* 0x0001e40008040000 */
[----:B------:R0:W-:Y:S02]  /*0140*/  UTMACCTL.PF [UR8] ;  /* 0x00000000080079b9 */ /* 0x0001e40008040000 */
[----:B------:R0:W-:Y:S02]  /*0150*/  UTMACCTL.PF [UR10] ;  /* 0x000000000a0079b9 */ /* 0x0001e40008040000 */
[----:B------:R0:W-:Y:S02]  /*0160*/  UTMACCTL.PF [UR4] ;  /* 0x00000000040079b9 */ /* 0x0001e40008040000 */
[----:B0-----:R-:W-:Y:S01]  /*0170*/  NOP ;  /* 0x0000000000007918 */ /* 0x001fe20000000000 */
.L_x_315:
[----:B------:R-:W-:Y:S05]  /*0180*/  BSYNC B0 ;  /* 0x0000000000007941 */ /* 0x000fea0003800000 */
.L_x_314:
        /* <DEDUP_REMOVED lines=41> */
.L_x_316:
        /* <DEDUP_REMOVED lines=22> */
.L_x_317:
        /* <DEDUP_REMOVED lines=18> */
.L_x_318:
        /* <DEDUP_REMOVED lines=22> */
.L_x_319:
        /* <DEDUP_REMOVED lines=22> */
.L_x_320:
[----:B------:R-:W-:Y:S01]  /*0960*/  PLOP3.LUT P0, PT, PT, PT, UP0, 0x80, 0x0 ;  /* 0x000000000000781c */ /* 0x000fe20003f0f008 */
[----:B------:R-:W-:Y:S01]  /*0970*/  UMOV UR36, 0x1 ;  /* 0x0000000100247882 */ /* 0x000fe20000000000 */
[----:B------:R-:W-:Y:S01]  /*0980*/  NOP ;  /* 0x0000000000007918 */ /* 0x000fe20000000000 */
[----:B------:R-:W-:Y:S01]  /*0990*/  USEL UR36, UR36, 0x2, !UP0 ;  /* 0x0000000224247887 */ /* 0x000fe2000c000000 */
[----:B------:R-:W-:Y:S01]  /*09a0*/  BSSY B8, `(.L_x_321) ;  /* 0x0002a74000087945 */ /* 0x000fe20003800000 */
[----:B------:R-:W-:Y:S01]  /*09b0*/  ULDC.64 UR54, c[0x0][0x208] ;  /* 0x0000820000367ab9 */ /* 0x000fe20000000a00 */
[----:B012-4-:R-:W-:Y:S07]  /*09c0*/  BAR.SYNC.DEFER_BLOCKING 0x0 ;  /* 0x0000000000007b1d */ /* 0x017fee0000010000 */
[----:B------:R-:W-:Y:S05]  /*09d0*/  @!P0 BRA `(.L_x_322) ;  /* 0x00000234009c8947 */ /* 0x000fea0003800000 */
.L_x_323:
[----:B------:R-:W-:-:S08]  /*09e0*/  NOP ;  /* 0x0000000000007918 */ /* 0x000fd00000000000 */
[----:B------:R-:W0:Y:S02]  /*09f0*/  USETMAXREG.TRY_ALLOC.CTAPOOL UP0, 0xf0 ;  /* 0x000000f0000079c8 */ /* 0x000e240008000600 */
[----:B0-----:R-:W-:-:S13]  /*0a00*/  PLOP3.LUT P0, PT, PT, PT, UP0, 0x80, 0x0 ;  /* 0x000000000000781c */ /* 0x001fda0003f0f008 */
[----:B------:R-:W-:Y:S05]  /*0a10*/  @!P0 BRA `(.L_x_323) ;  /* 0xfffffffc00f08947 */ /* 0x000fea000383ffff */
[----:B------:R-:W2:Y:S01]  /*0a20*/  LDL.LU R0, [R1+0x10] ;  /* 0x0000100001007983 */ /* 0x000ea20000300800 */
[----:B------:R-:W0:Y:S01]  /*0a30*/  S2R R2, SR_TID.X ;  /* 0x0000000000027919 */ /* 0x000e220000002100 */
[----:B------:R-:W1:Y:S01]  /*0a40*/  S2UR UR37, SR_CgaCtaId ;  /* 0x00000000002579c3 */ /* 0x000e620000008800 */
[----:B------:R-:W-:Y:S01]  /*0a50*/  UMOV UR4, 0x400 ;  /* 0x0000040000047882 */ /* 0x000fe20000000000 */
[----:B0-----:R-:W-:-:S06]  /*0a60*/  SHF.R.U32.HI R2, RZ, 0x7, R2 ;  /* 0x00000007ff027819 */ /* 0x001fcc0000011602 */
[----:B------:R-:W-:Y:S06]  /*0a70*/  BAR.ARV 0x8, 0x180 ;  /* 0x0206000000007b1d */ /* 0x000fec0000002000 */
[----:B------:R-:W-:-:S13]  /*0a80*/  ISETP.NE.AND P0, PT, R2, 0x1, PT ;  /* 0x000000010200780c */ /* 0x000fda0003f05270 */
[----:B------:R-:W-:Y:S08]  /*0a90*/  @!P0 BAR.ARV 0x9, 0x100 ;  /* 0x0244000000008b1d */ /* 0x000ff00000002000 */
[----:B------:R-:W-:Y:S01]  /*0aa0*/  BAR.SYNC.DEFER_BLOCKING 0x5, 0x180 ;  /* 0x0146000000007b1d */ /* 0x000fe20000010000 */
[----:B-1----:R-:W-:-:S06]  /*0ab0*/  ULEA UR4, UR37, UR4, 0x18 ;  /* 0x0000000425047291 */ /* 0x002fcc000f8ec03f */
[----:B------:R-:W-:Y:S01]  /*0ac0*/  IMAD.U32 R16, RZ, RZ, UR4 ;  /* 0x00000004ff107e24 */ /* 0x000fe2000f8e00ff */
[----:B------:R-:W-:-:S04]  /*0ad0*/  ULDC UR4, c[0x0][0xc3c] ;  /* 0x00030f0000047ab9 */ /* 0x000fc80000000800 */
[----:B------:R-:W0:Y:S01]  /*0ae0*/  LDS.128 R144, [R16+0x298d0] ;  /* 0x0298d00010907984 */ /* 0x000e220000000c00 */
[----:B------:R-:W-:Y:S06]  /*0af0*/  BAR.ARV 0x4, 0x180 ;  /* 0x0106000000007b1d */ /* 0x000fec0000002000 */
[----:B--2---:R-:W-:-:S04]  /*0b00*/  LOP3.LUT R0, R0, 0xfffffffb, RZ, 0xc0, !PT ;  /* 0xfffffffb00007812 */ /* 0x004fc800078ec0ff */
[----:B------:R-:W-:-:S05]  /*0b10*/  @P0 LOP3.LUT R0, R0, 0x4, RZ, 0xfc, !PT ;  /* 0x0000000400000812 */ /* 0x000fca00078efcff */
[----:B------:R1:W-:Y:S01]  /*0b20*/  STL [R1+0x10], R0 ;  /* 0x0000100001007387 */ /* 0x0003e20000100800 */
[----:B0-----:R-:W-:-:S13]  /*0b30*/  ISETP.GE.AND P0, PT, R147, UR4, PT ;  /* 0x0000000493007c0c */ /* 0x001fda000bf06270 */
[----:B-1----:R-:W-:Y:S05]  /*0b40*/  @P0 BRA `(.L_x_324) ;  /* 0x000002a400640947 */ /* 0x002fea0003800000 */
[----:B------:R-:W0:Y:S01]  /*0b50*/  S2R R0, SR_TID.X ;  /* 0x0000000000007919 */ /* 0x000e220000002100 */
[----:B------:R-:W-:Y:S01]  /*0b60*/  R2UR UR52, R16 ;  /* 0x00000000103472ca */ /* 0x000fe200000e0000 */
[----:B------:R-:W-:Y:S01]  /*0b70*/  IMAD.MOV.U32 R234, RZ, RZ, 0x20 ;  /* 0x00000020ffea7424 */ /* 0x000fe200078e00ff */
[----:B------:R-:W-:Y:S01]  /*0b80*/  MOV R198, RZ ;  /* 0x000000ff00c67202 */ /* 0x000fe20000000f00 */
[----:B------:R-:W-:Y:S01]  /*0b90*/  IMAD.MOV.U32 R169, RZ, RZ, RZ ;  /* 0x000000ffffa97224 */ /* 0x000fe200078e00ff */
[----:B------:R-:W-:Y:S01]  /*0ba0*/  ULOP3.LUT UR53, UR36, 0x1, URZ, 0xfc, !UPT ;  /* 0x0000000124357892 */ /* 0x000fe2000f8efc3f */
[----:B------:R-:W-:Y:S01]  /*0bb0*/  IMAD.MOV.U32 R148, RZ, RZ, RZ ;  /* 0x000000ffff947224 */ /* 0x000fe200078e00ff */
[----:B------:R-:W-:-:S07]  /*0bc0*/  UMOV UR43, URZ ;  /* 0x0000003f002b7c82 */ /* 0x000fce0008000000 */
[----:B------:R-:W-:Y:S01]  /*0bd0*/  UIADD3 UR52, UR52, 0x14400, URZ ;  /* 0x0001440034347890 */ /* 0x000fe2000fffe03f */
[----:B0-----:R-:W-:-:S05]  /*0be0*/  VIADD R25, R0, 0xffffff80 ;  /* 0xffffff8000197836 */ /* 0x001fca0000000000 */
[----:B------:R-:W-:-:S04]  /*0bf0*/  SHF.R.S32.HI R0, RZ, 0x1f, R25 ;  /* 0x0000001fff007819 */ /* 0x000fc80000011419 */
[CC--:B------:R-:W-:Y:S02]  /*0c00*/  LEA.HI R6, R0.reuse, R25.reuse, RZ, 0x2 ;  /* 0x0000001900067211 */ /* 0x0c0fe400078f10ff */
[CC--:B------:R-:W-:Y:S02]  /*0c10*/  LEA.HI R2, R0.reuse, R25.reuse, RZ, 0x4 ;  /* 0x0000001900027211 */ /* 0x0c0fe400078f20ff */
[----:B------:R-:W-:Y:S02]  /*0c20*/  LEA.HI R3, R0, R25, RZ, 0x5 ;  /* 0x0000001900037211 */ /* 0x000fe400078f28ff */
[--C-:B------:R-:W-:Y:S02]  /*0c30*/  SHF.R.S32.HI R8, RZ, 0x2, R6.reuse ;  /* 0x00000002ff087819 */ /* 0x100fe40000011406 */
[----:B------:R-:W-:Y:S01]  /*0c40*/  SHF.R.S32.HI R7, RZ, 0x1f, R6 ;  /* 0x0000001fff077819 */ /* 0x000fe20000011406 */
[----:B------:R-:W-:Y:S01]  /*0c50*/  IMAD.SHL.U32 R4, R3, 0x20, RZ ;  /* 0x0000002003047824 */ /* 0x000fe200078e00ff */
[----:B------:R-:W-:-:S02]  /*0c60*/  SHF.R.S32.HI R5, RZ, 0x4, R2 ;  /* 0x00000004ff057819 */ /* 0x000fc40000011402 */
[----:B------:R-:W-:Y:S02]  /*0c70*/  LEA.HI R7, R7, R8, RZ, 0x2 ;  /* 0x0000000807077211 */ /* 0x000fe400078f10ff */
[C---:B------:R-:W-:Y:S02]  /*0c80*/  LOP3.LUT R3, R2.reuse, 0x3fffff0, RZ, 0xc0, !PT ;  /* 0x03fffff002037812 */ /* 0x040fe400078ec0ff */
[----:B------:R-:W-:Y:S02]  /*0c90*/  LEA.HI R2, R2, R5, RZ, 0x1 ;  /* 0x0000000502027211 */ /* 0x000fe400078f08ff */
[----:B------:R-:W-:Y:S02]  /*0ca0*/  LOP3.LUT R9, R7, 0xfffffffc, RZ, 0xc0, !PT ;  /* 0xfffffffc07097812 */ /* 0x000fe400078ec0ff */
[C---:B------:R-:W-:Y:S02]  /*0cb0*/  LEA.HI R7, R25.reuse, R25, RZ, 0x1 ;  /* 0x0000001919077211 */ /* 0x040fe400078f08ff */
[----:B------:R-:W-:Y:S01]  /*0cc0*/  LOP3.LUT R4, R4, 0xfffffc00, RZ, 0xc0, !PT ;  /* 0xfffffc0004047812 */ /* 0x000fe200078ec0ff */
[----:B------:R-:W-:Y:S01]  /*0cd0*/  IMAD.IADD R9, R8, 0x1, -R9 ;  /* 0x0000000108097824 */ /* 0x000fe200078e0a09 */
[----:B------:R-:W-:-:S02]  /*0ce0*/  IADD3 R3, R25, -R3, RZ ;  /* 0x8000000319037210 */ /* 0x000fc40007ffe0ff */
[----:B------:R-:W-:Y:S01]  /*0cf0*/  LOP3.LUT R2, R2, 0x1ffffffe, RZ, 0xc0, !PT ;  /* 0x1ffffffe02027812 */ /* 0x000fe200078ec0ff */
[----:B------:R-:W-:Y:S01]  /*0d00*/  IMAD.SHL.U32 R175, R9, 0x80, RZ ;  /* 0x0000008009af7824 */ /* 0x000fe200078e00ff */
[----:B------:R-:W-:Y:S01]  /*0d10*/  SHF.R.S32.HI R168, RZ, 0x1, R7 ;  /* 0x00000001ffa87819 */ /* 0x000fe20000011407 */
[----:B------:R-:W-:Y:S01]  /*0d20*/  IMAD R3, R3, 0x40, R4 ;  /* 0x0000004003037824 */ /* 0x000fe200078e0204 */
[----:B------:R-:W-:Y:S01]  /*0d30*/  LOP3.LUT R6, R6, 0xfffffffc, RZ, 0xc0, !PT ;  /* 0xfffffffc06067812 */ /* 0x000fe200078ec0ff */
[----:B------:R-:W-:Y:S01]  /*0d40*/  IMAD.IADD R2, R5, 0x1, -R2 ;  /* 0x0000000105027824 */ /* 0x000fe200078e0a02 */
[----:B------:R-:W-:Y:S02]  /*0d50*/  IADD3 R216, R168, 0x80, RZ ;  /* 0x00000080a8d87810 */ /* 0x000fe40007ffe0ff */
[----:B------:R-:W-:Y:S01]  /*0d60*/  LOP3.LUT R4, R7, 0xfffffffe, RZ, 0xc0, !PT ;  /* 0xfffffffe07047812 */ /* 0x000fe200078ec0ff */
[----:B------:R-:W-:Y:S01]  /*0d70*/  IMAD R2, R2, 0x8, R3 ;  /* 0x0000000802027824 */ /* 0x000fe200078e0203 */
[----:B------:R-:W-:Y:S01]  /*0d80*/  SHF.R.S32.HI R3, RZ, 0x1f, R216 ;  /* 0x0000001fff037819 */ /* 0x000fe200000114d8 */
[C---:B------:R-:W-:Y:S01]  /*0d90*/  IMAD.IADD R6, R25.reuse, 0x1, -R6 ;  /* 0x0000000119067824 */ /* 0x040fe200078e0a06 */
[----:B------:R-:W-:Y:S01]  /*0da0*/  LEA.HI R14, R216, R216, RZ, 0x1 ;  /* 0x000000d8d80e7211 */ /* 0x000fe200078f08ff */
[----:B------:R-:W-:Y:S01]  /*0db0*/  IMAD.IADD R12, R25, 0x1, -R4 ;  /* 0x00000001190c7824 */ /* 0x000fe200078e0a04 */
[----:B------:R0:W-:Y:S01]  /*0dc0*/  STL [R1+0x68], R2 ;  /* 0x0000680201007387 */ /* 0x0001e20000100800 */
[----:B------:R-:W-:-:S02]  /*0dd0*/  LOP3.LUT R175, R175, 0x180, RZ, 0xc0, !PT ;  /* 0x00000180afaf7812 */ /* 0x000fc400078ec0ff */
[----:B------:R-:W-:Y:S01]  /*0de0*/  LEA.HI R8, R6, R6, RZ, 0x1 ;  /* 0x0000000606087211 */ /* 0x000fe200078f08ff */
[C---:B------:R-:W-:Y:S01]  /*0df0*/  IMAD.SHL.U32 R22, R12.reuse, 0x8, RZ ;  /* 0x000000080c167824 */ /* 0x040fe200078e00ff */
[----:B------:R-:W-:Y:S02]  /*0e00*/  SHF.L.U32 R18, R12, 0x4, RZ ;  /* 0x000000040c127819 */ /* 0x000fe400000006ff */
[----:B------:R-:W-:Y:S01]  /*0e10*/  LOP3.LUT R11, R8, 0x1ffffffe, RZ, 0xc0, !PT ;  /* 0x1ffffffe080b7812 */ /* 0x000fe200078ec0ff */
[C---:B------:R-:W-:Y:S01]  /*0e20*/  VIADD R173, R22.reuse, 0x40 ;  /* 0x0000004016ad7836 */ /* 0x040fe20000000000 */
[C---:B------:R-:W-:Y:S01]  /*0e30*/  IADD3 R170, R22.reuse, 0x20, RZ ;  /* 0x0000002016aa7810 */ /* 0x040fe20007ffe0ff */
[----:B------:R-:W-:Y:S01]  /*0e40*/  VIADD R174, R22, 0x50 ;  /* 0x0000005016ae7836 */ /* 0x000fe20000000000 */
[----:B0-----:R-:W-:Y:S01]  /*0e50*/  LEA.HI R2, R3, R216, RZ, 0x3 ;  /* 0x000000d803027211 */ /* 0x001fe200078f18ff */
[----:B------:R-:W-:Y:S01]  /*0e60*/  IMAD.IADD R13, R6, 0x1, -R11 ;  /* 0x00000001060d7824 */ /* 0x000fe200078e0a0b */
[----:B------:R-:W-:Y:S01]  /*0e70*/  SHF.R.S32.HI R3, RZ, 0x1f, R7 ;  /* 0x0000001fff037819 */ /* 0x000fe20000011407 */
[----:B------:R-:W-:Y:S01]  /*0e80*/  IMAD.IADD R6, R22, 0x1, R170 ;  /* 0x0000000116067824 */ /* 0x000fe200078e02aa */
[----:B------:R-:W-:Y:S01]  /*0e90*/  LOP3.LUT R11, R14, 0x3fffffe, RZ, 0xc0, !PT ;  /* 0x03fffffe0e0b7812 */ /* 0x000fe200078ec0ff */
[----:B------:R-:W-:Y:S01]  /*0ea0*/  IMAD.SHL.U32 R4, R2, 0x40, RZ ;  /* 0x0000004002047824 */ /* 0x000fe200078e00ff */
[----:B------:R-:W-:Y:S01]  /*0eb0*/  LEA.HI R3, R3, R168, RZ, 0x3 ;  /* 0x000000a803037211 */ /* 0x000fe200078f18ff */
[----:B------:R-:W-:Y:S01]  /*0ec0*/  VIADD R172, R22, 0x10 ;  /* 0x0000001016ac7836 */ /* 0x000fe20000000000 */
[----:B------:R-:W-:Y:S01]  /*0ed0*/  LEA.HI R2, R0, R25, RZ, 0x7 ;  /* 0x0000001900027211 */ /* 0x000fe200078f38ff */
[----:B------:R-:W-:Y:S01]  /*0ee0*/  IMAD.IADD R11, R216, 0x1, -R11 ;  /* 0x00000001d80b7824 */ /* 0x000fe200078e0a0b */
[----:B------:R-:W-:-:S02]  /*0ef0*/  LOP3.LUT R200, R4, 0xfffffe00, RZ, 0xc0, !PT ;  /* 0xfffffe0004c87812 */ /* 0x000fc400078ec0ff */
[----:B------:R-:W-:Y:S02]  /*0f00*/  LOP3.LUT R3, R3, 0xfffffff8, RZ, 0xc0, !PT ;  /* 0xfffffff803037812 */ /* 0x000fe400078ec0ff */
[----:B------:R-:W-:Y:S01]  /*0f10*/  LOP3.LUT R4, R2, 0xffffff80, RZ, 0xc0, !PT ;  /* 0xffffff8002047812 */ /* 0x000fe200078ec0ff */
[----:B------:R-:W-:Y:S01]  /*0f20*/  IMAD R200, R11, 0x40, R200 ;  /* 0x000000400bc87824 */ /* 0x000fe200078e02c8 */
[----:B------:R-:W-:Y:S01]  /*0f30*/  SHF.R.S32.HI R15, RZ, 0x1f, R6 ;  /* 0x0000001fff0f7819 */ /* 0x000fe20000011406 */
[----:B------:R-:W-:Y:S01]  /*0f40*/  IMAD.IADD R10, R168, 0x1, -R3 ;  /* 0x00000001a80a7824 */ /* 0x000fe200078e0a03 */
[----:B------:R-:W-:Y:S01]  /*0f50*/  IADD3 R21, R25, -R4, RZ ;  /* 0x8000000419157210 */ /* 0x000fe20007ffe0ff */
[----:B------:R-:W-:Y:S01]  /*0f60*/  IMAD.IADD R4, R22, 0x1, R173 ;  /* 0x0000000116047824 */ /* 0x000fe200078e02ad */
[----:B------:R-:W-:Y:S01]  /*0f70*/  LEA.HI R7, R7, R168, RZ, 0x1 ;  /* 0x000000a807077211 */ /* 0x000fe200078f08ff */
[----:B------:R-:W-:Y:S01]  /*0f80*/  IMAD.SHL.U32 R3, R10, 0x80, RZ ;  /* 0x000000800a037824 */ /* 0x000fe200078e00ff */
[----:B------:R-:W-:Y:S01]  /*0f90*/  SHF.R.S32.HI R8, RZ, 0x1f, R21 ;  /* 0x0000001fff087819 */ /* 0x000fe20000011415 */
[----:B------:R0:W-:Y:S01]  /*0fa0*/  STL [R1+0x60], R10 ;  /* 0x0000600a01007387 */ /* 0x0001e20000100800 */
[----:B------:R-:W-:-:S02]  /*0fb0*/  LEA.HI R20, R15, R6, RZ, 0x4 ;  /* 0x000000060f147211 */ /* 0x000fc400078f20ff */
[----:B------:R-:W-:Y:S02]  /*0fc0*/  LOP3.LUT R3, R3, 0x380, RZ, 0xc0, !PT ;  /* 0x0000038003037812 */ /* 0x000fe400078ec0ff */
[----:B------:R-:W-:Y:S02]  /*0fd0*/  LEA.HI R17, R15, R6, RZ, 0x6 ;  /* 0x000000060f117211 */ /* 0x000fe400078f30ff */
[----:B------:R-:W-:Y:S02]  /*0fe0*/  SHF.R.S32.HI R15, RZ, 0x1f, R4 ;  /* 0x0000001fff0f7819 */ /* 0x000fe40000011404 */
[----:B------:R-:W-:Y:S01]  /*0ff0*/  SHF.R.U32.HI R6, RZ, 0x3, R3 ;  /* 0x00000003ff067819 */ /* 0x000fe20000011603 */
[----:B------:R-:W-:Y:S01]  /*1000*/  IMAD.SHL.U32 R17, R17, 0x80, RZ ;  /* 0x0000008011117824 */ /* 0x000fe200078e00ff */
[----:B0-----:R-:W-:Y:S02]  /*1010*/  LEA.HI R10, R8, R21, RZ, 0x2 ;  /* 0x00000015080a7211 */ /* 0x001fe400078f10ff */
[----:B------:R-:W-:-:S02]  /*1020*/  LOP3.LUT R7, R7, 0x3fffffe, RZ, 0xc0, !PT ;  /* 0x03fffffe07077812 */ /* 0x000fc400078ec0ff */
[--C-:B------:R-:W-:Y:S02]  /*1030*/  SHF.R.S32.HI R11, RZ, 0x2, R10.reuse ;  /* 0x00000002ff0b7819 */ /* 0x100fe4000001140a */
[----:B------:R-:W-:Y:S02]  /*1040*/  SHF.R.S32.HI R12, RZ, 0x1f, R10 ;  /* 0x0000001fff0c7819 */ /* 0x000fe4000001140a */
[----:B------:R-:W-:Y:S02]  /*1050*/  LOP3.LUT R3, R3, 0x10, R18, 0xf8, !PT ;  /* 0x0000001003037812 */ /* 0x000fe400078ef812 */
[----:B------:R-:W-:Y:S02]  /*1060*/  LEA.HI R12, R12, R11, RZ, 0x3 ;  /* 0x0000000b0c0c7211 */ /* 0x000fe400078f18ff */
[----:B------:R-:W-:Y:S02]  /*1070*/  SHF.R.S32.HI R26, RZ, 0x7, R2 ;  /* 0x00000007ff1a7819 */ /* 0x000fe40000011402 */
[----:B------:R-:W-:-:S02]  /*1080*/  LEA.HI R0, R0, R25, RZ, 0x3 ;  /* 0x0000001900007211 */ /* 0x000fc400078f18ff */
[CC--:B------:R-:W-:Y:S02]  /*1090*/  LEA.HI R24, R15.reuse, R4.reuse, RZ, 0x4 ;  /* 0x000000040f187211 */ /* 0x0c0fe400078f20ff */
[----:B------:R-:W-:Y:S01]  /*10a0*/  LEA.HI R15, R15, R4, RZ, 0x6 ;  /* 0x000000040f0f7211 */ /* 0x000fe200078f30ff */
[----:B------:R-:W-:Y:S01]  /*10b0*/  IMAD.IADD R4, R168, 0x1, -R7 ;  /* 0x00000001a8047824 */ /* 0x000fe200078e0a07 */
[----:B------:R-:W-:Y:S02]  /*10c0*/  LOP3.LUT R6, R3, R6, RZ, 0x3c, !PT ;  /* 0x0000000603067212 */ /* 0x000fe400078e3cff */
[----:B------:R-:W-:Y:S01]  /*10d0*/  LOP3.LUT R12, R12, 0xfffffff8, RZ, 0xc0, !PT ;  /* 0xfffffff80c0c7812 */ /* 0x000fe200078ec0ff */
[C---:B------:R-:W-:Y:S01]  /*10e0*/  IMAD R4, R5.reuse, 0x8, R4 ;  /* 0x0000000805047824 */ /* 0x040fe200078e0204 */
[----:B------:R-:W-:Y:S01]  /*10f0*/  LEA.HI R2, R2, R26, RZ, 0x1 ;  /* 0x0000001a02027211 */ /* 0x000fe200078f08ff */
[----:B------:R-:W-:Y:S01]  /*1100*/  IMAD R208, R5, 0x400, R6 ;  /* 0x0000040005d07824 */ /* 0x000fe200078e0206 */
[----:B------:R-:W-:Y:S01]  /*1110*/  LEA.HI R8, R8, R21, RZ, 0x5 ;  /* 0x0000001508087211 */ /* 0x000fe200078f28ff */
[----:B------:R-:W-:Y:S01]  /*1120*/  IMAD.SHL.U32 R15, R15, 0x80, RZ ;  /* 0x000000800f0f7824 */ /* 0x000fe200078e00ff */
[----:B------:R-:W-:Y:S01]  /*1130*/  LOP3.LUT R210, R0, 0xfffffff8, RZ, 0xc0, !PT ;  /* 0xfffffff800d27812 */ /* 0x000fe200078ec0ff */
[----:B------:R-:W-:Y:S01]  /*1140*/  IMAD.SHL.U32 R197, R4, 0x40, RZ ;  /* 0x0000004004c57824 */ /* 0x000fe200078e00ff */
[----:B------:R-:W-:-:S02]  /*1150*/  IADD3 R11, R11, -R12, RZ ;  /* 0x8000000c0b0b7210 */ /* 0x000fc40007ffe0ff */
[----:B------:R-:W-:Y:S01]  /*1160*/  LOP3.LUT R2, R2, 0x3fffffe, RZ, 0xc0, !PT ;  /* 0x03fffffe02027812 */ /* 0x000fe200078ec0ff */
[----:B------:R-:W-:Y:S01]  /*1170*/  IMAD.IADD R210, R25, 0x1, -R210 ;  /* 0x0000000119d27824 */ /* 0x000fe200078e0ad2 */
[----:B------:R-:W-:Y:S02]  /*1180*/  SHF.R.S32.HI R8, RZ, 0x5, R8 ;  /* 0x00000005ff087819 */ /* 0x000fe40000011408 */
[----:B------:R-:W-:Y:S01]  /*1190*/  SHF.R.U32.HI R196, RZ, 0x3, R175 ;  /* 0x00000003ffc47819 */ /* 0x000fe200000116af */
[----:B------:R-:W-:Y:S01]  /*11a0*/  IMAD.SHL.U32 R203, R210, 0x8, RZ ;  /* 0x00000008d2cb7824 */ /* 0x000fe200078e00ff */
[----:B------:R-:W-:Y:S01]  /*11b0*/  LOP3.LUT R5, R175, 0x30, R24, 0xf8, !PT ;  /* 0x00000030af057812 */ /* 0x000fe200078ef818 */
[----:B------:R-:W-:Y:S01]  /*11c0*/  IMAD R11, R8, 0x10, R11 ;  /* 0x00000010080b7824 */ /* 0x000fe200078e020b */
[----:B------:R-:W-:Y:S01]  /*11d0*/  LOP3.LUT R10, R10, 0x7ffffffc, RZ, 0xc0, !PT ;  /* 0x7ffffffc0a0a7812 */ /* 0x000fe200078ec0ff */
[----:B------:R-:W-:Y:S01]  /*11e0*/  VIADD R209, R203, 0x40 ;  /* 0x00000040cbd17836 */ /* 0x000fe20000000000 */
[----:B------:R-:W-:-:S02]  /*11f0*/  LOP3.LUT R6, R15, 0xffffe000, RZ, 0xc0, !PT ;  /* 0xffffe0000f067812 */ /* 0x000fc400078ec0ff */
[----:B------:R-:W-:Y:S01]  /*1200*/  LOP3.LUT R5, R5, R196, RZ, 0x3c, !PT ;  /* 0x000000c405057212 */ /* 0x000fe200078e3cff */
[----:B------:R-:W-:Y:S01]  /*1210*/  IMAD.IADD R10, R21, 0x1, -R10 ;  /* 0x00000001150a7824 */ /* 0x000fe200078e0a0a */
[----:B------:R-:W-:Y:S02]  /*1220*/  IADD3 R2, R26, -R2, RZ ;  /* 0x800000021a027210 */ /* 0x000fe40007ffe0ff */
[----:B------:R-:W-:Y:S02]  /*1230*/  LOP3.LUT R3, R175, 0x30, R20, 0xf8, !PT ;  /* 0x00000030af037812 */ /* 0x000fe400078ef814 */
[----:B------:R-:W-:Y:S01]  /*1240*/  LOP3.LUT P0, RZ, R9, 0x2, RZ, 0xc0, !PT ;  /* 0x0000000209ff7812 */ /* 0x000fe2000780c0ff */
[----:B------:R-:W-:Y:S01]  /*1250*/  IMAD R8, R2, 0x40, R11 ;  /* 0x0000004002087824 */ /* 0x000fe200078e020b */
[----:B------:R-:W-:Y:S02]  /*1260*/  IADD3 R9, R5, R197, R6 ;  /* 0x000000c505097210 */ /* 0x000fe40007ffe006 */
[----:B------:R-:W-:Y:S01]  /*1270*/  LOP3.LUT R4, R17, 0xffffe000, RZ, 0xc0, !PT ;  /* 0xffffe00011047812 */ /* 0x000fe200078ec0ff */
[----:B------:R-:W-:Y:S01]  /*1280*/  IMAD.MOV.U32 R17, RZ, RZ, RZ ;  /* 0x000000ffff117224 */ /* 0x000fe200078e00ff */
[----:B------:R-:W-:Y:S01]  /*1290*/  LOP3.LUT R3, R3, R196, RZ, 0x3c, !PT ;  /* 0x000000c403037212 */ /* 0x000fe200078e3cff */
[----:B------:R-:W-:Y:S01]  /*12a0*/  STL [R1+0x5c], R8 ;  /* 0x00005c0801007387 */ /* 0x000fe20000100800 */
[----:B------:R-:W-:-:S02]  /*12b0*/  SHF.R.S32.HI R236, RZ, 0x3, R0 ;  /* 0x00000003ffec7819 */ /* 0x000fc40000011400 */
[----:B------:R-:W-:Y:S02]  /*12c0*/  LOP3.LUT R5, R175, 0x30, R18, 0xf8, !PT ;  /* 0x00000030af057812 */ /* 0x000fe400078ef812 */
[----:B------:R-:W-:Y:S02]  /*12d0*/  SHF.R.S32.HI R2, RZ, 0x1f, R203 ;  /* 0x0000001fff027819 */ /* 0x000fe400000114cb */
[----:B------:R-:W-:Y:S02]  /*12e0*/  SHF.R.S32.HI R0, RZ, 0x1f, R174 ;  /* 0x0000001fff007819 */ /* 0x000fe400000114ae */
[----:B------:R-:W-:Y:S02]  /*12f0*/  SHF.R.S32.HI R2, RZ, 0x4, R24 ;  /* 0x00000004ff027819 */ /* 0x000fe40000011418 */
[----:B------:R-:W-:Y:S01]  /*1300*/  IADD3 R7, R3, R197, R4 ;  /* 0x000000c503077210 */ /* 0x000fe20007ffe004 */
[----:B------:R0:W-:Y:S01]  /*1310*/  STL [R1+0x44], R0 ;  /* 0x0000440001007387 */ /* 0x0001e20000100800 */
[----:B------:R-:W-:-:S02]  /*1320*/  SHF.L.U32 R218, R10, 0x1, RZ ;  /* 0x000000010ada7819 */ /* 0x000fc400000006ff */
[-C--:B------:R-:W-:Y:S01]  /*1330*/  LOP3.LUT R5, R5, R196.reuse, RZ, 0x3c, !PT ;  /* 0x000000c405057212 */ /* 0x080fe200078e3cff */
[----:B------:R1:W-:Y:S01]  /*1340*/  STL [R1+0x8], R2 ;  /* 0x0000080201007387 */ /* 0x0003e20000100800 */
[----:B------:R-:W-:Y:S01]  /*1350*/  LOP3.LUT R3, R175, 0x10, R18, 0xf8, !PT ;  /* 0x00000010af037812 */ /* 0x000fe200078ef812 */
[C---:B------:R-:W-:Y:S01]  /*1360*/  VIADD R233, R218.reuse, 0x10 ;  /* 0x00000010dae97836 */ /* 0x040fe20000000000 */
[C---:B------:R-:W-:Y:S01]  /*1370*/  IADD3 R224, R218.reuse, 0x58, RZ ;  /* 0x00000058dae07810 */ /* 0x040fe20007ffe0ff */
[C---:B------:R-:W-:Y:S01]  /*1380*/  VIADD R231, R218.reuse, 0x20 ;  /* 0x00000020dae77836 */ /* 0x040fe20000000000 */
[----:B------:R-:W-:Y:S01]  /*1390*/  SHF.R.S32.HI R14, RZ, 0x1, R14 ;  /* 0x00000001ff0e7819 */ /* 0x000fe2000001140e */
[C---:B------:R-:W-:Y:S01]  /*13a0*/  VIADD R230, R218.reuse, 0x28 ;  /* 0x00000028dae67836 */ /* 0x040fe20000000000 */
[----:B0-----:R-:W-:Y:S01]  /*13b0*/  SHF.R.S32.HI R0, RZ, 0x1f, R209 ;  /* 0x0000001fff007819 */ /* 0x001fe200000114d1 */
[C---:B------:R-:W-:Y:S01]  /*13c0*/  VIADD R228, R218.reuse, 0x38 ;  /* 0x00000038dae47836 */ /* 0x040fe20000000000 */
[----:B------:R-:W-:Y:S01]  /*13d0*/  LOP3.LUT R0, R3, R196, RZ, 0x3c, !PT ;  /* 0x000000c403007212 */ /* 0x000fe200078e3cff */
[----:B------:R-:W-:Y:S01]  /*13e0*/  VIADD R227, R218, 0x40 ;  /* 0x00000040dae37836 */ /* 0x000fe20000000000 */
[----:B-1----:R-:W-:Y:S01]  /*13f0*/  IADD3 R2, R16, R197, R5 ;  /* 0x000000c510027210 */ /* 0x002fe20007ffe005 */
[C---:B------:R-:W-:Y:S01]  /*1400*/  VIADD R225, R218.reuse, 0x50 ;  /* 0x00000050dae17836 */ /* 0x040fe20000000000 */
[----:B------:R-:W-:Y:S01]  /*1410*/  IADD3 R205, R197, R0, RZ ;  /* 0x00000000c5cd7210 */ /* 0x000fe20007ffe0ff */
[C---:B------:R-:W-:Y:S01]  /*1420*/  VIADD R222, R218.reuse, 0x68 ;  /* 0x00000068dade7836 */ /* 0x040fe20000000000 */
[----:B------:R-:W-:Y:S01]  /*1430*/  SHF.R.S32.HI R0, RZ, 0x1f, R233 ;  /* 0x0000001fff007819 */ /* 0x000fe200000114e9 */
[C---:B------:R-:W-:Y:S01]  /*1440*/  VIADD R221, R218.reuse, 0x70 ;  /* 0x00000070dadd7836 */ /* 0x040fe20000000000 */
[----:B------:R0:W-:Y:S01]  /*1450*/  STL [R1+0x58], R2 ;  /* 0x0000580201007387 */ /* 0x0001e20000100800 */
[----:B------:R-:W-:Y:S01]  /*1460*/  SHF.R.S32.HI R0, RZ, 0x1f, R230 ;  /* 0x0000001fff007819 */ /* 0x000fe200000114e6 */
[C---:B------:R-:W-:Y:S01]  /*1470*/  VIADD R232, R218.reuse, 0x18 ;  /* 0x00000018dae87836 */ /* 0x040fe20000000000 */
[----:B------:R-:W-:Y:S01]  /*1480*/  SHF.R.S32.HI R0, RZ, 0x1f, R227 ;  /* 0x0000001fff007819 */ /* 0x000fe200000114e3 */
[C---:B------:R-:W-:Y:S01]  /*1490*/  VIADD R226, R218.reuse, 0x48 ;  /* 0x00000048dae27836 */ /* 0x040fe20000000000 */
[----:B------:R-:W-:Y:S01]  /*14a0*/  SHF.R.S32.HI R0, RZ, 0x1f, R224 ;  /* 0x0000001fff007819 */ /* 0x000fe200000114e0 */
[----:B------:R-:W-:Y:S01]  /*14b0*/  VIADD R223, R218, 0x60 ;  /* 0x00000060dadf7836 */ /* 0x000fe20000000000 */
[----:B------:R-:W-:Y:S01]  /*14c0*/  SHF.R.S32.HI R0, RZ, 0x1f, R221 ;  /* 0x0000001fff007819 */ /* 0x000fe200000114dd */
[----:B------:R-:W-:Y:S01]  /*14d0*/  IMAD.IADD R0, R16, 0x1, R9 ;  /* 0x0000000110007824 */ /* 0x000fe200078e0209 */
[----:B------:R-:W-:Y:S01]  /*14e0*/  IADD3 R229, R218, 0x30, RZ ;  /* 0x00000030dae57810 */ /* 0x000fe20007ffe0ff */
[----:B------:R-:W-:Y:S01]  /*14f0*/  IMAD.SHL.U32 R14, R14, 0x80, RZ ;  /* 0x000000800e0e7824 */ /* 0x000fe200078e00ff */
[----:B0-----:R-:W-:Y:S01]  /*1500*/  SHF.R.S32.HI R2, RZ, 0x1f, R231 ;  /* 0x0000001fff027819 */ /* 0x001fe200000114e7 */
[----:B------:R-:W-:Y:S01]  /*1510*/  VIADD R220, R218, 0x78 ;  /* 0x00000078dadc7836 */ /* 0x000fe20000000000 */
[----:B------:R-:W-:-:S02]  /*1520*/  SHF.R.S32.HI R2, RZ, 0x1f, R228 ;  /* 0x0000001fff027819 */ /* 0x000fc400000114e4 */
[----:B------:R-:W-:Y:S02]  /*1530*/  SHF.R.S32.HI R2, RZ, 0x1f, R225 ;  /* 0x0000001fff027819 */ /* 0x000fe400000114e1 */
[----:B------:R-:W-:Y:S01]  /*1540*/  SHF.R.S32.HI R2, RZ, 0x1f, R222 ;  /* 0x0000001fff027819 */ /* 0x000fe200000114de */
[----:B------:R-:W-:Y:S01]  /*1550*/  IMAD.IADD R2, R16, 0x1, R7 ;  /* 0x0000000110027824 */ /* 0x000fe200078e0207 */
[----:B------:R-:W-:Y:S02]  /*1560*/  SEL R234, R234, 0xffffffe0, !P0 ;  /* 0xffffffe0eaea7807 */ /* 0x000fe40004000000 */
[----:B------:R-:W-:Y:S02]  /*1570*/  SHF.R.S32.HI R3, RZ, 0x1f, R232 ;  /* 0x0000001fff037819 */ /* 0x000fe400000114e8 */
[----:B------:R-:W-:Y:S01]  /*1580*/  STL [R1+0x54], R2 ;  /* 0x0000540201007387 */ /* 0x000fe20000100800 */
[----:B------:R-:W-:Y:S01]  /*1590*/  SHF.R.S32.HI R3, RZ, 0x1f, R229 ;  /* 0x0000001fff037819 */ /* 0x000fe200000114e5 */
[----:B------:R-:W-:Y:S01]  /*15a0*/  IMAD.IADD R207, R234, 0x1, R205 ;  /* 0x00000001eacf7824 */ /* 0x000fe200078e02cd */
[----:B------:R-:W-:Y:S01]  /*15b0*/  SHF.R.S32.HI R3, RZ, 0x1f, R226 ;  /* 0x0000001fff037819 */ /* 0x000fe200000114e2 */
[----:B------:R0:W-:Y:S01]  /*15c0*/  STL [R1+0x50], R0 ;  /* 0x0000500001007387 */ /* 0x0001e20000100800 */
[----:B------:R-:W-:-:S02]  /*15d0*/  SHF.R.S32.HI R3, RZ, 0x1f, R223 ;  /* 0x0000001fff037819 */ /* 0x000fc400000114df */
[----:B------:R-:W-:Y:S02]  /*15e0*/  SHF.R.S32.HI R219, RZ, 0x1f, R168 ;  /* 0x0000001fffdb7819 */ /* 0x000fe400000114a8 */
[----:B------:R-:W-:Y:S02]  /*15f0*/  IADD3 R171, R22, 0x30, RZ ;  /* 0x0000003016ab7810 */ /* 0x000fe40007ffe0ff */
[----:B------:R-:W-:Y:S02]  /*1600*/  LOP3.LUT R199, R14, 0x180, RZ, 0xc0, !PT ;  /* 0x000001800ec77812 */ /* 0x000fe400078ec0ff */
[----:B------:R-:W-:Y:S01]  /*1610*/  SHF.R.S32.HI R237, RZ, 0x4, R20 ;  /* 0x00000004ffed7819 */ /* 0x000fe20000011414 */
[----:B0-----:R-:W-:Y:S01]  /*1620*/  IMAD R0, R13, 0x8, R8 ;  /* 0x000000080d007824 */ /* 0x001fe200078e0208 */
[----:B------:R-:W-:Y:S02]  /*1630*/  SHF.R.S32.HI R3, RZ, 0x1f, R220 ;  /* 0x0000001fff037819 */ /* 0x000fe400000114dc */
[----:B------:R-:W-:-:S02]  /*1640*/  IADD3 R234, R234, UR52, R205 ;  /* 0x00000034eaea7c10 */ /* 0x000fc4000fffe0cd */
[----:B------:R0:W-:Y:S05]  /*1650*/  STL [R1+0x64], R0 ;  /* 0x0000640001007387 */ /* 0x0001ea0000100800 */
.L_x_528:
[----:B-1-34-:R-:W1:Y:S02]  /*1660*/  LDC.64 R2, c[0x0][0xc88] ;  /* 0x00032200ff027b82 */ /* 0x01ae640000000a00 */
[----:B-1----:R-:W-:-:S05]  /*1670*/  IMAD.WIDE R2, R147, 0x4, R2 ;  /* 0x0000000493027825 */ /* 0x002fca00078e0202 */
[----:B------:R-:W2:Y:S01]  /*1680*/  LDG.E R206, desc[UR54][R2.64] ;  /* 0x0000003602ce7981 */ /* 0x000ea2000c1e1900 */
[----:B------:R-:W-:Y:S05]  /*1690*/  YIELD ;  /* 0x0000000000007946 */ /* 0x000fea0003800000 */
[----:B------:R-:W-:Y:S01]  /*16a0*/  ULDC.64 UR4, c[0x0][0xa28] ;  /* 0x00028a0000047ab9 */ /* 0x000fe20000000a00 */
[----:B------:R-:W-:Y:S01]  /*16b0*/  ULDC.64 UR8, c[0x0][0xa18] ;  /* 0x0002860000087ab9 */ /* 0x000fe20000000a00 */
[----:B------:R-:W-:Y:S01]  /*16c0*/  ISETP.NE.U32.AND P1, PT, RZ, UR4, PT ;  /* 0x00000004ff007c0c */ /* 0x000fe2000bf25070 */
[----:B------:R-:W-:Y:S01]  /*16d0*/  ULDC.64 UR6, c[0x0][0xa08] ;  /* 0x0002820000067ab9 */ /* 0x000fe20000000a00 */
[----:B------:R-:W-:Y:S01]  /*16e0*/  IMAD.MOV.U32 R10, RZ, RZ, RZ ;  /* 0x000000ffff0a7224 */ /* 0x000fe200078e00ff */
[----:B------:R-:W-:Y:S01]  /*16f0*/  ISETP.NE.U32.AND P0, PT, RZ, UR6, PT ;  /* 0x00000006ff007c0c */ /* 0x000fe2000bf05070 */
[----:B0-----:R-:W-:Y:S01]  /*1700*/  IMAD.MOV.U32 R26, RZ, RZ, RZ ;  /* 0x000000ffff1a7224 */ /* 0x001fe200078e00ff */
[----:B------:R-:W-:-:S02]  /*1710*/  ISETP.NE.AND.EX P1, PT, RZ, UR5, PT, P1 ;  /* 0x00000005ff007c0c */ /* 0x000fc4000bf25310 */
[----:B------:R-:W-:Y:S02]  /*1720*/  ISETP.NE.AND.EX P0, PT, RZ, UR7, PT, P0 ;  /* 0x00000007ff007c0c */ /* 0x000fe4000bf05300 */
[----:B--2---:R-:W-:-:S09]  /*1730*/  SHF.R.S32.HI R214, RZ, 0x1f, R206 ;  /* 0x0000001fffd67819 */ /* 0x004fd200000114ce */
[C---:B------:R-:W-:Y:S02]  /*1740*/  @P1 LEA R4, P2, R206.reuse, UR4, 0x2 ;  /* 0x00000004ce041c11 */ /* 0x040fe4000f8410ff */
[C---:B------:R-:W-:Y:S02]  /*1750*/  SHF.L.U32 R212, R206.reuse, 0x2, RZ ;  /* 0x00000002ced47819 */ /* 0x040fe400000006ff */
[C-C-:B------:R-:W-:Y:S02]  /*1760*/  @P1 LEA.HI.X R5, R206.reuse, UR5, R214.reuse, 0x2, P2 ;  /* 0x00000005ce051c11 */ /* 0x140fe400090f14d6 */
[----:B------:R-:W-:Y:S01]  /*1770*/  ISETP.NE.U32.AND P2, PT, RZ, UR8, PT ;  /* 0x00000008ff007c0c */ /* 0x000fe2000bf45070 */
[----:B------:R-:W-:Y:S01]  /*1780*/  ULDC UR4, c[0x0][0x288] ;  /* 0x0000a20000047ab9 */ /* 0x000fe20000000800 */
[----:B------:R-:W-:Y:S01]  /*1790*/  SHF.L.U64.HI R213, R206, 0x2, R214 ;  /* 0x00000002ced57819 */ /* 0x000fe200000102d6 */
[----:B------:R1:W5:Y:S01]  /*17a0*/  @P1 LDG.E R10, desc[UR54][R4.64] ;  /* 0x00000036040a1981 */ /* 0x000362000c1e1900 */
[----:B------:R-:W-:-:S02]  /*17b0*/  ISETP.NE.AND.EX P2, PT, RZ, UR9, PT, P2 ;  /* 0x00000009ff007c0c */ /* 0x000fc4000bf45320 */
[----:B------:R-:W-:Y:S01]  /*17c0*/  IADD3 R8, P3, R212, UR6, RZ ;  /* 0x00000006d4087c10 */ /* 0x000fe2000ff7e0ff */
[----:B------:R-:W-:Y:S01]  /*17d0*/  IMAD.U32 R149, RZ, RZ, UR4 ;  /* 0x00000004ff957e24 */ /* 0x000fe2000f8e00ff */
[----:B------:R-:W-:Y:S02]  /*17e0*/  ULDC.64 UR4, c[0x0][0x418] ;  /* 0x0001060000047ab9 */ /* 0x000fe40000000a00 */
[----:B------:R-:W-:-:S05]  /*17f0*/  IADD3.X R9, R213, UR7, RZ, P3, !PT ;  /* 0x00000007d5097c10 */ /* 0x000fca0009ffe4ff */
[----:B------:R1:W5:Y:S02]  /*1800*/  @P0 LDG.E R26, desc[UR54][R8.64] ;  /* 0x00000036081a0981 */ /* 0x000364000c1e1900 */
[----:B------:R-:W-:-:S04]  /*1810*/  @P2 IADD3 R6, P1, R212, UR8, RZ ;  /* 0x00000008d4062c10 */ /* 0x000fc8000ff3e0ff */
[----:B------:R-:W-:-:S05]  /*1820*/  @P2 IADD3.X R7, R213, UR9, RZ, P1, !PT ;  /* 0x00000009d5072c10 */ /* 0x000fca0008ffe4ff */
[----:B------:R1:W5:Y:S01]  /*1830*/  @P2 LDG.E R149, desc[UR54][R6.64] ;  /* 0x0000003606952981 */ /* 0x000362000c1e1900 */
[----:B------:R-:W-:-:S03]  /*1840*/  UISETP.NE.U32.AND UP0, UPT, UR4, URZ, UPT ;  /* 0x0000003f0400728c */ /* 0x000fc6000bf05070 */
[----:B------:R-:W-:Y:S01]  /*1850*/  ULDC UR4, c[0x0][0x424] ;  /* 0x0001090000047ab9 */ /* 0x000fe20000000800 */
[----:B------:R-:W-:-:S03]  /*1860*/  UISETP.NE.AND.EX UP0, UPT, UR5, URZ, UPT, UP0 ;  /* 0x0000003f0500728c */ /* 0x000fc6000bf05300 */
[----:B------:R-:W-:Y:S01]  /*1870*/  ULDC UR5, c[0x0][0x2f0] ;  /* 0x0000bc0000057ab9 */ /* 0x000fe20000000800 */
[----:B------:R-:W-:-:S04]  /*1880*/  USEL UR4, UR4, 0x1, UP0 ;  /* 0x0000000104047887 */ /* 0x000fc80008000000 */
[----:B------:R-:W-:-:S03]  /*1890*/  UIMAD UR4, UR4, UR5, URZ ;  /* 0x00000005040472a4 */ /* 0x000fc6000f8e023f */
[----:B------:R-:W-:Y:S02]  /*18a0*/  ULDC UR5, c[0x0][0x348] ;  /* 0x0000d20000057ab9 */ /* 0x000fe40000000800 */
[----:B------:R-:W-:Y:S01]  /*18b0*/  IMAD.U32 R2, RZ, RZ, UR5 ;  /* 0x00000005ff027e24 */ /* 0x000fe2000f8e00ff */
[----:B------:R-:W-:Y:S01]  /*18c0*/  MOV R25, UR4 ;  /* 0x0000000400197c02 */ /* 0x000fe20008000f00 */
[----:B-1----:R-:W-:Y:S06]  /*18d0*/  @P2 BRA `(.L_x_325) ;  /* 0x0000000000242947 */ /* 0x002fec0003800000 */
[----:B------:R-:W-:Y:S02]  /*18e0*/  ULDC.64 UR4, c[0x0][0xa00] ;  /* 0x0002800000047ab9 */ /* 0x000fe40000000a00 */
[----:B------:R-:W-:-:S04]  /*18f0*/  ISETP.NE.U32.AND P1, PT, RZ, UR4, PT ;  /* 0x00000004ff007c0c */ /* 0x000fc8000bf25070 */
[----:B------:R-:W-:-:S13]  /*1900*/  ISETP.NE.AND.EX P1, PT, RZ, UR5, PT, P1 ;  /* 0x00000005ff007c0c */ /* 0x000fda000bf25310 */
[----:B------:R-:W-:Y:S05]  /*1910*/  @!P1 BRA `(.L_x_325) ;  /* 0x0000000000149947 */ /* 0x000fea0003800000 */
[----:B------:R-:W1:Y:S02]  /*1920*/  LDC.64 R4, c[0x0][0xa00] ;  /* 0x00028000ff047b82 */ /* 0x000e640000000a00 */
[----:B-1----:R-:W-:-:S05]  /*1930*/  IMAD.WIDE R4, R206, 0x4, R4 ;  /* 0x00000004ce047825 */ /* 0x002fca00078e0204 */
[----:B-----5:R-:W2:Y:S04]  /*1940*/  LDG.E R149, desc[UR54][R4.64] ;  /* 0x0000003604957981 */ /* 0x020ea8000c1e1900 */
[----:B0-----:R-:W2:Y:S02]  /*1950*/  LDG.E R0, desc[UR54][R4.64+0x4] ;  /* 0x0000043604007981 */ /* 0x001ea4000c1e1900 */
[----:B--2---:R-:W-:-:S07]  /*1960*/  IMAD.IADD R149, R0, 0x1, -R149 ;  /* 0x0000000100957824 */ /* 0x004fce00078e0a95 */
.L_x_325:
[----:B------:R-:W-:Y:S01]  /*1970*/  ULDC.64 UR4, c[0x0][0xa20] ;  /* 0x0002880000047ab9 */ /* 0x000fe20000000a00 */
[C---:B------:R-:W-:Y:S01]  /*1980*/  LOP3.LUT R3, R146.reuse, 0xff000000, RZ, 0xc0, !PT ;  /* 0xff00000092037812 */ /* 0x040fe200078ec0ff */
[----:B------:R-:W-:Y:S01]  /*1990*/  IMAD.MOV.U32 R215, RZ, RZ, R145 ;  /* 0x000000ffffd77224 */ /* 0x000fe200078e0091 */
[----:B------:R-:W-:Y:S02]  /*19a0*/  ISETP.NE.U32.AND P1, PT, RZ, UR4, PT ;  /* 0x00000004ff007c0c */ /* 0x000fe4000bf25070 */
[C---:B0-----:R-:W-:Y:S02]  /*19b0*/  LOP3.LUT R0, R146.reuse, 0xff0000, RZ, 0xc0, !PT ;  /* 0x00ff000092007812 */ /* 0x041fe400078ec0ff */
[----:B------:R-:W-:Y:S02]  /*19c0*/  ISETP.NE.AND.EX P1, PT, RZ, UR5, PT, P1 ;  /* 0x00000005ff007c0c */ /* 0x000fe4000bf25310 */
[----:B------:R-:W-:Y:S02]  /*19d0*/  SHF.R.U32.HI R3, RZ, 0x8, R3 ;  /* 0x00000008ff037819 */ /* 0x000fe40000011603 */
[----:B------:R-:W-:-:S02]  /*19e0*/  LOP3.LUT R204, R146, 0xffff, RZ, 0xc0, !PT ;  /* 0x0000ffff92cc7812 */ /* 0x000fc400078ec0ff */
[----:B------:R-:W-:-:S07]  /*19f0*/  LEA.HI R211, R0, R3, RZ, 0x10 ;  /* 0x0000000300d37211 */ /* 0x000fce00078f80ff */
[----:B------:R-:W-:Y:S05]  /*1a00*/  @!P1 BRA `(.L_x_326) ;  /* 0x0000000000109947 */ /* 0x000fea0003800000 */
[----:B------:R-:W-:-:S04]  /*1a10*/  IADD3 R4, P0, R212, UR4, RZ ;  /* 0x00000004d4047c10 */ /* 0x000fc8000ff1e0ff */
[----:B------:R-:W-:-:S05]  /*1a20*/  IADD3.X R5, R213, UR5, RZ, P0, !PT ;  /* 0x00000005d5057c10 */ /* 0x000fca00087fe4ff */
[----:B------:R0:W5:Y:S01]  /*1a30*/  LDG.E R25, desc[UR54][R4.64] ;  /* 0x0000003604197981 */ /* 0x000162000c1e1900 */
[----:B------:R-:W-:Y:S05]  /*1a40*/  BRA `(.L_x_327) ;  /* 0x0000000000107947 */ /* 0x000fea0003800000 */
.L_x_326:
[----:B------:R-:W-:Y:S05]  /*1a50*/  @!P0 BRA `(.L_x_327) ;  /* 0x00000000000c8947 */ /* 0x000fea0003800000 */
[----:B------:R-:W2:Y:S04]  /*1a60*/  LDG.E R0, desc[UR54][R8.64] ;  /* 0x0000003608007981 */ /* 0x000ea8000c1e1900 */
[----:B------:R-:W2:Y:S02]  /*1a70*/  LDG.E R25, desc[UR54][R8.64+0x4] ;  /* 0x0000043608197981 */ /* 0x000ea4000c1e1900 */
[----:B--2---:R-:W-:-:S07]  /*1a80*/  IMAD.IADD R25, R25, 0x1, -R0 ;  /* 0x0000000119197824 */ /* 0x004fce00078e0a00 */
.L_x_327:
[----:B------:R-:W-:Y:S01]  /*1a90*/  ULDC.64 UR4, c[0x0][0xa10] ;  /* 0x0002840000047ab9 */ /* 0x000fe20000000a00 */
[----:B------:R-:W2:Y:S01]  /*1aa0*/  LDL.LU R28, [R1+0x10] ;  /* 0x00001000011c7983 */ /* 0x000ea20000300800 */
[----:B------:R-:W-:-:S04]  /*1ab0*/  ISETP.NE.U32.AND P0, PT, RZ, UR4, PT ;  /* 0x00000004ff007c0c */ /* 0x000fc8000bf05070 */
[----:B------:R-:W-:Y:S01]  /*1ac0*/  ISETP.NE.AND.EX P0, PT, RZ, UR5, PT, P0 ;  /* 0x00000005ff007c0c */ /* 0x000fe2000bf05300 */
[----:B------:R-:W-:-:S12]  /*1ad0*/  ULDC.64 UR4, c[0x0][0xa30] ;  /* 0x00028c0000047ab9 */ /* 0x000fd80000000a00 */
[----:B0-----:R-:W0:Y:S02]  /*1ae0*/  @P0 LDC.64 R4, c[0x0][0xa10] ;  /* 0x00028400ff040b82 */ /* 0x001e240000000a00 */
[----:B0-----:R-:W-:-:S05]  /*1af0*/  @P0 IMAD.WIDE R4, R206, 0x4, R4 ;  /* 0x00000004ce040825 */ /* 0x001fca00078e0204 */
[----:B------:R-:W3:Y:S04]  /*1b00*/  @P0 LDG.E R0, desc[UR54][R4.64] ;  /* 0x0000003604000981 */ /* 0x000ee8000c1e1900 */
[----:B------:R-:W3:Y:S01]  /*1b10*/  @P0 LDG.E R3, desc[UR54][R4.64+0x4] ;  /* 0x0000043604030981 */ /* 0x000ee2000c1e1900 */
[----:B------:R-:W-:Y:S01]  /*1b20*/  ISETP.NE.U32.AND P1, PT, RZ, UR4, PT ;  /* 0x00000004ff007c0c */ /* 0x000fe2000bf25070 */
[----:B-----5:R-:W-:-:S03]  /*1b30*/  IMAD.MOV.U32 R144, RZ, RZ, R25 ;  /* 0x000000ffff907224 */ /* 0x020fc600078e0019 */
[----:B------:R-:W-:-:S13]  /*1b40*/  ISETP.NE.AND.EX P1, PT, RZ, UR5, PT, P1 ;  /* 0x00000005ff007c0c */ /* 0x000fda000bf25310 */
[----:B------:R-:W-:-:S04]  /*1b50*/  @P1 IADD3 R6, P2, R212, UR4, RZ ;  /* 0x00000004d4061c10 */ /* 0x000fc8000ff5e0ff */
[----:B------:R-:W-:-:S05]  /*1b60*/  @P1 IADD3.X R7, R213, UR5, RZ, P2, !PT ;  /* 0x00000005d5071c10 */ /* 0x000fca00097fe4ff */
[----:B------:R0:W5:Y:S01]  /*1b70*/  @P1 LDG.E R144, desc[UR54][R6.64] ;  /* 0x0000003606901981 */ /* 0x000162000c1e1900 */
[----:B------:R-:W-:Y:S01]  /*1b80*/  IADD3 R9, -R10, R25, RZ ;  /* 0x000000190a097210 */ /* 0x000fe20007ffe1ff */
[----:B------:R-:W-:Y:S01]  /*1b90*/  BSSY B0, `(.L_x_328) ;  /* 0x000002c000007945 */ /* 0x000fe20003800000 */
[----:B------:R-:W-:Y:S02]  /*1ba0*/  LOP3.LUT R217, R211, 0xff, RZ, 0xc0, !PT ;  /* 0x000000ffd3d97812 */ /* 0x000fe400078ec0ff */
[----:B------:R-:W-:Y:S02]  /*1bb0*/  SHF.R.U32.HI R211, RZ, 0x10, R211 ;  /* 0x00000010ffd37819 */ /* 0x000fe400000116d3 */
[----:B--2---:R-:W-:Y:S01]  /*1bc0*/  LOP3.LUT R28, R28, 0xfffffff7, RZ, 0xc0, !PT ;  /* 0xfffffff71c1c7812 */ /* 0x004fe200078ec0ff */
[----:B---3--:R-:W-:-:S04]  /*1bd0*/  @P0 IMAD.IADD R2, R3, 0x1, -R0 ;  /* 0x0000000103020824 */ /* 0x008fc800078e0a00 */
[----:B------:R-:W-:-:S04]  /*1be0*/  IMAD.IADD R235, R9, 0x1, R2 ;  /* 0x0000000109eb7824 */ /* 0x000fc800078e0202 */
[C---:B------:R-:W-:Y:S01]  /*1bf0*/  VIADD R0, R235.reuse, 0x9f ;  /* 0x0000009feb007836 */ /* 0x040fe20000000000 */
[----:B------:R-:W-:-:S03]  /*1c00*/  ISETP.GE.AND P3, PT, R235, 0x1, PT ;  /* 0x00000001eb00780c */ /* 0x000fc60003f66270 */
[----:B------:R-:W-:-:S05]  /*1c10*/  IMAD.HI R0, R0, 0x66666667, RZ ;  /* 0x6666666700007827 */ /* 0x000fca00078e02ff */
[----:B------:R-:W-:-:S04]  /*1c20*/  SHF.R.U32.HI R147, RZ, 0x1f, R0 ;  /* 0x0000001fff937819 */ /* 0x000fc80000011600 */
[----:B------:R-:W-:Y:S01]  /*1c30*/  LEA.HI.SX32 R147, R0, R147, 0x1a ;  /* 0x0000009300937211 */ /* 0x000fe200078fd2ff */
[----:B------:R-:W-:Y:S01]  /*1c40*/  IMAD.MOV.U32 R0, RZ, RZ, RZ ;  /* 0x000000ffff007224 */ /* 0x000fe200078e00ff */
[----:B------:R-:W-:-:S05]  /*1c50*/  @P3 LOP3.LUT R28, R28, 0x8, RZ, 0xfc, !PT ;  /* 0x000000081c1c3812 */ /* 0x000fca00078efcff */
[----:B------:R0:W-:Y:S01]  /*1c60*/  STL [R1+0x10], R28 ;  /* 0x0000101c01007387 */ /* 0x0001e20000100800 */
[----:B------:R-:W-:Y:S05]  /*1c70*/  @!P3 BRA `(.L_x_329) ;  /* 0x000000000074b947 */ /* 0x000fea0003800000 */
[----:B------:R-:W-:Y:S01]  /*1c80*/  ISETP.NE.AND P0, PT, R211, RZ, PT ;  /* 0x000000ffd300720c */ /* 0x000fe20003f05270 */
[----:B------:R-:W-:-:S03]  /*1c90*/  ULDC UR4, c[0x0][0x9f0] ;  /* 0x00027c0000047ab9 */ /* 0x000fc60000000800 */
[----:B------:R-:W-:-:S04]  /*1ca0*/  SEL R10, R211, UR4, P0 ;  /* 0x00000004d30a7c07 */ /* 0x000fc80008000000 */
[-C--:B0-----:R-:W-:Y:S02]  /*1cb0*/  IABS R6, R10.reuse ;  /* 0x0000000a00067213 */ /* 0x081fe40000000000 */
[----:B------:R-:W-:Y:S02]  /*1cc0*/  IADD3 R0, R147, -0x1, R10 ;  /* 0xffffffff93007810 */ /* 0x000fe40007ffe00a */
[----:B------:R-:W0:Y:S01]  /*1cd0*/  I2F.RP R3, R6 ;  /* 0x0000000600037306 */ /* 0x000e220000209400 */
[----:B------:R-:W-:Y:S02]  /*1ce0*/  IABS R11, R10 ;  /* 0x0000000a000b7213 */ /* 0x000fe40000000000 */
[----:B------:R-:W-:Y:S02]  /*1cf0*/  IABS R8, R0 ;  /* 0x0000000000087213 */ /* 0x000fe40000000000 */
[----:B------:R-:W-:-:S04]  /*1d00*/  LOP3.LUT R0, R0, R10, RZ, 0x3c, !PT ;  /* 0x0000000a00007212 */ /* 0x000fc800078e3cff */
[----:B------:R-:W-:Y:S01]  /*1d10*/  ISETP.GE.AND P2, PT, R0, RZ, PT ;  /* 0x000000ff0000720c */ /* 0x000fe20003f46270 */
[----:B0-----:R-:W0:Y:S02]  /*1d20*/  MUFU.RCP R3, R3 ;  /* 0x0000000300037308 */ /* 0x001e240000001000 */
[----:B0-----:R-:W-:Y:S01]  /*1d30*/  IADD3 R4, R3, 0xffffffe, RZ ;  /* 0x0ffffffe03047810 */ /* 0x001fe20007ffe0ff */
[----:B------:R-:W-:-:S05]  /*1d40*/  IMAD.MOV R3, RZ, RZ, -R11 ;  /* 0x000000ffff037224 */ /* 0x000fca00078e0a0b */
[----:B------:R0:W1:Y:S02]  /*1d50*/  F2I.FTZ.U32.TRUNC.NTZ R5, R4 ;  /* 0x0000000400057305 */ /* 0x000064000021f000 */
[----:B0-----:R-:W-:Y:S02]  /*1d60*/  IMAD.MOV.U32 R4, RZ, RZ, RZ ;  /* 0x000000ffff047224 */ /* 0x001fe400078e00ff */
[----:B-1----:R-:W-:-:S04]  /*1d70*/  IMAD.MOV R7, RZ, RZ, -R5 ;  /* 0x000000ffff077224 */ /* 0x002fc800078e0a05 */
[----:B------:R-:W-:-:S04]  /*1d80*/  IMAD R7, R7, R6, RZ ;  /* 0x0000000607077224 */ /* 0x000fc800078e02ff */
[----:B------:R-:W-:-:S06]  /*1d90*/  IMAD.HI.U32 R5, R5, R7, R4 ;  /* 0x0000000705057227 */ /* 0x000fcc00078e0004 */
[----:B------:R-:W-:-:S04]  /*1da0*/  IMAD.HI.U32 R5, R5, R8, RZ ;  /* 0x0000000805057227 */ /* 0x000fc800078e00ff */
[----:B------:R-:W-:-:S05]  /*1db0*/  IMAD R3, R5, R3, R8 ;  /* 0x0000000305037224 */ /* 0x000fca00078e0208 */
[----:B------:R-:W-:-:S13]  /*1dc0*/  ISETP.GT.U32.AND P1, PT, R6, R3, PT ;  /* 0x000000030600720c */ /* 0x000fda0003f24070 */
[----:B------:R-:W-:Y:S01]  /*1dd0*/  @!P1 IMAD.IADD R3, R3, 0x1, -R6 ;  /* 0x0000000103039824 */ /* 0x000fe200078e0a06 */
[----:B------:R-:W-:Y:S02]  /*1de0*/  @!P1 IADD3 R5, R5, 0x1, RZ ;  /* 0x0000000105059810 */ /* 0x000fe40007ffe0ff */
[----:B------:R-:W-:Y:S02]  /*1df0*/  ISETP.NE.AND P1, PT, R10, RZ, PT ;  /* 0x000000ff0a00720c */ /* 0x000fe40003f25270 */
[----:B------:R-:W-:-:S13]  /*1e00*/  ISETP.GE.U32.AND P0, PT, R3, R6, PT ;  /* 0x000000060300720c */ /* 0x000fda0003f06070 */
[----:B------:R-:W-:-:S04]  /*1e10*/  @P0 VIADD R5, R5, 0x1 ;  /* 0x0000000105050836 */ /* 0x000fc80000000000 */
[----:B------:R-:W-:-:S04]  /*1e20*/  IMAD.MOV.U32 R0, RZ, RZ, R5 ;  /* 0x000000ffff007224 */ /* 0x000fc800078e0005 */
[----:B------:R-:W-:Y:S01]  /*1e30*/  @!P2 IMAD.MOV R0, RZ, RZ, -R0 ;  /* 0x000000ffff00a224 */ /* 0x000fe200078e0a00 */
[----:B------:R-:W-:-:S07]  /*1e40*/  @!P1 LOP3.LUT R0, RZ, R10, RZ, 0x33, !PT ;  /* 0x0000000aff009212 */ /* 0x000fce00078e33ff */
.L_x_329:
[----:B------:R-:W-:Y:S05]  /*1e50*/  BSYNC B0 ;  /* 0x0000000000007941 */ /* 0x000fea0003800000 */
.L_x_328:
[----:B------:R-:W-:-:S05]  /*1e60*/  IMAD R3, R217, R0, RZ ;  /* 0x00000000d9037224 */ /* 0x000fca00078e02ff */
[C---:B------:R-:W-:Y:S01]  /*1e70*/  VIADDMNMX R0, R3.reuse, R0, R147, PT ;  /* 0x0000000003007246 */ /* 0x040fe20003800193 */
[----:B------:R-:W-:-:S04]  /*1e80*/  IMAD R3, R3, 0xa0, -R9 ;  /* 0x000000a003037824 */ /* 0x000fc800078e0a09 */
[----:B------:R-:W-:Y:S01]  /*1e90*/  IMAD R5, R0, 0xa0, -R9 ;  /* 0x000000a000057824 */ /* 0x000fe200078e0a09 */
[----:B------:R-:W-:-:S04]  /*1ea0*/  VIMNMX R3, RZ, R3, !PT ;  /* 0x00000003ff037248 */ /* 0x000fc80007fe0100 */
[----:B------:R-:W-:Y:S01]  /*1eb0*/  VIMNMX R0, R5, R2, PT ;  /* 0x0000000205007248 */ /* 0x000fe20003fe0100 */
[----:B------:R-:W-:-:S03]  /*1ec0*/  IMAD.WIDE.U32 R4, R3, -0x33333333, RZ ;  /* 0xcccccccd03047825 */ /* 0x000fc600078e00ff */
[----:B------:R-:W-:Y:S02]  /*1ed0*/  ISETP.GT.AND P0, PT, R0, R3, PT ;  /* 0x000000030000720c */ /* 0x000fe40003f04270 */
[----:B------:R-:W-:-:S04]  /*1ee0*/  SHF.R.U32.HI R121, RZ, 0x7, R5 ;  /* 0x00000007ff797819 */ /* 0x000fc80000011605 */
[----:B------:R-:W-:-:S07]  /*1ef0*/  MOV R24, R121 ;  /* 0x0000007900187202 */ /* 0x000fce0000000f00 */
[----:B------:R-:W-:-:S04]  /*1f00*/  @P0 VIADD R0, R0, 0x9f ;  /* 0x0000009f00000836 */ /* 0x000fc80000000000 */
[----:B------:R-:W-:-:S05]  /*1f10*/  @P0 IMAD.HI R0, R0, 0x66666667, RZ ;  /* 0x6666666700000827 */ /* 0x000fca00078e02ff */
[----:B------:R-:W-:-:S04]  /*1f20*/  @P0 SHF.R.U32.HI R3, RZ, 0x1f, R0 ;  /* 0x0000001fff030819 */ /* 0x000fc80000011600 */
[----:B------:R-:W-:Y:S02]  /*1f30*/  @P0 LEA.HI.SX32 R24, R0, R3, 0x1a ;  /* 0x0000000300180211 */ /* 0x000fe400078fd2ff */
[----:B------:R-:W-:Y:S02]  /*1f40*/  PLOP3.LUT P0, PT, PT, PT, PT, 0x80, 0x0 ;  /* 0x000000000000781c */ /* 0x000fe40003f0f070 */
[----:B------:R-:W-:-:S13]  /*1f50*/  ISETP.GT.AND P1, PT, R24, R121, PT ;  /* 0x000000791800720c */ /* 0x000fda0003f24270 */
[----:B------:R-:W-:Y:S05]  /*1f60*/  @!P1 BRA `(.L_x_330) ;  /* 0x000000e000049947 */ /* 0x000fea0003800000 */
[----:B------:R-:W-:Y:S01]  /*1f70*/  VIADD R0, R16, 0x1a400 ;  /* 0x0001a40010007836 */ /* 0x000fe20000000000 */
[----:B------:R-:W-:Y:S04]  /*1f80*/  BSSY B6, `(.L_x_331) ;  /* 0x0000013000067945 */ /* 0x000fe80003800000 */
[----:B------:R-:W-:-:S13]  /*1f90*/  LOP3.LUT P0, RZ, R0, 0x1bf, RZ, 0xc0, !PT ;  /* 0x000001bf00ff7812 */ /* 0x000fda000780c0ff */
[----:B------:R-:W-:Y:S05]  /*1fa0*/  @!P0 BRA `(.L_x_332) ;  /* 0x0000000000408947 */ /* 0x000fea0003800000 */
[----:B------:R-:W-:Y:S01]  /*1fb0*/  MOV R0, 0x0 ;  /* 0x0000000000007802 */ /* 0x000fe20000000f00 */
[----:B------:R-:W-:Y:S01]  /*1fc0*/  ULDC.64 UR4, c[0x4][0xc8] ;  /* 0x0100320000047ab9 */ /* 0x000fe20000000a00 */
[----:B------:R-:W-:Y:S01]  /*1fd0*/  ULDC.64 UR6, c[0x4][0x30] ;  /* 0x01000c0000067ab9 */ /* 0x000fe20000000a00 */
[----:B------:R-:W-:Y:S01]  /*1fe0*/  IMAD.U32 R4, RZ, RZ, UR4 ;  /* 0x00000004ff047e24 */ /* 0x000fe2000f8e00ff */
[----:B------:R1:W2:Y:S01]  /*1ff0*/  LDC.64 R14, c[0x4][R0] ;  /* 0x01000000000e7b82 */ /* 0x0002a20000000a00 */
[----:B------:R-:W-:Y:S01]  /*2000*/  IMAD.U32 R5, RZ, RZ, UR5 ;  /* 0x00000005ff057e24 */ /* 0x000fe2000f8e00ff */
[----:B------:R-:W-:Y:S01]  /*2010*/  ULDC.64 UR4, c[0x4][0xd0] ;  /* 0x0100340000047ab9 */ /* 0x000fe20000000a00 */
[----:B------:R-:W-:Y:S01]  /*2020*/  IMAD.U32 R10, RZ, RZ, UR6 ;  /* 0x00000006ff0a7e24 */ /* 0x000fe2000f8e00ff */
[----:B0-----:R-:W-:Y:S01]  /*2030*/  MOV R7, UR5 ;  /* 0x0000000500077c02 */ /* 0x001fe20008000f00 */
[----:B------:R-:W-:Y:S01]  /*2040*/  IMAD.U32 R6, RZ, RZ, UR4 ;  /* 0x00000004ff067e24 */ /* 0x000fe2000f8e00ff */
[----:B------:R-:W-:Y:S01]  /*2050*/  MOV R13, RZ ;  /* 0x000000ff000d7202 */ /* 0x000fe20000000f00 */
[----:B------:R-:W-:-:S02]  /*2060*/  IMAD.U32 R11, RZ, RZ, UR7 ;  /* 0x00000007ff0b7e24 */ /* 0x000fc4000f8e00ff */
[----:B------:R-:W-:Y:S02]  /*2070*/  IMAD.MOV.U32 R8, RZ, RZ, 0x70 ;  /* 0x00000070ff087424 */ /* 0x000fe400078e00ff */
[----:B-1----:R-:W-:-:S07]  /*2080*/  IMAD.MOV.U32 R12, RZ, RZ, 0x1 ;  /* 0x00000001ff0c7424 */ /* 0x002fce00078e00ff */
[----:B------:R-:W-:-:S07]  /*2090*/  LEPC R20, `(.L_x_332) ;  /* 0x000000001014794e */ /* 0x000fce0000000000 */
[----:B--2--5:R-:W-:Y:S05]  /*20a0*/  CALL.ABS.NOINC R14 ;  /* 0x000000000e007343 */ /* 0x024fea0003c00000 */
.L_x_332:
[----:B------:R-:W-:Y:S05]  /*20b0*/  BSYNC B6 ;  /* 0x0000000000067941 */ /* 0x000fea0003800000 */
.L_x_331:
        /* <DEDUP_REMOVED lines=11> */
[----:B0-----:R-:W-:Y:S01]  /*2170*/  IMAD.U32 R6, RZ, RZ, UR6 ;  /* 0x00000006ff067e24 */ /* 0x001fe2000f8e00ff */
[----:B------:R-:W-:Y:S01]  /*2180*/  MOV R7, UR7 ;  /* 0x0000000700077c02 */ /* 0x000fe20008000f00 */
[----:B------:R-:W-:Y:S01]  /*2190*/  IMAD.U32 R10, RZ, RZ, UR4 ;  /* 0x00000004ff0a7e24 */ /* 0x000fe2000f8e00ff */
[----:B------:R-:W-:Y:S01]  /*21a0*/  MOV R13, RZ ;  /* 0x000000ff000d7202 */ /* 0x000fe20000000f00 */
[----:B------:R-:W-:-:S02]  /*21b0*/  IMAD.U32 R11, RZ, RZ, UR5 ;  /* 0x00000005ff0b7e24 */ /* 0x000fc4000f8e00ff */
[----:B------:R-:W-:Y:S02]  /*21c0*/  IMAD.MOV.U32 R8, RZ, RZ, 0x70 ;  /* 0x00000070ff087424 */ /* 0x000fe400078e00ff */
[----:B-1----:R-:W-:-:S07]  /*21d0*/  IMAD.MOV.U32 R12, RZ, RZ, 0x1 ;  /* 0x00000001ff0c7424 */ /* 0x002fce00078e00ff */
[----:B------:R-:W-:-:S07]  /*21e0*/  LEPC R20, `(.L_x_334) ;  /* 0x000000001014794e */ /* 0x000fce0000000000 */
[----:B--2--5:R-:W-:Y:S05]  /*21f0*/  CALL.ABS.NOINC R14 ;  /* 0x000000000e007343 */ /* 0x024fea0003c00000 */
.L_x_334:
[----:B------:R-:W-:Y:S05]  /*2200*/  BSYNC B6 ;  /* 0x0000000000067941 */ /* 0x000fea0003800000 */
.L_x_333:
[----:B------:R-:W-:Y:S01]  /*2210*/  ULDC.64 UR4, c[0x0][0x9f8] ;  /* 0x00027e0000047ab9 */ /* 0x000fe20000000a00 */
[----:B------:R-:W-:Y:S01]  /*2220*/  IMAD.MOV.U32 R0, RZ, RZ, R206 ;  /* 0x000000ffff007224 */ /* 0x000fe200078e00ce */
[----:B------:R-:W-:Y:S01]  /*2230*/  ISETP.NE.U32.AND P0, PT, RZ, UR4, PT ;  /* 0x00000004ff007c0c */ /* 0x000fe2000bf05070 */
[----:B------:R-:W2:Y:S01]  /*2240*/  LDL R14, [R1+0x60] ;  /* 0x00006000010e7983 */ /* 0x000ea20000100800 */
[----:B------:R-:W0:Y:S01]  /*2250*/  LDC.64 R112, c[0x0][0x300] ;  /* 0x0000c000ff707b82 */ /* 0x000e220000000a00 */
[----:B------:R-:W-:Y:S01]  /*2260*/  IMAD.IADD R119, R26, 0x1, R25 ;  /* 0x000000011a777824 */ /* 0x000fe200078e0219 */
[----:B------:R-:W-:Y:S01]  /*2270*/  ISETP.NE.AND.EX P0, PT, RZ, UR5, PT, P0 ;  /* 0x00000005ff007c0c */ /* 0x000fe2000bf05300 */
[----:B------:R-:W1:Y:S01]  /*2280*/  S2R R20, SR_TID.X ;  /* 0x0000000000147919 */ /* 0x000e620000002100 */
[----:B------:R-:W-:Y:S01]  /*2290*/  ULDC.64 UR6, c[0x0][0xa08] ;  /* 0x0002820000067ab9 */ /* 0x000fe20000000a00 */
[----:B------:R-:W-:-:S03]  /*22a0*/  SHF.R.S32.HI R19, RZ, 0x1f, R18 ;  /* 0x0000001fff137819 */ /* 0x000fc60000011412 */
[----:B------:R-:W3:Y:S07]  /*22b0*/  LDC.64 R106, c[0x0][0x3f8] ;  /* 0x0000fe00ff6a7b82 */ /* 0x000eee0000000a00 */
[----:B------:R-:W-:Y:S01]  /*22c0*/  @P0 IADD3 R4, P1, R212, UR4, RZ ;  /* 0x00000004d4040c10 */ /* 0x000fe2000ff3e0ff */
[----:B------:R-:W4:Y:S03]  /*22d0*/  LDC R99, c[0x0][0x3f4] ;  /* 0x0000fd00ff637b82 */ /* 0x000f260000000800 */
[----:B------:R-:W-:Y:S01]  /*22e0*/  @P0 IADD3.X R5, R213, UR5, RZ, P1, !PT ;  /* 0x00000005d5050c10 */ /* 0x000fe20008ffe4ff */
[----:B------:R-:W-:-:S04]  /*22f0*/  ULDC.64 UR4, c[0x0][0x308] ;  /* 0x0000c20000047ab9 */ /* 0x000fc80000000a00 */
[----:B------:R1:W4:Y:S01]  /*2300*/  @P0 LDG.E R0, desc[UR54][R4.64] ;  /* 0x0000003604000981 */ /* 0x000322000c1e1900 */
[----:B------:R-:W-:Y:S01]  /*2310*/  SHF.R.S32.HI R12, RZ, 0x1f, R119 ;  /* 0x0000001fff0c7819 */ /* 0x000fe20000011477 */
[-C--:B0-----:R-:W-:Y:S01]  /*2320*/  IMAD.WIDE.U32 R6, R119, R112.reuse, RZ ;  /* 0x0000007077067225 */ /* 0x081fe200078e00ff */
[----:B------:R-:W-:Y:S01]  /*2330*/  ISETP.NE.U32.AND P0, PT, RZ, UR6, PT ;  /* 0x00000006ff007c0c */ /* 0x000fe2000bf05070 */
[----:B------:R-:W0:Y:S02]  /*2340*/  LDC.64 R100, c[0x0][0x408] ;  /* 0x00010200ff647b82 */ /* 0x000e240000000a00 */
[----:B------:R-:W-:Y:S01]  /*2350*/  IMAD R8, R12, R112, RZ ;  /* 0x000000700c087224 */ /* 0x000fe200078e02ff */
[----:B------:R-:W-:-:S03]  /*2360*/  ISETP.NE.AND.EX P0, PT, RZ, UR7, PT, P0 ;  /* 0x00000007ff007c0c */ /* 0x000fc6000bf05300 */
[----:B------:R-:W-:Y:S01]  /*2370*/  IMAD R3, R119, R113, R8 ;  /* 0x0000007177037224 */ /* 0x000fe200078e0208 */
[----:B-1----:R-:W-:Y:S01]  /*2380*/  SHF.R.U32.HI R27, RZ, 0x7, R20 ;  /* 0x00000007ff1b7819 */ /* 0x002fe20000011614 */
[----:B------:R-:W-:Y:S02]  /*2390*/  VIADD R8, R18, 0x80 ;  /* 0x0000008012087836 */ /* 0x000fe40000000000 */
[----:B------:R-:W-:Y:S01]  /*23a0*/  IMAD.IADD R7, R7, 0x1, R3 ;  /* 0x0000000107077824 */ /* 0x000fe200078e0203 */
[----:B------:R-:W-:Y:S01]  /*23b0*/  ISETP.NE.AND P6, PT, R27, 0x1, PT ;  /* 0x000000011b00780c */ /* 0x000fe20003fc5270 */
[----:B------:R-:W-:Y:S02]  /*23c0*/  IMAD.MOV.U32 R122, RZ, RZ, 0x20 ;  /* 0x00000020ff7a7424 */ /* 0x000fe400078e00ff */
[----:B------:R-:W-:-:S04]  /*23d0*/  IMAD.WIDE.U32 R4, R204, UR4, R6 ;  /* 0x00000004cc047c25 */ /* 0x000fc8000f8e0006 */
[----:B------:R-:W-:Y:S01]  /*23e0*/  IMAD R5, R204, UR5, R5 ;  /* 0x00000005cc057c24 */ /* 0x000fe2000f8e0205 */
[----:B------:R-:W-:Y:S01]  /*23f0*/  ULDC.64 UR4, c[0x0][0x310] ;  /* 0x0000c40000047ab9 */ /* 0x000fe20000000a00 */
[----:B------:R-:W-:Y:S01]  /*2400*/  IMAD.WIDE.U32 R6, R168, R112, R18 ;  /* 0x00000070a8067225 */ /* 0x000fe200078e0012 */
[----:B------:R-:W-:-:S03]  /*2410*/  SHF.R.S32.HI R23, RZ, 0x1f, R22 ;  /* 0x0000001fff177819 */ /* 0x000fc60000011416 */
[-C--:B---3--:R-:W-:Y:S02]  /*2420*/  IMAD R11, R219, R106.reuse, RZ ;  /* 0x0000006adb0b7224 */ /* 0x088fe400078e02ff */
[----:B------:R-:W-:-:S04]  /*2430*/  IMAD.WIDE.U32 R110, R168, R106, R22 ;  /* 0x0000006aa86e7225 */ /* 0x000fc800078e0016 */
[C---:B------:R-:W-:Y:S02]  /*2440*/  IMAD R11, R168.reuse, R107, R11 ;  /* 0x0000006ba80b7224 */ /* 0x040fe400078e020b */
[----:B------:R-:W-:-:S04]  /*2450*/  IMAD.WIDE.U32 R108, R168, R106, R18 ;  /* 0x0000006aa86c7225 */ /* 0x000fc800078e0012 */
[----:B------:R-:W-:Y:S02]  /*2460*/  IMAD.IADD R111, R111, 0x1, R11 ;  /* 0x000000016f6f7824 */ /* 0x000fe400078e020b */
[----:B------:R-:W-:Y:S02]  /*2470*/  IMAD.IADD R109, R11, 0x1, R109 ;  /* 0x000000010b6d7824 */ /* 0x000fe400078e026d */
[----:B------:R-:W-:Y:S02]  /*2480*/  IMAD.MOV.U32 R20, RZ, RZ, R28 ;  /* 0x000000ffff147224 */ /* 0x000fe400078e001c */
[----:B0-----:R-:W-:-:S04]  /*2490*/  IMAD.WIDE.U32 R104, R168, R100, R22 ;  /* 0x00000064a8687225 */ /* 0x001fc800078e0016 */
[----:B------:R-:W-:Y:S01]  /*24a0*/  IMAD.WIDE.U32 R102, R168, R100, R18 ;  /* 0x00000064a8667225 */ /* 0x000fe200078e0012 */
[----:B------:R-:W-:-:S03]  /*24b0*/  LOP3.LUT R20, R20, 0xfffffffe, RZ, 0xc0, !PT ;  /* 0xfffffffe14147812 */ /* 0x000fc600078ec0ff */
[----:B-----5:R-:W-:-:S04]  /*24c0*/  IMAD.WIDE.U32 R110, R144, R106, R110 ;  /* 0x0000006a906e7225 */ /* 0x020fc800078e006e */
[----:B------:R-:W-:-:S04]  /*24d0*/  IMAD.WIDE.U32 R108, R144, R106, R108 ;  /* 0x0000006a906c7225 */ /* 0x000fc800078e006c */
[----:B------:R-:W-:Y:S01]  /*24e0*/  IMAD.MOV.U32 R120, RZ, RZ, 0x40 ;  /* 0x00000040ff787424 */ /* 0x000fe200078e00ff */
[C---:B------:R-:W-:Y:S01]  /*24f0*/  SHF.L.U64.HI R128, R112.reuse, 0x7, R113 ;  /* 0x0000000770807819 */ /* 0x040fe20000010271 */
[----:B------:R-:W-:Y:S02]  /*2500*/  IMAD R123, R113, 0xa0, RZ ;  /* 0x000000a0717b7824 */ /* 0x000fe400078e02ff */
[----:B------:R-:W-:Y:S02]  /*2510*/  IMAD.SHL.U32 R129, R112, 0x80, RZ ;  /* 0x0000008070817824 */ /* 0x000fe400078e00ff */
[----:B------:R-:W-:Y:S02]  /*2520*/  IMAD R127, R101, 0xa0, RZ ;  /* 0x000000a0657f7824 */ /* 0x000fe400078e02ff */
[----:B------:R-:W-:Y:S01]  /*2530*/  VIADD R177, R27, 0x8 ;  /* 0x000000081bb17836 */ /* 0x000fe20000000000 */
[----:B------:R-:W-:Y:S02]  /*2540*/  SHF.R.S32.HI R146, RZ, 0x1f, R216 ;  /* 0x0000001fff927819 */ /* 0x000fe400000114d8 */
[----:B----4-:R-:W-:-:S02]  /*2550*/  SHF.R.S32.HI R3, RZ, 0x1f, R0 ;  /* 0x0000001fff037819 */ /* 0x010fc40000011400 */
[----:B------:R-:W-:Y:S02]  /*2560*/  SEL R13, R0, RZ, !P0 ;  /* 0x000000ff000d7207 */ /* 0x000fe40004000000 */
[----:B------:R-:W-:Y:S01]  /*2570*/  SEL R33, R3, RZ, !P0 ;  /* 0x000000ff03217207 */ /* 0x000fe20004000000 */
[----:B------:R-:W-:Y:S02]  /*2580*/  IMAD R3, R219, R112, RZ ;  /* 0x00000070db037224 */ /* 0x000fe400078e02ff */
[----:B------:R-:W-:-:S04]  /*2590*/  IMAD.WIDE.U32 R116, R13, UR4, R4 ;  /* 0x000000040d747c25 */ /* 0x000fc8000f8e0004 */
[----:B------:R-:W-:-:S04]  /*25a0*/  IMAD R0, R33, UR4, RZ ;  /* 0x0000000421007c24 */ /* 0x000fc8000f8e02ff */
[----:B------:R-:W-:Y:S01]  /*25b0*/  IMAD R5, R13, UR5, R0 ;  /* 0x000000050d057c24 */ /* 0x000fe2000f8e0200 */
[----:B------:R-:W-:Y:S01]  /*25c0*/  IADD3 R0, R18, 0x20, RZ ;  /* 0x0000002012007810 */ /* 0x000fe20007ffe0ff */
[----:B------:R-:W-:Y:S05]  /*25d0*/  @!P6 WARPSYNC.ALL ;  /* 0x000000000000e948 */ /* 0x000fea0003800000 */
[----:B------:R-:W-:Y:S01]  /*25e0*/  IMAD R9, R168, R113, R3 ;  /* 0x00000071a8097224 */ /* 0x000fe200078e0203 */
[----:B------:R-:W-:Y:S01]  /*25f0*/  ULDC UR4, c[0x0][0x2f4] ;  /* 0x0000bd0000047ab9 */ /* 0x000fe20000000800 */
[----:B------:R-:W-:Y:S01]  /*2600*/  IMAD.IADD R4, R117, 0x1, R5 ;  /* 0x0000000175047824 */ /* 0x000fe200078e0205 */
[----:B------:R-:W-:Y:S01]  /*2610*/  @!P6 BAR.SYNC.DEFER_BLOCKING 0x9, 0x100 ;  /* 0x024400000000eb1d */ /* 0x000fe20000010000 */
[----:B------:R-:W-:-:S02]  /*2620*/  IADD3 R3, P0, R116, R6, RZ ;  /* 0x0000000674037210 */ /* 0x000fc40007f1e0ff */
[----:B------:R-:W-:Y:S02]  /*2630*/  ISETP.GE.AND P1, PT, R0, UR4, PT ;  /* 0x0000000400007c0c */ /* 0x000fe4000bf26270 */
[----:B------:R-:W-:Y:S01]  /*2640*/  IADD3.X R5, R4, R7, R9, P0, !PT ;  /* 0x0000000704057210 */ /* 0x000fe200007fe409 */
[----:B------:R-:W-:Y:S01]  /*2650*/  ULDC.64 UR6, c[0x0][0x330] ;  /* 0x0000cc0000067ab9 */ /* 0x000fe20000000a00 */
[----:B------:R-:W-:Y:S02]  /*2660*/  SEL R7, RZ, 0xffffffff, P1 ;  /* 0xffffffffff077807 */ /* 0x000fe40000800000 */
[----:B------:R-:W-:-:S03]  /*2670*/  ISETP.GE.AND P0, PT, R18, UR4, PT ;  /* 0x0000000412007c0c */ /* 0x000fc6000bf06270 */
[----:B------:R-:W-:Y:S01]  /*2680*/  IMAD.SHL.U32 R7, R7, 0x2, RZ ;  /* 0x0000000207077824 */ /* 0x000fe200078e00ff */
[----:B------:R-:W-:Y:S02]  /*2690*/  SEL R6, RZ, 0x1, P0 ;  /* 0x00000001ff067807 */ /* 0x000fe40000000000 */
[----:B------:R-:W-:Y:S02]  /*26a0*/  ISETP.GE.AND P2, PT, R8, UR4, PT ;  /* 0x0000000408007c0c */ /* 0x000fe4000bf46270 */
[----:B------:R-:W-:Y:S01]  /*26b0*/  LOP3.LUT R8, R7, 0x2, R6, 0xe2, !PT ;  /* 0x0000000207087812 */ /* 0x000fe200078ee206 */
[C---:B------:R-:W-:Y:S01]  /*26c0*/  VIADD R7, R18.reuse, 0x60 ;  /* 0x0000006012077836 */ /* 0x040fe20000000000 */
[C---:B------:R-:W-:Y:S01]  /*26d0*/  IADD3 R6, R18.reuse, 0x40, RZ ;  /* 0x0000004012067810 */ /* 0x040fe20007ffe0ff */
[----:B------:R-:W-:-:S03]  /*26e0*/  VIADD R9, R18, 0xa0 ;  /* 0x000000a012097836 */ /* 0x000fc60000000000 */
[----:B------:R-:W-:Y:S02]  /*26f0*/  ISETP.GE.AND P0, PT, R6, UR4, PT ;  /* 0x0000000406007c0c */ /* 0x000fe4000bf06270 */
[----:B------:R-:W-:Y:S02]  /*2700*/  ISETP.GE.AND P1, PT, R7, UR4, PT ;  /* 0x0000000407007c0c */ /* 0x000fe4000bf26270 */
[----:B------:R-:W-:Y:S01]  /*2710*/  ISETP.GE.AND P3, PT, R9, UR4, PT ;  /* 0x0000000409007c0c */ /* 0x000fe2000bf66270 */
[----:B------:R-:W-:Y:S01]  /*2720*/  IMAD.WIDE.U32 R114, R204, UR6, R18 ;  /* 0x00000006cc727c25 */ /* 0x000fe2000f8e0012 */
[----:B------:R-:W-:Y:S01]  /*2730*/  SEL R9, RZ, 0x4, P0 ;  /* 0x00000004ff097807 */ /* 0x000fe20000000000 */
[----:B------:R-:W-:Y:S01]  /*2740*/  ULDC.64 UR4, c[0x0][0x338] ;  /* 0x0000ce0000047ab9 */ /* 0x000fe20000000a00 */
[----:B------:R-:W-:-:S04]  /*2750*/  SEL R10, RZ, 0x8, P1 ;  /* 0x00000008ff0a7807 */ /* 0x000fc80000800000 */
[----:B------:R-:W-:Y:S02]  /*2760*/  LOP3.LUT R8, R10, R8, R9, 0xfe, !PT ;  /* 0x000000080a087212 */ /* 0x000fe400078efe09 */
[----:B------:R-:W-:Y:S02]  /*2770*/  SEL R9, RZ, 0x10, P2 ;  /* 0x00000010ff097807 */ /* 0x000fe40001000000 */
[----:B--2---:R-:W-:-:S05]  /*2780*/  R2P PR, R14, 0x6 ;  /* 0x000000060e007804 */ /* 0x004fca0000000000 */
[----:B------:R-:W-:Y:S02]  /*2790*/  SEL R122, R122, 0xffffffe0, !P1 ;  /* 0xffffffe07a7a7807 */ /* 0x000fe40004800000 */
[----:B------:R-:W-:-:S04]  /*27a0*/  ISETP.GE.AND P1, PT, R0, R99, PT ;  /* 0x000000630000720c */ /* 0x000fc80003f26270 */
[----:B------:R-:W-:Y:S01]  /*27b0*/  SEL R11, R99, RZ, P1 ;  /* 0x000000ff630b7207 */ /* 0x000fe20000800000 */
[----:B------:R-:W-:Y:S01]  /*27c0*/  IMAD R115, R204, UR7, R115 ;  /* 0x00000007cc737c24 */ /* 0x000fe2000f8e0273 */
[-C--:B------:R-:W-:Y:S01]  /*27d0*/  ISETP.GE.AND P0, PT, R18, R99.reuse, PT ;  /* 0x000000631200720c */ /* 0x080fe20003f06270 */
[----:B------:R-:W-:Y:S01]  /*27e0*/  IMAD R33, R33, UR4, RZ ;  /* 0x0000000421217c24 */ /* 0x000fe2000f8e02ff */
[----:B------:R-:W-:Y:S01]  /*27f0*/  ISETP.GE.AND P5, PT, R6, R99, PT ;  /* 0x000000630600720c */ /* 0x000fe20003fa6270 */
[----:B------:R-:W-:Y:S01]  /*2800*/  IMAD.IADD R11, R0, 0x1, R11 ;  /* 0x00000001000b7824 */ /* 0x000fe200078e020b */
[----:B------:R-:W-:Y:S01]  /*2810*/  LOP3.LUT R35, R8, R9, RZ, 0xfc, !PT ;  /* 0x0000000908237212 */ /* 0x000fe200078efcff */
[----:B------:R-:W-:Y:S01]  /*2820*/  IMAD R8, R219, R100, RZ ;  /* 0x00000064db087224 */ /* 0x000fe200078e02ff */
[----:B------:R-:W-:Y:S01]  /*2830*/  SEL R9, R99, RZ, P0 ;  /* 0x000000ff63097207 */ /* 0x000fe20000000000 */
[C---:B------:R-:W-:Y:S01]  /*2840*/  IMAD R33, R13.reuse, UR5, R33 ;  /* 0x000000050d217c24 */ /* 0x040fe2000f8e0221 */
[----:B------:R-:W-:Y:S01]  /*2850*/  SHF.R.S32.HI R10, RZ, 0x1f, R11 ;  /* 0x0000001fff0a7819 */ /* 0x000fe2000001140b */
[----:B------:R-:W-:Y:S01]  /*2860*/  IMAD.WIDE.U32 R114, R13, UR4, R114 ;  /* 0x000000040d727c25 */ /* 0x000fe2000f8e0072 */
[----:B------:R-:W-:-:S03]  /*2870*/  IADD3 R118, P4, R168, R119, RZ ;  /* 0x00000077a8767210 */ /* 0x000fc60007f9e0ff */
[----:B------:R-:W-:Y:S01]  /*2880*/  IMAD R13, R168, R101, R8 ;  /* 0x00000065a80d7224 */ /* 0x000fe200078e0208 */
[-C--:B------:R-:W-:Y:S01]  /*2890*/  LEA.HI R28, R10, R11.reuse, RZ, 0x4 ;  /* 0x0000000b0a1c7211 */ /* 0x080fe200078f20ff */
[----:B------:R-:W-:Y:S01]  /*28a0*/  IMAD.IADD R9, R18, 0x1, R9 ;  /* 0x0000000112097824 */ /* 0x000fe200078e0209 */
[----:B------:R-:W-:Y:S01]  /*28b0*/  LEA.HI R11, R10, R11, RZ, 0x6 ;  /* 0x0000000b0a0b7211 */ /* 0x000fe200078f30ff */
[----:B------:R-:W-:Y:S02]  /*28c0*/  IMAD.IADD R105, R105, 0x1, R13 ;  /* 0x0000000169697824 */ /* 0x000fe400078e020d */
[----:B------:R-:W-:Y:S01]  /*28d0*/  IMAD.IADD R103, R13, 0x1, R103 ;  /* 0x000000010d677824 */ /* 0x000fe200078e0267 */
[----:B------:R-:W-:Y:S02]  /*28e0*/  SEL R13, R99, RZ, P5 ;  /* 0x000000ff630d7207 */ /* 0x000fe40002800000 */
[----:B------:R-:W-:Y:S02]  /*28f0*/  IADD3.X R119, R219, R12, RZ, P4, !PT ;  /* 0x0000000cdb777210 */ /* 0x000fe400027fe4ff */
[----:B------:R-:W-:-:S02]  /*2900*/  @P5 LOP3.LUT R20, R20, 0x1, RZ, 0xfc, !PT ;  /* 0x0000000114145812 */ /* 0x000fc400078efcff */
[----:B------:R-:W-:Y:S02]  /*2910*/  SHF.R.S32.HI R12, RZ, 0x6, R11 ;  /* 0x00000006ff0c7819 */ /* 0x000fe4000001140b */
[----:B------:R-:W-:Y:S02]  /*2920*/  SHF.R.S32.HI R8, RZ, 0x1f, R9 ;  /* 0x0000001fff087819 */ /* 0x000fe40000011409 */
[----:B------:R-:W-:Y:S02]  /*2930*/  LOP3.LUT R11, R175, 0x30, R28, 0xf8, !PT ;  /* 0x00000030af0b7812 */ /* 0x000fe400078ef81c */
[----:B------:R-:W-:Y:S01]  /*2940*/  IADD3 R15, R6, R13, RZ ;  /* 0x0000000d060f7210 */ /* 0x000fe20007ffe0ff */
[----:B------:R0:W-:Y:S01]  /*2950*/  STL [R1+0x10], R20 ;  /* 0x0000101401007387 */ /* 0x0001e20000100800 */
[----:B------:R-:W-:Y:S01]  /*2960*/  LEA.HI R26, R8, R9, RZ, 0x4 ;  /* 0x00000009081a7211 */ /* 0x000fe200078f20ff */
[----:B------:R-:W-:Y:S01]  /*2970*/  IMAD R142, R12, 0x2800, R197 ;  /* 0x000028000c8e7824 */ /* 0x000fe200078e02c5 */
[----:B------:R-:W-:-:S02]  /*2980*/  LOP3.LUT R11, R11, R196, RZ, 0x3c, !PT ;  /* 0x000000c40b0b7212 */ /* 0x000fc400078e3cff */
[----:B------:R-:W-:Y:S02]  /*2990*/  LEA.HI R9, R8, R9, RZ, 0x6 ;  /* 0x0000000908097211 */ /* 0x000fe400078f30ff */
[----:B0-----:R-:W-:Y:S01]  /*29a0*/  SHF.R.S32.HI R20, RZ, 0x1f, R15 ;  /* 0x0000001fff147819 */ /* 0x001fe2000001140f */
[----:B------:R-:W-:Y:S01]  /*29b0*/  IMAD.IADD R142, R142, 0x1, R11 ;  /* 0x000000018e8e7824 */ /* 0x000fe200078e020b */
[----:B------:R-:W-:Y:S02]  /*29c0*/  SHF.R.S32.HI R10, RZ, 0x6, R9 ;  /* 0x00000006ff0a7819 */ /* 0x000fe40000011409 */
[CC--:B------:R-:W-:Y:S02]  /*29d0*/  LEA.HI R30, R20.reuse, R15.reuse, RZ, 0x4 ;  /* 0x0000000f141e7211 */ /* 0x0c0fe400078f20ff */
[----:B------:R-:W-:Y:S02]  /*29e0*/  SHF.R.U32.HI R8, RZ, 0x3, R199 ;  /* 0x00000003ff087819 */ /* 0x000fe400000116c7 */
[----:B------:R-:W-:-:S02]  /*29f0*/  LEA.HI R15, R20, R15, RZ, 0x6 ;  /* 0x0000000f140f7211 */ /* 0x000fc400078f30ff */
[----:B------:R-:W-:Y:S02]  /*2a00*/  LOP3.LUT R11, R199, 0x30, R28, 0xf8, !PT ;  /* 0x00000030c70b7812 */ /* 0x000fe400078ef81c */
[----:B------:R-:W-:Y:S01]  /*2a10*/  LOP3.LUT R9, R175, 0x30, R26, 0xf8, !PT ;  /* 0x00000030af097812 */ /* 0x000fe200078ef81a */
[C---:B------:R-:W-:Y:S01]  /*2a20*/  IMAD R143, R10.reuse, 0x2800, R197 ;  /* 0x000028000a8f7824 */ /* 0x040fe200078e02c5 */
[----:B------:R-:W-:Y:S01]  /*2a30*/  SHF.R.S32.HI R15, RZ, 0x6, R15 ;  /* 0x00000006ff0f7819 */ /* 0x000fe2000001140f */
[--C-:B------:R-:W-:Y:S01]  /*2a40*/  IMAD R135, R10, 0x2800, R200.reuse ;  /* 0x000028000a877824 */ /* 0x100fe200078e02c8 */
[----:B------:R-:W-:Y:S01]  /*2a50*/  LOP3.LUT R11, R11, R8, RZ, 0x3c, !PT ;  /* 0x000000080b0b7212 */ /* 0x000fe200078e3cff */
[----:B------:R-:W-:Y:S01]  /*2a60*/  IMAD R132, R12, 0x2800, R200 ;  /* 0x000028000c847824 */ /* 0x000fe200078e02c8 */
[----:B------:R-:W-:Y:S02]  /*2a70*/  LOP3.LUT R13, R199, 0x30, R26, 0xf8, !PT ;  /* 0x00000030c70d7812 */ /* 0x000fe400078ef81a */
[----:B------:R-:W-:-:S02]  /*2a80*/  LOP3.LUT R10, R9, R196, RZ, 0x3c, !PT ;  /* 0x000000c4090a7212 */ /* 0x000fc400078e3cff */
[--C-:B------:R-:W-:Y:S01]  /*2a90*/  LOP3.LUT R9, R175, 0x30, R30.reuse, 0xf8, !PT ;  /* 0x00000030af097812 */ /* 0x100fe200078ef81e */
[----:B------:R-:W-:Y:S01]  /*2aa0*/  IMAD R134, R15, 0x2800, R197 ;  /* 0x000028000f867824 */ /* 0x000fe200078e02c5 */
[----:B------:R-:W-:Y:S01]  /*2ab0*/  LOP3.LUT R14, R13, R8, RZ, 0x3c, !PT ;  /* 0x000000080d0e7212 */ /* 0x000fe200078e3cff */
[----:B------:R-:W-:Y:S01]  /*2ac0*/  IMAD.IADD R132, R132, 0x1, R11 ;  /* 0x0000000184847824 */ /* 0x000fe200078e020b */
[----:B------:R-:W-:Y:S02]  /*2ad0*/  LOP3.LUT R13, R199, 0x30, R30, 0xf8, !PT ;  /* 0x00000030c70d7812 */ /* 0x000fe400078ef81e */
[----:B------:R-:W-:Y:S02]  /*2ae0*/  LOP3.LUT R9, R9, R196, RZ, 0x3c, !PT ;  /* 0x000000c409097212 */ /* 0x000fe400078e3cff */
[----:B------:R-:W-:Y:S01]  /*2af0*/  SHF.R.S32.HI R11, RZ, 0x1f, R144 ;  /* 0x0000001fff0b7819 */ /* 0x000fe20000011490 */
[----:B------:R-:W-:Y:S01]  /*2b00*/  IMAD.IADD R143, R143, 0x1, R10 ;  /* 0x000000018f8f7824 */ /* 0x000fe200078e020a */
[----:B------:R-:W-:Y:S01]  /*2b10*/  LOP3.LUT R10, R13, R8, RZ, 0x3c, !PT ;  /* 0x000000080d0a7212 */ /* 0x000fe200078e3cff */
[----:B------:R-:W-:Y:S01]  /*2b20*/  IMAD R131, R15, 0x2800, R200 ;  /* 0x000028000f837824 */ /* 0x000fe200078e02c8 */
[----:B------:R-:W-:Y:S01]  /*2b30*/  IADD3 R134, R134, R9, RZ ;  /* 0x0000000986867210 */ /* 0x000fe20007ffe0ff */
[----:B------:R-:W-:-:S02]  /*2b40*/  IMAD R9, R11, R106, RZ ;  /* 0x0000006a0b097224 */ /* 0x000fc400078e02ff */
[----:B------:R-:W-:Y:S02]  /*2b50*/  IMAD.IADD R131, R131, 0x1, R10 ;  /* 0x0000000183837824 */ /* 0x000fe400078e020a */
[----:B------:R-:W-:Y:S01]  /*2b60*/  IMAD R15, R144, R107, R9 ;  /* 0x0000006b900f7224 */ /* 0x000fe200078e0209 */
[C---:B------:R-:W-:Y:S01]  /*2b70*/  SHF.L.U64.HI R9, R106.reuse, 0x7, R107 ;  /* 0x000000076a097819 */ /* 0x040fe2000001026b */
[----:B------:R-:W-:Y:S02]  /*2b80*/  IMAD R11, R11, R100, RZ ;  /* 0x000000640b0b7224 */ /* 0x000fe400078e02ff */
[----:B------:R-:W-:Y:S02]  /*2b90*/  IMAD R13, R107, 0xa0, RZ ;  /* 0x000000a06b0d7824 */ /* 0x000fe400078e02ff */
[C---:B------:R-:W-:Y:S02]  /*2ba0*/  IMAD.SHL.U32 R10, R106.reuse, 0x80, RZ ;  /* 0x000000806a0a7824 */ /* 0x040fe400078e00ff */
[----:B------:R-:W-:Y:S01]  /*2bb0*/  IMAD.WIDE.U32 R106, R106, 0xa0, RZ ;  /* 0x000000a06a6a7825 */ /* 0x000fe200078e00ff */
[----:B------:R-:W-:-:S03]  /*2bc0*/  SEL R32, RZ, 0x20, P3 ;  /* 0x00000020ff207807 */ /* 0x000fc60001800000 */
[C---:B------:R-:W-:Y:S02]  /*2bd0*/  IMAD R21, R144.reuse, R101, R11 ;  /* 0x0000006590157224 */ /* 0x040fe400078e020b */
[----:B------:R-:W-:Y:S01]  /*2be0*/  IMAD.WIDE.U32 R102, R144, R100, R102 ;  /* 0x0000006490667225 */ /* 0x000fe200078e0066 */
[----:B------:R-:W-:-:S03]  /*2bf0*/  IADD3 R126, R107, R13, RZ ;  /* 0x0000000d6b7e7210 */ /* 0x000fc60007ffe0ff */
[----:B------:R-:W-:Y:S01]  /*2c00*/  IMAD.WIDE.U32 R104, R144, R100, R104 ;  /* 0x0000006490687225 */ /* 0x000fe200078e0068 */
[C---:B------:R-:W-:Y:S02]  /*2c10*/  SHF.L.U64.HI R11, R100.reuse, 0x7, R101 ;  /* 0x00000007640b7819 */ /* 0x040fe40000010265 */
[----:B------:R-:W-:Y:S01]  /*2c20*/  SHF.L.U32 R12, R100, 0x7, RZ ;  /* 0x00000007640c7819 */ /* 0x000fe200000006ff */
[----:B------:R-:W-:Y:S01]  /*2c30*/  IMAD.IADD R135, R135, 0x1, R14 ;  /* 0x0000000187877824 */ /* 0x000fe200078e020e */
[----:B------:R-:W-:Y:S01]  /*2c40*/  SEL R120, R120, 0xffffffc0, !P2 ;  /* 0xffffffc078787807 */ /* 0x000fe20005000000 */
[----:B------:R-:W-:Y:S01]  /*2c50*/  IMAD.IADD R13, R111, 0x1, R15 ;  /* 0x000000016f0d7824 */ /* 0x000fe200078e020f */
[----:B------:R-:W-:Y:S01]  /*2c60*/  LOP3.LUT R39, R35, R32, RZ, 0xfc, !PT ;  /* 0x0000002023277212 */ /* 0x000fe200078efcff */
[----:B------:R-:W-:Y:S01]  /*2c70*/  IMAD.IADD R14, R15, 0x1, R109 ;  /* 0x000000010f0e7824 */ /* 0x000fe200078e026d */
[----:B------:R-:W-:Y:S01]  /*2c80*/  IADD3 R20, R21, R103, RZ ;  /* 0x0000006715147210 */ /* 0x000fe20007ffe0ff */
[----:B------:R-:W-:Y:S01]  /*2c90*/  IMAD.WIDE.U32 R112, R112, 0xa0, RZ ;  /* 0x000000a070707825 */ /* 0x000fe200078e00ff */
[----:B------:R-:W-:-:S02]  /*2ca0*/  LOP3.LUT R25, R26, 0xfffffff0, RZ, 0xc0, !PT ;  /* 0xfffffff01a197812 */ /* 0x000fc400078ec0ff */
[----:B------:R-:W-:Y:S01]  /*2cb0*/  LOP3.LUT R27, R28, 0xfffffff0, RZ, 0xc0, !PT ;  /* 0xfffffff01c1b7812 */ /* 0x000fe200078ec0ff */
[----:B------:R-:W-:Y:S01]  /*2cc0*/  IMAD.WIDE.U32 R100, R100, 0xa0, RZ ;  /* 0x000000a064647825 */ /* 0x000fe200078e00ff */
[----:B------:R-:W-:-:S03]  /*2cd0*/  LOP3.LUT R29, R30, 0xfffffff0, RZ, 0xc0, !PT ;  /* 0xfffffff01e1d7812 */ /* 0x000fc600078ec0ff */
[----:B------:R-:W-:Y:S01]  /*2ce0*/  IMAD.IADD R15, R105, 0x1, R21 ;  /* 0x00000001690f7824 */ /* 0x000fe200078e0215 */
[----:B------:R-:W-:Y:S02]  /*2cf0*/  SHF.R.S32.HI R21, RZ, 0x4, R26 ;  /* 0x00000004ff157819 */ /* 0x000fe4000001141a */
[----:B------:R-:W-:Y:S02]  /*2d00*/  SHF.R.S32.HI R26, RZ, 0x4, R28 ;  /* 0x00000004ff1a7819 */ /* 0x000fe4000001141c */
[----:B------:R-:W-:Y:S01]  /*2d10*/  LOP3.LUT R34, R35, 0x1, RZ, 0xc0, !PT ;  /* 0x0000000123227812 */ /* 0x000fe200078ec0ff */
[----:B------:R-:W-:Y:S01]  /*2d20*/  IMAD.SHL.U32 R99, R99, 0x2, RZ ;  /* 0x0000000263637824 */ /* 0x000fe200078e00ff */
[----:B------:R-:W-:Y:S01]  /*2d30*/  SHF.R.S32.HI R28, RZ, 0x4, R30 ;  /* 0x00000004ff1c7819 */ /* 0x000fe2000001141e */
[----:B------:R-:W-:Y:S01]  /*2d40*/  IMAD.IADD R130, R122, 0x1, R120 ;  /* 0x000000017a827824 */ /* 0x000fe200078e0278 */
[----:B------:R-:W-:Y:S01]  /*2d50*/  LOP3.LUT R35, R39, 0x2, RZ, 0xc0, !PT ;  /* 0x0000000227237812 */ /* 0x000fe200078ec0ff */
[----:B------:R-:W-:Y:S01]  /*2d60*/  IMAD.IADD R123, R113, 0x1, R123 ;  /* 0x00000001717b7824 */ /* 0x000fe200078e027b */
[----:B------:R-:W-:Y:S01]  /*2d70*/  LOP3.LUT R36, R39, 0x4, RZ, 0xc0, !PT ;  /* 0x0000000427247812 */ /* 0x000fe200078ec0ff */
[----:B------:R-:W-:Y:S01]  /*2d80*/  IMAD.IADD R127, R101, 0x1, R127 ;  /* 0x00000001657f7824 */ /* 0x000fe200078e027f */
[----:B------:R-:W-:Y:S01]  /*2d90*/  LOP3.LUT R37, R39, 0x8, RZ, 0xc0, !PT ;  /* 0x0000000827257812 */ /* 0x000fe200078ec0ff */
[----:B------:R-:W-:Y:S01]  /*2da0*/  IMAD.IADD R33, R115, 0x1, R33 ;  /* 0x0000000173217824 */ /* 0x000fe200078e0221 */
[----:B------:R-:W-:-:S02]  /*2db0*/  LOP3.LUT R38, R39, 0x10, RZ, 0xc0, !PT ;  /* 0x0000001027267812 */ /* 0x000fc400078ec0ff */
[----:B------:R-:W-:Y:S02]  /*2dc0*/  SHF.R.S32.HI R30, RZ, 0x1f, R25 ;  /* 0x0000001fff1e7819 */ /* 0x000fe40000011419 */
[----:B------:R-:W-:Y:S02]  /*2dd0*/  SHF.R.S32.HI R31, RZ, 0x1f, R27 ;  /* 0x0000001fff1f7819 */ /* 0x000fe4000001141b */
[----:B------:R-:W-:Y:S02]  /*2de0*/  SHF.R.S32.HI R32, RZ, 0x1f, R29 ;  /* 0x0000001fff207819 */ /* 0x000fe4000001141d */
[----:B------:R-:W-:-:S07]  /*2df0*/  LOP3.LUT R39, R39, 0x20, RZ, 0xc0, !PT ;  /* 0x0000002027277812 */ /* 0x000fce00078ec0ff */
.L_x_434:
[----:B------:R-:W2:Y:S01]  /*2e00*/  LDL.LU R42, [R1+0x10] ;  /* 0x00001000012a7983 */ /* 0x000ea20000300800 */
[----:B------:R-:W0:Y:S01]  /*2e10*/  LDC.64 R124, c[0x0][0x2e8] ;  /* 0x0000ba00ff7c7b82 */ /* 0x000e220000000a00 */
[----:B------:R-:W-:Y:S01]  /*2e20*/  VIADD R51, R24, 0xffffffff ;  /* 0xffffffff18337836 */ /* 0x000fe20000000000 */
[----:B------:R-:W-:Y:S05]  /*2e30*/  YIELD ;  /* 0x0000000000007946 */ /* 0x000fea0003800000 */
[----:B------:R-:W-:Y:S01]  /*2e40*/  SHF.R.S32.HI R40, RZ, 0x1f, R51 ;  /* 0x0000001fff287819 */ /* 0x000fe20000011433 */
[-C--:B------:R-:W-:Y:S01]  /*2e50*/  IMAD R41, R123, R51.reuse, RZ ;  /* 0x000000337b297224 */ /* 0x080fe200078e02ff */
[----:B------:R-:W1:Y:S01]  /*2e60*/  LDC R133, c[0x0][0x3f4] ;  /* 0x0000fd00ff857b82 */ /* 0x000e620000000800 */
[----:B------:R-:W-:Y:S01]  /*2e70*/  IMAD.WIDE.U32 R136, R112, R51, RZ ;  /* 0x0000003370887225 */ /* 0x000fe200078e00ff */
[----:B------:R-:W-:Y:S03]  /*2e80*/  BSSY B0, `(.L_x_335) ;  /* 0x0000ca9000007945 */ /* 0x000fe60003800000 */
[----:B------:R-:W-:Y:S01]  /*2e90*/  IMAD R41, R40, R112, R41 ;  /* 0x0000007028297224 */ /* 0x000fe200078e0229 */
[----:B------:R-:W-:Y:S01]  /*2ea0*/  IADD3 R45, P2, P3, R3, R136, R129 ;  /* 0x00000088032d7210 */ /* 0x000fe20007b5e081 */
[----:B------:R-:W-:-:S02]  /*2eb0*/  IMAD R47, R17, 0x7800, R205 ;  /* 0x00007800112f7824 */ /* 0x000fc400078e02cd */
[----:B------:R-:W-:Y:S02]  /*2ec0*/  IMAD.IADD R92, R137, 0x1, R41 ;  /* 0x00000001895c7824 */ /* 0x000fe400078e0229 */
[----:B------:R-:W-:Y:S01]  /*2ed0*/  IMAD R41, R17, 0x7800, R207 ;  /* 0x0000780011297824 */ /* 0x000fe200078e02cf */
[C---:B------:R-:W-:Y:S02]  /*2ee0*/  IADD3 R47, R16.reuse, R47, RZ ;  /* 0x0000002f102f7210 */ /* 0x040fe40007ffe0ff */
[----:B------:R-:W-:Y:S01]  /*2ef0*/  IADD3.X R24, R5, R92, R128, P2, P3 ;  /* 0x0000005c05187210 */ /* 0x000fe200017e6480 */
[----:B------:R-:W-:Y:S01]  /*2f00*/  IMAD.IADD R46, R16, 0x1, R41 ;  /* 0x00000001102e7824 */ /* 0x000fe200078e0229 */
[----:B0-----:R-:W-:-:S04]  /*2f10*/  IADD3 R48, P2, P3, R136, R124, R3 ;  /* 0x0000007c88307210 */ /* 0x001fc80007b5e003 */
[----:B------:R-:W-:Y:S02]  /*2f20*/  IADD3.X R49, R92, R125, R5, P2, P3 ;  /* 0x0000007d5c317210 */ /* 0x000fe400017e6405 */
[----:B------:R-:W-:Y:S02]  /*2f30*/  ISETP.GT.AND P3, PT, R51, R121, PT ;  /* 0x000000793300720c */ /* 0x000fe40003f64270 */
[----:B------:R-:W-:-:S05]  /*2f40*/  IADD3 R44, P2, R45, R124, RZ ;  /* 0x0000007c2d2c7210 */ /* 0x000fca0007f5e0ff */
[----:B------:R-:W-:Y:S01]  /*2f50*/  IMAD.X R45, R24, 0x1, R125, P2 ;  /* 0x00000001182d7824 */ /* 0x000fe200010e067d */
[----:B-1----:R-:W-:Y:S01]  /*2f60*/  ISETP.GE.AND P2, PT, R133, 0x1, PT ;  /* 0x000000018500780c */ /* 0x002fe20003f46270 */
[----:B------:R-:W-:Y:S01]  /*2f70*/  IMAD.MOV.U32 R24, RZ, RZ, R51 ;  /* 0x000000ffff187224 */ /* 0x000fe200078e0033 */
[----:B--2---:R-:W-:-:S04]  /*2f80*/  LOP3.LUT R42, R42, 0xfffffffd, RZ, 0xc0, !PT ;  /* 0xfffffffd2a2a7812 */ /* 0x004fc800078ec0ff */
[----:B------:R-:W-:-:S05]  /*2f90*/  @P3 LOP3.LUT R42, R42, 0x2, RZ, 0xfc, !PT ;  /* 0x000000022a2a3812 */ /* 0x000fca00078efcff */
[----:B------:R0:W-:Y:S02]  /*2fa0*/  STL [R1+0x10], R42 ;  /* 0x0000102a01007387 */ /* 0x0001e40000100800 */
[----:B------:R-:W-:Y:S05]  /*2fb0*/  @!P2 BRA `(.L_x_336) ;  /* 0x000000c4007ca947 */ /* 0x000fea0003800000 */
[----:B------:R-:W-:Y:S01]  /*2fc0*/  ULDC.U8 UR4, c[0x0][0x410] ;  /* 0x0001040000047ab9 */ /* 0x000fe20000000000 */
[-C--:B------:R-:W-:Y:S01]  /*2fd0*/  IMAD R41, R126, R51.reuse, RZ ;  /* 0x000000337e297224 */ /* 0x080fe200078e02ff */
[----:B------:R-:W-:Y:S01]  /*2fe0*/  ISETP.NE.AND P2, PT, RZ, UR4, PT ;  /* 0x00000004ff007c0c */ /* 0x000fe2000bf45270 */
[-C--:B------:R-:W-:Y:S02]  /*2ff0*/  IMAD R43, R127, R51.reuse, RZ ;  /* 0x000000337f2b7224 */ /* 0x080fe400078e02ff */
[----:B------:R-:W-:Y:S02]  /*3000*/  IMAD R96, R24, -0xa0, R2 ;  /* 0xffffff6018607824 */ /* 0x000fe400078e0202 */
[C---:B------:R-:W-:Y:S02]  /*3010*/  IMAD R41, R40.reuse, R106, R41 ;  /* 0x0000006a28297224 */ /* 0x040fe400078e0229 */
[----:B------:R-:W-:Y:S01]  /*3020*/  IMAD R43, R40, R100, R43 ;  /* 0x00000064282b7224 */ /* 0x000fe200078e022b */
[----:B------:R-:W-:Y:S01]  /*3030*/  VIMNMX R96, R96, 0xa0, PT ;  /* 0x000000a060607848 */ /* 0x000fe20003fe0100 */
[----:B------:R-:W-:-:S04]  /*3040*/  IMAD.WIDE.U32 R90, R106, R51, RZ ;  /* 0x000000336a5a7225 */ /* 0x000fc800078e00ff */
[----:B------:R-:W-:-:S04]  /*3050*/  IMAD.WIDE.U32 R88, R100, R51, RZ ;  /* 0x0000003364587225 */ /* 0x000fc800078e00ff */
[----:B------:R-:W-:Y:S02]  /*3060*/  IMAD.IADD R97, R91, 0x1, R41 ;  /* 0x000000015b617824 */ /* 0x000fe400078e0229 */
[----:B------:R-:W-:Y:S01]  /*3070*/  IMAD.IADD R98, R89, 0x1, R43 ;  /* 0x0000000159627824 */ /* 0x000fe200078e022b */
[----:B------:R-:W-:Y:S06]  /*3080*/  @!P2 BRA `(.L_x_337) ;  /* 0x0000005c00aca947 */ /* 0x000fec0003800000 */
[----:B------:R-:W-:Y:S01]  /*3090*/  ISETP.GE.AND P3, PT, R168, R96, PT ;  /* 0x00000060a800720c */ /* 0x000fe20003f66270 */
[----:B------:R-:W-:Y:S01]  /*30a0*/  BSSY B1, `(.L_x_338) ;  /* 0x000003d000017945 */ /* 0x000fe20003800000 */
        /* <DEDUP_REMOVED lines=22> */
[----:B------:R-:W-:Y:S01]  /*3210*/  CS2R R138, SRZ ;  /* 0x00000000008a7805 */ /* 0x000fe2000001ff00 */
[----:B------:R-:W-:Y:S06]  /*3220*/  @P3 BRA `(.L_x_339) ;  /* 0x0000000000903947 */ /* 0x000fec0003800000 */
[----:B------:R-:W-:Y:S01]  /*3230*/  ULDC.64 UR4, c[0x0][0x3e8] ;  /* 0x0000fa0000047ab9 */ /* 0x000fe20000000a00 */
[----:B------:R-:W-:Y:S02]  /*3240*/  CS2R R136, SRZ ;  /* 0x0000000000887805 */ /* 0x000fe4000001ff00 */
[----:B0-----:R-:W-:Y:S02]  /*3250*/  IADD3 R42, P2, P4, R110, UR4, R90 ;  /* 0x000000046e2a7c10 */ /* 0x001fe4000fc5e05a */
[----:B------:R-:W-:Y:S02]  /*3260*/  CS2R R138, SRZ ;  /* 0x00000000008a7805 */ /* 0x000fe4000001ff00 */
[----:B------:R-:W-:Y:S01]  /*3270*/  IADD3.X R43, R13, UR5, R97, P2, P4 ;  /* 0x000000050d2b7c10 */ /* 0x000fe200097e8461 */
[----:B------:R-:W-:Y:S02]  /*3280*/  ULDC.64 UR4, c[0x0][0x400] ;  /* 0x0001000000047ab9 */ /* 0x000fe40000000a00 */
[----:B------:R-:W-:-:S04]  /*3290*/  IADD3 R40, P2, P4, R104, UR4, R88 ;  /* 0x0000000468287c10 */ /* 0x000fc8000fc5e058 */
[----:B------:R-:W-:Y:S02]  /*32a0*/  IADD3.X R41, R15, UR5, R98, P2, P4 ;  /* 0x000000050f297c10 */ /* 0x000fe400097e8462 */
[----:B------:R-:W-:Y:S02]  /*32b0*/  ISETP.GE.AND P2, PT, R22, R133, PT ;  /* 0x000000851600720c */ /* 0x000fe40003f46270 */
[----:B------:R-:W-:Y:S02]  /*32c0*/  CS2R R94, SRZ ;  /* 0x00000000005e7805 */ /* 0x000fe4000001ff00 */
[----:B------:R-:W-:-:S09]  /*32d0*/  CS2R R124, SRZ ;  /* 0x00000000007c7805 */ /* 0x000fd2000001ff00 */
[----:B------:R1:W5:Y:S04]  /*32e0*/  @!P2 LDG.E.64 R136, desc[UR54][R42.64] ;  /* 0x000000362a88a981 */ /* 0x000368000c1e1b00 */
[----:B------:R1:W5:Y:S01]  /*32f0*/  @!P2 LDG.E.64 R138, desc[UR54][R40.64] ;  /* 0x00000036288aa981 */ /* 0x000362000c1e1b00 */
        /* <DEDUP_REMOVED lines=20> */
[----:B------:R-:W-:-:S13]  /*3440*/  ISETP.GE.AND P2, PT, R174, R133, PT ;  /* 0x00000085ae00720c */ /* 0x000fda0003f46270 */
[----:B------:R1:W5:Y:S04]  /*3450*/  @!P2 LDG.E.64 R74, desc[UR54][R42.64+0x50] ;  /* 0x000050362a4aa981 */ /* 0x000368000c1e1b00 */
[----:B------:R1:W5:Y:S02]  /*3460*/  @!P2 LDG.E.64 R76, desc[UR54][R40.64+0x50] ;  /* 0x00005036284ca981 */ /* 0x000364000c1e1b00 */
.L_x_339:
[----:B------:R-:W-:Y:S05]  /*3470*/  BSYNC B1 ;  /* 0x0000000000017941 */ /* 0x000fea0003800000 */
.L_x_338:
[----:B------:R-:W-:Y:S01]  /*3480*/  ISETP.GE.AND P4, PT, R216, R96, PT ;  /* 0x00000060d800720c */ /* 0x000fe20003f86270 */
[----:B------:R-:W-:Y:S01]  /*3490*/  BSSY B1, `(.L_x_340) ;  /* 0x000002b000017945 */ /* 0x000fe20003800000 */
[----:B------:R-:W-:-:S11]  /*34a0*/  CS2R R72, SRZ ;  /* 0x0000000000487805 */ /* 0x000fd6000001ff00 */
[----:B------:R-:W-:Y:S05]  /*34b0*/  @P4 BRA `(.L_x_341) ;  /* 0x0000000000a04947 */ /* 0x000fea0003800000 */
[----:B-1----:R-:W-:Y:S01]  /*34c0*/  IADD3 R40, P2, P5, R110, R90, R10 ;  /* 0x0000005a6e287210 */ /* 0x002fe20007d5e00a */
[----:B------:R-:W-:Y:S01]  /*34d0*/  ULDC.64 UR4, c[0x0][0x3e8] ;  /* 0x0000fa0000047ab9 */ /* 0x000fe20000000a00 */
[----:B------:R-:W-:Y:S02]  /*34e0*/  CS2R R70, SRZ ;  /* 0x0000000000467805 */ /* 0x000fe4000001ff00 */
[----:B------:R-:W-:Y:S02]  /*34f0*/  CS2R R72, SRZ ;  /* 0x0000000000487805 */ /* 0x000fe4000001ff00 */
[----:B------:R-:W-:Y:S02]  /*3500*/  IADD3.X R97, R13, R97, R9, P2, P5 ;  /* 0x000000610d617210 */ /* 0x000fe400017ea409 */
[----:B0-----:R-:W-:-:S04]  /*3510*/  IADD3 R42, P2, P5, R104, R88, R12 ;  /* 0x00000058682a7210 */ /* 0x001fc80007d5e00c */
[----:B------:R-:W-:Y:S02]  /*3520*/  IADD3.X R98, R15, R98, R11, P2, P5 ;  /* 0x000000620f627210 */ /* 0x000fe400017ea40b */
[----:B------:R-:W-:-:S04]  /*3530*/  IADD3 R40, P2, R40, UR4, RZ ;  /* 0x0000000428287c10 */ /* 0x000fc8000ff5e0ff */
[----:B------:R-:W-:Y:S01]  /*3540*/  IADD3.X R41, R97, UR5, RZ, P2, !PT ;  /* 0x0000000561297c10 */ /* 0x000fe200097fe4ff */
[----:B------:R-:W-:Y:S02]  /*3550*/  ULDC.64 UR4, c[0x0][0x400] ;  /* 0x0001000000047ab9 */ /* 0x000fe40000000a00 */
[----:B------:R-:W-:-:S04]  /*3560*/  IADD3 R42, P2, R42, UR4, RZ ;  /* 0x000000042a2a7c10 */ /* 0x000fc8000ff5e0ff */
[----:B------:R-:W-:Y:S02]  /*3570*/  IADD3.X R43, R98, UR5, RZ, P2, !PT ;  /* 0x00000005622b7c10 */ /* 0x000fe400097fe4ff */
        /* <DEDUP_REMOVED lines=28> */
.L_x_341:
[----:B------:R-:W-:Y:S05]  /*3740*/  BSYNC B1 ;  /* 0x0000000000017941 */ /* 0x000fea0003800000 */
.L_x_340:
[----:B------:R-:W-:Y:S01]  /*3750*/  UISETP.NE.AND UP0, UPT, UR53, 0x3, UPT ;  /* 0x000000033500788c */ /* 0x000fe2000bf05270 */
[----:B-----5:R-:W-:Y:S01]  /*3760*/  MOV R156, R74 ;  /* 0x0000004a009c7202 */ /* 0x020fe20000000f00 */
[----:B------:R-:W-:Y:S01]  /*3770*/  IMAD.MOV.U32 R158, RZ, RZ, R78 ;  /* 0x000000ffff9e7224 */ /* 0x000fe200078e004e */
[----:B------:R-:W-:Y:S01]  /*3780*/  MOV R166, R136 ;  /* 0x0000008800a67202 */ /* 0x000fe20000000f00 */
[----:B------:R-:W-:Y:S01]  /*3790*/  IMAD.MOV.U32 R160, RZ, RZ, R82 ;  /* 0x000000ffffa07224 */ /* 0x000fe200078e0052 */
[----:B------:R-:W-:Y:S01]  /*37a0*/  MOV R165, R124 ;  /* 0x0000007c00a57202 */ /* 0x000fe20000000f00 */
[----:B------:R-:W-:Y:S01]  /*37b0*/  IMAD.MOV.U32 R162, RZ, RZ, R86 ;  /* 0x000000ffffa27224 */ /* 0x000fe200078e0056 */
[----:B------:R-:W-:Y:S01]  /*37c0*/  PLOP3.LUT P2, PT, PT, PT, UP0, 0x80, 0x0 ;  /* 0x000000000000781c */ /* 0x000fe20003f4f008 */
[----:B------:R-:W-:Y:S01]  /*37d0*/  IMAD.MOV.U32 R164, RZ, RZ, R94 ;  /* 0x000000ffffa47224 */ /* 0x000fe200078e005e */
[----:B------:R-:W-:Y:S01]  /*37e0*/  MOV R150, R62 ;  /* 0x0000003e00967202 */ /* 0x000fe20000000f00 */
[----:B------:R-:W-:Y:S01]  /*37f0*/  IMAD.MOV.U32 R157, RZ, RZ, R76 ;  /* 0x000000ffff9d7224 */ /* 0x000fe200078e004c */
[----:B------:R-:W-:Y:S01]  /*3800*/  MOV R141, R60 ;  /* 0x0000003c008d7202 */ /* 0x000fe20000000f00 */
[----:B------:R-:W-:-:S02]  /*3810*/  IMAD.MOV.U32 R159, RZ, RZ, R80 ;  /* 0x000000ffff9f7224 */ /* 0x000fc400078e0050 */
[----:B------:R-:W-:Y:S02]  /*3820*/  IMAD.MOV.U32 R161, RZ, RZ, R84 ;  /* 0x000000ffffa17224 */ /* 0x000fe400078e0054 */
[----:B------:R-:W-:Y:S02]  /*3830*/  IMAD.MOV.U32 R163, RZ, RZ, R92 ;  /* 0x000000ffffa37224 */ /* 0x000fe400078e005c */
[----:B------:R-:W-:Y:S02]  /*3840*/  IMAD.MOV.U32 R167, RZ, RZ, R138 ;  /* 0x000000ffffa77224 */ /* 0x000fe400078e008a */
[----:B------:R-:W-:Y:S02]  /*3850*/  IMAD.MOV.U32 R88, RZ, RZ, R50 ;  /* 0x000000ffff587224 */ /* 0x000fe400078e0032 */
[----:B------:R-:W-:Y:S02]  /*3860*/  IMAD.MOV.U32 R90, RZ, RZ, R54 ;  /* 0x000000ffff5a7224 */ /* 0x000fe400078e0036 */
[----:B------:R-:W-:-:S02]  /*3870*/  IMAD.MOV.U32 R140, RZ, RZ, R58 ;  /* 0x000000ffff8c7224 */ /* 0x000fc400078e003a */
[----:B------:R-:W-:Y:S02]  /*3880*/  IMAD.MOV.U32 R152, RZ, RZ, R66 ;  /* 0x000000ffff987224 */ /* 0x000fe400078e0042 */
[----:B------:R-:W-:Y:S02]  /*3890*/  IMAD.MOV.U32 R154, RZ, RZ, R70 ;  /* 0x000000ffff9a7224 */ /* 0x000fe400078e0046 */
[----:B------:R-:W-:Y:S02]  /*38a0*/  IMAD.MOV.U32 R89, RZ, RZ, R52 ;  /* 0x000000ffff597224 */ /* 0x000fe400078e0034 */
[----:B------:R-:W-:Y:S02]  /*38b0*/  IMAD.MOV.U32 R91, RZ, RZ, R56 ;  /* 0x000000ffff5b7224 */ /* 0x000fe400078e0038 */
[----:B------:R-:W-:Y:S02]  /*38c0*/  IMAD.MOV.U32 R151, RZ, RZ, R64 ;  /* 0x000000ffff977224 */ /* 0x000fe400078e0040 */
[----:B------:R-:W-:-:S02]  /*38d0*/  IMAD.MOV.U32 R153, RZ, RZ, R68 ;  /* 0x000000ffff997224 */ /* 0x000fc400078e0044 */
[----:B------:R-:W-:Y:S01]  /*38e0*/  IMAD.MOV.U32 R155, RZ, RZ, R72 ;  /* 0x000000ffff9b7224 */ /* 0x000fe200078e0048 */
[----:B------:R-:W-:Y:S06]  /*38f0*/  @!P2 BRA `(.L_x_342) ;  /* 0x000000000004a947 */ /* 0x000fec0003800000 */
[----:B------:R-:W-:Y:S01]  /*3900*/  BPT.TRAP 0x1 ;  /* 0x000000040000795c */ /* 0x000fe20000300000 */
.L_x_342:
[----:B------:R-:W-:Y:S01]  /*3910*/  IMAD R97, R17, 0x8, R16 ;  /* 0x0000000811617824 */ /* 0x000fe200078e0210 */
[----:B------:R-:W-:Y:S01]  /*3920*/  SHF.L.U32 R98, R169, 0x1f, RZ ;  /* 0x0000001fa9627819 */ /* 0x000fe200000006ff */
[----:B------:R-:W-:Y:S03]  /*3930*/  BSSY B1, `(.L_x_343) ;  /* 0x0000003000017945 */ /* 0x000fe60003800000 */
[----:B------:R-:W3:Y:S02]  /*3940*/  SYNCS.PHASECHK.TRANS64.TRYWAIT P5, [R97+URZ+0x29890], R98 ;  /* 0x02989062610075a7 */ /* 0x000ee400080a017f */
[----:B---3--:R-:W-:Y:S05]  /*3950*/  @!P5 BRA `(.L_x_344) ;  /* 0x0000027400e8d947 */ /* 0x008fea0003800000 */
.L_x_663:
[----:B------:R-:W-:Y:S05]  /*3960*/  BSYNC B1 ;  /* 0x0000000000017941 */ /* 0x000fea0003800000 */
.L_x_343:
[----:B------:R-:W-:Y:S04]  /*3970*/  BSSY B1, `(.L_x_345) ;  /* 0x00002b6000017945 */ /* 0x000fe80003800000 */
[----:B------:R-:W-:Y:S05]  /*3980*/  @P3 BRA `(.L_x_346) ;  /* 0x0000002800d03947 */ /* 0x000fea0003800000 */
[----:B------:R-:W-:Y:S01]  /*3990*/  ISETP.NE.AND P3, PT, R34, RZ, PT ;  /* 0x000000ff2200720c */ /* 0x000fe20003f65270 */
[----:B------:R-:W-:-:S12]  /*39a0*/  BSSY B2, `(.L_x_347) ;  /* 0x0000073000027945 */ /* 0x000fd80003800000 */
[----:B------:R-:W-:Y:S05]  /*39b0*/  @!P3 BRA `(.L_x_348) ;  /* 0x0000000400c4b947 */ /* 0x000fea0003800000 */
[----:B012---:R0:W1:Y:S01]  /*39c0*/  LDS.128 R40, [R47+0x1a400] ;  /* 0x01a400002f287984 */ /* 0x0070620000000c00 */
[----:B------:R-:W-:Y:S01]  /*39d0*/  ISETP.GE.AND P3, PT, R22, R133, PT ;  /* 0x000000851600720c */ /* 0x000fe20003f66270 */
[----:B------:R-:W-:-:S12]  /*39e0*/  BSSY B3, `(.L_x_349) ;  /* 0x000006d000037945 */ /* 0x000fd80003800000 */
[----:B0-----:R-:W-:Y:S05]  /*39f0*/  @P3 BRA `(.L_x_350) ;  /* 0x0000000400ac3947 */ /* 0x001fea0003800000 */
[--C-:B------:R-:W-:Y:S02]  /*3a00*/  SHF.R.U32.HI R136, RZ, 0x8, R137.reuse ;  /* 0x00000008ff887819 */ /* 0x100fe40000011689 */
[----:B------:R-:W-:Y:S02]  /*3a10*/  SHF.R.U32.HI R138, RZ, 0x10, R137 ;  /* 0x00000010ff8a7819 */ /* 0x000fe40000011689 */
[----:B------:R-:W-:Y:S02]  /*3a20*/  LOP3.LUT R137, R137, 0xff0000ff, RZ, 0xc0, !PT ;  /* 0xff0000ff89897812 */ /* 0x000fe400078ec0ff */
[----:B------:R-:W-:Y:S01]  /*3a30*/  SHF.L.U32 R176, R136, 0x8, RZ ;  /* 0x0000000888b07819 */ /* 0x000fe200000006ff */
[----:B------:R-:W-:Y:S01]  /*3a40*/  IMAD.U32 R138, R138, 0x10000, RZ ;  /* 0x000100008a8a7824 */ /* 0x000fe200078e00ff */
[----:B------:R-:W-:Y:S02]  /*3a50*/  SHF.R.U32.HI R178, RZ, 0x8, R139 ;  /* 0x00000008ffb27819 */ /* 0x000fe4000001168b */
[----:B------:R-:W-:-:S02]  /*3a60*/  LOP3.LUT R137, R137, 0xff00, R176, 0xf8, !PT ;  /* 0x0000ff0089897812 */ /* 0x000fc400078ef8b0 */
[----:B------:R-:W-:Y:S01]  /*3a70*/  LOP3.LUT R179, R139, 0xff0000ff, RZ, 0xc0, !PT ;  /* 0xff0000ff8bb37812 */ /* 0x000fe200078ec0ff */
[----:B------:R-:W-:Y:S01]  /*3a80*/  IMAD.SHL.U32 R178, R178, 0x100, RZ ;  /* 0x00000100b2b27824 */ /* 0x000fe200078e00ff */
[----:B------:R-:W-:Y:S02]  /*3a90*/  LOP3.LUT R137, R137, 0xff0000, R138, 0xf8, !PT ;  /* 0x00ff000089897812 */ /* 0x000fe400078ef88a */
[----:B------:R-:W-:Y:S02]  /*3aa0*/  F2FP.F16.E4M3.UNPACK_B R138, R167.H1 ;  /* 0x000000a7ff8a723e */ /* 0x000fe400030006ff */
[----:B-1----:R-:W-:Y:S02]  /*3ab0*/  F2FP.F16.E4M3.UNPACK_B R176, R41 ;  /* 0x00000029ffb0723e */ /* 0x002fe400020006ff */
[----:B------:R-:W-:Y:S01]  /*3ac0*/  SHF.R.U32.HI R136, RZ, 0x10, R139 ;  /* 0x00000010ff887819 */ /* 0x000fe2000001168b */
[----:B------:R-:W-:Y:S01]  /*3ad0*/  HADD2.F32 R181, -RZ, R138.H0_H0 ;  /* 0x2000008affb57230 */ /* 0x000fe20000004100 */
[----:B------:R-:W-:Y:S01]  /*3ae0*/  LOP3.LUT R179, R179, 0xff00, R178, 0xf8, !PT ;  /* 0x0000ff00b3b37812 */ /* 0x000fe200078ef8b2 */
[--C-:B------:R-:W-:Y:S01]  /*3af0*/  HADD2.F32 R139, -RZ, R176.reuse.H1_H1 ;  /* 0x300000b0ff8b7230 */ /* 0x100fe20000004100 */
[----:B------:R-:W-:Y:S01]  /*3b00*/  F2FP.F16.E4M3.UNPACK_B R178, R166.H1 ;  /* 0x000000a6ffb2723e */ /* 0x000fe200030006ff */
[----:B------:R-:W-:Y:S01]  /*3b10*/  HADD2.F32 R176, -RZ, R176.H0_H0 ;  /* 0x200000b0ffb07230 */ /* 0x000fe20000004100 */
[----:B------:R-:W-:-:S02]  /*3b20*/  F2FP.F16.E4M3.UNPACK_B R167, R167 ;  /* 0x000000a7ffa7723e */ /* 0x000fc400020006ff */
[CC--:B------:R-:W-:Y:S01]  /*3b30*/  FMUL.FTZ R182, R139.reuse, R181.reuse ;  /* 0x000000b58bb67220 */ /* 0x0c0fe20000410000 */
[--C-:B------:R-:W-:Y:S02]  /*3b40*/  HADD2.F32 R180, -RZ, R178.reuse.H0_H0 ;  /* 0x200000b2ffb47230 */ /* 0x100fe40000004100 */
[C---:B------:R-:W-:Y:S01]  /*3b50*/  FMUL.FTZ R181, R176.reuse, R181 ;  /* 0x000000b5b0b57220 */ /* 0x040fe20000410000 */
[----:B------:R-:W-:Y:S01]  /*3b60*/  HADD2.F32 R178, -RZ, R178.H1_H1 ;  /* 0x300000b2ffb27230 */ /* 0x000fe20000004100 */
[----:B------:R-:W-:Y:S02]  /*3b70*/  F2FP.F16.E4M3.UNPACK_B R166, R166 ;  /* 0x000000a6ffa6723e */ /* 0x000fe400020006ff */
[-C--:B------:R-:W-:Y:S01]  /*3b80*/  FFMA.FTZ R139, R139, R180.reuse, R181 ;  /* 0x000000b48b8b7223 */ /* 0x080fe200000100b5 */
[----:B------:R-:W-:Y:S01]  /*3b90*/  F2FP.F16.E4M3.UNPACK_B R181, R41.H1 ;  /* 0x00000029ffb5723e */ /* 0x000fe200030006ff */
[----:B------:R-:W-:Y:S01]  /*3ba0*/  FFMA.FTZ R176, R176, R180, -R182 ;  /* 0x000000b4b0b07223 */ /* 0x000fe200000108b6 */
[----:B------:R-:W-:-:S03]  /*3bb0*/  HADD2.F32 R180, -RZ, R138.H1_H1 ;  /* 0x3000008affb47230 */ /* 0x000fc60000004100 */
[--C-:B------:R-:W-:Y:S02]  /*3bc0*/  HADD2.F32 R41, -RZ, R181.reuse.H1_H1 ;  /* 0x300000b5ff297230 */ /* 0x100fe40000004100 */
[----:B------:R-:W-:-:S03]  /*3bd0*/  HADD2.F32 R138, -RZ, R181.H0_H0 ;  /* 0x200000b5ff8a7230 */ /* 0x000fc60000004100 */
[CC--:B------:R-:W-:Y:S02]  /*3be0*/  FMUL.FTZ R181, R41.reuse, R180.reuse ;  /* 0x000000b429b57220 */ /* 0x0c0fe40000410000 */
[C---:B------:R-:W-:Y:S02]  /*3bf0*/  FMUL.FTZ R180, R138.reuse, R180 ;  /* 0x000000b48ab47220 */ /* 0x040fe40000410000 */
[-C--:B------:R-:W-:Y:S02]  /*3c00*/  FFMA.FTZ R138, R138, R178.reuse, -R181 ;  /* 0x000000b28a8a7223 */ /* 0x080fe400000108b5 */
[----:B------:R-:W-:Y:S01]  /*3c10*/  FFMA.FTZ R178, R41, R178, R180 ;  /* 0x000000b229b27223 */ /* 0x000fe200000100b4 */
[----:B------:R-:W-:Y:S02]  /*3c20*/  IMAD.U32 R41, R136, 0x10000, RZ ;  /* 0x0001000088297824 */ /* 0x000fe400078e00ff */
[----:B------:R-:W-:Y:S01]  /*3c30*/  IMAD.MOV.U32 R136, RZ, RZ, R43 ;  /* 0x000000ffff887224 */ /* 0x000fe200078e002b */
[----:B------:R-:W-:-:S02]  /*3c40*/  F2FP.F16.E4M3.UNPACK_B R43, R137.H1 ;  /* 0x00000089ff2b723e */ /* 0x000fc400030006ff */
[----:B------:R-:W-:Y:S02]  /*3c50*/  LOP3.LUT R41, R179, 0xff0000, R41, 0xf8, !PT ;  /* 0x00ff0000b3297812 */ /* 0x000fe400078ef829 */
[-C--:B------:R-:W-:Y:S01]  /*3c60*/  F2FP.F16.E4M3.UNPACK_B R182, R136.reuse ;  /* 0x00000088ffb6723e */ /* 0x080fe200020006ff */
[--C-:B------:R-:W-:Y:S01]  /*3c70*/  HADD2.F32 R181, -RZ, R43.reuse.H0_H0 ;  /* 0x2000002bffb57230 */ /* 0x100fe20000004100 */
[-C--:B------:R-:W-:Y:S01]  /*3c80*/  F2FP.F16.E4M3.UNPACK_B R179, R41.reuse.H1 ;  /* 0x00000029ffb3723e */ /* 0x080fe200030006ff */
[----:B------:R-:W-:Y:S01]  /*3c90*/  HADD2.F32 R43, -RZ, R43.H1_H1 ;  /* 0x3000002bff2b7230 */ /* 0x000fe20000004100 */
[----:B------:R-:W-:Y:S01]  /*3ca0*/  F2FP.F16.E4M3.UNPACK_B R136, R136.H1 ;  /* 0x00000088ff88723e */ /* 0x000fe200030006ff */
[--C-:B------:R-:W-:Y:S01]  /*3cb0*/  HADD2.F32 R180, -RZ, R182.reuse.H1_H1 ;  /* 0x300000b6ffb47230 */ /* 0x100fe20000004100 */
[----:B------:R-:W-:Y:S01]  /*3cc0*/  F2FP.SATFINITE.E4M3.F32.PACK_AB_MERGE_C R138, R178, R138, RZ ;  /* 0x0000008ab28a723e */ /* 0x000fe200048070ff */
[--C-:B------:R-:W-:Y:S01]  /*3cd0*/  HADD2.F32 R183, -RZ, R179.reuse.H0_H0 ;  /* 0x200000b3ffb77230 */ /* 0x100fe20000004100 */
[----:B------:R-:W-:Y:S01]  /*3ce0*/  F2FP.F16.E4M3.UNPACK_B R41, R41 ;  /* 0x00000029ff29723e */ /* 0x000fe200020006ff */
[----:B------:R-:W-:Y:S01]  /*3cf0*/  HADD2.F32 R182, -RZ, R182.H0_H0 ;  /* 0x200000b6ffb67230 */ /* 0x000fe20000004100 */
[----:B------:R-:W-:Y:S01]  /*3d00*/  F2FP.SATFINITE.E4M3.F32.PACK_AB_MERGE_C R139, R139, R176, R138 ;  /* 0x000000b08b8b723e */ /* 0x000fe2000480708a */
[----:B------:R-:W-:-:S02]  /*3d10*/  HADD2.F32 R179, -RZ, R179.H1_H1 ;  /* 0x300000b3ffb37230 */ /* 0x000fc40000004100 */
[----:B------:R-:W-:Y:S01]  /*3d20*/  FMUL.FTZ R184, R180, R183 ;  /* 0x000000b7b4b87220 */ /* 0x000fe20000410000 */
[-C--:B------:R-:W-:Y:S02]  /*3d30*/  F2FP.F16.E4M3.UNPACK_B R138, R42.reuse ;  /* 0x0000002aff8a723e */ /* 0x080fe400020006ff */
[----:B------:R-:W-:Y:S01]  /*3d40*/  F2FP.F16.E4M3.UNPACK_B R137, R137 ;  /* 0x00000089ff89723e */ /* 0x000fe200020006ff */
[C---:B------:R-:W-:Y:S01]  /*3d50*/  FFMA.FTZ R184, R182.reuse, R181, -R184 ;  /* 0x000000b5b6b87223 */ /* 0x040fe200000108b8 */
[----:B------:R-:W-:Y:S01]  /*3d60*/  FMUL.FTZ R182, R182, R183 ;  /* 0x000000b7b6b67220 */ /* 0x000fe20000410000 */
[----:B------:R-:W-:Y:S02]  /*3d70*/  F2FP.F16.E4M3.UNPACK_B R42, R42.H1 ;  /* 0x0000002aff2a723e */ /* 0x000fe400030006ff */
[----:B------:R-:W-:Y:S02]  /*3d80*/  HADD2.F32 R176, -RZ, R137.H0_H0 ;  /* 0x20000089ffb07230 */ /* 0x000fe40000004100 */
[----:B------:R-:W-:Y:S01]  /*3d90*/  FFMA.FTZ R182, R180, R181, R182 ;  /* 0x000000b5b4b67223 */ /* 0x000fe200000100b6 */
[----:B------:R-:W-:-:S02]  /*3da0*/  HADD2.F32 R180, -RZ, R136.H1_H1 ;  /* 0x30000088ffb47230 */ /* 0x000fc40000004100 */
[----:B------:R-:W-:Y:S02]  /*3db0*/  HADD2.F32 R136, -RZ, R136.H0_H0 ;  /* 0x20000088ff887230 */ /* 0x000fe40000004100 */
[----:B------:R-:W-:Y:S02]  /*3dc0*/  HADD2.F32 R137, -RZ, R137.H1_H1 ;  /* 0x30000089ff897230 */ /* 0x000fe40000004100 */
[----:B------:R-:W-:-:S04]  /*3dd0*/  FMUL.FTZ R181, R180, R179 ;  /* 0x000000b3b4b57220 */ /* 0x000fc80000410000 */
[C---:B------:R-:W-:Y:S01]  /*3de0*/  FFMA.FTZ R181, R136.reuse, R43, -R181 ;  /* 0x0000002b88b57223 */ /* 0x040fe200000108b5 */
[----:B------:R-:W-:Y:S01]  /*3df0*/  FMUL.FTZ R136, R136, R179 ;  /* 0x000000b388887220 */ /* 0x000fe20000410000 */
[--C-:B------:R-:W-:Y:S02]  /*3e00*/  HADD2.F32 R179, -RZ, R41.reuse.H0_H0 ;  /* 0x20000029ffb37230 */ /* 0x100fe40000004100 */
[----:B------:R-:W-:Y:S02]  /*3e10*/  HADD2.F32 R41, -RZ, R41.H1_H1 ;  /* 0x30000029ff297230 */ /* 0x000fe40000004100 */
[----:B------:R-:W-:Y:S01]  /*3e20*/  FFMA.FTZ R136, R180, R43, R136 ;  /* 0x0000002bb4887223 */ /* 0x000fe20000010088 */
[--C-:B------:R-:W-:Y:S02]  /*3e30*/  HADD2.F32 R43, -RZ, R138.reuse.H1_H1 ;  /* 0x3000008aff2b7230 */ /* 0x100fe40000004100 */
[----:B------:R-:W-:Y:S02]  /*3e40*/  HADD2.F32 R138, -RZ, R138.H0_H0 ;  /* 0x2000008aff8a7230 */ /* 0x000fe40000004100 */
[----:B------:R-:W-:-:S02]  /*3e50*/  HADD2.F32 R180, -RZ, R167.H1_H1 ;  /* 0x300000a7ffb47230 */ /* 0x000fc40000004100 */
[CC--:B------:R-:W-:Y:S01]  /*3e60*/  FMUL.FTZ R178, R43.reuse, R179.reuse ;  /* 0x000000b32bb27220 */ /* 0x0c0fe20000410000 */
[----:B------:R-:W-:Y:S02]  /*3e70*/  HADD2.F32 R167, -RZ, R167.H0_H0 ;  /* 0x200000a7ffa77230 */ /* 0x000fe40000004100 */
[----:B------:R-:W-:Y:S01]  /*3e80*/  FMUL.FTZ R179, R138, R179 ;  /* 0x000000b38ab37220 */ /* 0x000fe20000410000 */
[----:B------:R-:W-:Y:S01]  /*3e90*/  F2FP.SATFINITE.E4M3.F32.PACK_AB_MERGE_C R136, R136, R181, RZ ;  /* 0x000000b58888723e */ /* 0x000fe200048070ff */
[-C--:B------:R-:W-:Y:S02]  /*3ea0*/  FFMA.FTZ R178, R138, R176.reuse, -R178 ;  /* 0x000000b08ab27223 */ /* 0x080fe400000108b2 */
[----:B------:R-:W-:Y:S01]  /*3eb0*/  FFMA.FTZ R179, R43, R176, R179 ;  /* 0x000000b02bb37223 */ /* 0x000fe200000100b3 */
[--C-:B------:R-:W-:Y:S01]  /*3ec0*/  HADD2.F32 R43, -RZ, R42.reuse.H1_H1 ;  /* 0x3000002aff2b7230 */ /* 0x100fe20000004100 */
[----:B------:R-:W-:Y:S01]  /*3ed0*/  F2FP.SATFINITE.E4M3.F32.PACK_AB_MERGE_C R136, R182, R184, R136 ;  /* 0x000000b8b688723e */ /* 0x000fe20004807088 */
[----:B------:R-:W-:-:S03]  /*3ee0*/  HADD2.F32 R42, -RZ, R42.H0_H0 ;  /* 0x2000002aff2a7230 */ /* 0x000fc60000004100 */
[CC--:B------:R-:W-:Y:S02]  /*3ef0*/  FMUL.FTZ R138, R43.reuse, R41.reuse ;  /* 0x000000292b8a7220 */ /* 0x0c0fe40000410000 */
[C---:B------:R-:W-:Y:S02]  /*3f00*/  FMUL.FTZ R176, R42.reuse, R41 ;  /* 0x000000292ab07220 */ /* 0x040fe40000410000 */
[-C--:B------:R-:W-:Y:S01]  /*3f10*/  FFMA.FTZ R41, R42, R137.reuse, -R138 ;  /* 0x000000892a297223 */ /* 0x080fe2000001088a */
[----:B------:R-:W-:Y:S01]  /*3f20*/  F2FP.F16.E4M3.UNPACK_B R138, R40.H1 ;  /* 0x00000028ff8a723e */ /* 0x000fe200030006ff */
[----:B------:R-:W-:Y:S01]  /*3f30*/  FFMA.FTZ R42, R43, R137, R176 ;  /* 0x000000892b2a7223 */ /* 0x000fe200000100b0 */
[--C-:B------:R-:W-:Y:S02]  /*3f40*/  HADD2.F32 R137, -RZ, R166.reuse.H1_H1 ;  /* 0x300000a6ff897230 */ /* 0x100fe40000004100 */
[----:B------:R-:W-:Y:S02]  /*3f50*/  HADD2.F32 R166, -RZ, R166.H0_H0 ;  /* 0x200000a6ffa67230 */ /* 0x000fe40000004100 */
[--C-:B------:R-:W-:Y:S01]  /*3f60*/  HADD2.F32 R43, -RZ, R138.reuse.H1_H1 ;  /* 0x3000008aff2b7230 */ /* 0x100fe20000004100 */
[----:B------:R-:W-:Y:S01]  /*3f70*/  F2FP.SATFINITE.E4M3.F32.PACK_AB_MERGE_C R41, R42, R41, RZ ;  /* 0x000000292a29723e */ /* 0x000fe200048070ff */
[----:B------:R-:W-:-:S03]  /*3f80*/  HADD2.F32 R138, -RZ, R138.H0_H0 ;  /* 0x2000008aff8a7230 */ /* 0x000fc60000004100 */
[----:B------:R-:W-:Y:S01]  /*3f90*/  FMUL.FTZ R176, R43, R180 ;  /* 0x000000b42bb07220 */ /* 0x000fe20000410000 */
[----:B------:R-:W-:Y:S01]  /*3fa0*/  F2FP.SATFINITE.E4M3.F32.PACK_AB_MERGE_C R178, R179, R178, R41 ;  /* 0x000000b2b3b2723e */ /* 0x000fe20004807029 */
[C---:B------:R-:W-:Y:S01]  /*3fb0*/  FMUL.FTZ R180, R138.reuse, R180 ;  /* 0x000000b48ab47220 */ /* 0x040fe20000410000 */
[----:B------:R-:W-:Y:S02]  /*3fc0*/  IMAD.MOV.U32 R41, RZ, RZ, R139 ;  /* 0x000000ffff297224 */ /* 0x000fe400078e008b */
[-C--:B------:R-:W-:Y:S01]  /*3fd0*/  FFMA.FTZ R176, R138, R137.reuse, -R176 ;  /* 0x000000898ab07223 */ /* 0x080fe200000108b0 */
[----:B------:R-:W-:Y:S01]  /*3fe0*/  FFMA.FTZ R180, R43, R137, R180 ;  /* 0x000000892bb47223 */ /* 0x000fe200000100b4 */
[----:B------:R-:W-:Y:S01]  /*3ff0*/  F2FP.F16.E4M3.UNPACK_B R43, R40 ;  /* 0x00000028ff2b723e */ /* 0x000fe200020006ff */
[----:B------:R-:W-:-:S03]  /*4000*/  IMAD.MOV.U32 R42, RZ, RZ, R178 ;  /* 0x000000ffff2a7224 */ /* 0x000fc600078e00b2 */
[----:B------:R-:W-:Y:S01]  /*4010*/  F2FP.SATFINITE.E4M3.F32.PACK_AB_MERGE_C R176, R180, R176, RZ ;  /* 0x000000b0b4b0723e */ /* 0x000fe200048070ff */
[--C-:B------:R-:W-:Y:S02]  /*4020*/  HADD2.F32 R40, -RZ, R43.reuse.H1_H1 ;  /* 0x3000002bff287230 */ /* 0x100fe40000004100 */
[----:B------:R-:W-:-:S03]  /*4030*/  HADD2.F32 R43, -RZ, R43.H0_H0 ;  /* 0x2000002bff2b7230 */ /* 0x000fc60000004100 */
[CC--:B------:R-:W-:Y:S02]  /*4040*/  FMUL.FTZ R137, R40.reuse, R167.reuse ;  /* 0x000000a728897220 */ /* 0x0c0fe40000410000 */
[C---:B------:R-:W-:Y:S02]  /*4050*/  FMUL.FTZ R167, R43.reuse, R167 ;  /* 0x000000a72ba77220 */ /* 0x040fe40000410000 */
[-C--:B------:R-:W-:Y:S01]  /*4060*/  FFMA.FTZ R137, R43, R166.reuse, -R137 ;  /* 0x000000a62b897223 */ /* 0x080fe20000010889 */
[----:B------:R-:W-:Y:S02]  /*4070*/  IMAD.MOV.U32 R43, RZ, RZ, R136 ;  /* 0x000000ffff2b7224 */ /* 0x000fe400078e0088 */
[----:B------:R-:W-:-:S05]  /*4080*/  FFMA.FTZ R167, R40, R166, R167 ;  /* 0x000000a628a77223 */ /* 0x000fca00000100a7 */
[----:B------:R-:W-:-:S04]  /*4090*/  F2FP.SATFINITE.E4M3.F32.PACK_AB_MERGE_C R137, R167, R137, R176 ;  /* 0x00000089a789723e */ /* 0x000fc800048070b0 */
[----:B------:R-:W-:-:S07]  /*40a0*/  MOV R40, R137 ;  /* 0x0000008900287202 */ /* 0x000fce0000000f00 */
.L_x_350:
[----:B------:R-:W-:Y:S05]  /*40b0*/  BSYNC B3 ;  /* 0x0000000000037941 */ /* 0x000fea0003800000 */
.L_x_349:
[----:B-1----:R4:W-:Y:S02]  /*40c0*/  STG.E.128 desc[UR54][R48.64], R40 ;  /* 0x0000002830007986 */ /* 0x0029e4000c101d36 */
.L_x_348:
[----:B------:R-:W-:Y:S05]  /*40d0*/  BSYNC B2 ;  /* 0x0000000000027941 */ /* 0x000fea0003800000 */
.L_x_347:
[----:B------:R-:W-:Y:S01]  /*40e0*/  ISETP.NE.AND P3, PT, R35, RZ, PT ;  /* 0x000000ff2300720c */ /* 0x000fe20003f65270 */
[----:B------:R-:W-:-:S12]  /*40f0*/  BSSY B2, `(.L_x_351) ;  /* 0x0000073000027945 */ /* 0x000fd80003800000 */
[----:B------:R-:W-:Y:S05]  /*4100*/  @!P3 BRA `(.L_x_352) ;  /* 0x0000000400c4b947 */ /* 0x000fea0003800000 */
[----:B012-4-:R0:W1:Y:S01]  /*4110*/  LDS.128 R40, [R46+0x1a400] ;  /* 0x01a400002e287984 */ /* 0x0170620000000c00 */
[----:B------:R-:W-:Y:S01]  /*4120*/  ISETP.GE.AND P3, PT, R172, R133, PT ;  /* 0x00000085ac00720c */ /* 0x000fe20003f66270 */
[----:B------:R-:W-:-:S12]  /*4130*/  BSSY B3, `(.L_x_353) ;  /* 0x000006d000037945 */ /* 0x000fd80003800000 */
[----:B0-----:R-:W-:Y:S05]  /*4140*/  @P3 BRA `(.L_x_354) ;  /* 0x0000000400ac3947 */ /* 0x001fea0003800000 */
[--C-:B------:R-:W-:Y:S02]  /*4150*/  SHF.R.U32.HI R136, RZ, 0x8, R95.reuse ;  /* 0x00000008ff887819 */ /* 0x100fe4000001165f */
[----:B------:R-:W-:Y:S02]  /*4160*/  LOP3.LUT R124, R95, 0xff0000ff, RZ, 0xc0, !PT ;  /* 0xff0000ff5f7c7812 */ /* 0x000fe400078ec0ff */
[----:B------:R-:W-:Y:S01]  /*4170*/  SHF.R.U32.HI R95, RZ, 0x10, R95 ;  /* 0x00000010ff5f7819 */ /* 0x000fe2000001165f */
[----:B------:R-:W-:Y:S01]  /*4180*/  IMAD.SHL.U32 R136, R136, 0x100, RZ ;  /* 0x0000010088887824 */ /* 0x000fe200078e00ff */
[----:B------:R-:W-:Y:S02]  /*4190*/  SHF.R.U32.HI R137, RZ, 0x8, R125 ;  /* 0x00000008ff897819 */ /* 0x000fe4000001167d */
[----:B------:R-:W-:Y:S01]  /*41a0*/  LOP3.LUT R138, R125, 0xff0000ff, RZ, 0xc0, !PT ;  /* 0xff0000ff7d8a7812 */ /* 0x000fe200078ec0ff */
[----:B------:R-:W-:Y:S01]  /*41b0*/  IMAD.U32 R95, R95, 0x10000, RZ ;  /* 0x000100005f5f7824 */ /* 0x000fe200078e00ff */
[----:B------:R-:W-:-:S02]  /*41c0*/  LOP3.LUT R124, R124, 0xff00, R136, 0xf8, !PT ;  /* 0x0000ff007c7c7812 */ /* 0x000fc400078ef888 */
[----:B------:R-:W-:Y:S02]  /*41d0*/  SHF.L.U32 R137, R137, 0x8, RZ ;  /* 0x0000000889897819 */ /* 0x000fe400000006ff */
        /* <DEDUP_REMOVED lines=15> */
[----:B------:R-:W-:Y:S01]  /*42d0*/  FFMA.FTZ R125, R125, R139, R166 ;  /* 0x0000008b7d7d7223 */ /* 0x000fe200000100a6 */
        /* <DEDUP_REMOVED lines=26> */
[----:B------:R-:W-:Y:S02]  /*4480*/  F2FP.F16.E4M3.UNPACK_B R124, R42 ;  /* 0x0000002aff7c723e */ /* 0x000fe400020006ff */
        /* <DEDUP_REMOVED lines=10> */
[CC--:B------:R-:W-:Y:S01]  /*4530*/  FFMA.FTZ R166, R94.reuse, R43.reuse, -R166 ;  /* 0x0000002b5ea67223 */ /* 0x0c0fe200000108a6 */
        /* <DEDUP_REMOVED lines=26> */
[C---:B------:R-:W-:Y:S01]  /*46e0*/  FMUL.FTZ R136, R43.reuse, R139 ;  /* 0x0000008b2b887220 */ /* 0x040fe20000410000 */
[----:B------:R-:W-:Y:S01]  /*46f0*/  F2FP.SATFINITE.E4M3.F32.PACK_AB_MERGE_C R137, R138, R137, R41 ;  /* 0x000000898a89723e */ /* 0x000fe20004807029 */
[C---:B------:R-:W-:Y:S01]  /*4700*/  FMUL.FTZ R139, R124.reuse, R139 ;  /* 0x0000008b7c8b7220 */ /* 0x040fe20000410000 */
[----:B------:R-:W-:Y:S01]  /*4710*/  MOV R41, R125 ;  /* 0x0000007d00297202 */ /* 0x000fe20000000f00 */
[-C--:B------:R-:W-:Y:S02]  /*4720*/  FFMA.FTZ R136, R124, R95.reuse, -R136 ;  /* 0x0000005f7c887223 */ /* 0x080fe40000010888 */
        /* <DEDUP_REMOVED lines=11> */
[----:B------:R-:W-:-:S05]  /*47e0*/  F2FP.SATFINITE.E4M3.F32.PACK_AB_MERGE_C R95, R165, R95, R136 ;  /* 0x0000005fa55f723e */ /* 0x000fca0004807088 */
[----:B------:R-:W-:-:S07]  /*47f0*/  IMAD.MOV.U32 R40, RZ, RZ, R95 ;  /* 0x000000ffff287224 */ /* 0x000fce00078e005f */
.L_x_354:
[----:B------:R-:W-:Y:S05]  /*4800*/  BSYNC B3 ;  /* 0x0000000000037941 */ /* 0x000fea0003800000 */
.L_x_353:
[----:B-1----:R0:W-:Y:S02]  /*4810*/  STG.E.128 desc[UR54][R48.64+0x20], R40 ;  /* 0x0000202830007986 */ /* 0x0021e4000c101d36 */
.L_x_352:
[----:B------:R-:W-:Y:S05]  /*4820*/  BSYNC B2 ;  /* 0x0000000000027941 */ /* 0x000fea0003800000 */
.L_x_351:
        /* <DEDUP_REMOVED lines=8> */
[----:B------:R-:W-:Y:S02]  /*48b0*/  SHF.R.U32.HI R92, RZ, 0x10, R87 ;  /* 0x00000010ff5c7819 */ /* 0x000fe40000011657 */
[----:B------:R-:W-:Y:S01]  /*48c0*/  LOP3.LUT R87, R87, 0xff0000ff, RZ, 0xc0, !PT ;  /* 0xff0000ff57577812 */ /* 0x000fe200078ec0ff */
[----:B------:R-:W-:Y:S01]  /*48d0*/  IMAD.SHL.U32 R94, R86, 0x100, RZ ;  /* 0x00000100565e7824 */ /* 0x000fe200078e00ff */
[----:B------:R-:W-:Y:S02]  /*48e0*/  SHF.R.U32.HI R95, RZ, 0x8, R93 ;  /* 0x00000008ff5f7819 */ /* 0x000fe4000001165d */
[----:B------:R-:W-:Y:S02]  /*48f0*/  SHF.L.U32 R92, R92, 0x10, RZ ;  /* 0x000000105c5c7819 */ /* 0x000fe400000006ff */
[----:B------:R-:W-:Y:S01]  /*4900*/  LOP3.LUT R87, R87, 0xff00, R94, 0xf8, !PT ;  /* 0x0000ff0057577812 */ /* 0x000fe200078ef85e */
[----:B------:R-:W-:Y:S01]  /*4910*/  IMAD.SHL.U32 R95, R95, 0x100, RZ ;  /* 0x000001005f5f7824 */ /* 0x000fe200078e00ff */
[----:B------:R-:W-:-:S02]  /*4920*/  LOP3.LUT R124, R93, 0xff0000ff, RZ, 0xc0, !PT ;  /* 0xff0000ff5d7c7812 */ /* 0x000fc400078ec0ff */
        /* <DEDUP_REMOVED lines=67> */
[--C-:B------:R-:W-:Y:S02]  /*4d60*/  HADD2.F32 R43, -RZ, R42.reuse.H1_H1 ;  /* 0x3000002aff2b7230 */ /* 0x100fe40000004100 */
        /* <DEDUP_REMOVED lines=14> */
[----:B------:R-:W-:Y:S02]  /*4e50*/  IMAD.MOV.U32 R41, RZ, RZ, R93 ;  /* 0x000000ffff297224 */ /* 0x000fe400078e005d */
[-C--:B------:R-:W-:Y:S01]  /*4e60*/  FFMA.FTZ R94, R92, R87.reuse, -R94 ;  /* 0x000000575c5e7223 */ /* 0x080fe2000001085e */
[----:B------:R-:W-:Y:S01]  /*4e70*/  FFMA.FTZ R125, R43, R87, R125 ;  /* 0x000000572b7d7223 */ /* 0x000fe2000001007d */
[----:B------:R-:W-:-:S04]  /*4e80*/  F2FP.F16.E4M3.UNPACK_B R43, R40 ;  /* 0x00000028ff2b723e */ /* 0x000fc800020006ff */
[----:B------:R-:W-:Y:S01]  /*4e90*/  F2FP.SATFINITE.E4M3.F32.PACK_AB_MERGE_C R94, R125, R94, RZ ;  /* 0x0000005e7d5e723e */ /* 0x000fe200048070ff */
[--C-:B------:R-:W-:Y:S02]  /*4ea0*/  HADD2.F32 R40, -RZ, R43.reuse.H1_H1 ;  /* 0x3000002bff287230 */ /* 0x100fe40000004100 */
[----:B------:R-:W-:-:S03]  /*4eb0*/  HADD2.F32 R43, -RZ, R43.H0_H0 ;  /* 0x2000002bff2b7230 */ /* 0x000fc60000004100 */
[CC--:B------:R-:W-:Y:S02]  /*4ec0*/  FMUL.FTZ R87, R40.reuse, R163.reuse ;  /* 0x000000a328577220 */ /* 0x0c0fe40000410000 */
[C---:B------:R-:W-:Y:S02]  /*4ed0*/  FMUL.FTZ R163, R43.reuse, R163 ;  /* 0x000000a32ba37220 */ /* 0x040fe40000410000 */
[-C--:B------:R-:W-:Y:S01]  /*4ee0*/  FFMA.FTZ R87, R43, R162.reuse, -R87 ;  /* 0x000000a22b577223 */ /* 0x080fe20000010857 */
[----:B------:R-:W-:Y:S01]  /*4ef0*/  F2FP.SATFINITE.E4M3.F32.PACK_AB_MERGE_C R43, R137, R139, R86 ;  /* 0x0000008b892b723e */ /* 0x000fe20004807056 */
[----:B------:R-:W-:-:S05]  /*4f00*/  FFMA.FTZ R163, R40, R162, R163 ;  /* 0x000000a228a37223 */ /* 0x000fca00000100a3 */
[----:B------:R-:W-:-:S07]  /*4f10*/  F2FP.SATFINITE.E4M3.F32.PACK_AB_MERGE_C R40, R163, R87, R94 ;  /* 0x00000057a328723e */ /* 0x000fce000480705e */
.L_x_358:
[----:B------:R-:W-:Y:S05]  /*4f20*/  BSYNC B3 ;  /* 0x0000000000037941 */ /* 0x000fea0003800000 */
.L_x_357:
[----:B-1----:R0:W-:Y:S02]  /*4f30*/  STG.E.128 desc[UR54][R48.64+0x40], R40 ;  /* 0x0000402830007986 */ /* 0x0021e4000c101d36 */
.L_x_356:
[----:B------:R-:W-:Y:S05]  /*4f40*/  BSYNC B2 ;  /* 0x0000000000027941 */ /* 0x000fea0003800000 */
.L_x_355:
        /* <DEDUP_REMOVED lines=15> */
[----:B------:R-:W-:Y:S02]  /*5040*/  SHF.R.U32.HI R82, RZ, 0x10, R85 ;  /* 0x00000010ff527819 */ /* 0x000fe40000011655 */
[----:B------:R-:W-:Y:S02]  /*5050*/  SHF.L.U32 R85, R86, 0x8, RZ ;  /* 0x0000000856557819 */ /* 0x000fe400000006ff */
[----:B------:R-:W-:Y:S02]  /*5060*/  LOP3.LUT R83, R84, 0xff0000, R83, 0xf8, !PT ;  /* 0x00ff000054537812 */ /* 0x000fe400078ef853 */
[----:B------:R-:W-:Y:S02]  /*5070*/  F2FP.F16.E4M3.UNPACK_B R84, R161.H1 ;  /* 0x000000a1ff54723e */ /* 0x000fe400030006ff */
[----:B-1----:R-:W-:Y:S02]  /*5080*/  F2FP.F16.E4M3.UNPACK_B R86, R41 ;  /* 0x00000029ff56723e */ /* 0x002fe400020006ff */
[----:B------:R-:W-:Y:S01]  /*5090*/  LOP3.LUT R92, R92, 0xff00, R85, 0xf8, !PT ;  /* 0x0000ff005c5c7812 */ /* 0x000fe200078ef855 */
[----:B------:R-:W-:Y:S01]  /*50a0*/  HADD2.F32 R94, -RZ, R84.H0_H0 ;  /* 0x20000054ff5e7230 */ /* 0x000fe20000004100 */
[-C--:B------:R-:W-:Y:S01]  /*50b0*/  F2FP.F16.E4M3.UNPACK_B R87, R160.reuse.H1 ;  /* 0x000000a0ff57723e */ /* 0x080fe200030006ff */
[--C-:B------:R-:W-:Y:S01]  /*50c0*/  HADD2.F32 R85, -RZ, R86.reuse.H1_H1 ;  /* 0x30000056ff557230 */ /* 0x100fe20000004100 */
[----:B------:R-:W-:Y:S01]  /*50d0*/  F2FP.F16.E4M3.UNPACK_B R161, R161 ;  /* 0x000000a1ffa1723e */ /* 0x000fe200020006ff */
[----:B------:R-:W-:Y:S01]  /*50e0*/  HADD2.F32 R86, -RZ, R86.H0_H0 ;  /* 0x20000056ff567230 */ /* 0x000fe20000004100 */
[----:B------:R-:W-:Y:S01]  /*50f0*/  F2FP.F16.E4M3.UNPACK_B R160, R160 ;  /* 0x000000a0ffa0723e */ /* 0x000fe200020006ff */
[----:B------:R-:W-:-:S02]  /*5100*/  HADD2.F32 R93, -RZ, R87.H0_H0 ;  /* 0x20000057ff5d7230 */ /* 0x000fc40000004100 */
[-C--:B------:R-:W-:Y:S01]  /*5110*/  FMUL.FTZ R95, R85, R94.reuse ;  /* 0x0000005e555f7220 */ /* 0x080fe20000410000 */
[----:B------:R-:W-:Y:S02]  /*5120*/  HADD2.F32 R87, -RZ, R87.H1_H1 ;  /* 0x30000057ff577230 */ /* 0x000fe40000004100 */
[C---:B------:R-:W-:Y:S01]  /*5130*/  FMUL.FTZ R94, R86.reuse, R94 ;  /* 0x0000005e565e7220 */ /* 0x040fe20000410000 */
[----:B------:R-:W-:-:S03]  /*5140*/  FFMA.FTZ R86, R86, R93, -R95 ;  /* 0x0000005d56567223 */ /* 0x000fc6000001085f */
[----:B------:R-:W-:Y:S01]  /*5150*/  FFMA.FTZ R85, R85, R93, R94 ;  /* 0x0000005d55557223 */ /* 0x000fe2000001005e */
[----:B------:R-:W-:Y:S01]  /*5160*/  F2FP.F16.E4M3.UNPACK_B R94, R41.H1 ;  /* 0x00000029ff5e723e */ /* 0x000fe200030006ff */
[----:B------:R-:W-:-:S04]  /*5170*/  HADD2.F32 R93, -RZ, R84.H1_H1 ;  /* 0x30000054ff5d7230 */ /* 0x000fc80000004100 */
        /* <DEDUP_REMOVED lines=31> */
[----:B------:R-:W-:-:S03]  /*5370*/  HADD2.F32 R82, -RZ, R82.H0_H0 ;  /* 0x20000052ff527230 */ /* 0x000fc60000004100 */
[----:B------:R-:W-:-:S04]  /*5380*/  FMUL.FTZ R94, R93, R92 ;  /* 0x0000005c5d5e7220 */ /* 0x000fc80000410000 */
[C---:B------:R-:W-:Y:S01]  /*5390*/  FFMA.FTZ R94, R82.reuse, R43, -R94 ;  /* 0x0000002b525e7223 */ /* 0x040fe2000001085e */
[----:B------:R-:W-:Y:S01]  /*53a0*/  FMUL.FTZ R82, R82, R92 ;  /* 0x0000005c52527220 */ /* 0x000fe20000410000 */
[----:B------:R-:W-:-:S03]  /*53b0*/  HADD2.F32 R92, -RZ, R41.H0_H0 ;  /* 0x20000029ff5c7230 */ /* 0x000fc60000004100 */
[----:B------:R-:W-:Y:S01]  /*53c0*/  FFMA.FTZ R82, R93, R43, R82 ;  /* 0x0000002b5d527223 */ /* 0x000fe20000010052 */
[--C-:B------:R-:W-:Y:S02]  /*53d0*/  HADD2.F32 R43, -RZ, R84.reuse.H1_H1 ;  /* 0x30000054ff2b7230 */ /* 0x100fe40000004100 */
[----:B------:R-:W-:Y:S02]  /*53e0*/  HADD2.F32 R84, -RZ, R84.H0_H0 ;  /* 0x20000054ff547230 */ /* 0x000fe40000004100 */
[--C-:B------:R-:W-:Y:S02]  /*53f0*/  HADD2.F32 R93, -RZ, R161.reuse.H1_H1 ;  /* 0x300000a1ff5d7230 */ /* 0x100fe40000004100 */
[-C--:B------:R-:W-:Y:S01]  /*5400*/  FMUL.FTZ R87, R43, R92.reuse ;  /* 0x0000005c2b577220 */ /* 0x080fe20000410000 */
[----:B------:R-:W-:Y:S02]  /*5410*/  HADD2.F32 R161, -RZ, R161.H0_H0 ;  /* 0x200000a1ffa17230 */ /* 0x000fe40000004100 */
[----:B------:R-:W-:Y:S01]  /*5420*/  FMUL.FTZ R92, R84, R92 ;  /* 0x0000005c545c7220 */ /* 0x000fe20000410000 */
[----:B------:R-:W-:Y:S01]  /*5430*/  F2FP.SATFINITE.E4M3.F32.PACK_AB_MERGE_C R82, R82, R94, RZ ;  /* 0x0000005e5252723e */ /* 0x000fe200048070ff */
[----:B------:R-:W-:Y:S01]  /*5440*/  FFMA.FTZ R87, R84, R86, -R87 ;  /* 0x0000005654577223 */ /* 0x000fe20000010857 */
[----:B------:R-:W-:-:S02]  /*5450*/  HADD2.F32 R84, -RZ, R41.H1_H1 ;  /* 0x30000029ff547230 */ /* 0x000fc40000004100 */
[----:B------:R-:W-:Y:S01]  /*5460*/  FFMA.FTZ R92, R43, R86, R92 ;  /* 0x000000562b5c7223 */ /* 0x000fe2000001005c */
[--C-:B------:R-:W-:Y:S02]  /*5470*/  HADD2.F32 R43, -RZ, R42.reuse.H1_H1 ;  /* 0x3000002aff2b7230 */ /* 0x100fe40000004100 */
[----:B------:R-:W-:Y:S02]  /*5480*/  HADD2.F32 R41, -RZ, R42.H0_H0 ;  /* 0x2000002aff297230 */ /* 0x000fe40000004100 */
[----:B------:R-:W-:Y:S02]  /*5490*/  HADD2.F32 R42, -RZ, R83.H1_H1 ;  /* 0x30000053ff2a7230 */ /* 0x000fe40000004100 */
[-C--:B------:R-:W-:Y:S01]  /*54a0*/  FMUL.FTZ R86, R43, R84.reuse ;  /* 0x000000542b567220 */ /* 0x080fe20000410000 */
[--C-:B------:R-:W-:Y:S02]  /*54b0*/  HADD2.F32 R83, -RZ, R160.reuse.H1_H1 ;  /* 0x300000a0ff537230 */ /* 0x100fe40000004100 */
[----:B------:R-:W-:Y:S01]  /*54c0*/  FMUL.FTZ R84, R41, R84 ;  /* 0x0000005429547220 */ /* 0x000fe20000410000 */
[----:B------:R-:W-:-:S02]  /*54d0*/  HADD2.F32 R160, -RZ, R160.H0_H0 ;  /* 0x200000a0ffa07230 */ /* 0x000fc40000004100 */
[-C--:B------:R-:W-:Y:S01]  /*54e0*/  FFMA.FTZ R41, R41, R42.reuse, -R86 ;  /* 0x0000002a29297223 */ /* 0x080fe20000010856 */
[----:B------:R-:W-:Y:S01]  /*54f0*/  FFMA.FTZ R42, R43, R42, R84 ;  /* 0x0000002a2b2a7223 */ /* 0x000fe20000010054 */
[----:B------:R-:W-:-:S04]  /*5500*/  F2FP.F16.E4M3.UNPACK_B R84, R40.H1 ;  /* 0x00000028ff54723e */ /* 0x000fc800030006ff */
[----:B------:R-:W-:Y:S01]  /*5510*/  F2FP.SATFINITE.E4M3.F32.PACK_AB_MERGE_C R41, R42, R41, RZ ;  /* 0x000000292a29723e */ /* 0x000fe200048070ff */
[--C-:B------:R-:W-:Y:S02]  /*5520*/  HADD2.F32 R43, -RZ, R84.reuse.H1_H1 ;  /* 0x30000054ff2b7230 */ /* 0x100fe40000004100 */
[----:B------:R-:W-:Y:S01]  /*5530*/  HADD2.F32 R84, -RZ, R84.H0_H0 ;  /* 0x20000054ff547230 */ /* 0x000fe20000004100 */
[----:B------:R-:W-:Y:S01]  /*5540*/  F2FP.SATFINITE.E4M3.F32.PACK_AB_MERGE_C R42, R92, R87, R41 ;  /* 0x000000575c2a723e */ /* 0x000fe20004807029 */
[----:B------:R-:W-:Y:S02]  /*5550*/  IMAD.MOV.U32 R41, RZ, RZ, R85 ;  /* 0x000000ffff297224 */ /* 0x000fe400078e0055 */
[-C--:B------:R-:W-:Y:S01]  /*5560*/  FMUL.FTZ R86, R43, R93.reuse ;  /* 0x0000005d2b567220 */ /* 0x080fe20000410000 */
[----:B------:R-:W-:-:S03]  /*5570*/  FMUL.FTZ R93, R84, R93 ;  /* 0x0000005d545d7220 */ /* 0x000fc60000410000 */
        /* <DEDUP_REMOVED lines=12> */
.L_x_362:
[----:B------:R-:W-:Y:S05]  /*5640*/  BSYNC B3 ;  /* 0x0000000000037941 */ /* 0x000fea0003800000 */
.L_x_361:
[----:B-1----:R0:W-:Y:S02]  /*5650*/  STG.E.128 desc[UR54][R48.64+0x60], R40 ;  /* 0x0000602830007986 */ /* 0x0021e4000c101d36 */
.L_x_360:
[----:B------:R-:W-:Y:S05]  /*5660*/  BSYNC B2 ;  /* 0x0000000000027941 */ /* 0x000fea0003800000 */
.L_x_359:
[----:B------:R-:W-:Y:S01]  /*5670*/  ISETP.NE.AND P3, PT, R38, RZ, PT ;  /* 0x000000ff2600720c */ /* 0x000fe20003f65270 */
[----:B------:R-:W-:-:S12]  /*5680*/  BSSY B2, `(.L_x_363) ;  /* 0x0000072000027945 */ /* 0x000fd80003800000 */
[----:B------:R-:W-:Y:S05]  /*5690*/  @!P3 BRA `(.L_x_364) ;  /* 0x0000000400c0b947 */ /* 0x000fea0003800000 */
[----:B012-4-:R0:W1:Y:S01]  /*56a0*/  LDS.128 R40, [R47+0x1f400] ;  /* 0x01f400002f287984 */ /* 0x0170620000000c00 */
[----:B------:R-:W-:Y:S01]  /*56b0*/  ISETP.GE.AND P3, PT, R173, R133, PT ;  /* 0x00000085ad00720c */ /* 0x000fe20003f66270 */
[----:B------:R-:W-:-:S12]  /*56c0*/  BSSY B3, `(.L_x_365) ;  /* 0x000006c000037945 */ /* 0x000fd80003800000 */
[----:B0-----:R-:W-:Y:S05]  /*56d0*/  @P3 BRA `(.L_x_366) ;  /* 0x0000000400a83947 */ /* 0x001fea0003800000 */
[----:B-1----:R-:W-:Y:S02]  /*56e0*/  MOV R80, R41 ;  /* 0x0000002900507202 */ /* 0x002fe40000000f00 */
[----:B------:R-:W-:Y:S02]  /*56f0*/  F2FP.F16.E4M3.UNPACK_B R82, R159.H1 ;  /* 0x0000009fff52723e */ /* 0x000fe400030006ff */
[----:B------:R-:W-:Y:S02]  /*5700*/  F2FP.F16.E4M3.UNPACK_B R78, R80 ;  /* 0x00000050ff4e723e */ /* 0x000fe400020006ff */
[----:B------:R-:W-:Y:S01]  /*5710*/  F2FP.F16.E4M3.UNPACK_B R41, R158.H1 ;  /* 0x0000009eff29723e */ /* 0x000fe200030006ff */
[----:B------:R-:W-:Y:S02]  /*5720*/  HADD2.F32 R85, -RZ, R82.H0_H0 ;  /* 0x20000052ff557230 */ /* 0x000fe40000004100 */
[--C-:B------:R-:W-:Y:S02]  /*5730*/  HADD2.F32 R83, -RZ, R78.reuse.H1_H1 ;  /* 0x3000004eff537230 */ /* 0x100fe40000004100 */
[----:B------:R-:W-:-:S02]  /*5740*/  HADD2.F32 R78, -RZ, R78.H0_H0 ;  /* 0x2000004eff4e7230 */ /* 0x000fc40000004100 */
[--C-:B------:R-:W-:Y:S02]  /*5750*/  HADD2.F32 R84, -RZ, R41.reuse.H0_H0 ;  /* 0x20000029ff547230 */ /* 0x100fe40000004100 */
[CC--:B------:R-:W-:Y:S01]  /*5760*/  FMUL.FTZ R87, R83.reuse, R85.reuse ;  /* 0x0000005553577220 */ /* 0x0c0fe20000410000 */
[----:B------:R-:W-:Y:S02]  /*5770*/  HADD2.F32 R82, -RZ, R82.H1_H1 ;  /* 0x30000052ff527230 */ /* 0x000fe40000004100 */
[C---:B------:R-:W-:Y:S01]  /*5780*/  FMUL.FTZ R86, R78.reuse, R85 ;  /* 0x000000554e567220 */ /* 0x040fe20000410000 */
[----:B------:R-:W-:Y:S02]  /*5790*/  HADD2.F32 R41, -RZ, R41.H1_H1 ;  /* 0x30000029ff297230 */ /* 0x000fe40000004100 */
[-C--:B------:R-:W-:Y:S01]  /*57a0*/  FFMA.FTZ R78, R78, R84.reuse, -R87 ;  /* 0x000000544e4e7223 */ /* 0x080fe20000010857 */
[----:B------:R-:W-:Y:S01]  /*57b0*/  FFMA.FTZ R83, R83, R84, R86 ;  /* 0x0000005453537223 */ /* 0x000fe20000010056 */
[----:B------:R-:W-:Y:S01]  /*57c0*/  F2FP.F16.E4M3.UNPACK_B R84, R80.H1 ;  /* 0x00000050ff54723e */ /* 0x000fe200030006ff */
[----:B------:R-:W-:Y:S01]  /*57d0*/  IMAD.MOV.U32 R80, RZ, RZ, R40 ;  /* 0x000000ffff507224 */ /* 0x000fe200078e0028 */
[----:B------:R-:W-:-:S03]  /*57e0*/  F2FP.F16.E4M3.UNPACK_B R86, R159 ;  /* 0x0000009fff56723e */ /* 0x000fc600020006ff */
[--C-:B------:R-:W-:Y:S02]  /*57f0*/  HADD2.F32 R85, -RZ, R84.reuse.H1_H1 ;  /* 0x30000054ff557230 */ /* 0x100fe40000004100 */
[----:B------:R-:W-:Y:S02]  /*5800*/  HADD2.F32 R84, -RZ, R84.H0_H0 ;  /* 0x20000054ff547230 */ /* 0x000fe40000004100 */
[----:B------:R-:W-:Y:S02]  /*5810*/  HADD2.F32 R92, -RZ, R86.H1_H1 ;  /* 0x30000056ff5c7230 */ /* 0x000fe40000004100 */
[-C--:B------:R-:W-:Y:S01]  /*5820*/  FMUL.FTZ R87, R85, R82.reuse ;  /* 0x0000005255577220 */ /* 0x080fe20000410000 */
[----:B------:R-:W-:-:S03]  /*5830*/  FMUL.FTZ R40, R84, R82 ;  /* 0x0000005254287220 */ /* 0x000fc60000410000 */
[-C--:B------:R-:W-:Y:S01]  /*5840*/  FFMA.FTZ R82, R84, R41.reuse, -R87 ;  /* 0x0000002954527223 */ /* 0x080fe20000010857 */
[----:B------:R-:W-:Y:S01]  /*5850*/  F2FP.F16.E4M3.UNPACK_B R84, R158 ;  /* 0x0000009eff54723e */ /* 0x000fe200020006ff */
[----:B------:R-:W-:Y:S01]  /*5860*/  FFMA.FTZ R85, R85, R41, R40 ;  /* 0x0000002955557223 */ /* 0x000fe20000010028 */
[-C--:B------:R-:W-:Y:S02]  /*5870*/  F2FP.F16.E4M3.UNPACK_B R40, R80.reuse.H1 ;  /* 0x00000050ff28723e */ /* 0x080fe400030006ff */
[----:B------:R-:W-:Y:S01]  /*5880*/  F2FP.F16.E4M3.UNPACK_B R80, R80 ;  /* 0x00000050ff50723e */ /* 0x000fe200020006ff */
[----:B------:R-:W-:Y:S02]  /*5890*/  HADD2.F32 R87, -RZ, R84.H1_H1 ;  /* 0x30000054ff577230 */ /* 0x000fe40000004100 */
[--C-:B------:R-:W-:Y:S02]  /*58a0*/  HADD2.F32 R41, -RZ, R40.reuse.H1_H1 ;  /* 0x30000028ff297230 */ /* 0x100fe40000004100 */
[----:B------:R-:W-:-:S03]  /*58b0*/  HADD2.F32 R40, -RZ, R40.H0_H0 ;  /* 0x20000028ff287230 */ /* 0x000fc60000004100 */
[CC--:B------:R-:W-:Y:S02]  /*58c0*/  FMUL.FTZ R93, R41.reuse, R92.reuse ;  /* 0x0000005c295d7220 */ /* 0x0c0fe40000410000 */
[C---:B------:R-:W-:Y:S02]  /*58d0*/  FMUL.FTZ R92, R40.reuse, R92 ;  /* 0x0000005c285c7220 */ /* 0x040fe40000410000 */
[-C--:B------:R-:W-:Y:S02]  /*58e0*/  FFMA.FTZ R40, R40, R87.reuse, -R93 ;  /* 0x0000005728287223 */ /* 0x080fe4000001085d */
[----:B------:R-:W-:Y:S01]  /*58f0*/  FFMA.FTZ R41, R41, R87, R92 ;  /* 0x0000005729297223 */ /* 0x000fe2000001005c */
[----:B------:R-:W-:Y:S01]  /*5900*/  F2FP.SATFINITE.E4M3.F32.PACK_AB_MERGE_C R92, R85, R82, RZ ;  /* 0x00000052555c723e */ /* 0x000fe200048070ff */
[----:B------:R-:W-:Y:S01]  /*5910*/  HADD2.F32 R85, -RZ, R86.H0_H0 ;  /* 0x20000056ff557230 */ /* 0x000fe20000004100 */
[--C-:B------:R-:W-:Y:S01]  /*5920*/  SHF.R.U32.HI R86, RZ, 0x10, R81.reuse ;  /* 0x00000010ff567819 */ /* 0x100fe20000011651 */
[--C-:B------:R-:W-:Y:S01]  /*5930*/  HADD2.F32 R82, -RZ, R80.reuse.H1_H1 ;  /* 0x30000050ff527230 */ /* 0x100fe20000004100 */
[----:B------:R-:W-:Y:S01]  /*5940*/  F2FP.SATFINITE.E4M3.F32.PACK_AB_MERGE_C R78, R83, R78, R92 ;  /* 0x0000004e534e723e */ /* 0x000fe2000480705c */
[----:B------:R-:W-:Y:S01]  /*5950*/  HADD2.F32 R80, -RZ, R80.H0_H0 ;  /* 0x20000050ff507230 */ /* 0x000fe20000004100 */
[----:B------:R-:W-:Y:S01]  /*5960*/  SHF.R.U32.HI R83, RZ, 0x8, R81 ;  /* 0x00000008ff537819 */ /* 0x000fe20000011651 */
[----:B------:R-:W-:-:S02]  /*5970*/  HADD2.F32 R87, -RZ, R84.H0_H0 ;  /* 0x20000054ff577230 */ /* 0x000fc40000004100 */
[-C--:B------:R-:W-:Y:S01]  /*5980*/  FMUL.FTZ R93, R82, R85.reuse ;  /* 0x00000055525d7220 */ /* 0x080fe20000410000 */
[----:B------:R-:W-:Y:S01]  /*5990*/  LOP3.LUT R84, R81, 0xff0000ff, RZ, 0xc0, !PT ;  /* 0xff0000ff51547812 */ /* 0x000fe200078ec0ff */
[C---:B------:R-:W-:Y:S01]  /*59a0*/  FMUL.FTZ R95, R80.reuse, R85 ;  /* 0x00000055505f7220 */ /* 0x040fe20000410000 */
[----:B------:R-:W-:Y:S02]  /*59b0*/  IMAD.SHL.U32 R81, R83, 0x100, RZ ;  /* 0x0000010053517824 */ /* 0x000fe400078e00ff */
[-C--:B------:R-:W-:Y:S01]  /*59c0*/  FFMA.FTZ R85, R80, R87.reuse, -R93 ;  /* 0x0000005750557223 */ /* 0x080fe2000001085d */
[----:B------:R-:W-:Y:S01]  /*59d0*/  SHF.R.U32.HI R92, RZ, 0x10, R79 ;  /* 0x00000010ff5c7819 */ /* 0x000fe2000001164f */
[----:B------:R-:W-:Y:S01]  /*59e0*/  FFMA.FTZ R80, R82, R87, R95 ;  /* 0x0000005752507223 */ /* 0x000fe2000001005f */
[----:B------:R-:W-:Y:S02]  /*59f0*/  SHF.R.U32.HI R87, RZ, 0x8, R79 ;  /* 0x00000008ff577819 */ /* 0x000fe4000001164f */
[----:B------:R-:W-:-:S02]  /*5a00*/  LOP3.LUT R82, R79, 0xff0000ff, RZ, 0xc0, !PT ;  /* 0xff0000ff4f527812 */ /* 0x000fc400078ec0ff */
[----:B------:R-:W-:Y:S01]  /*5a10*/  LOP3.LUT R84, R84, 0xff00, R81, 0xf8, !PT ;  /* 0x0000ff0054547812 */ /* 0x000fe200078ef851 */
[----:B------:R-:W-:Y:S01]  /*5a20*/  IMAD.SHL.U32 R79, R87, 0x100, RZ ;  /* 0x00000100574f7824 */ /* 0x000fe200078e00ff */
[----:B------:R-:W-:Y:S01]  /*5a30*/  SHF.L.U32 R81, R86, 0x10, RZ ;  /* 0x0000001056517819 */ /* 0x000fe200000006ff */
[----:B------:R-:W-:Y:S01]  /*5a40*/  IMAD.MOV.U32 R86, RZ, RZ, R43 ;  /* 0x000000ffff567224 */ /* 0x000fe200078e002b */
[----:B------:R-:W-:Y:S01]  /*5a50*/  F2FP.SATFINITE.E4M3.F32.PACK_AB_MERGE_C R40, R41, R40, RZ ;  /* 0x000000282928723e */ /* 0x000fe200048070ff */
[----:B------:R-:W-:Y:S01]  /*5a60*/  IMAD.MOV.U32 R41, RZ, RZ, R78 ;  /* 0x000000ffff297224 */ /* 0x000fe200078e004e */
[----:B------:R-:W-:Y:S01]  /*5a70*/  LOP3.LUT R82, R82, 0xff00, R79, 0xf8, !PT ;  /* 0x0000ff0052527812 */ /* 0x000fe200078ef84f */
[----:B------:R-:W-:Y:S01]  /*5a80*/  IMAD.U32 R79, R92, 0x10000, RZ ;  /* 0x000100005c4f7824 */ /* 0x000fe200078e00ff */
[----:B------:R-:W-:Y:S02]  /*5a90*/  LOP3.LUT R81, R84, 0xff0000, R81, 0xf8, !PT ;  /* 0x00ff000054517812 */ /* 0x000fe400078ef851 */
[----:B------:R-:W-:-:S02]  /*5aa0*/  F2FP.F16.E4M3.UNPACK_B R43, R86 ;  /* 0x00000056ff2b723e */ /* 0x000fc400020006ff */
[----:B------:R-:W-:Y:S02]  /*5ab0*/  LOP3.LUT R79, R82, 0xff0000, R79, 0xf8, !PT ;  /* 0x00ff0000524f7812 */ /* 0x000fe400078ef84f */
[----:B------:R-:W-:Y:S01]  /*5ac0*/  F2FP.F16.E4M3.UNPACK_B R84, R81.H1 ;  /* 0x00000051ff54723e */ /* 0x000fe200030006ff */
[--C-:B------:R-:W-:Y:S01]  /*5ad0*/  HADD2.F32 R87, -RZ, R43.reuse.H1_H1 ;  /* 0x3000002bff577230 */ /* 0x100fe20000004100 */
[-C--:B------:R-:W-:Y:S01]  /*5ae0*/  F2FP.F16.E4M3.UNPACK_B R83, R79.reuse.H1 ;  /* 0x0000004fff53723e */ /* 0x080fe200030006ff */
[----:B------:R-:W-:Y:S01]  /*5af0*/  HADD2.F32 R43, -RZ, R43.H0_H0 ;  /* 0x2000002bff2b7230 */ /* 0x000fe20000004100 */
[----:B------:R-:W-:Y:S01]  /*5b00*/  F2FP.F16.E4M3.UNPACK_B R86, R86.H1 ;  /* 0x00000056ff56723e */ /* 0x000fe200030006ff */
[--C-:B------:R-:W-:Y:S01]  /*5b10*/  HADD2.F32 R82, -RZ, R84.reuse.H0_H0 ;  /* 0x20000054ff527230 */ /* 0x100fe20000004100 */
[----:B------:R-:W-:Y:S01]  /*5b20*/  F2FP.F16.E4M3.UNPACK_B R79, R79 ;  /* 0x0000004fff4f723e */ /* 0x000fe200020006ff */
[----:B------:R-:W-:Y:S01]  /*5b30*/  HADD2.F32 R92, -RZ, R83.H0_H0 ;  /* 0x20000053ff5c7230 */ /* 0x000fe20000004100 */
[----:B------:R-:W-:Y:S01]  /*5b40*/  F2FP.SATFINITE.E4M3.F32.PACK_AB_MERGE_C R40, R80, R85, R40 ;  /* 0x000000555028723e */ /* 0x000fe20004807028 */
[----:B------:R-:W-:-:S02]  /*5b50*/  HADD2.F32 R93, -RZ, R84.H1_H1 ;  /* 0x30000054ff5d7230 */ /* 0x000fc40000004100 */
[-C--:B------:R-:W-:Y:S01]  /*5b60*/  FMUL.FTZ R94, R87, R82.reuse ;  /* 0x00000052575e7220 */ /* 0x080fe20000410000 */
[C---:B------:R-:W-:Y:S01]  /*5b70*/  FMUL.FTZ R124, R43.reuse, R82 ;  /* 0x000000522b7c7220 */ /* 0x040fe20000410000 */
[--C-:B------:R-:W-:Y:S02]  /*5b80*/  HADD2.F32 R84, -RZ, R86.reuse.H1_H1 ;  /* 0x30000056ff547230 */ /* 0x100fe40000004100 */
[----:B------:R-:W-:Y:S02]  /*5b90*/  HADD2.F32 R86, -RZ, R86.H0_H0 ;  /* 0x20000056ff567230 */ /* 0x000fe40000004100 */
[-C--:B------:R-:W-:Y:S01]  /*5ba0*/  FFMA.FTZ R82, R43, R92.reuse, -R94 ;  /* 0x0000005c2b527223 */ /* 0x080fe2000001085e */
[----:B------:R-:W-:Y:S01]  /*5bb0*/  FFMA.FTZ R43, R87, R92, R124 ;  /* 0x0000005c572b7223 */ /* 0x000fe2000001007c */
[----:B------:R-:W-:Y:S02]  /*5bc0*/  HADD2.F32 R87, -RZ, R83.H1_H1 ;  /* 0x30000053ff577230 */ /* 0x000fe40000004100 */
[-C--:B------:R-:W-:Y:S01]  /*5bd0*/  FMUL.FTZ R83, R84, R93.reuse ;  /* 0x0000005d54537220 */ /* 0x080fe20000410000 */
[----:B------:R-:W-:Y:S01]  /*5be0*/  FMUL.FTZ R93, R86, R93 ;  /* 0x0000005d565d7220 */ /* 0x000fe20000410000 */
[----:B------:R-:W-:-:S02]  /*5bf0*/  HADD2.F32 R92, -RZ, R79.H1_H1 ;  /* 0x3000004fff5c7230 */ /* 0x000fc40000004100 */
[-C--:B------:R-:W-:Y:S01]  /*5c00*/  FFMA.FTZ R83, R86, R87.reuse, -R83 ;  /* 0x0000005756537223 */ /* 0x080fe20000010853 */
[----:B------:R-:W-:Y:S01]  /*5c10*/  FFMA.FTZ R84, R84, R87, R93 ;  /* 0x0000005754547223 */ /* 0x000fe2000001005d */
[----:B------:R-:W-:Y:S01]  /*5c20*/  F2FP.F16.E4M3.UNPACK_B R87, R81 ;  /* 0x00000051ff57723e */ /* 0x000fe200020006ff */
[----:B------:R-:W-:Y:S01]  /*5c30*/  HADD2.F32 R79, -RZ, R79.H0_H0 ;  /* 0x2000004fff4f7230 */ /* 0x000fe20000004100 */
[-C--:B------:R-:W-:Y:S02]  /*5c40*/  F2FP.F16.E4M3.UNPACK_B R81, R42.reuse.H1 ;  /* 0x0000002aff51723e */ /* 0x080fe400030006ff */
[----:B------:R-:W-:Y:S01]  /*5c50*/  F2FP.F16.E4M3.UNPACK_B R42, R42 ;  /* 0x0000002aff2a723e */ /* 0x000fe200020006ff */
[----:B------:R-:W-:Y:S01]  /*5c60*/  HADD2.F32 R93, -RZ, R87.H1_H1 ;  /* 0x30000057ff5d7230 */ /* 0x000fe20000004100 */
[----:B------:R-:W-:Y:S01]  /*5c70*/  F2FP.SATFINITE.E4M3.F32.PACK_AB_MERGE_C R83, R84, R83, RZ ;  /* 0x000000535453723e */ /* 0x000fe200048070ff */
[--C-:B------:R-:W-:Y:S02]  /*5c80*/  HADD2.F32 R86, -RZ, R81.reuse.H1_H1 ;  /* 0x30000051ff567230 */ /* 0x100fe40000004100 */
[----:B------:R-:W-:Y:S01]  /*5c90*/  HADD2.F32 R81, -RZ, R81.H0_H0 ;  /* 0x20000051ff517230 */ /* 0x000fe20000004100 */
[----:B------:R-:W-:-:S02]  /*5ca0*/  F2FP.SATFINITE.E4M3.F32.PACK_AB_MERGE_C R43, R43, R82, R83 ;  /* 0x000000522b2b723e */ /* 0x000fc40004807053 */
[CC--:B------:R-:W-:Y:S02]  /*5cb0*/  FMUL.FTZ R94, R86.reuse, R93.reuse ;  /* 0x0000005d565e7220 */ /* 0x0c0fe40000410000 */
[C---:B------:R-:W-:Y:S02]  /*5cc0*/  FMUL.FTZ R93, R81.reuse, R93 ;  /* 0x0000005d515d7220 */ /* 0x040fe40000410000 */
[-C--:B------:R-:W-:Y:S02]  /*5cd0*/  FFMA.FTZ R81, R81, R92.reuse, -R94 ;  /* 0x0000005c51517223 */ /* 0x080fe4000001085e */
[----:B------:R-:W-:Y:S01]  /*5ce0*/  FFMA.FTZ R86, R86, R92, R93 ;  /* 0x0000005c56567223 */ /* 0x000fe2000001005d */
[----:B------:R-:W-:Y:S02]  /*5cf0*/  HADD2.F32 R92, -RZ, R87.H0_H0 ;  /* 0x20000057ff5c7230 */ /* 0x000fe40000004100 */
[--C-:B------:R-:W-:Y:S02]  /*5d00*/  HADD2.F32 R87, -RZ, R42.reuse.H1_H1 ;  /* 0x3000002aff577230 */ /* 0x100fe40000004100 */
[----:B------:R-:W-:Y:S01]  /*5d10*/  HADD2.F32 R42, -RZ, R42.H0_H0 ;  /* 0x2000002aff2a7230 */ /* 0x000fe20000004100 */
[----:B------:R-:W-:-:S02]  /*5d20*/  F2FP.SATFINITE.E4M3.F32.PACK_AB_MERGE_C R81, R86, R81, RZ ;  /* 0x000000515651723e */ /* 0x000fc400048070ff */
[CC--:B------:R-:W-:Y:S02]  /*5d30*/  FMUL.FTZ R93, R87.reuse, R92.reuse ;  /* 0x0000005c575d7220 */ /* 0x0c0fe40000410000 */
[C---:B------:R-:W-:Y:S02]  /*5d40*/  FMUL.FTZ R92, R42.reuse, R92 ;  /* 0x0000005c2a5c7220 */ /* 0x040fe40000410000 */
[-C--:B------:R-:W-:Y:S02]  /*5d50*/  FFMA.FTZ R93, R42, R79.reuse, -R93 ;  /* 0x0000004f2a5d7223 */ /* 0x080fe4000001085d */
[----:B------:R-:W-:-:S05]  /*5d60*/  FFMA.FTZ R92, R87, R79, R92 ;  /* 0x0000004f575c7223 */ /* 0x000fca000001005c */
[----:B------:R-:W-:-:S07]  /*5d70*/  F2FP.SATFINITE.E4M3.F32.PACK_AB_MERGE_C R42, R92, R93, R81 ;  /* 0x0000005d5c2a723e */ /* 0x000fce0004807051 */
.L_x_366:
[----:B------:R-:W-:Y:S05]  /*5d80*/  BSYNC B3 ;  /* 0x0000000000037941 */ /* 0x000fea0003800000 */
.L_x_365:
[----:B-1----:R0:W-:Y:S02]  /*5d90*/  STG.E.128 desc[UR54][R48.64+0x80], R40 ;  /* 0x0000802830007986 */ /* 0x0021e4000c101d36 */
.L_x_364:
[----:B------:R-:W-:Y:S05]  /*5da0*/  BSYNC B2 ;  /* 0x0000000000027941 */ /* 0x000fea0003800000 */
.L_x_363:
[----:B------:R-:W-:-:S13]  /*5db0*/  ISETP.NE.AND P3, PT, R39, RZ, PT ;  /* 0x000000ff2700720c */ /* 0x000fda0003f65270 */
[----:B------:R-:W-:Y:S05]  /*5dc0*/  @!P3 BRA `(.L_x_346) ;  /* 0x0000000400c0b947 */ /* 0x000fea0003800000 */
[----:B012-4-:R0:W1:Y:S01]  /*5dd0*/  LDS.128 R40, [R46+0x1f400] ;  /* 0x01f400002e287984 */ /* 0x0170620000000c00 */
[----:B------:R-:W-:Y:S01]  /*5de0*/  ISETP.GE.AND P3, PT, R174, R133, PT ;  /* 0x00000085ae00720c */ /* 0x000fe20003f66270 */
[----:B------:R-:W-:-:S12]  /*5df0*/  BSSY B2, `(.L_x_367) ;  /* 0x000006c000027945 */ /* 0x000fd80003800000 */
[----:B0-----:R-:W-:Y:S05]  /*5e00*/  @P3 BRA `(.L_x_368) ;  /* 0x0000000400a83947 */ /* 0x001fea0003800000 */
[----:B-1----:R-:W-:Y:S01]  /*5e10*/  IMAD.MOV.U32 R76, RZ, RZ, R41 ;  /* 0x000000ffff4c7224 */ /* 0x002fe200078e0029 */
[-C--:B------:R-:W-:Y:S02]  /*5e20*/  F2FP.F16.E4M3.UNPACK_B R79, R157.reuse.H1 ;  /* 0x0000009dff4f723e */ /* 0x080fe400030006ff */
[----:B------:R-:W-:Y:S02]  /*5e30*/  F2FP.F16.E4M3.UNPACK_B R80, R156.H1 ;  /* 0x0000009cff50723e */ /* 0x000fe400030006ff */
[-C--:B------:R-:W-:Y:S01]  /*5e40*/  F2FP.F16.E4M3.UNPACK_B R41, R76.reuse ;  /* 0x0000004cff29723e */ /* 0x080fe200020006ff */
[----:B------:R-:W-:Y:S01]  /*5e50*/  HADD2.F32 R81, -RZ, R79.H0_H0 ;  /* 0x2000004fff517230 */ /* 0x000fe20000004100 */
[----:B------:R-:W-:Y:S01]  /*5e60*/  F2FP.F16.E4M3.UNPACK_B R76, R76.H1 ;  /* 0x0000004cff4c723e */ /* 0x000fe200030006ff */
[----:B------:R-:W-:Y:S01]  /*5e70*/  HADD2.F32 R78, -RZ, R80.H0_H0 ;  /* 0x20000050ff4e7230 */ /* 0x000fe20000004100 */
[----:B------:R-:W-:Y:S01]  /*5e80*/  F2FP.F16.E4M3.UNPACK_B R83, R157 ;  /* 0x0000009dff53723e */ /* 0x000fe200020006ff */
[--C-:B------:R-:W-:Y:S01]  /*5e90*/  HADD2.F32 R74, -RZ, R41.reuse.H1_H1 ;  /* 0x30000029ff4a7230 */ /* 0x100fe20000004100 */
[----:B------:R-:W-:Y:S01]  /*5ea0*/  SHF.R.U32.HI R86, RZ, 0x8, R75 ;  /* 0x00000008ff567819 */ /* 0x000fe2000001164b */
[----:B------:R-:W-:-:S02]  /*5eb0*/  HADD2.F32 R41, -RZ, R41.H0_H0 ;  /* 0x20000029ff297230 */ /* 0x000fc40000004100 */
[----:B------:R-:W-:Y:S02]  /*5ec0*/  HADD2.F32 R80, -RZ, R80.H1_H1 ;  /* 0x30000050ff507230 */ /* 0x000fe40000004100 */
[-C--:B------:R-:W-:Y:S01]  /*5ed0*/  FMUL.FTZ R82, R74, R81.reuse ;  /* 0x000000514a527220 */ /* 0x080fe20000410000 */
[----:B------:R-:W-:Y:S02]  /*5ee0*/  HADD2.F32 R84, -RZ, R83.H1_H1 ;  /* 0x30000053ff547230 */ /* 0x000fe40000004100 */
[C---:B------:R-:W-:Y:S01]  /*5ef0*/  FMUL.FTZ R81, R41.reuse, R81 ;  /* 0x0000005129517220 */ /* 0x040fe20000410000 */
[----:B------:R-:W-:-:S03]  /*5f00*/  FFMA.FTZ R41, R41, R78, -R82 ;  /* 0x0000004e29297223 */ /* 0x000fc60000010852 */
[----:B------:R-:W-:Y:S01]  /*5f10*/  FFMA.FTZ R74, R74, R78, R81 ;  /* 0x0000004e4a4a7223 */ /* 0x000fe20000010051 */
[----:B------:R-:W-:Y:S02]  /*5f20*/  IMAD.MOV.U32 R78, RZ, RZ, R40 ;  /* 0x000000ffff4e7224 */ /* 0x000fe400078e0028 */
[----:B------:R-:W-:Y:S02]  /*5f30*/  HADD2.F32 R40, -RZ, R79.H1_H1 ;  /* 0x3000004fff287230 */ /* 0x000fe40000004100 */
[--C-:B------:R-:W-:Y:S02]  /*5f40*/  HADD2.F32 R79, -RZ, R76.reuse.H1_H1 ;  /* 0x3000004cff4f7230 */ /* 0x100fe40000004100 */
[----:B------:R-:W-:-:S03]  /*5f50*/  HADD2.F32 R76, -RZ, R76.H0_H0 ;  /* 0x2000004cff4c7230 */ /* 0x000fc60000004100 */
[CC--:B------:R-:W-:Y:S02]  /*5f60*/  FMUL.FTZ R81, R79.reuse, R40.reuse ;  /* 0x000000284f517220 */ /* 0x0c0fe40000410000 */
[C---:B------:R-:W-:Y:S02]  /*5f70*/  FMUL.FTZ R82, R76.reuse, R40 ;  /* 0x000000284c527220 */ /* 0x040fe40000410000 */
[----:B------:R-:W-:Y:S01]  /*5f80*/  FFMA.FTZ R40, R76, R80, -R81 ;  /* 0x000000504c287223 */ /* 0x000fe20000010851 */
[----:B------:R-:W-:Y:S01]  /*5f90*/  F2FP.F16.E4M3.UNPACK_B R76, R78.H1 ;  /* 0x0000004eff4c723e */ /* 0x000fe200030006ff */
[----:B------:R-:W-:Y:S01]  /*5fa0*/  FFMA.FTZ R79, R79, R80, R82 ;  /* 0x000000504f4f7223 */ /* 0x000fe20000010052 */
[----:B------:R-:W-:Y:S02]  /*5fb0*/  F2FP.F16.E4M3.UNPACK_B R80, R156 ;  /* 0x0000009cff50723e */ /* 0x000fe400020006ff */
[----:B------:R-:W-:Y:S01]  /*5fc0*/  F2FP.F16.E4M3.UNPACK_B R78, R78 ;  /* 0x0000004eff4e723e */ /* 0x000fe200020006ff */
[--C-:B------:R-:W-:Y:S01]  /*5fd0*/  HADD2.F32 R81, -RZ, R76.reuse.H1_H1 ;  /* 0x3000004cff517230 */ /* 0x100fe20000004100 */
[----:B------:R-:W-:Y:S01]  /*5fe0*/  F2FP.SATFINITE.E4M3.F32.PACK_AB_MERGE_C R40, R79, R40, RZ ;  /* 0x000000284f28723e */ /* 0x000fe200048070ff */
[----:B------:R-:W-:-:S02]  /*5ff0*/  HADD2.F32 R76, -RZ, R76.H0_H0 ;  /* 0x2000004cff4c7230 */ /* 0x000fc40000004100 */
[--C-:B------:R-:W-:Y:S02]  /*6000*/  HADD2.F32 R82, -RZ, R80.reuse.H1_H1 ;  /* 0x30000050ff527230 */ /* 0x100fe40000004100 */
[CC--:B------:R-:W-:Y:S01]  /*6010*/  FMUL.FTZ R85, R81.reuse, R84.reuse ;  /* 0x0000005451557220 */ /* 0x0c0fe20000410000 */
[----:B------:R-:W-:Y:S02]  /*6020*/  HADD2.F32 R80, -RZ, R80.H0_H0 ;  /* 0x20000050ff507230 */ /* 0x000fe40000004100 */
[----:B------:R-:W-:Y:S01]  /*6030*/  FMUL.FTZ R84, R76, R84 ;  /* 0x000000544c547220 */ /* 0x000fe20000410000 */
[----:B------:R-:W-:Y:S01]  /*6040*/  F2FP.SATFINITE.E4M3.F32.PACK_AB_MERGE_C R41, R74, R41, R40 ;  /* 0x000000294a29723e */ /* 0x000fe20004807028 */
[-C--:B------:R-:W-:Y:S02]  /*6050*/  FFMA.FTZ R76, R76, R82.reuse, -R85 ;  /* 0x000000524c4c7223 */ /* 0x080fe40000010855 */
[----:B------:R-:W-:Y:S01]  /*6060*/  FFMA.FTZ R81, R81, R82, R84 ;  /* 0x0000005251517223 */ /* 0x000fe20000010054 */
[----:B------:R-:W-:Y:S01]  /*6070*/  HADD2.F32 R82, -RZ, R83.H0_H0 ;  /* 0x20000053ff527230 */ /* 0x000fe20000004100 */
[----:B------:R-:W-:Y:S01]  /*6080*/  SHF.R.U32.HI R84, RZ, 0x10, R75 ;  /* 0x00000010ff547819 */ /* 0x000fe2000001164b */
[----:B------:R-:W-:-:S02]  /*6090*/  HADD2.F32 R83, -RZ, R78.H1_H1 ;  /* 0x3000004eff537230 */ /* 0x000fc40000004100 */
[----:B------:R-:W-:Y:S01]  /*60a0*/  HADD2.F32 R78, -RZ, R78.H0_H0 ;  /* 0x2000004eff4e7230 */ /* 0x000fe20000004100 */
[----:B------:R-:W-:Y:S02]  /*60b0*/  F2FP.SATFINITE.E4M3.F32.PACK_AB_MERGE_C R76, R81, R76, RZ ;  /* 0x0000004c514c723e */ /* 0x000fe400048070ff */
[CC--:B------:R-:W-:Y:S02]  /*60c0*/  FMUL.FTZ R85, R83.reuse, R82.reuse ;  /* 0x0000005253557220 */ /* 0x0c0fe40000410000 */
[C---:B------:R-:W-:Y:S02]  /*60d0*/  FMUL.FTZ R82, R78.reuse, R82 ;  /* 0x000000524e527220 */ /* 0x040fe40000410000 */
[-C--:B------:R-:W-:Y:S01]  /*60e0*/  FFMA.FTZ R78, R78, R80.reuse, -R85 ;  /* 0x000000504e4e7223 */ /* 0x080fe20000010855 */
[--C-:B------:R-:W-:Y:S01]  /*60f0*/  SHF.R.U32.HI R85, RZ, 0x8, R77.reuse ;  /* 0x00000008ff557819 */ /* 0x100fe2000001164d */
[----:B------:R-:W-:Y:S01]  /*6100*/  FFMA.FTZ R83, R83, R80, R82 ;  /* 0x0000005053537223 */ /* 0x000fe20000010052 */
[----:B------:R-:W-:-:S02]  /*6110*/  SHF.R.U32.HI R82, RZ, 0x10, R77 ;  /* 0x00000010ff527819 */ /* 0x000fc4000001164d */
[----:B------:R-:W-:Y:S02]  /*6120*/  LOP3.LUT R80, R77, 0xff0000ff, RZ, 0xc0, !PT ;  /* 0xff0000ff4d507812 */ /* 0x000fe400078ec0ff */
[----:B------:R-:W-:Y:S01]  /*6130*/  SHF.L.U32 R85, R85, 0x8, RZ ;  /* 0x0000000855557819 */ /* 0x000fe200000006ff */
[----:B------:R-:W-:Y:S01]  /*6140*/  IMAD.U32 R82, R82, 0x10000, RZ ;  /* 0x0001000052527824 */ /* 0x000fe200078e00ff */
[----:B------:R-:W-:Y:S02]  /*6150*/  LOP3.LUT R77, R75, 0xff0000ff, RZ, 0xc0, !PT ;  /* 0xff0000ff4b4d7812 */ /* 0x000fe400078ec0ff */
[----:B------:R-:W-:Y:S01]  /*6160*/  LOP3.LUT R75, R80, 0xff00, R85, 0xf8, !PT ;  /* 0x0000ff00504b7812 */ /* 0x000fe200078ef855 */
[----:B------:R-:W-:Y:S01]  /*6170*/  IMAD.SHL.U32 R80, R86, 0x100, RZ ;  /* 0x0000010056507824 */ /* 0x000fe200078e00ff */
[----:B------:R-:W-:Y:S02]  /*6180*/  F2FP.SATFINITE.E4M3.F32.PACK_AB_MERGE_C R40, R83, R78, R76 ;  /* 0x0000004e5328723e */ /* 0x000fe4000480704c */
[----:B------:R-:W-:Y:S01]  /*6190*/  LOP3.LUT R75, R75, 0xff0000, R82, 0xf8, !PT ;  /* 0x00ff00004b4b7812 */ /* 0x000fe200078ef852 */
[----:B------:R-:W-:Y:S01]  /*61a0*/  IMAD.MOV.U32 R82, RZ, RZ, R43 ;  /* 0x000000ffff527224 */ /* 0x000fe200078e002b */
[----:B------:R-:W-:Y:S01]  /*61b0*/  LOP3.LUT R77, R77, 0xff00, R80, 0xf8, !PT ;  /* 0x0000ff004d4d7812 */ /* 0x000fe200078ef850 */
[----:B------:R-:W-:Y:S01]  /*61c0*/  IMAD.U32 R80, R84, 0x10000, RZ ;  /* 0x0001000054507824 */ /* 0x000fe200078e00ff */
[----:B------:R-:W-:-:S02]  /*61d0*/  F2FP.F16.E4M3.UNPACK_B R86, R75.H1 ;  /* 0x0000004bff56723e */ /* 0x000fc400030006ff */
[----:B------:R-:W-:Y:S02]  /*61e0*/  F2FP.F16.E4M3.UNPACK_B R43, R82 ;  /* 0x00000052ff2b723e */ /* 0x000fe400020006ff */
[----:B------:R-:W-:Y:S01]  /*61f0*/  LOP3.LUT R77, R77, 0xff0000, R80, 0xf8, !PT ;  /* 0x00ff00004d4d7812 */ /* 0x000fe200078ef850 */
[----:B------:R-:W-:Y:S02]  /*6200*/  HADD2.F32 R87, -RZ, R86.H0_H0 ;  /* 0x20000056ff577230 */ /* 0x000fe40000004100 */
[--C-:B------:R-:W-:Y:S01]  /*6210*/  HADD2.F32 R80, -RZ, R43.reuse.H1_H1 ;  /* 0x3000002bff507230 */ /* 0x100fe20000004100 */
[----:B------:R-:W-:Y:S01]  /*6220*/  F2FP.F16.E4M3.UNPACK_B R84, R77.H1 ;  /* 0x0000004dff54723e */ /* 0x000fe200030006ff */
[----:B------:R-:W-:-:S03]  /*6230*/  HADD2.F32 R43, -RZ, R43.H0_H0 ;  /* 0x2000002bff2b7230 */ /* 0x000fc60000004100 */
[CC--:B------:R-:W-:Y:S01]  /*6240*/  FMUL.FTZ R92, R80.reuse, R87.reuse ;  /* 0x00000057505c7220 */ /* 0x0c0fe20000410000 */
[--C-:B------:R-:W-:Y:S02]  /*6250*/  HADD2.F32 R85, -RZ, R84.reuse.H0_H0 ;  /* 0x20000054ff557230 */ /* 0x100fe40000004100 */
[C---:B------:R-:W-:Y:S01]  /*6260*/  FMUL.FTZ R87, R43.reuse, R87 ;  /* 0x000000572b577220 */ /* 0x040fe20000410000 */
[----:B------:R-:W-:Y:S02]  /*6270*/  HADD2.F32 R84, -RZ, R84.H1_H1 ;  /* 0x30000054ff547230 */ /* 0x000fe40000004100 */
[-C--:B------:R-:W-:Y:S01]  /*6280*/  FFMA.FTZ R43, R43, R85.reuse, -R92 ;  /* 0x000000552b2b7223 */ /* 0x080fe2000001085c */
[----:B------:R-:W-:Y:S01]  /*6290*/  FFMA.FTZ R80, R80, R85, R87 ;  /* 0x0000005550507223 */ /* 0x000fe20000010057 */
[----:B------:R-:W-:Y:S02]  /*62a0*/  F2FP.F16.E4M3.UNPACK_B R85, R82.H1 ;  /* 0x00000052ff55723e */ /* 0x000fe400030006ff */
[----:B------:R-:W-:Y:S01]  /*62b0*/  MOV R82, R42 ;  /* 0x0000002a00527202 */ /* 0x000fe20000000f00 */
[----:B------:R-:W-:-:S02]  /*62c0*/  HADD2.F32 R42, -RZ, R86.H1_H1 ;  /* 0x30000056ff2a7230 */ /* 0x000fc40000004100 */
[--C-:B------:R-:W-:Y:S02]  /*62d0*/  HADD2.F32 R86, -RZ, R85.reuse.H1_H1 ;  /* 0x30000055ff567230 */ /* 0x100fe40000004100 */
[----:B------:R-:W-:-:S03]  /*62e0*/  HADD2.F32 R85, -RZ, R85.H0_H0 ;  /* 0x20000055ff557230 */ /* 0x000fc60000004100 */
[CC--:B------:R-:W-:Y:S02]  /*62f0*/  FMUL.FTZ R92, R86.reuse, R42.reuse ;  /* 0x0000002a565c7220 */ /* 0x0c0fe40000410000 */
[C---:B------:R-:W-:Y:S02]  /*6300*/  FMUL.FTZ R87, R85.reuse, R42 ;  /* 0x0000002a55577220 */ /* 0x040fe40000410000 */
[-C--:B------:R-:W-:Y:S02]  /*6310*/  FFMA.FTZ R42, R85, R84.reuse, -R92 ;  /* 0x00000054552a7223 */ /* 0x080fe4000001085c */
[----:B------:R-:W-:Y:S01]  /*6320*/  FFMA.FTZ R85, R86, R84, R87 ;  /* 0x0000005456557223 */ /* 0x000fe20000010057 */
[----:B------:R-:W-:Y:S02]  /*6330*/  F2FP.F16.E4M3.UNPACK_B R87, R75 ;  /* 0x0000004bff57723e */ /* 0x000fe400020006ff */
[-C--:B------:R-:W-:Y:S02]  /*6340*/  F2FP.F16.E4M3.UNPACK_B R75, R82.reuse.H1 ;  /* 0x00000052ff4b723e */ /* 0x080fe400030006ff */
[----:B------:R-:W-:Y:S01]  /*6350*/  F2FP.F16.E4M3.UNPACK_B R84, R77 ;  /* 0x0000004dff54723e */ /* 0x000fe200020006ff */
[----:B------:R-:W-:Y:S01]  /*6360*/  HADD2.F32 R92, -RZ, R87.H1_H1 ;  /* 0x30000057ff5c7230 */ /* 0x000fe20000004100 */
[----:B------:R-:W-:Y:S01]  /*6370*/  F2FP.F16.E4M3.UNPACK_B R82, R82 ;  /* 0x00000052ff52723e */ /* 0x000fe200020006ff */
[--C-:B------:R-:W-:Y:S01]  /*6380*/  HADD2.F32 R77, -RZ, R75.reuse.H1_H1 ;  /* 0x3000004bff4d7230 */ /* 0x100fe20000004100 */
[----:B------:R-:W-:Y:S01]  /*6390*/  F2FP.SATFINITE.E4M3.F32.PACK_AB_MERGE_C R85, R85, R42, RZ ;  /* 0x0000002a5555723e */ /* 0x000fe200048070ff */
[----:B------:R-:W-:-:S02]  /*63a0*/  HADD2.F32 R75, -RZ, R75.H0_H0 ;  /* 0x2000004bff4b7230 */ /* 0x000fc40000004100 */
[--C-:B------:R-:W-:Y:S02]  /*63b0*/  HADD2.F32 R86, -RZ, R84.reuse.H1_H1 ;  /* 0x30000054ff567230 */ /* 0x100fe40000004100 */
[-C--:B------:R-:W-:Y:S01]  /*63c0*/  FMUL.FTZ R94, R77, R92.reuse ;  /* 0x0000005c4d5e7220 */ /* 0x080fe20000410000 */
[----:B------:R-:W-:Y:S02]  /*63d0*/  HADD2.F32 R87, -RZ, R87.H0_H0 ;  /* 0x20000057ff577230 */ /* 0x000fe40000004100 */
[C---:B------:R-:W-:Y:S01]  /*63e0*/  FMUL.FTZ R92, R75.reuse, R92 ;  /* 0x0000005c4b5c7220 */ /* 0x040fe20000410000 */
[----:B------:R-:W-:Y:S02]  /*63f0*/  HADD2.F32 R84, -RZ, R84.H0_H0 ;  /* 0x20000054ff547230 */ /* 0x000fe40000004100 */
[-C--:B------:R-:W-:Y:S01]  /*6400*/  FFMA.FTZ R75, R75, R86.reuse, -R94 ;  /* 0x000000564b4b7223 */ /* 0x080fe2000001085e */
[----:B------:R-:W-:Y:S01]  /*6410*/  F2FP.SATFINITE.E4M3.F32.PACK_AB_MERGE_C R43, R80, R43, R85 ;  /* 0x0000002b502b723e */ /* 0x000fe20004807055 */
[----:B------:R-:W-:Y:S01]  /*6420*/  FFMA.FTZ R92, R77, R86, R92 ;  /* 0x000000564d5c7223 */ /* 0x000fe2000001005c */
[----:B------:R-:W-:-:S02]  /*6430*/  HADD2.F32 R77, -RZ, R82.H1_H1 ;  /* 0x30000052ff4d7230 */ /* 0x000fc40000004100 */
[----:B------:R-:W-:Y:S02]  /*6440*/  HADD2.F32 R82, -RZ, R82.H0_H0 ;  /* 0x20000052ff527230 */ /* 0x000fe40000004100 */
[----:B------:R-:W-:Y:S01]  /*6450*/  F2FP.SATFINITE.E4M3.F32.PACK_AB_MERGE_C R75, R92, R75, RZ ;  /* 0x0000004b5c4b723e */ /* 0x000fe200048070ff */
[CC--:B------:R-:W-:Y:S02]  /*6460*/  FMUL.FTZ R93, R77.reuse, R87.reuse ;  /* 0x000000574d5d7220 */ /* 0x0c0fe40000410000 */
[C---:B------:R-:W-:Y:S02]  /*6470*/  FMUL.FTZ R86, R82.reuse, R87 ;  /* 0x0000005752567220 */ /* 0x040fe40000410000 */
[-C--:B------:R-:W-:Y:S02]  /*6480*/  FFMA.FTZ R93, R82, R84.reuse, -R93 ;  /* 0x00000054525d7223 */ /* 0x080fe4000001085d */
[----:B------:R-:W-:-:S05]  /*6490*/  FFMA.FTZ R86, R77, R84, R86 ;  /* 0x000000544d567223 */ /* 0x000fca0000010056 */
[----:B------:R-:W-:-:S07]  /*64a0*/  F2FP.SATFINITE.E4M3.F32.PACK_AB_MERGE_C R42, R86, R93, R75 ;  /* 0x0000005d562a723e */ /* 0x000fce000480704b */
.L_x_368:
[----:B------:R-:W-:Y:S05]  /*64b0*/  BSYNC B2 ;  /* 0x0000000000027941 */ /* 0x000fea0003800000 */
.L_x_367:
[----:B-1----:R0:W-:Y:S02]  /*64c0*/  STG.E.128 desc[UR54][R48.64+0xa0], R40 ;  /* 0x0000a02830007986 */ /* 0x0021e4000c101d36 */
.L_x_346:
[----:B------:R-:W-:Y:S05]  /*64d0*/  BSYNC B1 ;  /* 0x0000000000017941 */ /* 0x000fea0003800000 */
.L_x_345:
[----:B------:R-:W-:Y:S05]  /*64e0*/  @P4 BRA `(.L_x_369) ;  /* 0x0000009400084947 */ /* 0x000fea0003800000 */
[----:B------:R-:W-:Y:S01]  /*64f0*/  ISETP.NE.AND P3, PT, R34, RZ, PT ;  /* 0x000000ff2200720c */ /* 0x000fe20003f65270 */
[----:B------:R-:W-:-:S12]  /*6500*/  BSSY B1, `(.L_x_370) ;  /* 0x000006f000017945 */ /* 0x000fd80003800000 */
[----:B------:R-:W-:Y:S05]  /*6510*/  @!P3 BRA `(.L_x_371) ;  /* 0x0000000400b4b947 */ /* 0x000fea0003800000 */
[----:B012-4-:R0:W1:Y:S01]  /*6520*/  LDS.128 R40, [R47+0x1c400] ;  /* 0x01c400002f287984 */ /* 0x0170620000000c00 */
[----:B------:R-:W-:Y:S01]  /*6530*/  ISETP.GE.AND P3, PT, R22, R133, PT ;  /* 0x000000851600720c */ /* 0x000fe20003f66270 */
[----:B------:R-:W-:-:S12]  /*6540*/  BSSY B2, `(.L_x_372) ;  /* 0x0000069000027945 */ /* 0x000fd80003800000 */
[----:B0-----:R-:W-:Y:S05]  /*6550*/  @P3 BRA `(.L_x_373) ;  /* 0x00000004009c3947 */ /* 0x001fea0003800000 */
[----:B------:R-:W-:Y:S01]  /*6560*/  SHF.R.U32.HI R49, RZ, 0x8, R71 ;  /* 0x00000008ff317819 */ /* 0x000fe20000011647 */
[----:B-1----:R-:W-:Y:S01]  /*6570*/  IMAD.MOV.U32 R70, RZ, RZ, R40 ;  /* 0x000000ffff467224 */ /* 0x002fe200078e0028 */
[----:B------:R-:W-:Y:S02]  /*6580*/  SHF.R.U32.HI R72, RZ, 0x8, R73 ;  /* 0x00000008ff487819 */ /* 0x000fe40000011649 */
[----:B------:R-:W-:Y:S01]  /*6590*/  LOP3.LUT R48, R71, 0xff0000ff, RZ, 0xc0, !PT ;  /* 0xff0000ff47307812 */ /* 0x000fe200078ec0ff */
[----:B------:R-:W-:Y:S01]  /*65a0*/  IMAD.SHL.U32 R49, R49, 0x100, RZ ;  /* 0x0000010031317824 */ /* 0x000fe200078e00ff */
[----:B------:R-:W-:Y:S01]  /*65b0*/  SHF.R.U32.HI R75, RZ, 0x10, R71 ;  /* 0x00000010ff4b7819 */ /* 0x000fe20000011647 */
[----:B------:R-:W-:Y:S01]  /*65c0*/  IMAD.SHL.U32 R72, R72, 0x100, RZ ;  /* 0x0000010048487824 */ /* 0x000fe200078e00ff */
[----:B------:R-:W-:Y:S02]  /*65d0*/  LOP3.LUT R71, R73, 0xff0000ff, RZ, 0xc0, !PT ;  /* 0xff0000ff49477812 */ /* 0x000fe400078ec0ff */
[----:B------:R-:W-:-:S02]  /*65e0*/  SHF.R.U32.HI R74, RZ, 0x10, R73 ;  /* 0x00000010ff4a7819 */ /* 0x000fc40000011649 */
[----:B------:R-:W-:Y:S01]  /*65f0*/  LOP3.LUT R48, R48, 0xff00, R49, 0xf8, !PT ;  /* 0x0000ff0030307812 */ /* 0x000fe200078ef831 */
[----:B------:R-:W-:Y:S01]  /*6600*/  IMAD.U32 R49, R75, 0x10000, RZ ;  /* 0x000100004b317824 */ /* 0x000fe200078e00ff */
[----:B------:R-:W-:Y:S02]  /*6610*/  LOP3.LUT R71, R71, 0xff00, R72, 0xf8, !PT ;  /* 0x0000ff0047477812 */ /* 0x000fe400078ef848 */
[----:B------:R-:W-:Y:S02]  /*6620*/  SHF.L.U32 R74, R74, 0x10, RZ ;  /* 0x000000104a4a7819 */ /* 0x000fe400000006ff */
[----:B------:R-:W-:Y:S02]  /*6630*/  F2FP.F16.E4M3.UNPACK_B R72, R155.H1 ;  /* 0x0000009bff48723e */ /* 0x000fe400030006ff */
[-C--:B------:R-:W-:Y:S02]  /*6640*/  F2FP.F16.E4M3.UNPACK_B R40, R41.reuse ;  /* 0x00000029ff28723e */ /* 0x080fe400020006ff */
[----:B------:R-:W-:Y:S01]  /*6650*/  LOP3.LUT R48, R48, 0xff0000, R49, 0xf8, !PT ;  /* 0x00ff000030307812 */ /* 0x000fe200078ef831 */
[----:B------:R-:W-:Y:S01]  /*6660*/  HADD2.F32 R76, -RZ, R72.H0_H0 ;  /* 0x20000048ff4c7230 */ /* 0x000fe20000004100 */
[----:B------:R-:W-:Y:S01]  /*6670*/  LOP3.LUT R49, R71, 0xff0000, R74, 0xf8, !PT ;  /* 0x00ff000047317812 */ /* 0x000fe200078ef84a */
[--C-:B------:R-:W-:Y:S01]  /*6680*/  HADD2.F32 R71, -RZ, R40.reuse.H1_H1 ;  /* 0x30000028ff477230 */ /* 0x100fe20000004100 */
[----:B------:R-:W-:Y:S01]  /*6690*/  F2FP.F16.E4M3.UNPACK_B R74, R154.H1 ;  /* 0x0000009aff4a723e */ /* 0x000fe200030006ff */
[----:B------:R-:W-:Y:S01]  /*66a0*/  HADD2.F32 R40, -RZ, R40.H0_H0 ;  /* 0x20000028ff287230 */ /* 0x000fe20000004100 */
[----:B------:R-:W-:Y:S01]  /*66b0*/  F2FP.F16.E4M3.UNPACK_B R41, R41.H1 ;  /* 0x00000029ff29723e */ /* 0x000fe200030006ff */
[----:B------:R-:W-:-:S02]  /*66c0*/  HADD2.F32 R77, -RZ, R72.H1_H1 ;  /* 0x30000048ff4d7230 */ /* 0x000fc40000004100 */
[CC--:B------:R-:W-:Y:S01]  /*66d0*/  FMUL.FTZ R79, R71.reuse, R76.reuse ;  /* 0x0000004c474f7220 */ /* 0x0c0fe20000410000 */
[--C-:B------:R-:W-:Y:S02]  /*66e0*/  HADD2.F32 R75, -RZ, R74.reuse.H0_H0 ;  /* 0x2000004aff4b7230 */ /* 0x100fe40000004100 */
[C---:B------:R-:W-:Y:S01]  /*66f0*/  FMUL.FTZ R76, R40.reuse, R76 ;  /* 0x0000004c284c7220 */ /* 0x040fe20000410000 */
[--C-:B------:R-:W-:Y:S01]  /*6700*/  HADD2.F32 R73, -RZ, R41.reuse.H1_H1 ;  /* 0x30000029ff497230 */ /* 0x100fe20000004100 */
[----:B------:R-:W-:Y:S01]  /*6710*/  F2FP.F16.E4M3.UNPACK_B R155, R155 ;  /* 0x0000009bff9b723e */ /* 0x000fe200020006ff */
[----:B------:R-:W-:Y:S02]  /*6720*/  HADD2.F32 R72, -RZ, R41.H0_H0 ;  /* 0x20000029ff487230 */ /* 0x000fe40000004100 */
[-C--:B------:R-:W-:Y:S01]  /*6730*/  FFMA.FTZ R40, R40, R75.reuse, -R79 ;  /* 0x0000004b28287223 */ /* 0x080fe2000001084f */
[----:B------:R-:W-:Y:S02]  /*6740*/  HADD2.F32 R74, -RZ, R74.H1_H1 ;  /* 0x3000004aff4a7230 */ /* 0x000fe40000004100 */
[----:B------:R-:W-:Y:S01]  /*6750*/  FFMA.FTZ R41, R71, R75, R76 ;  /* 0x0000004b47297223 */ /* 0x000fe2000001004c */
[CC--:B------:R-:W-:Y:S01]  /*6760*/  FMUL.FTZ R79, R73.reuse, R77.reuse ;  /* 0x0000004d494f7220 */ /* 0x0c0fe20000410000 */
[C---:B------:R-:W-:Y:S01]  /*6770*/  FMUL.FTZ R78, R72.reuse, R77 ;  /* 0x0000004d484e7220 */ /* 0x040fe20000410000 */
[-C--:B------:R-:W-:Y:S01]  /*6780*/  F2FP.F16.E4M3.UNPACK_B R71, R70.reuse.H1 ;  /* 0x00000046ff47723e */ /* 0x080fe200030006ff */
[----:B------:R-:W-:Y:S01]  /*6790*/  HADD2.F32 R75, -RZ, R155.H1_H1 ;  /* 0x3000009bff4b7230 */ /* 0x000fe20000004100 */
[----:B------:R-:W-:Y:S01]  /*67a0*/  F2FP.F16.E4M3.UNPACK_B R70, R70 ;  /* 0x00000046ff46723e */ /* 0x000fe200020006ff */
[-C--:B------:R-:W-:Y:S01]  /*67b0*/  FFMA.FTZ R79, R72, R74.reuse, -R79 ;  /* 0x0000004a484f7223 */ /* 0x080fe2000001084f */
[----:B------:R-:W-:Y:S01]  /*67c0*/  FFMA.FTZ R80, R73, R74, R78 ;  /* 0x0000004a49507223 */ /* 0x000fe2000001004e */
[----:B------:R-:W-:Y:S01]  /*67d0*/  F2FP.F16.E4M3.UNPACK_B R154, R154 ;  /* 0x0000009aff9a723e */ /* 0x000fe200020006ff */
[--C-:B------:R-:W-:Y:S01]  /*67e0*/  HADD2.F32 R74, -RZ, R71.reuse.H1_H1 ;  /* 0x30000047ff4a7230 */ /* 0x100fe20000004100 */
[----:B------:R-:W-:Y:S01]  /*67f0*/  F2FP.F16.E4M3.UNPACK_B R82, R49.H1 ;  /* 0x00000031ff52723e */ /* 0x000fe200030006ff */
[----:B------:R-:W-:-:S02]  /*6800*/  HADD2.F32 R73, -RZ, R71.H0_H0 ;  /* 0x20000047ff497230 */ /* 0x000fc40000004100 */
[--C-:B------:R-:W-:Y:S02]  /*6810*/  HADD2.F32 R71, -RZ, R70.reuse.H0_H0 ;  /* 0x20000046ff477230 */ /* 0x100fe40000004100 */
[-C--:B------:R-:W-:Y:S01]  /*6820*/  FMUL.FTZ R78, R74, R75.reuse ;  /* 0x0000004b4a4e7220 */ /* 0x080fe20000410000 */
[----:B------:R-:W-:Y:S02]  /*6830*/  HADD2.F32 R72, -RZ, R70.H1_H1 ;  /* 0x30000046ff487230 */ /* 0x000fe40000004100 */
[----:B------:R-:W-:Y:S01]  /*6840*/  FMUL.FTZ R75, R73, R75 ;  /* 0x0000004b494b7220 */ /* 0x000fe20000410000 */
[----:B------:R-:W-:Y:S02]  /*6850*/  HADD2.F32 R155, -RZ, R155.H0_H0 ;  /* 0x2000009bff9b7230 */ /* 0x000fe40000004100 */
[--C-:B------:R-:W-:Y:S02]  /*6860*/  HADD2.F32 R70, -RZ, R154.reuse.H1_H1 ;  /* 0x3000009aff467230 */ /* 0x100fe40000004100 */
[----:B------:R-:W-:-:S02]  /*6870*/  HADD2.F32 R154, -RZ, R154.H0_H0 ;  /* 0x2000009aff9a7230 */ /* 0x000fc40000004100 */
[-C--:B------:R-:W-:Y:S01]  /*6880*/  FMUL.FTZ R76, R72, R155.reuse ;  /* 0x0000009b484c7220 */ /* 0x080fe20000410000 */
[----:B------:R-:W-:Y:S01]  /*6890*/  FMUL.FTZ R155, R71, R155 ;  /* 0x0000009b479b7220 */ /* 0x000fe20000410000 */
[-C--:B------:R-:W-:Y:S01]  /*68a0*/  FFMA.FTZ R73, R73, R70.reuse, -R78 ;  /* 0x0000004649497223 */ /* 0x080fe2000001084e */
[----:B------:R-:W-:Y:S01]  /*68b0*/  FFMA.FTZ R78, R74, R70, R75 ;  /* 0x000000464a4e7223 */ /* 0x000fe2000001004b */
[----:B------:R-:W-:Y:S01]  /*68c0*/  F2FP.F16.E4M3.UNPACK_B R74, R43.H1 ;  /* 0x0000002bff4a723e */ /* 0x000fe200030006ff */
[-C--:B------:R-:W-:Y:S01]  /*68d0*/  FFMA.FTZ R70, R71, R154.reuse, -R76 ;  /* 0x0000009a47467223 */ /* 0x080fe2000001084c */
[----:B------:R-:W-:Y:S01]  /*68e0*/  FFMA.FTZ R71, R72, R154, R155 ;  /* 0x0000009a48477223 */ /* 0x000fe2000001009b */
[----:B------:R-:W-:Y:S01]  /*68f0*/  F2FP.SATFINITE.E4M3.F32.PACK_AB_MERGE_C R72, R80, R79, RZ ;  /* 0x0000004f5048723e */ /* 0x000fe200048070ff */
[----:B------:R-:W-:Y:S01]  /*6900*/  HADD2.F32 R80, -RZ, R82.H1_H1 ;  /* 0x30000052ff507230 */ /* 0x000fe20000004100 */
[----:B------:R-:W-:Y:S01]  /*6910*/  F2FP.SATFINITE.E4M3.F32.PACK_AB_MERGE_C R73, R78, R73, RZ ;  /* 0x000000494e49723e */ /* 0x000fe200048070ff */
[--C-:B------:R-:W-:Y:S01]  /*6920*/  HADD2.F32 R78, -RZ, R74.reuse.H0_H0 ;  /* 0x2000004aff4e7230 */ /* 0x100fe20000004100 */
[----:B------:R-:W-:Y:S01]  /*6930*/  F2FP.F16.E4M3.UNPACK_B R76, R42.H1 ;  /* 0x0000002aff4c723e */ /* 0x000fe200030006ff */
[----:B------:R-:W-:Y:S01]  /*6940*/  HADD2.F32 R79, -RZ, R74.H1_H1 ;  /* 0x3000004aff4f7230 */ /* 0x000fe20000004100 */
[-C--:B------:R-:W-:Y:S01]  /*6950*/  F2FP.F16.E4M3.UNPACK_B R74, R48.reuse.H1 ;  /* 0x00000030ff4a723e */ /* 0x080fe200030006ff */
[----:B------:R-:W-:Y:S01]  /*6960*/  HADD2.F32 R82, -RZ, R82.H0_H0 ;  /* 0x20000052ff527230 */ /* 0x000fe20000004100 */
[----:B------:R-:W-:Y:S01]  /*6970*/  F2FP.F16.E4M3.UNPACK_B R75, R49 ;  /* 0x00000031ff4b723e */ /* 0x000fe200020006ff */
[----:B------:R-:W-:Y:S01]  /*6980*/  HADD2.F32 R77, -RZ, R76.H1_H1 ;  /* 0x3000004cff4d7230 */ /* 0x000fe20000004100 */
[----:B------:R-:W-:Y:S01]  /*6990*/  F2FP.F16.E4M3.UNPACK_B R49, R48 ;  /* 0x00000030ff31723e */ /* 0x000fe200020006ff */
[----:B------:R-:W-:-:S02]  /*69a0*/  HADD2.F32 R81, -RZ, R74.H1_H1 ;  /* 0x3000004aff517230 */ /* 0x000fc40000004100 */
[-C--:B------:R-:W-:Y:S01]  /*69b0*/  FMUL.FTZ R85, R79, R80.reuse ;  /* 0x000000504f557220 */ /* 0x080fe20000410000 */
[----:B------:R-:W-:Y:S02]  /*69c0*/  HADD2.F32 R83, -RZ, R75.H1_H1 ;  /* 0x3000004bff537230 */ /* 0x000fe40000004100 */
[C---:B------:R-:W-:Y:S01]  /*69d0*/  FMUL.FTZ R86, R78.reuse, R80 ;  /* 0x000000504e567220 */ /* 0x040fe20000410000 */
[----:B------:R-:W-:Y:S02]  /*69e0*/  HADD2.F32 R76, -RZ, R76.H0_H0 ;  /* 0x2000004cff4c7230 */ /* 0x000fe40000004100 */
[----:B------:R-:W-:Y:S01]  /*69f0*/  FFMA.FTZ R48, R78, R81, -R85 ;  /* 0x000000514e307223 */ /* 0x000fe20000010855 */
[----:B------:R-:W-:Y:S02]  /*6a00*/  HADD2.F32 R80, -RZ, R49.H1_H1 ;  /* 0x30000031ff507230 */ /* 0x000fe40000004100 */
[-C--:B------:R-:W-:Y:S01]  /*6a10*/  FMUL.FTZ R85, R77, R83.reuse ;  /* 0x000000534d557220 */ /* 0x080fe20000410000 */
[----:B------:R-:W-:Y:S01]  /*6a20*/  F2FP.F16.E4M3.UNPACK_B R42, R42 ;  /* 0x0000002aff2a723e */ /* 0x000fe200020006ff */
[C---:B------:R-:W-:Y:S01]  /*6a30*/  FMUL.FTZ R84, R76.reuse, R83 ;  /* 0x000000534c547220 */ /* 0x040fe20000410000 */
[----:B------:R-:W-:Y:S01]  /*6a40*/  F2FP.F16.E4M3.UNPACK_B R78, R43 ;  /* 0x0000002bff4e723e */ /* 0x000fe200020006ff */
[----:B------:R-:W-:Y:S01]  /*6a50*/  FFMA.FTZ R85, R76, R80, -R85 ;  /* 0x000000504c557223 */ /* 0x000fe20000010855 */
[----:B------:R-:W-:-:S02]  /*6a60*/  HADD2.F32 R75, -RZ, R75.H0_H0 ;  /* 0x2000004bff4b7230 */ /* 0x000fc40000004100 */
[----:B------:R-:W-:Y:S01]  /*6a70*/  FFMA.FTZ R84, R77, R80, R84 ;  /* 0x000000504d547223 */ /* 0x000fe20000010054 */
[----:B------:R-:W-:Y:S02]  /*6a80*/  HADD2.F32 R76, -RZ, R42.H0_H0 ;  /* 0x2000002aff4c7230 */ /* 0x000fe40000004100 */
[----:B------:R-:W-:Y:S01]  /*6a90*/  FFMA.FTZ R43, R79, R81, R86 ;  /* 0x000000514f2b7223 */ /* 0x000fe20000010056 */
[----:B------:R-:W-:Y:S01]  /*6aa0*/  HADD2.F32 R77, -RZ, R78.H0_H0 ;  /* 0x2000004eff4d7230 */ /* 0x000fe20000004100 */
[----:B------:R-:W-:Y:S01]  /*6ab0*/  F2FP.SATFINITE.E4M3.F32.PACK_AB_MERGE_C R41, R41, R40, R72 ;  /* 0x000000282929723e */ /* 0x000fe20004807048 */
[----:B------:R-:W-:Y:S01]  /*6ac0*/  HADD2.F32 R42, -RZ, R42.H1_H1 ;  /* 0x3000002aff2a7230 */ /* 0x000fe20000004100 */
[----:B------:R-:W-:Y:S01]  /*6ad0*/  F2FP.SATFINITE.E4M3.F32.PACK_AB_MERGE_C R84, R84, R85, RZ ;  /* 0x000000555454723e */ /* 0x000fe200048070ff */
[----:B------:R-:W-:Y:S02]  /*6ae0*/  HADD2.F32 R78, -RZ, R78.H1_H1 ;  /* 0x3000004eff4e7230 */ /* 0x000fe40000004100 */
[----:B------:R-:W-:Y:S01]  /*6af0*/  FMUL.FTZ R81, R77, R82 ;  /* 0x000000524d517220 */ /* 0x000fe20000410000 */
[----:B------:R-:W-:-:S02]  /*6b00*/  HADD2.F32 R74, -RZ, R74.H0_H0 ;  /* 0x2000004aff4a7230 */ /* 0x000fc40000004100 */
[-C--:B------:R-:W-:Y:S01]  /*6b10*/  FMUL.FTZ R79, R42, R75.reuse ;  /* 0x0000004b2a4f7220 */ /* 0x080fe20000410000 */
[----:B------:R-:W-:Y:S02]  /*6b20*/  HADD2.F32 R49, -RZ, R49.H0_H0 ;  /* 0x20000031ff317230 */ /* 0x000fe40000004100 */
[----:B------:R-:W-:Y:S01]  /*6b30*/  FMUL.FTZ R80, R78, R82 ;  /* 0x000000524e507220 */ /* 0x000fe20000410000 */
[----:B------:R-:W-:Y:S01]  /*6b40*/  FMUL.FTZ R75, R76, R75 ;  /* 0x0000004b4c4b7220 */ /* 0x000fe20000410000 */
[----:B------:R-:W-:Y:S01]  /*6b50*/  FFMA.FTZ R81, R78, R74, R81 ;  /* 0x0000004a4e517223 */ /* 0x000fe20000010051 */
[----:B------:R-:W-:Y:S01]  /*6b60*/  F2FP.SATFINITE.E4M3.F32.PACK_AB_MERGE_C R43, R43, R48, RZ ;  /* 0x000000302b2b723e */ /* 0x000fe200048070ff */
[----:B------:R-:W-:Y:S01]  /*6b70*/  FFMA.FTZ R80, R77, R74, -R80 ;  /* 0x0000004a4d507223 */ /* 0x000fe20000010850 */
[-C--:B------:R-:W-:Y:S01]  /*6b80*/  FFMA.FTZ R79, R76, R49.reuse, -R79 ;  /* 0x000000314c4f7223 */ /* 0x080fe2000001084f */
[----:B------:R-:W-:Y:S01]  /*6b90*/  FFMA.FTZ R42, R42, R49, R75 ;  /* 0x000000312a2a7223 */ /* 0x000fe2000001004b */
[----:B------:R-:W-:-:S02]  /*6ba0*/  F2FP.SATFINITE.E4M3.F32.PACK_AB_MERGE_C R40, R71, R70, R73 ;  /* 0x000000464728723e */ /* 0x000fc40004807049 */
[----:B------:R-:W-:Y:S02]  /*6bb0*/  F2FP.SATFINITE.E4M3.F32.PACK_AB_MERGE_C R43, R81, R80, R43 ;  /* 0x00000050512b723e */ /* 0x000fe4000480702b */
[----:B------:R-:W-:-:S07]  /*6bc0*/  F2FP.SATFINITE.E4M3.F32.PACK_AB_MERGE_C R42, R42, R79, R84 ;  /* 0x0000004f2a2a723e */ /* 0x000fce0004807054 */
.L_x_373:
[----:B------:R-:W-:Y:S05]  /*6bd0*/  BSYNC B2 ;  /* 0x0000000000027941 */ /* 0x000fea0003800000 */
.L_x_372:
[----:B-1----:R0:W-:Y:S02]  /*6be0*/  STG.E.128 desc[UR54][R44.64], R40 ;  /* 0x000000282c007986 */ /* 0x0021e4000c101d36 */
.L_x_371:
[----:B------:R-:W-:Y:S05]  /*6bf0*/  BSYNC B1 ;  /* 0x0000000000017941 */ /* 0x000fea0003800000 */
.L_x_370:
[----:B------:R-:W-:Y:S01]  /*6c00*/  ISETP.NE.AND P3, PT, R35, RZ, PT ;  /* 0x000000ff2300720c */ /* 0x000fe20003f65270 */
[----:B------:R-:W-:-:S12]  /*6c10*/  BSSY B1, `(.L_x_374) ;  /* 0x000006f000017945 */ /* 0x000fd80003800000 */
[----:B------:R-:W-:Y:S05]  /*6c20*/  @!P3 BRA `(.L_x_375) ;  /* 0x0000000400b4b947 */ /* 0x000fea0003800000 */
[----:B012-4-:R0:W1:Y:S01]  /*6c30*/  LDS.128 R40, [R46+0x1c400] ;  /* 0x01c400002e287984 */ /* 0x0170620000000c00 */
[----:B------:R-:W-:Y:S01]  /*6c40*/  ISETP.GE.AND P3, PT, R172, R133, PT ;  /* 0x00000085ac00720c */ /* 0x000fe20003f66270 */
[----:B------:R-:W-:-:S12]  /*6c50*/  BSSY B2, `(.L_x_376) ;  /* 0x0000069000027945 */ /* 0x000fd80003800000 */
[----:B0-----:R-:W-:Y:S05]  /*6c60*/  @P3 BRA `(.L_x_377) ;  /* 0x00000004009c3947 */ /* 0x001fea0003800000 */
[--C-:B------:R-:W-:Y:S01]  /*6c70*/  SHF.R.U32.HI R48, RZ, 0x8, R67.reuse ;  /* 0x00000008ff307819 */ /* 0x100fe20000011643 */
[----:B-1----:R-:W-:Y:S01]  /*6c80*/  IMAD.MOV.U32 R66, RZ, RZ, R40 ;  /* 0x000000ffff427224 */ /* 0x002fe200078e0028 */
[----:B------:R-:W-:Y:S02]  /*6c90*/  SHF.R.U32.HI R72, RZ, 0x10, R67 ;  /* 0x00000010ff487819 */ /* 0x000fe40000011643 */
[----:B------:R-:W-:Y:S01]  /*6ca0*/  LOP3.LUT R49, R67, 0xff0000ff, RZ, 0xc0, !PT ;  /* 0xff0000ff43317812 */ /* 0x000fe200078ec0ff */
[----:B------:R-:W-:Y:S01]  /*6cb0*/  IMAD.SHL.U32 R48, R48, 0x100, RZ ;  /* 0x0000010030307824 */ /* 0x000fe200078e00ff */
[--C-:B------:R-:W-:Y:S02]  /*6cc0*/  SHF.R.U32.HI R67, RZ, 0x8, R69.reuse ;  /* 0x00000008ff437819 */ /* 0x100fe40000011645 */
[----:B------:R-:W-:Y:S02]  /*6cd0*/  LOP3.LUT R68, R69, 0xff0000ff, RZ, 0xc0, !PT ;  /* 0xff0000ff45447812 */ /* 0x000fe400078ec0ff */
[----:B------:R-:W-:Y:S01]  /*6ce0*/  SHF.R.U32.HI R71, RZ, 0x10, R69 ;  /* 0x00000010ff477819 */ /* 0x000fe20000011645 */
[----:B------:R-:W-:Y:S01]  /*6cf0*/  IMAD.SHL.U32 R67, R67, 0x100, RZ ;  /* 0x0000010043437824 */ /* 0x000fe200078e00ff */
[----:B------:R-:W-:Y:S01]  /*6d00*/  LOP3.LUT R49, R49, 0xff00, R48, 0xf8, !PT ;  /* 0x0000ff0031317812 */ /* 0x000fe200078ef830 */
[----:B------:R-:W-:Y:S01]  /*6d10*/  IMAD.U32 R48, R72, 0x10000, RZ ;  /* 0x0001000048307824 */ /* 0x000fe200078e00ff */
[----:B------:R-:W-:-:S02]  /*6d20*/  F2FP.F16.E4M3.UNPACK_B R40, R41 ;  /* 0x00000029ff28723e */ /* 0x000fc400020006ff */
[----:B------:R-:W-:Y:S02]  /*6d30*/  LOP3.LUT R70, R68, 0xff00, R67, 0xf8, !PT ;  /* 0x0000ff0044467812 */ /* 0x000fe400078ef843 */
[----:B------:R-:W-:Y:S02]  /*6d40*/  SHF.L.U32 R67, R71, 0x10, RZ ;  /* 0x0000001047437819 */ /* 0x000fe400000006ff */
[----:B------:R-:W-:Y:S02]  /*6d50*/  F2FP.F16.E4M3.UNPACK_B R68, R153.H1 ;  /* 0x00000099ff44723e */ /* 0x000fe400030006ff */
[----:B------:R-:W-:Y:S02]  /*6d60*/  LOP3.LUT R48, R49, 0xff0000, R48, 0xf8, !PT ;  /* 0x00ff000031307812 */ /* 0x000fe400078ef830 */
[----:B------:R-:W-:Y:S01]  /*6d70*/  LOP3.LUT R49, R70, 0xff0000, R67, 0xf8, !PT ;  /* 0x00ff000046317812 */ /* 0x000fe200078ef843 */
[----:B------:R-:W-:Y:S01]  /*6d80*/  HADD2.F32 R72, -RZ, R68.H0_H0 ;  /* 0x20000044ff487230 */ /* 0x000fe20000004100 */
[----:B------:R-:W-:Y:S01]  /*6d90*/  F2FP.F16.E4M3.UNPACK_B R70, R152.H1 ;  /* 0x00000098ff46723e */ /* 0x000fe200030006ff */
[--C-:B------:R-:W-:Y:S01]  /*6da0*/  HADD2.F32 R67, -RZ, R40.reuse.H1_H1 ;  /* 0x30000028ff437230 */ /* 0x100fe20000004100 */
[----:B------:R-:W-:Y:S01]  /*6db0*/  F2FP.F16.E4M3.UNPACK_B R41, R41.H1 ;  /* 0x00000029ff29723e */ /* 0x000fe200030006ff */
[----:B------:R-:W-:Y:S01]  /*6dc0*/  HADD2.F32 R40, -RZ, R40.H0_H0 ;  /* 0x20000028ff287230 */ /* 0x000fe20000004100 */
[----:B------:R-:W-:Y:S01]  /*6dd0*/  F2FP.F16.E4M3.UNPACK_B R153, R153 ;  /* 0x00000099ff99723e */ /* 0x000fe200020006ff */
        /* <DEDUP_REMOVED lines=10> */
[-C--:B------:R-:W-:Y:S01]  /*6e80*/  FMUL.FTZ R75, R69, R73.reuse ;  /* 0x00000049454b7220 */ /* 0x080fe20000410000 */
[----:B------:R-:W-:Y:S01]  /*6e90*/  FMUL.FTZ R74, R68, R73 ;  /* 0x00000049444a7220 */ /* 0x000fe20000410000 */
[----:B------:R-:W-:Y:S01]  /*6ea0*/  F2FP.F16.E4M3.UNPACK_B R67, R66.H1 ;  /* 0x00000042ff43723e */ /* 0x000fe200030006ff */
[----:B------:R-:W-:-:S02]  /*6eb0*/  HADD2.F32 R71, -RZ, R153.H1_H1 ;  /* 0x30000099ff477230 */ /* 0x000fc40000004100 */
[-C--:B------:R-:W-:Y:S01]  /*6ec0*/  FFMA.FTZ R75, R68, R70.reuse, -R75 ;  /* 0x00000046444b7223 */ /* 0x080fe2000001084b */
[----:B------:R-:W-:Y:S01]  /*6ed0*/  FFMA.FTZ R76, R69, R70, R74 ;  /* 0x00000046454c7223 */ /* 0x000fe2000001004a */
[----:B------:R-:W-:Y:S01]  /*6ee0*/  F2FP.F16.E4M3.UNPACK_B R66, R66 ;  /* 0x00000042ff42723e */ /* 0x000fe200020006ff */
[--C-:B------:R-:W-:Y:S01]  /*6ef0*/  HADD2.F32 R70, -RZ, R67.reuse.H1_H1 ;  /* 0x30000043ff467230 */ /* 0x100fe20000004100 */
[----:B------:R-:W-:Y:S01]  /*6f00*/  F2FP.F16.E4M3.UNPACK_B R77, R49.H1 ;  /* 0x00000031ff4d723e */ /* 0x000fe200030006ff */
[----:B------:R-:W-:Y:S01]  /*6f10*/  HADD2.F32 R69, -RZ, R67.H0_H0 ;  /* 0x20000043ff457230 */ /* 0x000fe20000004100 */
[----:B------:R-:W-:Y:S01]  /*6f20*/  F2FP.F16.E4M3.UNPACK_B R73, R48 ;  /* 0x00000030ff49723e */ /* 0x000fe200020006ff */
[--C-:B------:R-:W-:Y:S02]  /*6f30*/  HADD2.F32 R67, -RZ, R66.reuse.H0_H0 ;  /* 0x20000042ff437230 */ /* 0x100fe40000004100 */
[----:B------:R-:W-:Y:S01]  /*6f40*/  FMUL.FTZ R74, R70, R71 ;  /* 0x00000047464a7220 */ /* 0x000fe20000410000 */
[----:B------:R-:W-:-:S02]  /*6f50*/  HADD2.F32 R68, -RZ, R66.H1_H1 ;  /* 0x30000042ff447230 */ /* 0x000fc40000004100 */
[----:B------:R-:W-:Y:S01]  /*6f60*/  FMUL.FTZ R71, R69, R71 ;  /* 0x0000004745477220 */ /* 0x000fe20000410000 */
[----:B------:R-:W-:Y:S02]  /*6f70*/  HADD2.F32 R153, -RZ, R153.H0_H0 ;  /* 0x20000099ff997230 */ /* 0x000fe40000004100 */
[--C-:B------:R-:W-:Y:S02]  /*6f80*/  HADD2.F32 R66, -RZ, R152.reuse.H1_H1 ;  /* 0x30000098ff427230 */ /* 0x100fe40000004100 */
[----:B------:R-:W-:Y:S02]  /*6f90*/  HADD2.F32 R152, -RZ, R152.H0_H0 ;  /* 0x20000098ff987230 */ /* 0x000fe40000004100 */
[-C--:B------:R-:W-:Y:S01]  /*6fa0*/  FMUL.FTZ R72, R68, R153.reuse ;  /* 0x0000009944487220 */ /* 0x080fe20000410000 */
[----:B------:R-:W-:Y:S01]  /*6fb0*/  FMUL.FTZ R153, R67, R153 ;  /* 0x0000009943997220 */ /* 0x000fe20000410000 */
[-C--:B------:R-:W-:Y:S01]  /*6fc0*/  FFMA.FTZ R70, R70, R66.reuse, R71 ;  /* 0x0000004246467223 */ /* 0x080fe20000010047 */
[----:B------:R-:W-:Y:S01]  /*6fd0*/  FFMA.FTZ R69, R69, R66, -R74 ;  /* 0x0000004245457223 */ /* 0x000fe2000001084a */
        /* <DEDUP_REMOVED lines=9> */
[----:B------:R-:W-:Y:S01]  /*7070*/  F2FP.F16.E4M3.UNPACK_B R70, R42.H1 ;  /* 0x0000002aff46723e */ /* 0x000fe200030006ff */
[----:B------:R-:W-:Y:S01]  /*7080*/  HADD2.F32 R77, -RZ, R77.H0_H0 ;  /* 0x2000004dff4d7230 */ /* 0x000fe20000004100 */
[----:B------:R-:W-:Y:S01]  /*7090*/  F2FP.F16.E4M3.UNPACK_B R76, R49 ;  /* 0x00000031ff4c723e */ /* 0x000fe200020006ff */
[----:B------:R-:W-:-:S02]  /*70a0*/  HADD2.F32 R75, -RZ, R74.H1_H1 ;  /* 0x3000004aff4b7230 */ /* 0x000fc40000004100 */
[-C--:B------:R-:W-:Y:S01]  /*70b0*/  FMUL.FTZ R81, R71, R79.reuse ;  /* 0x0000004f47517220 */ /* 0x080fe20000410000 */
[----:B------:R-:W-:Y:S02]  /*70c0*/  HADD2.F32 R49, -RZ, R70.H1_H1 ;  /* 0x30000046ff317230 */ /* 0x000fe40000004100 */
[C---:B------:R-:W-:Y:S01]  /*70d0*/  FMUL.FTZ R80, R72.reuse, R79 ;  /* 0x0000004f48507220 */ /* 0x040fe20000410000 */
[----:B------:R-:W-:Y:S02]  /*70e0*/  HADD2.F32 R78, -RZ, R76.H1_H1 ;  /* 0x3000004cff4e7230 */ /* 0x000fe40000004100 */
[----:B------:R-:W-:Y:S01]  /*70f0*/  FFMA.FTZ R48, R72, R75, -R81 ;  /* 0x0000004b48307223 */ /* 0x000fe20000010851 */
[----:B------:R-:W-:Y:S01]  /*7100*/  HADD2.F32 R70, -RZ, R70.H0_H0 ;  /* 0x20000046ff467230 */ /* 0x000fe20000004100 */
[----:B------:R-:W-:Y:S01]  /*7110*/  F2FP.F16.E4M3.UNPACK_B R43, R43 ;  /* 0x0000002bff2b723e */ /* 0x000fe200020006ff */
[----:B------:R-:W-:Y:S02]  /*7120*/  HADD2.F32 R72, -RZ, R73.H1_H1 ;  /* 0x30000049ff487230 */ /* 0x000fe40000004100 */
[----:B------:R-:W-:Y:S01]  /*7130*/  FMUL.FTZ R79, R49, R78 ;  /* 0x0000004e314f7220 */ /* 0x000fe20000410000 */
[----:B------:R-:W-:Y:S01]  /*7140*/  F2FP.F16.E4M3.UNPACK_B R42, R42 ;  /* 0x0000002aff2a723e */ /* 0x000fe200020006ff */
[----:B------:R-:W-:Y:S01]  /*7150*/  FMUL.FTZ R78, R70, R78 ;  /* 0x0000004e464e7220 */ /* 0x000fe20000410000 */
[----:B------:R-:W-:-:S02]  /*7160*/  HADD2.F32 R76, -RZ, R76.H0_H0 ;  /* 0x2000004cff4c7230 */ /* 0x000fc40000004100 */
[-C--:B------:R-:W-:Y:S01]  /*7170*/  FFMA.FTZ R79, R70, R72.reuse, -R79 ;  /* 0x00000048464f7223 */ /* 0x080fe2000001084f */
[--C-:B------:R-:W-:Y:S02]  /*7180*/  HADD2.F32 R70, -RZ, R43.reuse.H1_H1 ;  /* 0x3000002bff467230 */ /* 0x100fe40000004100 */
[----:B------:R-:W-:Y:S01]  /*7190*/  FFMA.FTZ R78, R49, R72, R78 ;  /* 0x00000048314e7223 */ /* 0x000fe2000001004e */
[----:B------:R-:W-:Y:S02]  /*71a0*/  HADD2.F32 R49, -RZ, R43.H0_H0 ;  /* 0x2000002bff317230 */ /* 0x000fe40000004100 */
[----:B------:R-:W-:Y:S01]  /*71b0*/  FFMA.FTZ R75, R71, R75, R80 ;  /* 0x0000004b474b7223 */ /* 0x000fe20000010050 */
[--C-:B------:R-:W-:Y:S02]  /*71c0*/  HADD2.F32 R43, -RZ, R42.reuse.H0_H0 ;  /* 0x2000002aff2b7230 */ /* 0x100fe40000004100 */
[----:B------:R-:W-:Y:S01]  /*71d0*/  FMUL.FTZ R80, R70, R77 ;  /* 0x0000004d46507220 */ /* 0x000fe20000410000 */
[----:B------:R-:W-:-:S02]  /*71e0*/  HADD2.F32 R42, -RZ, R42.H1_H1 ;  /* 0x3000002aff2a7230 */ /* 0x000fc40000004100 */
[----:B------:R-:W-:Y:S01]  /*71f0*/  FMUL.FTZ R77, R49, R77 ;  /* 0x0000004d314d7220 */ /* 0x000fe20000410000 */
[----:B------:R-:W-:Y:S02]  /*7200*/  HADD2.F32 R74, -RZ, R74.H0_H0 ;  /* 0x2000004aff4a7230 */ /* 0x000fe40000004100 */
[-C--:B------:R-:W-:Y:S01]  /*7210*/  FMUL.FTZ R71, R43, R76.reuse ;  /* 0x0000004c2b477220 */ /* 0x080fe20000410000 */
[----:B------:R-:W-:Y:S02]  /*7220*/  HADD2.F32 R73, -RZ, R73.H0_H0 ;  /* 0x20000049ff497230 */ /* 0x000fe40000004100 */
[----:B------:R-:W-:Y:S01]  /*7230*/  FMUL.FTZ R72, R42, R76 ;  /* 0x0000004c2a487220 */ /* 0x000fe20000410000 */
[----:B------:R-:W-:Y:S01]  /*7240*/  F2FP.SATFINITE.E4M3.F32.PACK_AB_MERGE_C R78, R78, R79, RZ ;  /* 0x0000004f4e4e723e */ /* 0x000fe200048070ff */
[-C--:B------:R-:W-:Y:S01]  /*7250*/  FFMA.FTZ R80, R49, R74.reuse, -R80 ;  /* 0x0000004a31507223 */ /* 0x080fe20000010850 */
[----:B------:R-:W-:Y:S01]  /*7260*/  FFMA.FTZ R77, R70, R74, R77 ;  /* 0x0000004a464d7223 */ /* 0x000fe2000001004d */
[-C--:B------:R-:W-:Y:S01]  /*7270*/  FFMA.FTZ R72, R43, R73.reuse, -R72 ;  /* 0x000000492b487223 */ /* 0x080fe20000010848 */
[----:B------:R-:W-:Y:S01]  /*7280*/  FFMA.FTZ R71, R42, R73, R71 ;  /* 0x000000492a477223 */ /* 0x000fe20000010047 */
[----:B------:R-:W-:-:S02]  /*7290*/  F2FP.SATFINITE.E4M3.F32.PACK_AB_MERGE_C R48, R75, R48, RZ ;  /* 0x000000304b30723e */ /* 0x000fc400048070ff */
[----:B------:R-:W-:Y:S02]  /*72a0*/  F2FP.SATFINITE.E4M3.F32.PACK_AB_MERGE_C R41, R41, R40, R68 ;  /* 0x000000282929723e */ /* 0x000fe40004807044 */
[----:B------:R-:W-:Y:S02]  /*72b0*/  F2FP.SATFINITE.E4M3.F32.PACK_AB_MERGE_C R40, R67, R66, R69 ;  /* 0x000000424328723e */ /* 0x000fe40004807045 */
[----:B------:R-:W-:Y:S02]  /*72c0*/  F2FP.SATFINITE.E4M3.F32.PACK_AB_MERGE_C R42, R71, R72, R78 ;  /* 0x00000048472a723e */ /* 0x000fe4000480704e */
[----:B------:R-:W-:-:S07]  /*72d0*/  F2FP.SATFINITE.E4M3.F32.PACK_AB_MERGE_C R43, R77, R80, R48 ;  /* 0x000000504d2b723e */ /* 0x000fce0004807030 */
.L_x_377:
[----:B------:R-:W-:Y:S05]  /*72e0*/  BSYNC B2 ;  /* 0x0000000000027941 */ /* 0x000fea0003800000 */
.L_x_376:
[----:B-1----:R0:W-:Y:S02]  /*72f0*/  STG.E.128 desc[UR54][R44.64+0x20], R40 ;  /* 0x000020282c007986 */ /* 0x0021e4000c101d36 */
.L_x_375:
[----:B------:R-:W-:Y:S05]  /*7300*/  BSYNC B1 ;  /* 0x0000000000017941 */ /* 0x000fea0003800000 */
.L_x_374:
        /* <DEDUP_REMOVED lines=47> */
[----:B------:R-:W-:Y:S01]  /*7600*/  F2FP.F16.E4M3.UNPACK_B R150, R150 ;  /* 0x00000096ff96723e */ /* 0x000fe200020006ff */
[----:B------:R-:W-:Y:S01]  /*7610*/  HADD2.F32 R65, -RZ, R63.H0_H0 ;  /* 0x2000003fff417230 */ /* 0x000fe20000004100 */
[----:B------:R-:W-:Y:S01]  /*7620*/  F2FP.F16.E4M3.UNPACK_B R73, R49.H1 ;  /* 0x00000031ff49723e */ /* 0x000fe200030006ff */
[----:B------:R-:W-:Y:S02]  /*7630*/  HADD2.F32 R151, -RZ, R151.H0_H0 ;  /* 0x20000097ff977230 */ /* 0x000fe40000004100 */
[----:B------:R-:W-:Y:S01]  /*7640*/  FMUL.FTZ R70, R66, R67 ;  /* 0x0000004342467220 */ /* 0x000fe20000410000 */
[----:B------:R-:W-:-:S02]  /*7650*/  HADD2.F32 R63, -RZ, R62.H0_H0 ;  /* 0x2000003eff3f7230 */ /* 0x000fc40000004100 */
[----:B------:R-:W-:Y:S01]  /*7660*/  FMUL.FTZ R67, R65, R67 ;  /* 0x0000004341437220 */ /* 0x000fe20000410000 */
[----:B------:R-:W-:Y:S01]  /*7670*/  HADD2.F32 R64, -RZ, R62.H1_H1 ;  /* 0x3000003eff407230 */ /* 0x000fe20000004100 */
[----:B------:R-:W-:Y:S01]  /*7680*/  F2FP.F16.E4M3.UNPACK_B R69, R48 ;  /* 0x00000030ff45723e */ /* 0x000fe200020006ff */
[--C-:B------:R-:W-:Y:S02]  /*7690*/  HADD2.F32 R62, -RZ, R150.reuse.H1_H1 ;  /* 0x30000096ff3e7230 */ /* 0x100fe40000004100 */
[----:B------:R-:W-:Y:S02]  /*76a0*/  HADD2.F32 R150, -RZ, R150.H0_H0 ;  /* 0x20000096ff967230 */ /* 0x000fe40000004100 */
[-C--:B------:R-:W-:Y:S01]  /*76b0*/  FMUL.FTZ R68, R64, R151.reuse ;  /* 0x0000009740447220 */ /* 0x080fe20000410000 */
[----:B------:R-:W-:Y:S01]  /*76c0*/  FMUL.FTZ R151, R63, R151 ;  /* 0x000000973f977220 */ /* 0x000fe20000410000 */
[-C--:B------:R-:W-:Y:S01]  /*76d0*/  FFMA.FTZ R65, R65, R62.reuse, -R70 ;  /* 0x0000003e41417223 */ /* 0x080fe20000010846 */
[----:B------:R-:W-:Y:S01]  /*76e0*/  FFMA.FTZ R66, R66, R62, R67 ;  /* 0x0000003e42427223 */ /* 0x000fe20000010043 */
[-C--:B------:R-:W-:Y:S01]  /*76f0*/  FFMA.FTZ R62, R63, R150.reuse, -R68 ;  /* 0x000000963f3e7223 */ /* 0x080fe20000010844 */
[----:B------:R-:W-:Y:S01]  /*7700*/  FFMA.FTZ R63, R64, R150, R151 ;  /* 0x00000096403f7223 */ /* 0x000fe20000010097 */
[----:B------:R-:W-:Y:S01]  /*7710*/  F2FP.F16.E4M3.UNPACK_B R67, R43.H1 ;  /* 0x0000002bff43723e */ /* 0x000fe200030006ff */
[--C-:B------:R-:W-:Y:S01]  /*7720*/  HADD2.F32 R75, -RZ, R73.reuse.H1_H1 ;  /* 0x30000049ff4b7230 */ /* 0x100fe20000004100 */
[----:B------:R-:W-:Y:S01]  /*7730*/  F2FP.SATFINITE.E4M3.F32.PACK_AB_MERGE_C R64, R72, R71, RZ ;  /* 0x000000474840723e */ /* 0x000fe200048070ff */
[----:B------:R-:W-:Y:S01]  /*7740*/  HADD2.F32 R73, -RZ, R73.H0_H0 ;  /* 0x20000049ff497230 */ /* 0x000fe20000004100 */
[----:B------:R-:W-:Y:S01]  /*7750*/  F2FP.SATFINITE.E4M3.F32.PACK_AB_MERGE_C R65, R66, R65, RZ ;  /* 0x000000414241723e */ /* 0x000fe200048070ff */
[--C-:B------:R-:W-:Y:S01]  /*7760*/  HADD2.F32 R68, -RZ, R67.reuse.H0_H0 ;  /* 0x20000043ff447230 */ /* 0x100fe20000004100 */
[----:B------:R-:W-:Y:S01]  /*7770*/  F2FP.F16.E4M3.UNPACK_B R66, R42.H1 ;  /* 0x0000002aff42723e */ /* 0x000fe200030006ff */
[----:B------:R-:W-:Y:S01]  /*7780*/  HADD2.F32 R67, -RZ, R67.H1_H1 ;  /* 0x30000043ff437230 */ /* 0x000fe20000004100 */
[----:B------:R-:W-:-:S02]  /*7790*/  F2FP.F16.E4M3.UNPACK_B R72, R49 ;  /* 0x00000031ff48723e */ /* 0x000fc400020006ff */
[----:B------:R-:W-:Y:S01]  /*77a0*/  F2FP.F16.E4M3.UNPACK_B R70, R48.H1 ;  /* 0x00000030ff46723e */ /* 0x000fe200030006ff */
[----:B------:R-:W-:Y:S02]  /*77b0*/  HADD2.F32 R49, -RZ, R66.H1_H1 ;  /* 0x30000042ff317230 */ /* 0x000fe40000004100 */
[-C--:B------:R-:W-:Y:S01]  /*77c0*/  FMUL.FTZ R77, R67, R75.reuse ;  /* 0x0000004b434d7220 */ /* 0x080fe20000410000 */
[----:B------:R-:W-:Y:S02]  /*77d0*/  HADD2.F32 R74, -RZ, R72.H1_H1 ;  /* 0x30000048ff4a7230 */ /* 0x000fe40000004100 */
[----:B------:R-:W-:Y:S01]  /*77e0*/  FMUL.FTZ R76, R68, R75 ;  /* 0x0000004b444c7220 */ /* 0x000fe20000410000 */
[----:B------:R-:W-:Y:S01]  /*77f0*/  HADD2.F32 R66, -RZ, R66.H0_H0 ;  /* 0x20000042ff427230 */ /* 0x000fe20000004100 */
[----:B------:R-:W-:Y:S01]  /*7800*/  F2FP.F16.E4M3.UNPACK_B R43, R43 ;  /* 0x0000002bff2b723e */ /* 0x000fe200020006ff */
[----:B------:R-:W-:Y:S02]  /*7810*/  HADD2.F32 R48, -RZ, R69.H1_H1 ;  /* 0x30000045ff307230 */ /* 0x000fe40000004100 */
[----:B------:R-:W-:Y:S01]  /*7820*/  FMUL.FTZ R75, R49, R74 ;  /* 0x0000004a314b7220 */ /* 0x000fe20000410000 */
[----:B------:R-:W-:Y:S01]  /*7830*/  F2FP.F16.E4M3.UNPACK_B R42, R42 ;  /* 0x0000002aff2a723e */ /* 0x000fe200020006ff */
[----:B------:R-:W-:Y:S01]  /*7840*/  FMUL.FTZ R74, R66, R74 ;  /* 0x0000004a424a7220 */ /* 0x000fe20000410000 */
[----:B------:R-:W-:-:S02]  /*7850*/  HADD2.F32 R71, -RZ, R70.H1_H1 ;  /* 0x30000046ff477230 */ /* 0x000fc40000004100 */
[-C--:B------:R-:W-:Y:S01]  /*7860*/  FFMA.FTZ R75, R66, R48.reuse, -R75 ;  /* 0x00000030424b7223 */ /* 0x080fe2000001084b */
[----:B------:R-:W-:Y:S02]  /*7870*/  HADD2.F32 R72, -RZ, R72.H0_H0 ;  /* 0x20000048ff487230 */ /* 0x000fe40000004100 */
[----:B------:R-:W-:Y:S01]  /*7880*/  FFMA.FTZ R74, R49, R48, R74 ;  /* 0x00000030314a7223 */ /* 0x000fe2000001004a */
[--C-:B------:R-:W-:Y:S02]  /*7890*/  HADD2.F32 R48, -RZ, R43.reuse.H0_H0 ;  /* 0x2000002bff307230 */ /* 0x100fe40000004100 */
[-C--:B------:R-:W-:Y:S01]  /*78a0*/  FFMA.FTZ R77, R68, R71.reuse, -R77 ;  /* 0x00000047444d7223 */ /* 0x080fe2000001084d */
[----:B------:R-:W-:Y:S02]  /*78b0*/  HADD2.F32 R49, -RZ, R43.H1_H1 ;  /* 0x3000002bff317230 */ /* 0x000fe40000004100 */
[----:B------:R-:W-:Y:S01]  /*78c0*/  FFMA.FTZ R76, R67, R71, R76 ;  /* 0x00000047434c7223 */ /* 0x000fe2000001004c */
[----:B------:R-:W-:-:S02]  /*78d0*/  HADD2.F32 R43, -RZ, R42.H0_H0 ;  /* 0x2000002aff2b7230 */ /* 0x000fc40000004100 */
[-C--:B------:R-:W-:Y:S01]  /*78e0*/  FMUL.FTZ R68, R48, R73.reuse ;  /* 0x0000004930447220 */ /* 0x080fe20000410000 */
[----:B------:R-:W-:Y:S02]  /*78f0*/  HADD2.F32 R42, -RZ, R42.H1_H1 ;  /* 0x3000002aff2a7230 */ /* 0x000fe40000004100 */
        /* <DEDUP_REMOVED lines=15> */
.L_x_381:
[----:B------:R-:W-:Y:S05]  /*79f0*/  BSYNC B2 ;  /* 0x0000000000027941 */ /* 0x000fea0003800000 */
.L_x_380:
[----:B-1----:R0:W-:Y:S02]  /*7a00*/  STG.E.128 desc[UR54][R44.64+0x40], R40 ;  /* 0x000040282c007986 */ /* 0x0021e4000c101d36 */
.L_x_379:
[----:B------:R-:W-:Y:S05]  /*7a10*/  BSYNC B1 ;  /* 0x0000000000017941 */ /* 0x000fea0003800000 */
.L_x_378:
        /* <DEDUP_REMOVED lines=47> */
[--C-:B------:R-:W-:Y:S02]  /*7d10*/  HADD2.F32 R62, -RZ, R59.reuse.H1_H1 ;  /* 0x3000003bff3e7230 */ /* 0x100fe40000004100 */
[----:B------:R-:W-:Y:S01]  /*7d20*/  HADD2.F32 R61, -RZ, R59.H0_H0 ;  /* 0x2000003bff3d7230 */ /* 0x000fe20000004100 */
[----:B------:R-:W-:Y:S01]  /*7d30*/  F2FP.SATFINITE.E4M3.F32.PACK_AB_MERGE_C R73, R68, R67, RZ ;  /* 0x000000434449723e */ /* 0x000fe200048070ff */
[--C-:B------:R-:W-:Y:S02]  /*7d40*/  HADD2.F32 R59, -RZ, R58.reuse.H0_H0 ;  /* 0x2000003aff3b7230 */ /* 0x100fe40000004100 */
[----:B------:R-:W-:Y:S01]  /*7d50*/  FMUL.FTZ R66, R62, R63 ;  /* 0x0000003f3e427220 */ /* 0x000fe20000410000 */
[----:B------:R-:W-:-:S02]  /*7d60*/  HADD2.F32 R60, -RZ, R58.H1_H1 ;  /* 0x3000003aff3c7230 */ /* 0x000fc40000004100 */
[----:B------:R-:W-:Y:S01]  /*7d70*/  FMUL.FTZ R63, R61, R63 ;  /* 0x0000003f3d3f7220 */ /* 0x000fe20000410000 */
[----:B------:R-:W-:Y:S01]  /*7d80*/  HADD2.F32 R141, -RZ, R141.H0_H0 ;  /* 0x2000008dff8d7230 */ /* 0x000fe20000004100 */
[----:B------:R-:W-:Y:S01]  /*7d90*/  F2FP.F16.E4M3.UNPACK_B R67, R49.H1 ;  /* 0x00000031ff43723e */ /* 0x000fe200030006ff */
[--C-:B------:R-:W-:Y:S01]  /*7da0*/  HADD2.F32 R58, -RZ, R140.reuse.H1_H1 ;  /* 0x3000008cff3a7230 */ /* 0x100fe20000004100 */
[----:B------:R-:W-:Y:S01]  /*7db0*/  F2FP.SATFINITE.E4M3.F32.PACK_AB_MERGE_C R41, R41, R40, R73 ;  /* 0x000000282929723e */ /* 0x000fe20004807049 */
[----:B------:R-:W-:Y:S02]  /*7dc0*/  HADD2.F32 R140, -RZ, R140.H0_H0 ;  /* 0x2000008cff8c7230 */ /* 0x000fe40000004100 */
[-C--:B------:R-:W-:Y:S01]  /*7dd0*/  FMUL.FTZ R64, R60, R141.reuse ;  /* 0x0000008d3c407220 */ /* 0x080fe20000410000 */
[----:B------:R-:W-:Y:S01]  /*7de0*/  FMUL.FTZ R141, R59, R141 ;  /* 0x0000008d3b8d7220 */ /* 0x000fe20000410000 */
[-C--:B------:R-:W-:Y:S01]  /*7df0*/  FFMA.FTZ R66, R61, R58.reuse, -R66 ;  /* 0x0000003a3d427223 */ /* 0x080fe20000010842 */
[----:B------:R-:W-:Y:S01]  /*7e00*/  FFMA.FTZ R63, R62, R58, R63 ;  /* 0x0000003a3e3f7223 */ /* 0x000fe2000001003f */
[-C--:B------:R-:W-:Y:S01]  /*7e10*/  FFMA.FTZ R58, R59, R140.reuse, -R64 ;  /* 0x0000008c3b3a7223 */ /* 0x080fe20000010840 */
[----:B------:R-:W-:Y:S01]  /*7e20*/  F2FP.F16.E4M3.UNPACK_B R61, R43.H1 ;  /* 0x0000002bff3d723e */ /* 0x000fe200030006ff */
[----:B------:R-:W-:Y:S01]  /*7e30*/  FFMA.FTZ R59, R60, R140, R141 ;  /* 0x0000008c3c3b7223 */ /* 0x000fe2000001008d */
[----:B------:R-:W-:Y:S01]  /*7e40*/  F2FP.F16.E4M3.UNPACK_B R60, R42.H1 ;  /* 0x0000002aff3c723e */ /* 0x000fe200030006ff */
[----:B------:R-:W-:Y:S01]  /*7e50*/  HADD2.F32 R69, -RZ, R67.H1_H1 ;  /* 0x30000043ff457230 */ /* 0x000fe20000004100 */
[----:B------:R-:W-:Y:S01]  /*7e60*/  F2FP.SATFINITE.E4M3.F32.PACK_AB_MERGE_C R72, R63, R66, RZ ;  /* 0x000000423f48723e */ /* 0x000fe200048070ff */
[--C-:B------:R-:W-:Y:S01]  /*7e70*/  HADD2.F32 R62, -RZ, R61.reuse.H0_H0 ;  /* 0x2000003dff3e7230 */ /* 0x100fe20000004100 */
[----:B------:R-:W-:Y:S01]  /*7e80*/  F2FP.F16.E4M3.UNPACK_B R66, R49 ;  /* 0x00000031ff42723e */ /* 0x000fe200020006ff */
[----:B------:R-:W-:Y:S01]  /*7e90*/  HADD2.F32 R61, -RZ, R61.H1_H1 ;  /* 0x3000003dff3d7230 */ /* 0x000fe20000004100 */
[-C--:B------:R-:W-:Y:S01]  /*7ea0*/  F2FP.F16.E4M3.UNPACK_B R63, R48.reuse ;  /* 0x00000030ff3f723e */ /* 0x080fe200020006ff */
[----:B------:R-:W-:Y:S01]  /*7eb0*/  HADD2.F32 R49, -RZ, R60.H1_H1 ;  /* 0x3000003cff317230 */ /* 0x000fe20000004100 */
[----:B------:R-:W-:Y:S01]  /*7ec0*/  F2FP.F16.E4M3.UNPACK_B R64, R48.H1 ;  /* 0x00000030ff40723e */ /* 0x000fe200030006ff */
[----:B------:R-:W-:-:S02]  /*7ed0*/  HADD2.F32 R68, -RZ, R66.H1_H1 ;  /* 0x30000042ff447230 */ /* 0x000fc40000004100 */
[-C--:B------:R-:W-:Y:S01]  /*7ee0*/  FMUL.FTZ R71, R61, R69.reuse ;  /* 0x000000453d477220 */ /* 0x080fe20000410000 */
[----:B------:R-:W-:Y:S02]  /*7ef0*/  HADD2.F32 R60, -RZ, R60.H0_H0 ;  /* 0x2000003cff3c7230 */ /* 0x000fe40000004100 */
[----:B------:R-:W-:Y:S01]  /*7f00*/  FMUL.FTZ R70, R62, R69 ;  /* 0x000000453e467220 */ /* 0x000fe20000410000 */
[----:B------:R-:W-:Y:S02]  /*7f10*/  HADD2.F32 R48, -RZ, R63.H1_H1 ;  /* 0x3000003fff307230 */ /* 0x000fe40000004100 */
[-C--:B------:R-:W-:Y:S01]  /*7f20*/  FMUL.FTZ R69, R49, R68.reuse ;  /* 0x0000004431457220 */ /* 0x080fe20000410000 */
[----:B------:R-:W-:Y:S01]  /*7f30*/  F2FP.F16.E4M3.UNPACK_B R43, R43 ;  /* 0x0000002bff2b723e */ /* 0x000fe200020006ff */
[C---:B------:R-:W-:Y:S01]  /*7f40*/  FMUL.FTZ R68, R60.reuse, R68 ;  /* 0x000000443c447220 */ /* 0x040fe20000410000 */
[----:B------:R-:W-:Y:S01]  /*7f50*/  F2FP.F16.E4M3.UNPACK_B R42, R42 ;  /* 0x0000002aff2a723e */ /* 0x000fe200020006ff */
[----:B------:R-:W-:Y:S01]  /*7f60*/  FFMA.FTZ R69, R60, R48, -R69 ;  /* 0x000000303c457223 */ /* 0x000fe20000010845 */
[----:B------:R-:W-:-:S02]  /*7f70*/  HADD2.F32 R65, -RZ, R64.H1_H1 ;  /* 0x30000040ff417230 */ /* 0x000fc40000004100 */
[----:B------:R-:W-:Y:S01]  /*7f80*/  FFMA.FTZ R68, R49, R48, R68 ;  /* 0x0000003031447223 */ /* 0x000fe20000010044 */
[--C-:B------:R-:W-:Y:S01]  /*7f90*/  HADD2.F32 R48, -RZ, R43.reuse.H0_H0 ;  /* 0x2000002bff307230 */ /* 0x100fe20000004100 */
[----:B------:R-:W-:Y:S01]  /*7fa0*/  F2FP.SATFINITE.E4M3.F32.PACK_AB_MERGE_C R40, R59, R58, R72 ;  /* 0x0000003a3b28723e */ /* 0x000fe20004807048 */
[----:B------:R-:W-:Y:S02]  /*7fb0*/  HADD2.F32 R49, -RZ, R43.H1_H1 ;  /* 0x3000002bff317230 */ /* 0x000fe40000004100 */
[-C--:B------:R-:W-:Y:S01]  /*7fc0*/  FFMA.FTZ R71, R62, R65.reuse, -R71 ;  /* 0x000000413e477223 */ /* 0x080fe20000010847 */
[--C-:B------:R-:W-:Y:S02]  /*7fd0*/  HADD2.F32 R43, -RZ, R42.reuse.H0_H0 ;  /* 0x2000002aff2b7230 */ /* 0x100fe40000004100 */
[----:B------:R-:W-:Y:S01]  /*7fe0*/  FFMA.FTZ R70, R61, R65, R70 ;  /* 0x000000413d467223 */ /* 0x000fe20000010046 */
[----:B------:R-:W-:Y:S01]  /*7ff0*/  HADD2.F32 R67, -RZ, R67.H0_H0 ;  /* 0x20000043ff437230 */ /* 0x000fe20000004100 */
[----:B------:R-:W-:Y:S01]  /*8000*/  F2FP.SATFINITE.E4M3.F32.PACK_AB_MERGE_C R68, R68, R69, RZ ;  /* 0x000000454444723e */ /* 0x000fe200048070ff */
[----:B------:R-:W-:-:S02]  /*8010*/  HADD2.F32 R42, -RZ, R42.H1_H1 ;  /* 0x3000002aff2a7230 */ /* 0x000fc40000004100 */
[----:B------:R-:W-:Y:S02]  /*8020*/  HADD2.F32 R66, -RZ, R66.H0_H0 ;  /* 0x20000042ff427230 */ /* 0x000fe40000004100 */
[-C--:B------:R-:W-:Y:S01]  /*8030*/  FMUL.FTZ R65, R49, R67.reuse ;  /* 0x0000004331417220 */ /* 0x080fe20000410000 */
[----:B------:R-:W-:Y:S02]  /*8040*/  HADD2.F32 R64, -RZ, R64.H0_H0 ;  /* 0x20000040ff407230 */ /* 0x000fe40000004100 */
[----:B------:R-:W-:Y:S01]  /*8050*/  FMUL.FTZ R62, R48, R67 ;  /* 0x00000043303e7220 */ /* 0x000fe20000410000 */
[----:B------:R-:W-:Y:S02]  /*8060*/  HADD2.F32 R63, -RZ, R63.H0_H0 ;  /* 0x2000003fff3f7230 */ /* 0x000fe40000004100 */
[-C--:B------:R-:W-:Y:S01]  /*8070*/  FMUL.FTZ R60, R42, R66.reuse ;  /* 0x000000422a3c7220 */ /* 0x080fe20000410000 */
[----:B------:R-:W-:Y:S01]  /*8080*/  FMUL.FTZ R61, R43, R66 ;  /* 0x000000422b3d7220 */ /* 0x000fe20000410000 */
[-C--:B------:R-:W-:Y:S01]  /*8090*/  FFMA.FTZ R65, R48, R64.reuse, -R65 ;  /* 0x0000004030417223 */ /* 0x080fe20000010841 */
[----:B------:R-:W-:Y:S01]  /*80a0*/  FFMA.FTZ R62, R49, R64, R62 ;  /* 0x00000040313e7223 */ /* 0x000fe2000001003e */
[-C--:B------:R-:W-:Y:S01]  /*80b0*/  FFMA.FTZ R60, R43, R63.reuse, -R60 ;  /* 0x0000003f2b3c7223 */ /* 0x080fe2000001083c */
[----:B------:R-:W-:Y:S01]  /*80c0*/  FFMA.FTZ R61, R42, R63, R61 ;  /* 0x0000003f2a3d7223 */ /* 0x000fe2000001003d */
[----:B------:R-:W-:-:S04]  /*80d0*/  F2FP.SATFINITE.E4M3.F32.PACK_AB_MERGE_C R70, R70, R71, RZ ;  /* 0x000000474646723e */ /* 0x000fc800048070ff */
[----:B------:R-:W-:Y:S02]  /*80e0*/  F2FP.SATFINITE.E4M3.F32.PACK_AB_MERGE_C R42, R61, R60, R68 ;  /* 0x0000003c3d2a723e */ /* 0x000fe40004807044 */
[----:B------:R-:W-:-:S07]  /*80f0*/  F2FP.SATFINITE.E4M3.F32.PACK_AB_MERGE_C R43, R62, R65, R70 ;  /* 0x000000413e2b723e */ /* 0x000fce0004807046 */
.L_x_385:
[----:B------:R-:W-:Y:S05]  /*8100*/  BSYNC B2 ;  /* 0x0000000000027941 */ /* 0x000fea0003800000 */
.L_x_384:
[----:B-1----:R0:W-:Y:S02]  /*8110*/  STG.E.128 desc[UR54][R44.64+0x60], R40 ;  /* 0x000060282c007986 */ /* 0x0021e4000c101d36 */
.L_x_383:
[----:B------:R-:W-:Y:S05]  /*8120*/  BSYNC B1 ;  /* 0x0000000000017941 */ /* 0x000fea0003800000 */
.L_x_382:
        /* <DEDUP_REMOVED lines=9> */
[----:B------:R-:W-:Y:S02]  /*81c0*/  LOP3.LUT R48, R55, 0xff0000ff, RZ, 0xc0, !PT ;  /* 0xff0000ff37307812 */ /* 0x000fe400078ec0ff */
[----:B------:R-:W-:Y:S01]  /*81d0*/  SHF.R.U32.HI R56, RZ, 0x10, R55 ;  /* 0x00000010ff387819 */ /* 0x000fe20000011637 */
[----:B------:R-:W-:Y:S01]  /*81e0*/  IMAD.SHL.U32 R49, R49, 0x100, RZ ;  /* 0x0000010031317824 */ /* 0x000fe200078e00ff */
[--C-:B------:R-:W-:Y:S02]  /*81f0*/  SHF.R.U32.HI R55, RZ, 0x8, R57.reuse ;  /* 0x00000008ff377819 */ /* 0x100fe40000011639 */
[----:B------:R-:W-:Y:S02]  /*8200*/  LOP3.LUT R54, R57, 0xff0000ff, RZ, 0xc0, !PT ;  /* 0xff0000ff39367812 */ /* 0x000fe400078ec0ff */
[----:B------:R-:W-:Y:S01]  /*8210*/  SHF.R.U32.HI R58, RZ, 0x10, R57 ;  /* 0x00000010ff3a7819 */ /* 0x000fe20000011639 */
[----:B------:R-:W-:Y:S01]  /*8220*/  IMAD.SHL.U32 R55, R55, 0x100, RZ ;  /* 0x0000010037377824 */ /* 0x000fe200078e00ff */
[----:B------:R-:W-:Y:S01]  /*8230*/  LOP3.LUT R48, R48, 0xff00, R49, 0xf8, !PT ;  /* 0x0000ff0030307812 */ /* 0x000fe200078ef831 */
[----:B------:R-:W-:Y:S01]  /*8240*/  IMAD.U32 R49, R56, 0x10000, RZ ;  /* 0x0001000038317824 */ /* 0x000fe200078e00ff */
[----:B------:R-:W-:-:S02]  /*8250*/  SHF.L.U32 R58, R58, 0x10, RZ ;  /* 0x000000103a3a7819 */ /* 0x000fc400000006ff */
[----:B------:R-:W-:Y:S02]  /*8260*/  LOP3.LUT R55, R54, 0xff00, R55, 0xf8, !PT ;  /* 0x0000ff0036377812 */ /* 0x000fe400078ef837 */
[----:B------:R-:W-:Y:S02]  /*8270*/  F2FP.F16.E4M3.UNPACK_B R40, R41 ;  /* 0x00000029ff28723e */ /* 0x000fe400020006ff */
[----:B------:R-:W-:Y:S02]  /*8280*/  F2FP.F16.E4M3.UNPACK_B R54, R91.H1 ;  /* 0x0000005bff36723e */ /* 0x000fe400030006ff */
[----:B------:R-:W-:Y:S01]  /*8290*/  LOP3.LUT R56, R48, 0xff0000, R49, 0xf8, !PT ;  /* 0x00ff000030387812 */ /* 0x000fe200078ef831 */
[----:B------:R-:W-:Y:S01]  /*82a0*/  HADD2.F32 R48, -RZ, R40.H1_H1 ;  /* 0x30000028ff307230 */ /* 0x000fe20000004100 */
[----:B------:R-:W-:Y:S01]  /*82b0*/  LOP3.LUT R60, R55, 0xff0000, R58, 0xf8, !PT ;  /* 0x00ff0000373c7812 */ /* 0x000fe200078ef83a */
[----:B------:R-:W-:Y:S01]  /*82c0*/  HADD2.F32 R59, -RZ, R54.H0_H0 ;  /* 0x20000036ff3b7230 */ /* 0x000fe20000004100 */
[----:B------:R-:W-:Y:S01]  /*82d0*/  F2FP.F16.E4M3.UNPACK_B R55, R90.H1 ;  /* 0x0000005aff37723e */ /* 0x000fe200030006ff */
[----:B------:R-:W-:Y:S01]  /*82e0*/  HADD2.F32 R40, -RZ, R40.H0_H0 ;  /* 0x20000028ff287230 */ /* 0x000fe20000004100 */
[----:B------:R-:W-:Y:S01]  /*82f0*/  F2FP.F16.E4M3.UNPACK_B R41, R41.H1 ;  /* 0x00000029ff29723e */ /* 0x000fe200030006ff */
[----:B------:R-:W-:-:S02]  /*8300*/  HADD2.F32 R58, -RZ, R54.H1_H1 ;  /* 0x30000036ff3a7230 */ /* 0x000fc40000004100 */
[----:B------:R-:W-:Y:S01]  /*8310*/  FMUL.FTZ R61, R48, R59 ;  /* 0x0000003b303d7220 */ /* 0x000fe20000410000 */
[----:B------:R-:W-:Y:S01]  /*8320*/  HADD2.F32 R57, -RZ, R55.H0_H0 ;  /* 0x20000037ff397230 */ /* 0x000fe20000004100 */
[----:B------:R-:W-:Y:S01]  /*8330*/  F2FP.F16.E4M3.UNPACK_B R91, R91 ;  /* 0x0000005bff5b723e */ /* 0x000fe200020006ff */
[--C-:B------:R-:W-:Y:S01]  /*8340*/  HADD2.F32 R54, -RZ, R41.reuse.H1_H1 ;  /* 0x30000029ff367230 */ /* 0x100fe20000004100 */
[----:B------:R-:W-:Y:S01]  /*8350*/  F2FP.F16.E4M3.UNPACK_B R90, R90 ;  /* 0x0000005aff5a723e */ /* 0x000fe200020006ff */
[----:B------:R-:W-:Y:S02]  /*8360*/  HADD2.F32 R49, -RZ, R41.H0_H0 ;  /* 0x20000029ff317230 */ /* 0x000fe40000004100 */
[----:B------:R-:W-:Y:S01]  /*8370*/  FMUL.FTZ R41, R40, R59 ;  /* 0x0000003b28297220 */ /* 0x000fe20000410000 */
[----:B------:R-:W-:Y:S02]  /*8380*/  HADD2.F32 R55, -RZ, R55.H1_H1 ;  /* 0x30000037ff377230 */ /* 0x000fe40000004100 */
[-C--:B------:R-:W-:Y:S01]  /*8390*/  FMUL.FTZ R62, R54, R58.reuse ;  /* 0x0000003a363e7220 */ /* 0x080fe20000410000 */
[-C--:B------:R-:W-:Y:S01]  /*83a0*/  FFMA.FTZ R40, R40, R57.reuse, -R61 ;  /* 0x0000003928287223 */ /* 0x080fe2000001083d */
[----:B------:R-:W-:Y:S01]  /*83b0*/  FFMA.FTZ R41, R48, R57, R41 ;  /* 0x0000003930297223 */ /* 0x000fe20000010029 */
[C---:B------:R-:W-:Y:S01]  /*83c0*/  FMUL.FTZ R59, R49.reuse, R58 ;  /* 0x0000003a313b7220 */ /* 0x040fe20000410000 */
[----:B------:R-:W-:Y:S01]  /*83d0*/  F2FP.F16.E4M3.UNPACK_B R48, R47.H1 ;  /* 0x0000002fff30723e */ /* 0x000fe200030006ff */
[----:B------:R-:W-:Y:S01]  /*83e0*/  FFMA.FTZ R61, R49, R55, -R62 ;  /* 0x00000037313d7223 */ /* 0x000fe2000001083e */
[----:B------:R-:W-:Y:S01]  /*83f0*/  F2FP.F16.E4M3.UNPACK_B R47, R47 ;  /* 0x0000002fff2f723e */ /* 0x000fe200020006ff */
[----:B------:R-:W-:Y:S01]  /*8400*/  FFMA.FTZ R64, R54, R55, R59 ;  /* 0x0000003736407223 */ /* 0x000fe2000001003b */
[----:B------:R-:W-:-:S02]  /*8410*/  HADD2.F32 R57, -RZ, R91.H1_H1 ;  /* 0x3000005bff397230 */ /* 0x000fc40000004100 */
[--C-:B------:R-:W-:Y:S02]  /*8420*/  HADD2.F32 R49, -RZ, R48.reuse.H0_H0 ;  /* 0x20000030ff317230 */ /* 0x100fe40000004100 */
[----:B------:R-:W-:Y:S01]  /*8430*/  HADD2.F32 R54, -RZ, R48.H1_H1 ;  /* 0x30000030ff367230 */ /* 0x000fe20000004100 */
[----:B------:R-:W-:Y:S01]  /*8440*/  F2FP.SATFINITE.E4M3.F32.PACK_AB_MERGE_C R69, R64, R61, RZ ;  /* 0x0000003d4045723e */ /* 0x000fe200048070ff */
[----:B------:R-:W-:Y:S02]  /*8450*/  HADD2.F32 R48, -RZ, R47.H0_H0 ;  /* 0x2000002fff307230 */ /* 0x000fe40000004100 */
[-C--:B------:R-:W-:Y:S01]  /*8460*/  FMUL.FTZ R59, R49, R57.reuse ;  /* 0x00000039313b7220 */ /* 0x080fe20000410000 */
[----:B------:R-:W-:Y:S02]  /*8470*/  HADD2.F32 R91, -RZ, R91.H0_H0 ;  /* 0x2000005bff5b7230 */ /* 0x000fe40000004100 */
[----:B------:R-:W-:Y:S01]  /*8480*/  FMUL.FTZ R62, R54, R57 ;  /* 0x00000039363e7220 */ /* 0x000fe20000410000 */
[----:B------:R-:W-:Y:S01]  /*8490*/  HADD2.F32 R47, -RZ, R47.H1_H1 ;  /* 0x3000002fff2f7230 */ /* 0x000fe20000004100 */
[----:B------:R-:W-:Y:S01]  /*84a0*/  F2FP.SATFINITE.E4M3.F32.PACK_AB_MERGE_C R41, R41, R40, R69 ;  /* 0x000000282929723e */ /* 0x000fe20004807045 */
[----:B------:R-:W-:-:S02]  /*84b0*/  HADD2.F32 R55, -RZ, R90.H1_H1 ;  /* 0x3000005aff377230 */ /* 0x000fc40000004100 */
[-C--:B------:R-:W-:Y:S01]  /*84c0*/  FMUL.FTZ R58, R48, R91.reuse ;  /* 0x0000005b303a7220 */ /* 0x080fe20000410000 */
[----:B------:R-:W-:Y:S02]  /*84d0*/  HADD2.F32 R90, -RZ, R90.H0_H0 ;  /* 0x2000005aff5a7230 */ /* 0x000fe40000004100 */
[----:B------:R-:W-:Y:S01]  /*84e0*/  FMUL.FTZ R57, R47, R91 ;  /* 0x0000005b2f397220 */ /* 0x000fe20000410000 */
[-C--:B------:R-:W-:Y:S01]  /*84f0*/  FFMA.FTZ R49, R49, R55.reuse, -R62 ;  /* 0x0000003731317223 */ /* 0x080fe2000001083e */
[----:B------:R-:W-:Y:S02]  /*8500*/  FFMA.FTZ R54, R54, R55, R59 ;  /* 0x0000003736367223 */ /* 0x000fe4000001003b */
[-C--:B------:R-:W-:Y:S01]  /*8510*/  FFMA.FTZ R62, R48, R90.reuse, -R57 ;  /* 0x0000005a303e7223 */ /* 0x080fe20000010839 */
[----:B------:R-:W-:Y:S01]  /*8520*/  FFMA.FTZ R63, R47, R90, R58 ;  /* 0x0000005a2f3f7223 */ /* 0x000fe2000001003a */
[----:B------:R-:W-:Y:S02]  /*8530*/  F2FP.F16.E4M3.UNPACK_B R48, R43.H1 ;  /* 0x0000002bff30723e */ /* 0x000fe400030006ff */
[----:B------:R-:W-:-:S02]  /*8540*/  F2FP.F16.E4M3.UNPACK_B R58, R60.H1 ;  /* 0x0000003cff3a723e */ /* 0x000fc400030006ff */
[----:B------:R-:W-:Y:S01]  /*8550*/  F2FP.SATFINITE.E4M3.F32.PACK_AB_MERGE_C R67, R54, R49, RZ ;  /* 0x000000313643723e */ /* 0x000fe200048070ff */
[----:B------:R-:W-:Y:S01]  /*8560*/  HADD2.F32 R54, -RZ, R48.H1_H1 ;  /* 0x30000030ff367230 */ /* 0x000fe20000004100 */
[----:B------:R-:W-:Y:S01]  /*8570*/  F2FP.F16.E4M3.UNPACK_B R55, R56.H1 ;  /* 0x00000038ff37723e */ /* 0x000fe200030006ff */
[----:B------:R-:W-:Y:S01]  /*8580*/  HADD2.F32 R61, -RZ, R58.H1_H1 ;  /* 0x3000003aff3d7230 */ /* 0x000fe20000004100 */
[----:B------:R-:W-:Y:S01]  /*8590*/  F2FP.F16.E4M3.UNPACK_B R47, R42.H1 ;  /* 0x0000002aff2f723e */ /* 0x000fe200030006ff */
[----:B------:R-:W-:Y:S01]  /*85a0*/  HADD2.F32 R49, -RZ, R48.H0_H0 ;  /* 0x20000030ff317230 */ /* 0x000fe20000004100 */
[----:B------:R-:W-:Y:S01]  /*85b0*/  F2FP.F16.E4M3.UNPACK_B R60, R60 ;  /* 0x0000003cff3c723e */ /* 0x000fe200020006ff */
[----:B------:R-:W-:Y:S01]  /*85c0*/  HADD2.F32 R57, -RZ, R55.H1_H1 ;  /* 0x30000037ff397230 */ /* 0x000fe20000004100 */
[----:B------:R-:W-:Y:S01]  /*85d0*/  F2FP.F16.E4M3.UNPACK_B R56, R56 ;  /* 0x00000038ff38723e */ /* 0x000fe200020006ff */
[----:B------:R-:W-:Y:S02]  /*85e0*/  HADD2.F32 R48, -RZ, R47.H1_H1 ;  /* 0x3000002fff307230 */ /* 0x000fe40000004100 */
[----:B------:R-:W-:Y:S01]  /*85f0*/  FMUL.FTZ R64, R54, R61 ;  /* 0x0000003d36407220 */ /* 0x000fe20000410000 */
[----:B------:R-:W-:-:S02]  /*8600*/  HADD2.F32 R59, -RZ, R60.H1_H1 ;  /* 0x3000003cff3b7230 */ /* 0x000fc40000004100 */
[C---:B------:R-:W-:Y:S01]  /*8610*/  FMUL.FTZ R65, R49.reuse, R61 ;  /* 0x0000003d31417220 */ /* 0x040fe20000410000 */
[----:B------:R-:W-:Y:S02]  /*8620*/  HADD2.F32 R47, -RZ, R47.H0_H0 ;  /* 0x2000002fff2f7230 */ /* 0x000fe40000004100 */
[----:B------:R-:W-:Y:S01]  /*8630*/  FFMA.FTZ R61, R49, R57, -R64 ;  /* 0x00000039313d7223 */ /* 0x000fe20000010840 */
[----:B------:R-:W-:Y:S02]  /*8640*/  HADD2.F32 R49, -RZ, R56.H1_H1 ;  /* 0x30000038ff317230 */ /* 0x000fe40000004100 */
[----:B------:R-:W-:Y:S01]  /*8650*/  FMUL.FTZ R64, R48, R59 ;  /* 0x0000003b30407220 */ /* 0x000fe20000410000 */
[----:B------:R-:W-:Y:S01]  /*8660*/  F2FP.F16.E4M3.UNPACK_B R43, R43 ;  /* 0x0000002bff2b723e */ /* 0x000fe200020006ff */
[C---:B------:R-:W-:Y:S01]  /*8670*/  FMUL.FTZ R59, R47.reuse, R59 ;  /* 0x0000003b2f3b7220 */ /* 0x040fe20000410000 */
[----:B------:R-:W-:Y:S01]  /*8680*/  F2FP.F16.E4M3.UNPACK_B R42, R42 ;  /* 0x0000002aff2a723e */ /* 0x000fe200020006ff */
[----:B------:R-:W-:Y:S01]  /*8690*/  FFMA.FTZ R64, R47, R49, -R64 ;  /* 0x000000312f407223 */ /* 0x000fe20000010840 */
[----:B------:R-:W-:-:S02]  /*86a0*/  HADD2.F32 R58, -RZ, R58.H0_H0 ;  /* 0x2000003aff3a7230 */ /* 0x000fc40000004100 */
[----:B------:R-:W-:Y:S01]  /*86b0*/  FFMA.FTZ R59, R48, R49, R59 ;  /* 0x00000031303b7223 */ /* 0x000fe2000001003b */
[--C-:B------:R-:W-:Y:S02]  /*86c0*/  HADD2.F32 R47, -RZ, R43.reuse.H0_H0 ;  /* 0x2000002bff2f7230 */ /* 0x100fe40000004100 */
[----:B------:R-:W-:Y:S01]  /*86d0*/  FFMA.FTZ R68, R54, R57, R65 ;  /* 0x0000003936447223 */ /* 0x000fe20000010041 */
[----:B------:R-:W-:Y:S01]  /*86e0*/  HADD2.F32 R48, -RZ, R43.H1_H1 ;  /* 0x3000002bff307230 */ /* 0x000fe20000004100 */
[----:B------:R-:W-:Y:S01]  /*86f0*/  F2FP.SATFINITE.E4M3.F32.PACK_AB_MERGE_C R40, R63, R62, R67 ;  /* 0x0000003e3f28723e */ /* 0x000fe20004807043 */
[--C-:B------:R-:W-:Y:S02]  /*8700*/  HADD2.F32 R43, -RZ, R42.reuse.H0_H0 ;  /* 0x2000002aff2b7230 */ /* 0x100fe40000004100 */
[-C--:B------:R-:W-:Y:S01]  /*8710*/  FMUL.FTZ R57, R47, R58.reuse ;  /* 0x0000003a2f397220 */ /* 0x080fe20000410000 */
[----:B------:R-:W-:Y:S02]  /*8720*/  HADD2.F32 R42, -RZ, R42.H1_H1 ;  /* 0x3000002aff2a7230 */ /* 0x000fe40000004100 */
[----:B------:R-:W-:Y:S01]  /*8730*/  FMUL.FTZ R66, R48, R58 ;  /* 0x0000003a30427220 */ /* 0x000fe20000410000 */
[----:B------:R-:W-:Y:S01]  /*8740*/  HADD2.F32 R60, -RZ, R60.H0_H0 ;  /* 0x2000003cff3c7230 */ /* 0x000fe20000004100 */
[----:B------:R-:W-:Y:S01]  /*8750*/  F2FP.SATFINITE.E4M3.F32.PACK_AB_MERGE_C R59, R59, R64, RZ ;  /* 0x000000403b3b723e */ /* 0x000fe200048070ff */
[----:B------:R-:W-:Y:S01]  /*8760*/  HADD2.F32 R55, -RZ, R55.H0_H0 ;  /* 0x20000037ff377230 */ /* 0x000fe20000004100 */
[----:B------:R-:W-:Y:S01]  /*8770*/  F2FP.SATFINITE.E4M3.F32.PACK_AB_MERGE_C R61, R68, R61, RZ ;  /* 0x0000003d443d723e */ /* 0x000fe200048070ff */
[----:B------:R-:W-:-:S02]  /*8780*/  HADD2.F32 R56, -RZ, R56.H0_H0 ;  /* 0x20000038ff387230 */ /* 0x000fc40000004100 */
[-C--:B------:R-:W-:Y:S01]  /*8790*/  FMUL.FTZ R54, R42, R60.reuse ;  /* 0x0000003c2a367220 */ /* 0x080fe20000410000 */
[----:B------:R-:W-:Y:S01]  /*87a0*/  FMUL.FTZ R49, R43, R60 ;  /* 0x0000003c2b317220 */ /* 0x000fe20000410000 */
[-C--:B------:R-:W-:Y:S01]  /*87b0*/  FFMA.FTZ R66, R47, R55.reuse, -R66 ;  /* 0x000000372f427223 */ /* 0x080fe20000010842 */
[----:B------:R-:W-:Y:S01]  /*87c0*/  FFMA.FTZ R57, R48, R55, R57 ;  /* 0x0000003730397223 */ /* 0x000fe20000010039 */
[-C--:B------:R-:W-:Y:S01]  /*87d0*/  FFMA.FTZ R54, R43, R56.reuse, -R54 ;  /* 0x000000382b367223 */ /* 0x080fe20000010836 */
[----:B------:R-:W-:-:S03]  /*87e0*/  FFMA.FTZ R49, R42, R56, R49 ;  /* 0x000000382a317223 */ /* 0x000fc60000010031 */
[----:B------:R-:W-:Y:S02]  /*87f0*/  F2FP.SATFINITE.E4M3.F32.PACK_AB_MERGE_C R43, R57, R66, R61 ;  /* 0x00000042392b723e */ /* 0x000fe4000480703d */
[----:B------:R-:W-:-:S07]  /*8800*/  F2FP.SATFINITE.E4M3.F32.PACK_AB_MERGE_C R42, R49, R54, R59 ;  /* 0x00000036312a723e */ /* 0x000fce000480703b */
.L_x_389:
[----:B------:R-:W-:Y:S05]  /*8810*/  BSYNC B2 ;  /* 0x0000000000027941 */ /* 0x000fea0003800000 */
.L_x_388:
[----:B-1----:R0:W-:Y:S02]  /*8820*/  STG.E.128 desc[UR54][R44.64+0x80], R40 ;  /* 0x000080282c007986 */ /* 0x0021e4000c101d36 */
.L_x_387:
[----:B------:R-:W-:Y:S05]  /*8830*/  BSYNC B1 ;  /* 0x0000000000017941 */ /* 0x000fea0003800000 */
.L_x_386:
[----:B------:R-:W-:-:S13]  /*8840*/  ISETP.NE.AND P3, PT, R39, RZ, PT ;  /* 0x000000ff2700720c */ /* 0x000fda0003f65270 */
        /* <DEDUP_REMOVED lines=8> */
[----:B------:R-:W-:Y:S01]  /*88d0*/  SHF.R.U32.HI R54, RZ, 0x10, R51 ;  /* 0x00000010ff367819 */ /* 0x000fe20000011633 */
[----:B------:R-:W-:Y:S01]  /*88e0*/  IMAD.SHL.U32 R47, R47, 0x100, RZ ;  /* 0x000001002f2f7824 */ /* 0x000fe200078e00ff */
[----:B------:R-:W-:Y:S01]  /*88f0*/  LOP3.LUT R48, R51, 0xff0000ff, RZ, 0xc0, !PT ;  /* 0xff0000ff33307812 */ /* 0x000fe200078ec0ff */
[----:B------:R-:W-:Y:S01]  /*8900*/  IMAD.SHL.U32 R49, R49, 0x100, RZ ;  /* 0x0000010031317824 */ /* 0x000fe200078e00ff */
[----:B------:R-:W-:Y:S02]  /*8910*/  LOP3.LUT R50, R53, 0xff0000ff, RZ, 0xc0, !PT ;  /* 0xff0000ff35327812 */ /* 0x000fe400078ec0ff */
[----:B------:R-:W-:-:S02]  /*8920*/  SHF.R.U32.HI R52, RZ, 0x10, R53 ;  /* 0x00000010ff347819 */ /* 0x000fc40000011635 */
[----:B------:R-:W-:Y:S01]  /*8930*/  LOP3.LUT R48, R48, 0xff00, R47, 0xf8, !PT ;  /* 0x0000ff0030307812 */ /* 0x000fe200078ef82f */
[----:B------:R-:W-:Y:S01]  /*8940*/  IMAD.U32 R47, R54, 0x10000, RZ ;  /* 0x00010000362f7824 */ /* 0x000fe200078e00ff */
[----:B------:R-:W-:Y:S02]  /*8950*/  LOP3.LUT R51, R50, 0xff00, R49, 0xf8, !PT ;  /* 0x0000ff0032337812 */ /* 0x000fe400078ef831 */
[----:B------:R-:W-:Y:S02]  /*8960*/  SHF.L.U32 R50, R52, 0x10, RZ ;  /* 0x0000001034327819 */ /* 0x000fe400000006ff */
[----:B------:R-:W-:Y:S02]  /*8970*/  F2FP.F16.E4M3.UNPACK_B R40, R41 ;  /* 0x00000029ff28723e */ /* 0x000fe400020006ff */
[----:B------:R-:W-:Y:S02]  /*8980*/  F2FP.F16.E4M3.UNPACK_B R49, R89.H1 ;  /* 0x00000059ff31723e */ /* 0x000fe400030006ff */
[----:B------:R-:W-:Y:S01]  /*8990*/  LOP3.LUT R52, R48, 0xff0000, R47, 0xf8, !PT ;  /* 0x00ff000030347812 */ /* 0x000fe200078ef82f */
[--C-:B------:R-:W-:Y:S01]  /*89a0*/  HADD2.F32 R47, -RZ, R40.reuse.H1_H1 ;  /* 0x30000028ff2f7230 */ /* 0x100fe20000004100 */
[----:B------:R-:W-:Y:S01]  /*89b0*/  LOP3.LUT R55, R51, 0xff0000, R50, 0xf8, !PT ;  /* 0x00ff000033377812 */ /* 0x000fe200078ef832 */
[--C-:B------:R-:W-:Y:S01]  /*89c0*/  HADD2.F32 R53, -RZ, R49.reuse.H0_H0 ;  /* 0x20000031ff357230 */ /* 0x100fe20000004100 */
[----:B------:R-:W-:Y:S01]  /*89d0*/  F2FP.F16.E4M3.UNPACK_B R50, R88.H1 ;  /* 0x00000058ff32723e */ /* 0x000fe200030006ff */
[----:B------:R-:W-:Y:S01]  /*89e0*/  HADD2.F32 R40, -RZ, R40.H0_H0 ;  /* 0x20000028ff287230 */ /* 0x000fe20000004100 */
[----:B------:R-:W-:Y:S01]  /*89f0*/  F2FP.F16.E4M3.UNPACK_B R41, R41.H1 ;  /* 0x00000029ff29723e */ /* 0x000fe200030006ff */
[----:B------:R-:W-:-:S02]  /*8a00*/  HADD2.F32 R54, -RZ, R49.H1_H1 ;  /* 0x30000031ff367230 */ /* 0x000fc40000004100 */
[CC--:B------:R-:W-:Y:S01]  /*8a10*/  FMUL.FTZ R57, R47.reuse, R53.reuse ;  /* 0x000000352f397220 */ /* 0x0c0fe20000410000 */
[--C-:B------:R-:W-:Y:S02]  /*8a20*/  HADD2.F32 R51, -RZ, R50.reuse.H0_H0 ;  /* 0x20000032ff337230 */ /* 0x100fe40000004100 */
[----:B------:R-:W-:Y:S01]  /*8a30*/  FMUL.FTZ R56, R40, R53 ;  /* 0x0000003528387220 */ /* 0x000fe20000410000 */
[--C-:B------:R-:W-:Y:S01]  /*8a40*/  HADD2.F32 R49, -RZ, R41.reuse.H1_H1 ;  /* 0x30000029ff317230 */ /* 0x100fe20000004100 */
[----:B------:R-:W-:Y:S01]  /*8a50*/  F2FP.F16.E4M3.UNPACK_B R89, R89 ;  /* 0x00000059ff59723e */ /* 0x000fe200020006ff */
[----:B------:R-:W-:Y:S02]  /*8a60*/  HADD2.F32 R48, -RZ, R41.H0_H0 ;  /* 0x20000029ff307230 */ /* 0x000fe40000004100 */
[-C--:B------:R-:W-:Y:S01]  /*8a70*/  FFMA.FTZ R41, R47, R51.reuse, R56 ;  /* 0x000000332f297223 */ /* 0x080fe20000010038 */
[----:B------:R-:W-:Y:S02]  /*8a80*/  HADD2.F32 R50, -RZ, R50.H1_H1 ;  /* 0x30000032ff327230 */ /* 0x000fe40000004100 */
[C---:B------:R-:W-:Y:S01]  /*8a90*/  FMUL.FTZ R53, R49.reuse, R54 ;  /* 0x0000003631357220 */ /* 0x040fe20000410000 */
[----:B------:R-:W-:Y:S01]  /*8aa0*/  F2FP.F16.E4M3.UNPACK_B R47, R46.H1 ;  /* 0x0000002eff2f723e */ /* 0x000fe200030006ff */
[----:B------:R-:W-:Y:S01]  /*8ab0*/  FMUL.FTZ R54, R48, R54 ;  /* 0x0000003630367220 */ /* 0x000fe20000410000 */
[----:B------:R-:W-:Y:S01]  /*8ac0*/  FFMA.FTZ R40, R40, R51, -R57 ;  /* 0x0000003328287223 */ /* 0x000fe20000010839 */
[----:B------:R-:W-:Y:S01]  /*8ad0*/  FFMA.FTZ R58, R48, R50, -R53 ;  /* 0x00000032303a7223 */ /* 0x000fe20000010835 */
[----:B------:R-:W-:Y:S01]  /*8ae0*/  F2FP.F16.E4M3.UNPACK_B R46, R46 ;  /* 0x0000002eff2e723e */ /* 0x000fe200020006ff */
[----:B------:R-:W-:Y:S01]  /*8af0*/  FFMA.FTZ R59, R49, R50, R54 ;  /* 0x00000032313b7223 */ /* 0x000fe20000010036 */
[----:B------:R-:W-:Y:S01]  /*8b00*/  F2FP.F16.E4M3.UNPACK_B R88, R88 ;  /* 0x00000058ff58723e */ /* 0x000fe200020006ff */
[----:B------:R-:W-:-:S02]  /*8b10*/  HADD2.F32 R51, -RZ, R89.H1_H1 ;  /* 0x30000059ff337230 */ /* 0x000fc40000004100 */
[--C-:B------:R-:W-:Y:S01]  /*8b20*/  HADD2.F32 R48, -RZ, R47.reuse.H0_H0 ;  /* 0x2000002fff307230 */ /* 0x100fe20000004100 */
[----:B------:R-:W-:Y:S01]  /*8b30*/  F2FP.SATFINITE.E4M3.F32.PACK_AB_MERGE_C R61, R59, R58, RZ ;  /* 0x0000003a3b3d723e */ /* 0x000fe200048070ff */
[----:B------:R-:W-:Y:S02]  /*8b40*/  HADD2.F32 R49, -RZ, R47.H1_H1 ;  /* 0x3000002fff317230 */ /* 0x000fe40000004100 */
[----:B------:R-:W-:Y:S02]  /*8b50*/  HADD2.F32 R47, -RZ, R46.H0_H0 ;  /* 0x2000002eff2f7230 */ /* 0x000fe40000004100 */
[-C--:B------:R-:W-:Y:S01]  /*8b60*/  FMUL.FTZ R56, R48, R51.reuse ;  /* 0x0000003330387220 */ /* 0x080fe20000410000 */
[----:B------:R-:W-:Y:S02]  /*8b70*/  HADD2.F32 R50, -RZ, R88.H1_H1 ;  /* 0x30000058ff327230 */ /* 0x000fe40000004100 */
[----:B------:R-:W-:Y:S01]  /*8b80*/  FMUL.FTZ R53, R49, R51 ;  /* 0x0000003331357220 */ /* 0x000fe20000410000 */
[----:B------:R-:W-:Y:S01]  /*8b90*/  HADD2.F32 R89, -RZ, R89.H0_H0 ;  /* 0x20000059ff597230 */ /* 0x000fe20000004100 */
[----:B------:R-:W-:Y:S01]  /*8ba0*/  F2FP.SATFINITE.E4M3.F32.PACK_AB_MERGE_C R41, R41, R40, R61 ;  /* 0x000000282929723e */ /* 0x000fe2000480703d */
[----:B------:R-:W-:-:S02]  /*8bb0*/  HADD2.F32 R46, -RZ, R46.H1_H1 ;  /* 0x3000002eff2e7230 */ /* 0x000fc40000004100 */
[-C--:B------:R-:W-:Y:S01]  /*8bc0*/  FFMA.FTZ R53, R48, R50.reuse, -R53 ;  /* 0x0000003230357223 */ /* 0x080fe20000010835 */
[----:B------:R-:W-:Y:S02]  /*8bd0*/  HADD2.F32 R88, -RZ, R88.H0_H0 ;  /* 0x20000058ff587230 */ /* 0x000fe40000004100 */
[----:B------:R-:W-:Y:S01]  /*8be0*/  FFMA.FTZ R56, R49, R50, R56 ;  /* 0x0000003231387223 */ /* 0x000fe20000010038 */
[-C--:B------:R-:W-:Y:S01]  /*8bf0*/  F2FP.F16.E4M3.UNPACK_B R50, R52.reuse.H1 ;  /* 0x00000034ff32723e */ /* 0x080fe200030006ff */
[-C--:B------:R-:W-:Y:S01]  /*8c00*/  FMUL.FTZ R54, R46, R89.reuse ;  /* 0x000000592e367220 */ /* 0x080fe20000410000 */
[C---:B------:R-:W-:Y:S01]  /*8c10*/  FMUL.FTZ R89, R47.reuse, R89 ;  /* 0x000000592f597220 */ /* 0x040fe20000410000 */
[----:B------:R-:W-:Y:S02]  /*8c20*/  F2FP.F16.E4M3.UNPACK_B R52, R52 ;  /* 0x00000034ff34723e */ /* 0x000fe400020006ff */
[-C--:B------:R-:W-:Y:S01]  /*8c30*/  FFMA.FTZ R57, R47, R88.reuse, -R54 ;  /* 0x000000582f397223 */ /* 0x080fe20000010836 */
[----:B------:R-:W-:Y:S01]  /*8c40*/  F2FP.SATFINITE.E4M3.F32.PACK_AB_MERGE_C R60, R56, R53, RZ ;  /* 0x00000035383c723e */ /* 0x000fe200048070ff */
[----:B------:R-:W-:Y:S01]  /*8c50*/  FFMA.FTZ R88, R46, R88, R89 ;  /* 0x000000582e587223 */ /* 0x000fe20000010059 */
[----:B------:R-:W-:Y:S01]  /*8c60*/  F2FP.F16.E4M3.UNPACK_B R47, R43.H1 ;  /* 0x0000002bff2f723e */ /* 0x000fe200030006ff */
[--C-:B------:R-:W-:Y:S01]  /*8c70*/  HADD2.F32 R51, -RZ, R50.reuse.H1_H1 ;  /* 0x30000032ff337230 */ /* 0x100fe20000004100 */
[-C--:B------:R-:W-:Y:S01]  /*8c80*/  F2FP.F16.E4M3.UNPACK_B R53, R55.reuse.H1 ;  /* 0x00000037ff35723e */ /* 0x080fe200030006ff */
[----:B------:R-:W-:Y:S01]  /*8c90*/  HADD2.F32 R50, -RZ, R50.H0_H0 ;  /* 0x20000032ff327230 */ /* 0x000fe20000004100 */
[-C--:B------:R-:W-:Y:S01]  /*8ca0*/  F2FP.F16.E4M3.UNPACK_B R46, R42.reuse.H1 ;  /* 0x0000002aff2e723e */ /* 0x080fe200030006ff */
[----:B------:R-:W-:Y:S01]  /*8cb0*/  HADD2.F32 R49, -RZ, R47.H1_H1 ;  /* 0x3000002fff317230 */ /* 0x000fe20000004100 */
[----:B------:R-:W-:Y:S01]  /*8cc0*/  F2FP.F16.E4M3.UNPACK_B R55, R55 ;  /* 0x00000037ff37723e */ /* 0x000fe200020006ff */
[----:B------:R-:W-:Y:S01]  /*8cd0*/  HADD2.F32 R56, -RZ, R53.H1_H1 ;  /* 0x30000035ff387230 */ /* 0x000fe20000004100 */
[----:B------:R-:W-:Y:S01]  /*8ce0*/  F2FP.F16.E4M3.UNPACK_B R43, R43 ;  /* 0x0000002bff2b723e */ /* 0x000fe200020006ff */
[----:B------:R-:W-:Y:S01]  /*8cf0*/  HADD2.F32 R48, -RZ, R47.H0_H0 ;  /* 0x2000002fff307230 */ /* 0x000fe20000004100 */
[----:B------:R-:W-:Y:S01]  /*8d00*/  F2FP.F16.E4M3.UNPACK_B R42, R42 ;  /* 0x0000002aff2a723e */ /* 0x000fe200020006ff */
[----:B------:R-:W-:-:S02]  /*8d10*/  HADD2.F32 R47, -RZ, R46.H1_H1 ;  /* 0x3000002eff2f7230 */ /* 0x000fc40000004100 */
[-C--:B------:R-:W-:Y:S01]  /*8d20*/  FMUL.FTZ R59, R49, R56.reuse ;  /* 0x00000038313b7220 */ /* 0x080fe20000410000 */
[--C-:B------:R-:W-:Y:S02]  /*8d30*/  HADD2.F32 R54, -RZ, R55.reuse.H1_H1 ;  /* 0x30000037ff367230 */ /* 0x100fe40000004100 */
[C---:B------:R-:W-:Y:S01]  /*8d40*/  FMUL.FTZ R56, R48.reuse, R56 ;  /* 0x0000003830387220 */ /* 0x040fe20000410000 */
[----:B------:R-:W-:Y:S02]  /*8d50*/  HADD2.F32 R46, -RZ, R46.H0_H0 ;  /* 0x2000002eff2e7230 */ /* 0x000fe40000004100 */
[----:B------:R-:W-:Y:S01]  /*8d60*/  FFMA.FTZ R58, R48, R51, -R59 ;  /* 0x00000033303a7223 */ /* 0x000fe2000001083b */
[----:B------:R-:W-:Y:S02]  /*8d70*/  HADD2.F32 R48, -RZ, R52.H1_H1 ;  /* 0x30000034ff307230 */ /* 0x000fe40000004100 */
[----:B------:R-:W-:Y:S01]  /*8d80*/  FMUL.FTZ R59, R47, R54 ;  /* 0x000000362f3b7220 */ /* 0x000fe20000410000 */
[----:B------:R-:W-:-:S02]  /*8d90*/  HADD2.F32 R55, -RZ, R55.H0_H0 ;  /* 0x20000037ff377230 */ /* 0x000fc40000004100 */
[C---:B------:R-:W-:Y:S01]  /*8da0*/  FMUL.FTZ R54, R46.reuse, R54 ;  /* 0x000000362e367220 */ /* 0x040fe20000410000 */
[----:B------:R-:W-:Y:S02]  /*8db0*/  HADD2.F32 R53, -RZ, R53.H0_H0 ;  /* 0x20000035ff357230 */ /* 0x000fe40000004100 */
[-C--:B------:R-:W-:Y:S01]  /*8dc0*/  FFMA.FTZ R59, R46, R48.reuse, -R59 ;  /* 0x000000302e3b7223 */ /* 0x080fe2000001083b */
[--C-:B------:R-:W-:Y:S02]  /*8dd0*/  HADD2.F32 R46, -RZ, R43.reuse.H0_H0 ;  /* 0x2000002bff2e7230 */ /* 0x100fe40000004100 */
[----:B------:R-:W-:Y:S01]  /*8de0*/  FFMA.FTZ R54, R47, R48, R54 ;  /* 0x000000302f367223 */ /* 0x000fe20000010036 */
[----:B------:R-:W-:Y:S02]  /*8df0*/  HADD2.F32 R47, -RZ, R43.H1_H1 ;  /* 0x3000002bff2f7230 */ /* 0x000fe40000004100 */
[----:B------:R-:W-:Y:S01]  /*8e00*/  FFMA.FTZ R51, R49, R51, R56 ;  /* 0x0000003331337223 */ /* 0x000fe20000010038 */
[----:B------:R-:W-:-:S02]  /*8e10*/  HADD2.F32 R43, -RZ, R42.H0_H0 ;  /* 0x2000002aff2b7230 */ /* 0x000fc40000004100 */
[-C--:B------:R-:W-:Y:S01]  /*8e20*/  FMUL.FTZ R56, R46, R53.reuse ;  /* 0x000000352e387220 */ /* 0x080fe20000410000 */
[----:B------:R-:W-:Y:S02]  /*8e30*/  HADD2.F32 R42, -RZ, R42.H1_H1 ;  /* 0x3000002aff2a7230 */ /* 0x000fe40000004100 */
[C---:B------:R-:W-:Y:S01]  /*8e40*/  FMUL.FTZ R49, R47.reuse, R53 ;  /* 0x000000352f317220 */ /* 0x040fe20000410000 */
[----:B------:R-:W-:Y:S02]  /*8e50*/  HADD2.F32 R52, -RZ, R52.H0_H0 ;  /* 0x20000034ff347230 */ /* 0x000fe40000004100 */
[-C--:B------:R-:W-:Y:S01]  /*8e60*/  FFMA.FTZ R56, R47, R50.reuse, R56 ;  /* 0x000000322f387223 */ /* 0x080fe20000010038 */
[----:B------:R-:W-:Y:S01]  /*8e70*/  F2FP.SATFINITE.E4M3.F32.PACK_AB_MERGE_C R54, R54, R59, RZ ;  /* 0x0000003b3636723e */ /* 0x000fe200048070ff */
[-C--:B------:R-:W-:Y:S01]  /*8e80*/  FMUL.FTZ R48, R42, R55.reuse ;  /* 0x000000372a307220 */ /* 0x080fe20000410000 */
[----:B------:R-:W-:Y:S01]  /*8e90*/  FMUL.FTZ R55, R43, R55 ;  /* 0x000000372b377220 */ /* 0x000fe20000410000 */
[----:B------:R-:W-:Y:S01]  /*8ea0*/  FFMA.FTZ R49, R46, R50, -R49 ;  /* 0x000000322e317223 */ /* 0x000fe20000010831 */
[----:B------:R-:W-:Y:S01]  /*8eb0*/  F2FP.SATFINITE.E4M3.F32.PACK_AB_MERGE_C R51, R51, R58, RZ ;  /* 0x0000003a3333723e */ /* 0x000fe200048070ff */
[-C--:B------:R-:W-:Y:S01]  /*8ec0*/  FFMA.FTZ R48, R43, R52.reuse, -R48 ;  /* 0x000000342b307223 */ /* 0x080fe20000010830 */
[----:B------:R-:W-:Y:S01]  /*8ed0*/  FFMA.FTZ R55, R42, R52, R55 ;  /* 0x000000342a377223 */ /* 0x000fe20000010037 */
[----:B------:R-:W-:-:S02]  /*8ee0*/  F2FP.SATFINITE.E4M3.F32.PACK_AB_MERGE_C R40, R88, R57, R60 ;  /* 0x000000395828723e */ /* 0x000fc4000480703c */
[----:B------:R-:W-:Y:S02]  /*8ef0*/  F2FP.SATFINITE.E4M3.F32.PACK_AB_MERGE_C R43, R56, R49, R51 ;  /* 0x00000031382b723e */ /* 0x000fe40004807033 */
[----:B------:R-:W-:-:S07]  /*8f00*/  F2FP.SATFINITE.E4M3.F32.PACK_AB_MERGE_C R42, R55, R48, R54 ;  /* 0x00000030372a723e */ /* 0x000fce0004807036 */
.L_x_391:
[----:B------:R-:W-:Y:S05]  /*8f10*/  BSYNC B1 ;  /* 0x0000000000017941 */ /* 0x000fea0003800000 */
.L_x_390:
[----:B-1----:R0:W-:Y:S01]  /*8f20*/  STG.E.128 desc[UR54][R44.64+0xa0], R40 ;  /* 0x0000a0282c007986 */ /* 0x0021e2000c101d36 */
[----:B------:R-:W-:Y:S05]  /*8f30*/  BRA `(.L_x_369) ;  /* 0x0000006800747947 */ /* 0x000fea0003800000 */
.L_x_337:
[----:B------:R-:W-:Y:S01]  /*8f40*/  ISETP.GE.AND P4, PT, R168, R96, PT ;  /* 0x00000060a800720c */ /* 0x000fe20003f86270 */
[----:B------:R-:W-:Y:S01]  /*8f50*/  BSSY B1, `(.L_x_392) ;  /* 0x000002f000017945 */ /* 0x000fe20003800000 */
[----:B------:R-:W-:Y:S02]  /*8f60*/  CS2R R60, SRZ ;  /* 0x00000000003c7805 */ /* 0x000fe4000001ff00 */
[----:B------:R-:W-:Y:S02]  /*8f70*/  CS2R R40, SRZ ;  /* 0x0000000000287805 */ /* 0x000fe4000001ff00 */
[----:B0-----:R-:W-:Y:S02]  /*8f80*/  CS2R R42, SRZ ;  /* 0x00000000002a7805 */ /* 0x001fe4000001ff00 */
        /* <DEDUP_REMOVED lines=14> */
[----:B------:R-:W-:Y:S01]  /*9070*/  CS2R R74, SRZ ;  /* 0x00000000004a7805 */ /* 0x000fe2000001ff00 */
[----:B------:R-:W-:Y:S06]  /*9080*/  @P4 BRA `(.L_x_393) ;  /* 0x00000000006c4947 */ /* 0x000fec0003800000 */
[----:B------:R-:W-:Y:S01]  /*9090*/  ULDC.64 UR4, c[0x0][0x3e8] ;  /* 0x0000fa0000047ab9 */ /* 0x000fe20000000a00 */
[----:B------:R-:W-:Y:S02]  /*90a0*/  CS2R R52, SRZ ;  /* 0x0000000000347805 */ /* 0x000fe4000001ff00 */
[----:B------:R-:W-:Y:S02]  /*90b0*/  IADD3 R76, P2, P3, R108, UR4, R90 ;  /* 0x000000046c4c7c10 */ /* 0x000fe4000fb5e05a */
[----:B------:R-:W-:Y:S02]  /*90c0*/  CS2R R54, SRZ ;  /* 0x0000000000367805 */ /* 0x000fe4000001ff00 */
[----:B------:R-:W-:Y:S02]  /*90d0*/  CS2R R40, SRZ ;  /* 0x0000000000287805 */ /* 0x000fe4000001ff00 */
[----:B------:R-:W-:Y:S02]  /*90e0*/  CS2R R42, SRZ ;  /* 0x00000000002a7805 */ /* 0x000fe4000001ff00 */
[----:B------:R-:W-:Y:S01]  /*90f0*/  IADD3.X R77, R14, UR5, R97, P2, P3 ;  /* 0x000000050e4d7c10 */ /* 0x000fe200097e6461 */
[----:B------:R-:W-:-:S02]  /*9100*/  ULDC.64 UR4, c[0x0][0x400] ;  /* 0x0001000000047ab9 */ /* 0x000fc40000000a00 */
[----:B------:R-:W-:-:S04]  /*9110*/  IADD3 R78, P2, P3, R102, UR4, R88 ;  /* 0x00000004664e7c10 */ /* 0x000fc8000fb5e058 */
[----:B------:R-:W-:Y:S02]  /*9120*/  IADD3.X R79, R20, UR5, R98, P2, P3 ;  /* 0x00000005144f7c10 */ /* 0x000fe400097e6462 */
[----:B------:R-:W-:Y:S02]  /*9130*/  ISETP.GE.AND P2, PT, R18, R133, PT ;  /* 0x000000851200720c */ /* 0x000fe40003f46270 */
[----:B------:R-:W-:Y:S02]  /*9140*/  CS2R R56, SRZ ;  /* 0x0000000000387805 */ /* 0x000fe4000001ff00 */
[----:B------:R-:W-:Y:S02]  /*9150*/  CS2R R58, SRZ ;  /* 0x00000000003a7805 */ /* 0x000fe4000001ff00 */
[----:B------:R-:W-:Y:S02]  /*9160*/  CS2R R44, SRZ ;  /* 0x00000000002c7805 */ /* 0x000fe4000001ff00 */
[----:B------:R-:W-:-:S05]  /*9170*/  CS2R R46, SRZ ;  /* 0x00000000002e7805 */ /* 0x000fca000001ff00 */
[----:B------:R0:W5:Y:S04]  /*9180*/  @!P2 LDG.E.128 R52, desc[UR54][R76.64] ;  /* 0x000000364c34a981 */ /* 0x000168000c1e1d00 */
[----:B------:R0:W5:Y:S01]  /*9190*/  @!P2 LDG.E.128 R40, desc[UR54][R78.64] ;  /* 0x000000364e28a981 */ /* 0x000162000c1e1d00 */
[----:B------:R-:W-:Y:S02]  /*91a0*/  ISETP.GE.AND P2, PT, R0, R133, PT ;  /* 0x000000850000720c */ /* 0x000fe40003f46270 */
[----:B------:R-:W-:Y:S02]  /*91b0*/  CS2R R72, SRZ ;  /* 0x0000000000487805 */ /* 0x000fe4000001ff00 */
[----:B------:R-:W-:Y:S02]  /*91c0*/  CS2R R74, SRZ ;  /* 0x00000000004a7805 */ /* 0x000fe4000001ff00 */
[----:B------:R-:W-:-:S02]  /*91d0*/  CS2R R48, SRZ ;  /* 0x0000000000307805 */ /* 0x000fc4000001ff00 */
[----:B------:R-:W-:-:S05]  /*91e0*/  CS2R R50, SRZ ;  /* 0x0000000000327805 */ /* 0x000fca000001ff00 */
[----:B------:R0:W5:Y:S04]  /*91f0*/  @!P2 LDG.E.128 R56, desc[UR54][R76.64+0x20] ;  /* 0x000020364c38a981 */ /* 0x000168000c1e1d00 */
[----:B------:R0:W5:Y:S01]  /*9200*/  @!P2 LDG.E.128 R44, desc[UR54][R78.64+0x20] ;  /* 0x000020364e2ca981 */ /* 0x000162000c1e1d00 */
[----:B------:R-:W-:-:S13]  /*9210*/  ISETP.GE.AND P2, PT, R6, R133, PT ;  /* 0x000000850600720c */ /* 0x000fda0003f46270 */
[----:B------:R0:W5:Y:S04]  /*9220*/  @!P2 LDG.E.128 R72, desc[UR54][R76.64+0x40] ;  /* 0x000040364c48a981 */ /* 0x000168000c1e1d00 */
[----:B------:R0:W5:Y:S02]  /*9230*/  @!P2 LDG.E.128 R48, desc[UR54][R78.64+0x40] ;  /* 0x000040364e30a981 */ /* 0x000164000c1e1d00 */
.L_x_393:
[----:B------:R-:W-:Y:S05]  /*9240*/  BSYNC B1 ;  /* 0x0000000000017941 */ /* 0x000fea0003800000 */
.L_x_392:
[----:B------:R-:W-:Y:S01]  /*9250*/  ISETP.GE.AND P3, PT, R216, R96, PT ;  /* 0x00000060d800720c */ /* 0x000fe20003f66270 */
[----:B------:R-:W-:Y:S01]  /*9260*/  BSSY B1, `(.L_x_394) ;  /* 0x0000027000017945 */ /* 0x000fe20003800000 */
[----:B0-----:R-:W-:Y:S02]  /*9270*/  CS2R R76, SRZ ;  /* 0x00000000004c7805 */ /* 0x001fe4000001ff00 */
[----:B------:R-:W-:Y:S02]  /*9280*/  CS2R R78, SRZ ;  /* 0x00000000004e7805 */ /* 0x000fe4000001ff00 */
[----:B------:R-:W-:Y:S02]  /*9290*/  CS2R R80, SRZ ;  /* 0x0000000000507805 */ /* 0x000fe4000001ff00 */
[----:B------:R-:W-:Y:S02]  /*92a0*/  CS2R R82, SRZ ;  /* 0x0000000000527805 */ /* 0x000fe4000001ff00 */
[----:B------:R-:W-:-:S02]  /*92b0*/  CS2R R84, SRZ ;  /* 0x0000000000547805 */ /* 0x000fc4000001ff00 */
[----:B------:R-:W-:Y:S01]  /*92c0*/  CS2R R86, SRZ ;  /* 0x0000000000567805 */ /* 0x000fe2000001ff00 */
[----:B------:R-:W-:Y:S06]  /*92d0*/  @P3 BRA `(.L_x_395) ;  /* 0x00000000007c3947 */ /* 0x000fec0003800000 */
[----:B------:R-:W-:Y:S01]  /*92e0*/  IADD3 R89, P2, P5, R108, R90, R10 ;  /* 0x0000005a6c597210 */ /* 0x000fe20007d5e00a */
[----:B------:R-:W-:Y:S01]  /*92f0*/  ULDC.64 UR4, c[0x0][0x3e8] ;  /* 0x0000fa0000047ab9 */ /* 0x000fe20000000a00 */
[----:B------:R-:W-:Y:S02]  /*9300*/  CS2R R76, SRZ ;  /* 0x00000000004c7805 */ /* 0x000fe4000001ff00 */
[----:B------:R-:W-:Y:S02]  /*9310*/  CS2R R78, SRZ ;  /* 0x00000000004e7805 */ /* 0x000fe4000001ff00 */
[----:B------:R-:W-:Y:S02]  /*9320*/  IADD3.X R97, R14, R97, R9, P2, P5 ;  /* 0x000000610e617210 */ /* 0x000fe400017ea409 */
[----:B------:R-:W-:Y:S02]  /*9330*/  CS2R R60, SRZ ;  /* 0x00000000003c7805 */ /* 0x000fe4000001ff00 */
[----:B------:R-:W-:-:S02]  /*9340*/  IADD3 R90, P2, P5, R102, R88, R12 ;  /* 0x00000058665a7210 */ /* 0x000fc40007d5e00c */
[----:B------:R-:W-:Y:S02]  /*9350*/  CS2R R62, SRZ ;  /* 0x00000000003e7805 */ /* 0x000fe4000001ff00 */
        /* <DEDUP_REMOVED lines=23> */
.L_x_395:
[----:B------:R-:W-:Y:S05]  /*94d0*/  BSYNC B1 ;  /* 0x0000000000017941 */ /* 0x000fea0003800000 */
.L_x_394:
[----:B------:R-:W-:Y:S01]  /*94e0*/  UISETP.NE.AND UP0, UPT, UR53, 0x3, UPT ;  /* 0x000000033500788c */ /* 0x000fe2000bf05270 */
[----:B-----5:R-:W-:Y:S01]  /*94f0*/  IMAD.MOV.U32 R183, RZ, RZ, R40 ;  /* 0x000000ffffb77224 */ /* 0x020fe200078e0028 */
        /* <DEDUP_REMOVED lines=23> */
[----:B------:R-:W-:Y:S01]  /*9670*/  IMAD.MOV.U32 R153, RZ, RZ, R86 ;  /* 0x000000ffff997224 */ /* 0x000fe200078e0056 */
[----:B------:R-:W-:Y:S06]  /*9680*/  @!P2 BRA `(.L_x_396) ;  /* 0x000000000004a947 */ /* 0x000fec0003800000 */
[----:B------:R-:W-:Y:S01]  /*9690*/  BPT.TRAP 0x1 ;  /* 0x000000040000795c */ /* 0x000fe20000300000 */
.L_x_396:
[----:B------:R-:W-:Y:S01]  /*96a0*/  IMAD R97, R17, 0x8, R16 ;  /* 0x0000000811617824 */ /* 0x000fe200078e0210 */
[----:B------:R-:W-:Y:S01]  /*96b0*/  SHF.L.U32 R98, R169, 0x1f, RZ ;  /* 0x0000001fa9627819 */ /* 0x000fe200000006ff */
[----:B------:R-:W1:Y:S01]  /*96c0*/  LDC R154, c[0x0][0x2f4] ;  /* 0x0000bd00ff9a7b82 */ /* 0x000e620000000800 */
[----:B------:R-:W-:Y:S01]  /*96d0*/  BSSY B1, `(.L_x_397) ;  /* 0x0000004000017945 */ /* 0x000fe20003800000 */
[----:B------:R-:W-:Y:S01]  /*96e0*/  MOV R137, R92 ;  /* 0x0000005c00897202 */ /* 0x000fe20000000f00 */
[----:B------:R-:W2:Y:S02]  /*96f0*/  SYNCS.PHASECHK.TRANS64.TRYWAIT P5, [R97+URZ+0x29890], R98 ;  /* 0x02989062610075a7 */ /* 0x000ea400080a017f */
[----:B--2---:R-:W-:Y:S05]  /*9700*/  @!P5 BRA `(.L_x_398) ;  /* 0x000002180090d947 */ /* 0x004fea0003800000 */
.L_x_664:
[----:B------:R-:W-:Y:S05]  /*9710*/  BSYNC B1 ;  /* 0x0000000000017941 */ /* 0x000fea0003800000 */
.L_x_397:
[----:B------:R-:W3:Y:S01]  /*9720*/  LDC.64 R138, c[0x0][0x300] ;  /* 0x0000c000ff8a7b82 */ /* 0x000ee20000000a00 */
[----:B------:R-:W-:Y:S01]  /*9730*/  BSSY B1, `(.L_x_399) ;  /* 0x00002f7000017945 */ /* 0x000fe20003800000 */
[----:B-1----:R-:W-:-:S03]  /*9740*/  IMAD.IADD R159, R154, 0x1, -R99 ;  /* 0x000000019a9f7824 */ /* 0x002fc600078e0a63 */
[----:B------:R-:W-:Y:S05]  /*9750*/  @P4 BRA `(.L_x_400) ;  /* 0x0000002c00d04947 */ /* 0x000fea0003800000 */
[----:B------:R-:W-:Y:S01]  /*9760*/  ISETP.NE.AND P4, PT, R34, RZ, PT ;  /* 0x000000ff2200720c */ /* 0x000fe20003f85270 */
[-C--:B---3--:R-:W-:Y:S01]  /*9770*/  IMAD R176, R219, R138.reuse, RZ ;  /* 0x0000008adbb07224 */ /* 0x088fe200078e02ff */
[----:B------:R-:W-:Y:S01]  /*9780*/  BSSY B2, `(.L_x_401) ;  /* 0x00000fc000027945 */ /* 0x000fe20003800000 */
[----:B------:R-:W-:-:S04]  /*9790*/  IMAD.WIDE.U32 R140, R168, R138, R136 ;  /* 0x0000008aa88c7225 */ /* 0x000fc800078e0088 */
[----:B------:R-:W-:-:S04]  /*97a0*/  IMAD R176, R168, R139, R176 ;  /* 0x0000008ba8b07224 */ /* 0x000fc800078e02b0 */
[----:B------:R-:W-:Y:S02]  /*97b0*/  IMAD.IADD R176, R176, 0x1, R141 ;  /* 0x00000001b0b07824 */ /* 0x000fe400078e028d */
[----:B------:R-:W-:Y:S05]  /*97c0*/  @!P4 BRA `(.L_x_402) ;  /* 0x0000000c00dcc947 */ /* 0x000fea0003800000 */
[----:B0-----:R-:W-:Y:S01]  /*97d0*/  SEL R88, R99, R159, !P0 ;  /* 0x0000009f63587207 */ /* 0x001fe20004000000 */
[----:B------:R-:W-:Y:S01]  /*97e0*/  BSSY B3, `(.L_x_403) ;  /* 0x00000e9000037945 */ /* 0x000fe20003800000 */
[----:B------:R-:W-:Y:S02]  /*97f0*/  ISETP.GE.AND P4, PT, R18, R133, PT ;  /* 0x000000851200720c */ /* 0x000fe40003f86270 */
[----:B------:R-:W-:-:S04]  /*9800*/  SHF.R.S32.HI R89, RZ, 0x1f, R88 ;  /* 0x0000001fff597819 */ /* 0x000fc80000011458 */
[----:B------:R-:W-:-:S04]  /*9810*/  LEA.HI R89, R89, R88, RZ, 0x5 ;  /* 0x0000005859597211 */ /* 0x000fc800078f28ff */
[----:B------:R-:W-:-:S04]  /*9820*/  LEA.HI.SX32 R186, R89, R21, 0x1b ;  /* 0x0000001559ba7211 */ /* 0x000fc800078fdaff */
[----:B------:R-:W-:-:S04]  /*9830*/  SHF.R.S32.HI R89, RZ, 0x1f, R186 ;  /* 0x0000001fff597819 */ /* 0x000fc800000114ba */
[----:B------:R-:W-:Y:S01]  /*9840*/  LEA.HI R89, R89, R186, RZ, 0x2 ;  /* 0x000000ba59597211 */ /* 0x000fe200078f10ff */
[----:B------:R-:W-:-:S03]  /*9850*/  IMAD.SHL.U32 R186, R186, 0x10, RZ ;  /* 0x00000010baba7824 */ /* 0x000fc600078e00ff */
[----:B------:R-:W-:Y:S02]  /*9860*/  SHF.R.S32.HI R89, RZ, 0x2, R89 ;  /* 0x00000002ff597819 */ /* 0x000fe40000011459 */
[----:B------:R-:W-:-:S03]  /*9870*/  LOP3.LUT R88, R175, 0x30, R186, 0xf8, !PT ;  /* 0x00000030af587812 */ /* 0x000fc600078ef8ba */
[----:B------:R-:W-:Y:S01]  /*9880*/  IMAD R89, R89, 0x2800, R197 ;  /* 0x0000280059597824 */ /* 0x000fe200078e02c5 */
[----:B------:R-:W-:-:S04]  /*9890*/  LOP3.LUT R88, R88, R196, RZ, 0x3c, !PT ;  /* 0x000000c458587212 */ /* 0x000fc800078e3cff */
[----:B------:R-:W-:-:S05]  /*98a0*/  IADD3 R88, R89, R88, RZ ;  /* 0x0000005859587210 */ /* 0x000fca0007ffe0ff */
[C---:B------:R-:W-:Y:S02]  /*98b0*/  IMAD R92, R17.reuse, 0x7800, R88 ;  /* 0x00007800115c7824 */ /* 0x040fe400078e0258 */
[----:B------:R-:W-:Y:S02]  /*98c0*/  IMAD R88, R17, 0x7800, R143 ;  /* 0x0000780011587824 */ /* 0x000fe400078e028f */
[C---:B------:R-:W-:Y:S02]  /*98d0*/  IMAD.IADD R92, R16.reuse, 0x1, R92 ;  /* 0x00000001105c7824 */ /* 0x040fe400078e025c */
[----:B------:R-:W-:-:S04]  /*98e0*/  IMAD.IADD R88, R16, 0x1, R88 ;  /* 0x0000000110587824 */ /* 0x000fc800078e0258 */
[----:B------:R-:W0:Y:S04]  /*98f0*/  LDS.128 R92, [R92+0x1a400] ;  /* 0x01a400005c5c7984 */ /* 0x000e280000000c00 */
[----:B------:R-:W1:Y:S01]  /*9900*/  LDS.128 R88, [R88+0x1a400] ;  /* 0x01a4000058587984 */ /* 0x000e620000000c00 */
[----:B------:R-:W-:Y:S05]  /*9910*/  @P4 BRA `(.L_x_404) ;  /* 0x0000000c00544947 */ /* 0x000fea0003800000 */
[--C-:B------:R-:W-:Y:S02]  /*9920*/  SHF.R.U32.HI R54, RZ, 0x8, R53.reuse ;  /* 0x00000008ff367819 */ /* 0x100fe40000011635 */
[----:B------:R-:W-:Y:S02]  /*9930*/  SHF.R.U32.HI R40, RZ, 0x10, R53 ;  /* 0x00000010ff287819 */ /* 0x000fe40000011635 */
[----:B------:R-:W-:Y:S01]  /*9940*/  LOP3.LUT R52, R53, 0xff0000ff, RZ, 0xc0, !PT ;  /* 0xff0000ff35347812 */ /* 0x000fe200078ec0ff */
[----:B------:R-:W-:Y:S01]  /*9950*/  IMAD.SHL.U32 R190, R54, 0x100, RZ ;  /* 0x0000010036be7824 */ /* 0x000fe200078e00ff */
[--C-:B------:R-:W-:Y:S01]  /*9960*/  SHF.R.U32.HI R53, RZ, 0x8, R55.reuse ;  /* 0x00000008ff357819 */ /* 0x100fe20000011637 */
[----:B------:R-:W-:Y:S01]  /*9970*/  IMAD.U32 R40, R40, 0x10000, RZ ;  /* 0x0001000028287824 */ /* 0x000fe200078e00ff */
[----:B------:R-:W-:Y:S02]  /*9980*/  SHF.R.U32.HI R42, RZ, 0x10, R55 ;  /* 0x00000010ff2a7819 */ /* 0x000fe40000011637 */
[----:B------:R-:W-:Y:S01]  /*9990*/  LOP3.LUT R188, R55, 0xff0000ff, RZ, 0xc0, !PT ;  /* 0xff0000ff37bc7812 */ /* 0x000fe200078ec0ff */
[----:B------:R-:W-:Y:S01]  /*99a0*/  IMAD.SHL.U32 R53, R53, 0x100, RZ ;  /* 0x0000010035357824 */ /* 0x000fe200078e00ff */
[--C-:B------:R-:W-:Y:S01]  /*99b0*/  SHF.R.U32.HI R55, RZ, 0x8, R41.reuse ;  /* 0x00000008ff377819 */ /* 0x100fe20000011629 */
[----:B------:R-:W-:Y:S01]  /*99c0*/  IMAD.U32 R42, R42, 0x10000, RZ ;  /* 0x000100002a2a7824 */ /* 0x000fe200078e00ff */
[----:B------:R-:W-:-:S02]  /*99d0*/  SHF.R.U32.HI R187, RZ, 0x10, R41 ;  /* 0x00000010ffbb7819 */ /* 0x000fc40000011629 */
[----:B------:R-:W-:Y:S02]  /*99e0*/  LOP3.LUT R52, R52, 0xff00, R190, 0xf8, !PT ;  /* 0x0000ff0034347812 */ /* 0x000fe400078ef8be */
[----:B------:R-:W-:Y:S02]  /*99f0*/  LOP3.LUT R189, R41, 0xff0000ff, RZ, 0xc0, !PT ;  /* 0xff0000ff29bd7812 */ /* 0x000fe400078ec0ff */
[----:B------:R-:W-:Y:S02]  /*9a00*/  SHF.L.U32 R190, R55, 0x8, RZ ;  /* 0x0000000837be7819 */ /* 0x000fe400000006ff */
[----:B------:R-:W-:Y:S01]  /*9a10*/  LOP3.LUT R55, R188, 0xff00, R53, 0xf8, !PT ;  /* 0x0000ff00bc377812 */ /* 0x000fe200078ef835 */
[----:B------:R-:W-:Y:S01]  /*9a20*/  IMAD.U32 R53, R187, 0x10000, RZ ;  /* 0x00010000bb357824 */ /* 0x000fe200078e00ff */
[----:B------:R-:W-:Y:S02]  /*9a30*/  LOP3.LUT R189, R189, 0xff00, R190, 0xf8, !PT ;  /* 0x0000ff00bdbd7812 */ /* 0x000fe400078ef8be */
[----:B------:R-:W-:-:S02]  /*9a40*/  LOP3.LUT R187, R52, 0xff0000, R40, 0xf8, !PT ;  /* 0x00ff000034bb7812 */ /* 0x000fc400078ef828 */
[----:B------:R-:W-:Y:S02]  /*9a50*/  LOP3.LUT R40, R189, 0xff0000, R53, 0xf8, !PT ;  /* 0x00ff0000bd287812 */ /* 0x000fe400078ef835 */
[----:B0-----:R-:W-:Y:S02]  /*9a60*/  F2FP.F16.E4M3.UNPACK_B R188, R93 ;  /* 0x0000005dffbc723e */ /* 0x001fe400020006ff */
[----:B------:R-:W-:Y:S02]  /*9a70*/  F2FP.F16.E4M3.UNPACK_B R190, R40 ;  /* 0x00000028ffbe723e */ /* 0x000fe400020006ff */
[----:B-1----:R-:W-:Y:S01]  /*9a80*/  F2FP.F16.E4M3.UNPACK_B R52, R89 ;  /* 0x00000059ff34723e */ /* 0x002fe200020006ff */
[----:B------:R-:W-:Y:S01]  /*9a90*/  HADD2.F32 R53, -RZ, R188.H0_H0 ;  /* 0x200000bcff357230 */ /* 0x000fe20000004100 */
[----:B------:R-:W-:Y:S01]  /*9aa0*/  F2FP.F16.E4M3.UNPACK_B R191, R187 ;  /* 0x000000bbffbf723e */ /* 0x000fe200020006ff */
[----:B------:R-:W-:Y:S01]  /*9ab0*/  HADD2.F32 R193, -RZ, R190.H0_H0 ;  /* 0x200000beffc17230 */ /* 0x000fe20000004100 */
[----:B------:R-:W-:Y:S01]  /*9ac0*/  F2FP.F16.E4M3.UNPACK_B R93, R93.H1 ;  /* 0x0000005dff5d723e */ /* 0x000fe200030006ff */
[----:B------:R-:W-:Y:S01]  /*9ad0*/  HADD2.F32 R189, -RZ, R52.H0_H0 ;  /* 0x20000034ffbd7230 */ /* 0x000fe20000004100 */
[----:B------:R-:W-:Y:S01]  /*9ae0*/  F2FP.F16.E4M3.UNPACK_B R187, R187.H1 ;  /* 0x000000bbffbb723e */ /* 0x000fe200030006ff */
[----:B------:R-:W-:-:S02]  /*9af0*/  HADD2.F32 R192, -RZ, R191.H0_H0 ;  /* 0x200000bfffc07230 */ /* 0x000fc40000004100 */
[-C--:B------:R-:W-:Y:S01]  /*9b00*/  FMUL.FTZ R194, R53, R193.reuse ;  /* 0x000000c135c27220 */ /* 0x080fe20000410000 */
[----:B------:R-:W-:Y:S02]  /*9b10*/  HADD2.F32 R190, -RZ, R190.H1_H1 ;  /* 0x300000beffbe7230 */ /* 0x000fe40000004100 */
[C---:B------:R-:W-:Y:S01]  /*9b20*/  FMUL.FTZ R193, R189.reuse, R193 ;  /* 0x000000c1bdc17220 */ /* 0x040fe20000410000 */
[----:B------:R-:W-:Y:S02]  /*9b30*/  HADD2.F32 R52, -RZ, R52.H1_H1 ;  /* 0x30000034ff347230 */ /* 0x000fe40000004100 */
[-C--:B------:R-:W-:Y:S01]  /*9b40*/  FFMA.FTZ R189, R189, R192.reuse, -R194 ;  /* 0x000000c0bdbd7223 */ /* 0x080fe200000108c2 */
[----:B------:R-:W-:Y:S02]  /*9b50*/  HADD2.F32 R191, -RZ, R191.H1_H1 ;  /* 0x300000bfffbf7230 */ /* 0x000fe40000004100 */
[----:B------:R-:W-:Y:S01]  /*9b60*/  FFMA.FTZ R53, R53, R192, R193 ;  /* 0x000000c035357223 */ /* 0x000fe200000100c1 */
[----:B------:R-:W-:Y:S01]  /*9b70*/  HADD2.F32 R192, -RZ, R188.H1_H1 ;  /* 0x300000bcffc07230 */ /* 0x000fe20000004100 */
[----:B------:R-:W-:-:S02]  /*9b80*/  SHF.R.U32.HI R54, RZ, 0x8, R43 ;  /* 0x00000008ff367819 */ /* 0x000fc4000001162b */
[----:B------:R-:W-:Y:S02]  /*9b90*/  SHF.R.U32.HI R41, RZ, 0x10, R43 ;  /* 0x00000010ff297819 */ /* 0x000fe4000001162b */
[-C--:B------:R-:W-:Y:S01]  /*9ba0*/  FMUL.FTZ R188, R192, R190.reuse ;  /* 0x000000bec0bc7220 */ /* 0x080fe20000410000 */
[----:B------:R-:W-:Y:S01]  /*9bb0*/  FMUL.FTZ R190, R52, R190 ;  /* 0x000000be34be7220 */ /* 0x000fe20000410000 */
[----:B------:R-:W-:Y:S01]  /*9bc0*/  IMAD.SHL.U32 R54, R54, 0x100, RZ ;  /* 0x0000010036367824 */ /* 0x000fe200078e00ff */
[----:B------:R-:W-:Y:S01]  /*9bd0*/  LOP3.LUT R43, R43, 0xff0000ff, RZ, 0xc0, !PT ;  /* 0xff0000ff2b2b7812 */ /* 0x000fe200078ec0ff */
[-C--:B------:R-:W-:Y:S01]  /*9be0*/  FFMA.FTZ R188, R52, R191.reuse, -R188 ;  /* 0x000000bf34bc7223 */ /* 0x080fe200000108bc */
[----:B------:R-:W-:Y:S01]  /*9bf0*/  FFMA.FTZ R52, R192, R191, R190 ;  /* 0x000000bfc0347223 */ /* 0x000fe200000100be */
[----:B------:R-:W-:Y:S01]  /*9c00*/  F2FP.F16.E4M3.UNPACK_B R190, R40.H1 ;  /* 0x00000028ffbe723e */ /* 0x000fe200030006ff */
[----:B------:R-:W-:Y:S01]  /*9c10*/  HADD2.F32 R40, -RZ, R93.H0_H0 ;  /* 0x2000005dff287230 */ /* 0x000fe20000004100 */
[----:B------:R-:W-:Y:S01]  /*9c20*/  F2FP.F16.E4M3.UNPACK_B R191, R89.H1 ;  /* 0x00000059ffbf723e */ /* 0x000fe200030006ff */
[----:B------:R-:W-:Y:S01]  /*9c30*/  HADD2.F32 R192, -RZ, R187.H0_H0 ;  /* 0x200000bbffc07230 */ /* 0x000fe20000004100 */
[----:B------:R-:W-:Y:S01]  /*9c40*/  LOP3.LUT R43, R43, 0xff00, R54, 0xf8, !PT ;  /* 0x0000ff002b2b7812 */ /* 0x000fe200078ef836 */
[----:B------:R-:W-:Y:S01]  /*9c50*/  HADD2.F32 R193, -RZ, R190.H0_H0 ;  /* 0x200000beffc17230 */ /* 0x000fe20000004100 */
[----:B------:R-:W-:Y:S01]  /*9c60*/  SHF.L.U32 R41, R41, 0x10, RZ ;  /* 0x0000001029297819 */ /* 0x000fe200000006ff */
[----:B------:R-:W-:Y:S01]  /*9c70*/  HADD2.F32 R89, -RZ, R191.H0_H0 ;  /* 0x200000bfff597230 */ /* 0x000fe20000004100 */
[----:B------:R-:W-:Y:S01]  /*9c80*/  F2FP.F16.E4M3.UNPACK_B R54, R91 ;  /* 0x0000005bff36723e */ /* 0x000fe200020006ff */
[----:B------:R-:W-:-:S02]  /*9c90*/  HADD2.F32 R93, -RZ, R93.H1_H1 ;  /* 0x3000005dff5d7230 */ /* 0x000fc40000004100 */
[CC--:B------:R-:W-:Y:S01]  /*9ca0*/  FMUL.FTZ R194, R40.reuse, R193.reuse ;  /* 0x000000c128c27220 */ /* 0x0c0fe20000410000 */
[----:B------:R-:W-:Y:S02]  /*9cb0*/  HADD2.F32 R190, -RZ, R190.H1_H1 ;  /* 0x300000beffbe7230 */ /* 0x000fe40000004100 */
[C---:B------:R-:W-:Y:S01]  /*9cc0*/  FMUL.FTZ R193, R89.reuse, R193 ;  /* 0x000000c159c17220 */ /* 0x040fe20000410000 */
[----:B------:R-:W-:Y:S02]  /*9cd0*/  HADD2.F32 R191, -RZ, R191.H1_H1 ;  /* 0x300000bfffbf7230 */ /* 0x000fe40000004100 */
[-C--:B------:R-:W-:Y:S01]  /*9ce0*/  FFMA.FTZ R89, R89, R192.reuse, -R194 ;  /* 0x000000c059597223 */ /* 0x080fe200000108c2 */
[----:B------:R-:W-:Y:S02]  /*9cf0*/  HADD2.F32 R187, -RZ, R187.H1_H1 ;  /* 0x300000bbffbb7230 */ /* 0x000fe40000004100 */
[----:B------:R-:W-:Y:S01]  /*9d00*/  FFMA.FTZ R40, R40, R192, R193 ;  /* 0x000000c028287223 */ /* 0x000fe200000100c1 */
[-C--:B------:R-:W-:Y:S01]  /*9d10*/  FMUL.FTZ R192, R93, R190.reuse ;  /* 0x000000be5dc07220 */ /* 0x080fe20000410000 */
[----:B------:R-:W-:Y:S01]  /*9d20*/  FMUL.FTZ R193, R191, R190 ;  /* 0x000000bebfc17220 */ /* 0x000fe20000410000 */
[----:B------:R-:W-:Y:S01]  /*9d30*/  LOP3.LUT R41, R43, 0xff0000, R41, 0xf8, !PT ;  /* 0x00ff00002b297812 */ /* 0x000fe200078ef829 */
[----:B------:R-:W-:-:S02]  /*9d40*/  HADD2.F32 R194, -RZ, R54.H0_H0 ;  /* 0x20000036ffc27230 */ /* 0x000fc40000004100 */
[-C--:B------:R-:W-:Y:S01]  /*9d50*/  FFMA.FTZ R190, R191, R187.reuse, -R192 ;  /* 0x000000bbbfbe7223 */ /* 0x080fe200000108c0 */
[----:B------:R-:W-:Y:S01]  /*9d60*/  FFMA.FTZ R187, R93, R187, R193 ;  /* 0x000000bb5dbb7223 */ /* 0x000fe200000100c1 */
[----:B------:R-:W-:Y:S01]  /*9d70*/  LOP3.LUT R93, R55, 0xff0000, R42, 0xf8, !PT ;  /* 0x00ff0000375d7812 */ /* 0x000fe200078ef82a */
[----:B------:R-:W-:Y:S01]  /*9d80*/  IMAD.MOV.U32 R42, RZ, RZ, R95 ;  /* 0x000000ffff2a7224 */ /* 0x000fe200078e005f */
[----:B------:R-:W-:Y:S02]  /*9d90*/  F2FP.F16.E4M3.UNPACK_B R95, R41 ;  /* 0x00000029ff5f723e */ /* 0x000fe400020006ff */
[----:B------:R-:W-:Y:S02]  /*9da0*/  F2FP.F16.E4M3.UNPACK_B R191, R93 ;  /* 0x0000005dffbf723e */ /* 0x000fe400020006ff */
[-C--:B------:R-:W-:Y:S01]  /*9db0*/  F2FP.F16.E4M3.UNPACK_B R43, R42.reuse ;  /* 0x0000002aff2b723e */ /* 0x080fe200020006ff */
[----:B------:R-:W-:Y:S01]  /*9dc0*/  HADD2.F32 R55, -RZ, R95.H0_H0 ;  /* 0x2000005fff377230 */ /* 0x000fe20000004100 */
[----:B------:R-:W-:Y:S01]  /*9dd0*/  F2FP.F16.E4M3.UNPACK_B R42, R42.H1 ;  /* 0x0000002aff2a723e */ /* 0x000fe200030006ff */
[----:B------:R-:W-:Y:S01]  /*9de0*/  HADD2.F32 R193, -RZ, R191.H0_H0 ;  /* 0x200000bfffc17230 */ /* 0x000fe20000004100 */
[----:B------:R-:W-:Y:S01]  /*9df0*/  F2FP.F16.E4M3.UNPACK_B R41, R41.H1 ;  /* 0x00000029ff29723e */ /* 0x000fe200030006ff */
[--C-:B------:R-:W-:Y:S01]  /*9e00*/  HADD2.F32 R192, -RZ, R43.reuse.H0_H0 ;  /* 0x2000002bffc07230 */ /* 0x100fe20000004100 */
[----:B------:R-:W-:Y:S01]  /*9e10*/  F2FP.F16.E4M3.UNPACK_B R93, R93.H1 ;  /* 0x0000005dff5d723e */ /* 0x000fe200030006ff */
[----:B------:R-:W-:Y:S01]  /*9e20*/  HADD2.F32 R43, -RZ, R43.H1_H1 ;  /* 0x3000002bff2b7230 */ /* 0x000fe20000004100 */
[----:B------:R-:W-:Y:S01]  /*9e30*/  F2FP.SATFINITE.E4M3.F32.PACK_AB_MERGE_C R89, R190, R89, RZ ;  /* 0x00000059be59723e */ /* 0x000fe200048070ff */
[----:B------:R-:W-:-:S02]  /*9e40*/  HADD2.F32 R95, -RZ, R95.H1_H1 ;  /* 0x3000005fff5f7230 */ /* 0x000fc40000004100 */
[-C--:B------:R-:W-:Y:S01]  /*9e50*/  FMUL.FTZ R195, R192, R55.reuse ;  /* 0x00000037c0c37220 */ /* 0x080fe20000410000 */
[----:B------:R-:W-:Y:S01]  /*9e60*/  FMUL.FTZ R55, R194, R55 ;  /* 0x00000037c2377220 */ /* 0x000fe20000410000 */
[----:B------:R-:W-:Y:S01]  /*9e70*/  HADD2.F32 R191, -RZ, R191.H1_H1 ;  /* 0x300000bfffbf7230 */ /* 0x000fe20000004100 */
[----:B------:R-:W-:Y:S01]  /*9e80*/  F2FP.SATFINITE.E4M3.F32.PACK_AB_MERGE_C R188, R188, R189, R89 ;  /* 0x000000bdbcbc723e */ /* 0x000fe20004807059 */
[-C--:B------:R-:W-:Y:S01]  /*9e90*/  FFMA.FTZ R195, R194, R193.reuse, -R195 ;  /* 0x000000c1c2c37223 */ /* 0x080fe200000108c3 */
[----:B------:R-:W-:Y:S01]  /*9ea0*/  FFMA.FTZ R192, R192, R193, R55 ;  /* 0x000000c1c0c07223 */ /* 0x000fe20000010037 */
[----:B------:R-:W-:Y:S02]  /*9eb0*/  HADD2.F32 R55, -RZ, R54.H1_H1 ;  /* 0x30000036ff377230 */ /* 0x000fe40000004100 */
[----:B------:R-:W-:Y:S01]  /*9ec0*/  FMUL.FTZ R54, R43, R95 ;  /* 0x0000005f2b367220 */ /* 0x000fe20000410000 */
[--C-:B------:R-:W-:Y:S01]  /*9ed0*/  HADD2.F32 R193, -RZ, R41.reuse.H0_H0 ;  /* 0x20000029ffc17230 */ /* 0x100fe20000004100 */
[----:B------:R-:W-:Y:S01]  /*9ee0*/  F2FP.F16.E4M3.UNPACK_B R89, R92.H1 ;  /* 0x0000005cff59723e */ /* 0x000fe200030006ff */
[----:B------:R-:W-:-:S02]  /*9ef0*/  HADD2.F32 R41, -RZ, R41.H1_H1 ;  /* 0x30000029ff297230 */ /* 0x000fc40000004100 */
[C---:B------:R-:W-:Y:S01]  /*9f00*/  FFMA.FTZ R54, R55.reuse, R191, -R54 ;  /* 0x000000bf37367223 */ /* 0x040fe20000010836 */
[----:B------:R-:W-:Y:S01]  /*9f10*/  FMUL.FTZ R55, R55, R95 ;  /* 0x0000005f37377220 */ /* 0x000fe20000410000 */
[--C-:B------:R-:W-:Y:S01]  /*9f20*/  HADD2.F32 R95, -RZ, R93.reuse.H0_H0 ;  /* 0x2000005dff5f7230 */ /* 0x100fe20000004100 */
[----:B------:R-:W-:Y:S01]  /*9f30*/  F2FP.SATFINITE.E4M3.F32.PACK_AB_MERGE_C R40, R187, R40, RZ ;  /* 0x00000028bb28723e */ /* 0x000fe200048070ff */
[----:B------:R-:W-:Y:S02]  /*9f40*/  HADD2.F32 R93, -RZ, R93.H1_H1 ;  /* 0x3000005dff5d7230 */ /* 0x000fe40000004100 */
[----:B------:R-:W-:Y:S01]  /*9f50*/  FFMA.FTZ R43, R43, R191, R55 ;  /* 0x000000bf2b2b7223 */ /* 0x000fe20000010037 */
[----:B------:R-:W-:Y:S01]  /*9f60*/  F2FP.F16.E4M3.UNPACK_B R55, R91.H1 ;  /* 0x0000005bff37723e */ /* 0x000fe200030006ff */
[--C-:B------:R-:W-:Y:S01]  /*9f70*/  HADD2.F32 R91, -RZ, R42.reuse.H0_H0 ;  /* 0x2000002aff5b7230 */ /* 0x100fe20000004100 */
[----:B------:R-:W-:Y:S01]  /*9f80*/  F2FP.F16.E4M3.UNPACK_B R92, R92 ;  /* 0x0000005cff5c723e */ /* 0x000fe200020006ff */
[----:B------:R-:W-:Y:S01]  /*9f90*/  HADD2.F32 R42, -RZ, R42.H1_H1 ;  /* 0x3000002aff2a7230 */ /* 0x000fe20000004100 */
[----:B------:R-:W-:Y:S01]  /*9fa0*/  F2FP.SATFINITE.E4M3.F32.PACK_AB_MERGE_C R40, R52, R53, R40 ;  /* 0x000000353428723e */ /* 0x000fe20004807028 */
[----:B------:R-:W-:-:S02]  /*9fb0*/  HADD2.F32 R191, -RZ, R55.H0_H0 ;  /* 0x20000037ffbf7230 */ /* 0x000fc40000004100 */
[----:B------:R-:W-:Y:S01]  /*9fc0*/  FMUL.FTZ R194, R91, R193 ;  /* 0x000000c15bc27220 */ /* 0x000fe20000410000 */
[----:B------:R-:W-:-:S03]  /*9fd0*/  HADD2.F32 R55, -RZ, R55.H1_H1 ;  /* 0x30000037ff377230 */ /* 0x000fc60000004100 */
[C---:B------:R-:W-:Y:S01]  /*9fe0*/  FFMA.FTZ R194, R191.reuse, R95, -R194 ;  /* 0x0000005fbfc27223 */ /* 0x040fe200000108c2 */
[----:B------:R-:W-:-:S04]  /*9ff0*/  FMUL.FTZ R191, R191, R193 ;  /* 0x000000c1bfbf7220 */ /* 0x000fc80000410000 */
[----:B------:R-:W-:Y:S01]  /*a000*/  FFMA.FTZ R191, R91, R95, R191 ;  /* 0x0000005f5bbf7223 */ /* 0x000fe200000100bf */
[CC--:B------:R-:W-:Y:S01]  /*a010*/  FMUL.FTZ R91, R42.reuse, R41.reuse ;  /* 0x000000292a5b7220 */ /* 0x0c0fe20000410000 */
[C---:B------:R-:W-:Y:S01]  /*a020*/  FMUL.FTZ R41, R55.reuse, R41 ;  /* 0x0000002937297220 */ /* 0x040fe20000410000 */
[-C--:B------:R-:W-:Y:S02]  /*a030*/  F2FP.F16.E4M3.UNPACK_B R95, R182.reuse.H1 ;  /* 0x000000b6ff5f723e */ /* 0x080fe400030006ff */
[-C--:B------:R-:W-:Y:S01]  /*a040*/  FFMA.FTZ R91, R55, R93.reuse, -R91 ;  /* 0x0000005d375b7223 */ /* 0x080fe2000001085b */
[----:B------:R-:W-:Y:S01]  /*a050*/  FFMA.FTZ R42, R42, R93, R41 ;  /* 0x0000005d2a2a7223 */ /* 0x000fe20000010029 */
[----:B------:R-:W-:Y:S01]  /*a060*/  IMAD.MOV.U32 R41, RZ, RZ, R88 ;  /* 0x000000ffff297224 */ /* 0x000fe200078e0058 */
[-C--:B------:R-:W-:Y:S01]  /*a070*/  F2FP.F16.E4M3.UNPACK_B R55, R183.reuse.H1 ;  /* 0x000000b7ff37723e */ /* 0x080fe200030006ff */
[----:B------:R-:W-:Y:S01]  /*a080*/  HADD2.F32 R93, -RZ, R89.H0_H0 ;  /* 0x20000059ff5d7230 */ /* 0x000fe20000004100 */
[----:B------:R-:W-:Y:S01]  /*a090*/  F2FP.F16.E4M3.UNPACK_B R183, R183 ;  /* 0x000000b7ffb7723e */ /* 0x000fe200020006ff */
[----:B------:R-:W-:Y:S01]  /*a0a0*/  HADD2.F32 R189, -RZ, R95.H0_H0 ;  /* 0x2000005fffbd7230 */ /* 0x000fe20000004100 */
[-C--:B------:R-:W-:Y:S01]  /*a0b0*/  F2FP.F16.E4M3.UNPACK_B R88, R41.reuse.H1 ;  /* 0x00000029ff58723e */ /* 0x080fe200030006ff */
[--C-:B------:R-:W-:Y:S01]  /*a0c0*/  HADD2.F32 R193, -RZ, R55.reuse.H0_H0 ;  /* 0x20000037ffc17230 */ /* 0x100fe20000004100 */
[----:B------:R-:W-:Y:S01]  /*a0d0*/  F2FP.F16.E4M3.UNPACK_B R41, R41 ;  /* 0x00000029ff29723e */ /* 0x000fe200020006ff */
[----:B------:R-:W-:Y:S01]  /*a0e0*/  HADD2.F32 R55, -RZ, R55.H1_H1 ;  /* 0x30000037ff377230 */ /* 0x000fe20000004100 */
[----:B------:R-:W-:Y:S01]  /*a0f0*/  F2FP.F16.E4M3.UNPACK_B R182, R182 ;  /* 0x000000b6ffb6723e */ /* 0x000fe200020006ff */
[----:B------:R-:W-:-:S02]  /*a100*/  HADD2.F32 R187, -RZ, R88.H0_H0 ;  /* 0x20000058ffbb7230 */ /* 0x000fc40000004100 */
[-C--:B------:R-:W-:Y:S01]  /*a110*/  FMUL.FTZ R190, R93, R193.reuse ;  /* 0x000000c15dbe7220 */ /* 0x080fe20000410000 */
[----:B------:R-:W-:Y:S01]  /*a120*/  HADD2.F32 R89, -RZ, R89.H1_H1 ;  /* 0x30000059ff597230 */ /* 0x000fe20000004100 */
[----:B------:R-:W-:Y:S01]  /*a130*/  F2FP.SATFINITE.E4M3.F32.PACK_AB_MERGE_C R91, R91, R194, RZ ;  /* 0x000000c25b5b723e */ /* 0x000fe200048070ff */
[----:B------:R-:W-:Y:S02]  /*a140*/  HADD2.F32 R88, -RZ, R88.H1_H1 ;  /* 0x30000058ff587230 */ /* 0x000fe40000004100 */
[C---:B------:R-:W-:Y:S01]  /*a150*/  FMUL.FTZ R193, R187.reuse, R193 ;  /* 0x000000c1bbc17220 */ /* 0x040fe20000410000 */
[----:B------:R-:W-:Y:S02]  /*a160*/  HADD2.F32 R95, -RZ, R95.H1_H1 ;  /* 0x3000005fff5f7230 */ /* 0x000fe40000004100 */
[----:B------:R-:W-:Y:S01]  /*a170*/  FFMA.FTZ R190, R187, R189, -R190 ;  /* 0x000000bdbbbe7223 */ /* 0x000fe200000108be */
[----:B------:R-:W-:Y:S01]  /*a180*/  F2FP.SATFINITE.E4M3.F32.PACK_AB_MERGE_C R42, R42, R191, RZ ;  /* 0x000000bf2a2a723e */ /* 0x000fe200048070ff */
[----:B------:R-:W-:Y:S01]  /*a190*/  FFMA.FTZ R193, R93, R189, R193 ;  /* 0x000000bd5dc17223 */ /* 0x000fe200000100c1 */
[-C--:B------:R-:W-:Y:S01]  /*a1a0*/  FMUL.FTZ R93, R89, R55.reuse ;  /* 0x00000037595d7220 */ /* 0x080fe20000410000 */
[C---:B------:R-:W-:Y:S01]  /*a1b0*/  FMUL.FTZ R55, R88.reuse, R55 ;  /* 0x0000003758377220 */ /* 0x040fe20000410000 */
[----:B------:R-:W-:Y:S01]  /*a1c0*/  HADD2.F32 R189, -RZ, R183.H0_H0 ;  /* 0x200000b7ffbd7230 */ /* 0x000fe20000004100 */
[----:B------:R-:W-:Y:S01]  /*a1d0*/  F2FP.SATFINITE.E4M3.F32.PACK_AB_MERGE_C R42, R43, R192, R42 ;  /* 0x000000c02b2a723e */ /* 0x000fe2000480702a */
[-C--:B------:R-:W-:Y:S01]  /*a1e0*/  FFMA.FTZ R88, R88, R95.reuse, -R93 ;  /* 0x0000005f58587223 */ /* 0x080fe2000001085d */
[----:B------:R-:W-:Y:S01]  /*a1f0*/  FFMA.FTZ R55, R89, R95, R55 ;  /* 0x0000005f59377223 */ /* 0x000fe20000010037 */
[----:B------:R-:W-:Y:S01]  /*a200*/  HADD2.F32 R89, -RZ, R92.H0_H0 ;  /* 0x2000005cff597230 */ /* 0x000fe20000004100 */
[----:B------:R-:W-:Y:S01]  /*a210*/  F2FP.SATFINITE.E4M3.F32.PACK_AB_MERGE_C R91, R54, R195, R91 ;  /* 0x000000c3365b723e */ /* 0x000fe2000480705b */
[----:B------:R-:W-:Y:S01]  /*a220*/  HADD2.F32 R95, -RZ, R41.H0_H0 ;  /* 0x20000029ff5f7230 */ /* 0x000fe20000004100 */
[----:B------:R-:W-:Y:S01]  /*a230*/  F2FP.SATFINITE.E4M3.F32.PACK_AB_MERGE_C R88, R88, R190, RZ ;  /* 0x000000be5858723e */ /* 0x000fe200048070ff */
        /* <DEDUP_REMOVED lines=8> */
[----:B------:R-:W-:-:S02]  /*a2c0*/  HADD2.F32 R182, -RZ, R182.H1_H1 ;  /* 0x300000b6ffb67230 */ /* 0x000fc40000004100 */
[C---:B------:R-:W-:Y:S01]  /*a2d0*/  FMUL.FTZ R89, R92.reuse, R183 ;  /* 0x000000b75c597220 */ /* 0x040fe20000410000 */
[----:B------:R-:W-:Y:S01]  /*a2e0*/  F2FP.F16.E4M3.UNPACK_B R95, R185.H1 ;  /* 0x000000b9ff5f723e */ /* 0x000fe200030006ff */
[C---:B------:R-:W-:Y:S01]  /*a2f0*/  FMUL.FTZ R183, R41.reuse, R183 ;  /* 0x000000b729b77220 */ /* 0x040fe20000410000 */
[----:B------:R-:W-:Y:S01]  /*a300*/  F2FP.F16.E4M3.UNPACK_B R185, R185 ;  /* 0x000000b9ffb9723e */ /* 0x000fe200020006ff */
[-C--:B------:R-:W-:Y:S01]  /*a310*/  FFMA.FTZ R89, R41, R182.reuse, -R89 ;  /* 0x000000b629597223 */ /* 0x080fe20000010859 */
[----:B------:R-:W-:Y:S01]  /*a320*/  F2FP.SATFINITE.E4M3.F32.PACK_AB_MERGE_C R55, R55, R193, RZ ;  /* 0x000000c13737723e */ /* 0x000fe200048070ff */
[----:B------:R-:W-:Y:S01]  /*a330*/  FFMA.FTZ R41, R92, R182, R183 ;  /* 0x000000b65c297223 */ /* 0x000fe200000100b7 */
[----:B------:R-:W-:Y:S01]  /*a340*/  F2FP.F16.E4M3.UNPACK_B R92, R94.H1 ;  /* 0x0000005eff5c723e */ /* 0x000fe200030006ff */
[--C-:B------:R-:W-:Y:S01]  /*a350*/  HADD2.F32 R183, -RZ, R95.reuse.H0_H0 ;  /* 0x2000005fffb77230 */ /* 0x100fe20000004100 */
[----:B------:R-:W-:Y:S01]  /*a360*/  F2FP.SATFINITE.E4M3.F32.PACK_AB_MERGE_C R187, R89, R187, R88 ;  /* 0x000000bb59bb723e */ /* 0x000fe20004807058 */
[----:B------:R-:W-:Y:S01]  /*a370*/  HADD2.F32 R95, -RZ, R95.H1_H1 ;  /* 0x3000005fff5f7230 */ /* 0x000fe20000004100 */
[----:B------:R-:W-:Y:S01]  /*a380*/  F2FP.F16.E4M3.UNPACK_B R88, R184.H1 ;  /* 0x000000b8ff58723e */ /* 0x000fe200030006ff */
[--C-:B------:R-:W-:Y:S01]  /*a390*/  HADD2.F32 R93, -RZ, R92.reuse.H0_H0 ;  /* 0x2000005cff5d7230 */ /* 0x100fe20000004100 */
[----:B------:R-:W-:Y:S01]  /*a3a0*/  F2FP.F16.E4M3.UNPACK_B R89, R90.H1 ;  /* 0x0000005aff59723e */ /* 0x000fe200030006ff */
[----:B------:R-:W-:Y:S01]  /*a3b0*/  HADD2.F32 R92, -RZ, R92.H1_H1 ;  /* 0x3000005cff5c7230 */ /* 0x000fe20000004100 */
[----:B------:R-:W-:Y:S01]  /*a3c0*/  F2FP.F16.E4M3.UNPACK_B R184, R184 ;  /* 0x000000b8ffb8723e */ /* 0x000fe200020006ff */
[--C-:B------:R-:W-:Y:S01]  /*a3d0*/  HADD2.F32 R194, -RZ, R88.reuse.H0_H0 ;  /* 0x20000058ffc27230 */ /* 0x100fe20000004100 */
[----:B------:R-:W-:Y:S01]  /*a3e0*/  F2FP.F16.E4M3.UNPACK_B R94, R94 ;  /* 0x0000005eff5e723e */ /* 0x000fe200020006ff */
[----:B------:R-:W-:Y:S01]  /*a3f0*/  HADD2.F32 R182, -RZ, R89.H0_H0 ;  /* 0x20000059ffb67230 */ /* 0x000fe20000004100 */
[----:B------:R-:W-:Y:S01]  /*a400*/  F2FP.F16.E4M3.UNPACK_B R90, R90 ;  /* 0x0000005aff5a723e */ /* 0x000fe200020006ff */
[----:B------:R-:W-:-:S02]  /*a410*/  HADD2.F32 R88, -RZ, R88.H1_H1 ;  /* 0x30000058ff587230 */ /* 0x000fc40000004100 */
[-C--:B------:R-:W-:Y:S01]  /*a420*/  FMUL.FTZ R190, R93, R194.reuse ;  /* 0x000000c25dbe7220 */ /* 0x080fe20000410000 */
[----:B------:R-:W-:Y:S02]  /*a430*/  HADD2.F32 R89, -RZ, R89.H1_H1 ;  /* 0x30000059ff597230 */ /* 0x000fe40000004100 */
[C---:B------:R-:W-:Y:S01]  /*a440*/  FMUL.FTZ R194, R182.reuse, R194 ;  /* 0x000000c2b6c27220 */ /* 0x040fe20000410000 */
[----:B------:R-:W-:Y:S01]  /*a450*/  F2FP.SATFINITE.E4M3.F32.PACK_AB_MERGE_C R41, R41, R189, R55 ;  /* 0x000000bd2929723e */ /* 0x000fe20004807037 */
[-C--:B------:R-:W-:Y:S02]  /*a460*/  FFMA.FTZ R190, R182, R183.reuse, -R190 ;  /* 0x000000b7b6be7223 */ /* 0x080fe400000108be */
[----:B------:R-:W-:Y:S01]  /*a470*/  FFMA.FTZ R194, R93, R183, R194 ;  /* 0x000000b75dc27223 */ /* 0x000fe200000100c2 */
[-C--:B------:R-:W-:Y:S01]  /*a480*/  FMUL.FTZ R93, R92, R88.reuse ;  /* 0x000000585c5d7220 */ /* 0x080fe20000410000 */
[----:B------:R-:W-:Y:S01]  /*a490*/  FMUL.FTZ R88, R89, R88 ;  /* 0x0000005859587220 */ /* 0x000fe20000410000 */
[----:B------:R-:W-:-:S02]  /*a4a0*/  HADD2.F32 R183, -RZ, R184.H0_H0 ;  /* 0x200000b8ffb77230 */ /* 0x000fc40000004100 */
[-C--:B------:R-:W-:Y:S01]  /*a4b0*/  FFMA.FTZ R89, R89, R95.reuse, -R93 ;  /* 0x0000005f59597223 */ /* 0x080fe2000001085d */
[----:B------:R-:W-:Y:S01]  /*a4c0*/  FFMA.FTZ R88, R92, R95, R88 ;  /* 0x0000005f5c587223 */ /* 0x000fe20000010058 */
[----:B------:R-:W-:Y:S02]  /*a4d0*/  HADD2.F32 R92, -RZ, R94.H0_H0 ;  /* 0x2000005eff5c7230 */ /* 0x000fe40000004100 */
[----:B------:R-:W-:Y:S01]  /*a4e0*/  HADD2.F32 R95, -RZ, R90.H0_H0 ;  /* 0x2000005aff5f7230 */ /* 0x000fe20000004100 */
[----:B------:R-:W-:Y:S01]  /*a4f0*/  F2FP.SATFINITE.E4M3.F32.PACK_AB_MERGE_C R89, R89, R190, RZ ;  /* 0x000000be5959723e */ /* 0x000fe200048070ff */
[----:B------:R-:W-:Y:S02]  /*a500*/  HADD2.F32 R93, -RZ, R185.H0_H0 ;  /* 0x200000b9ff5d7230 */ /* 0x000fe40000004100 */
[-C--:B------:R-:W-:Y:S01]  /*a510*/  FMUL.FTZ R182, R92, R183.reuse ;  /* 0x000000b75cb67220 */ /* 0x080fe20000410000 */
[----:B------:R-:W-:Y:S02]  /*a520*/  HADD2.F32 R184, -RZ, R184.H1_H1 ;  /* 0x300000b8ffb87230 */ /* 0x000fe40000004100 */
[----:B------:R-:W-:Y:S01]  /*a530*/  FMUL.FTZ R183, R95, R183 ;  /* 0x000000b75fb77220 */ /* 0x000fe20000410000 */
[----:B------:R-:W-:-:S02]  /*a540*/  HADD2.F32 R94, -RZ, R94.H1_H1 ;  /* 0x3000005eff5e7230 */ /* 0x000fc40000004100 */
[-C--:B------:R-:W-:Y:S01]  /*a550*/  FFMA.FTZ R182, R95, R93.reuse, -R182 ;  /* 0x0000005d5fb67223 */ /* 0x080fe200000108b6 */
[----:B------:R-:W-:Y:S02]  /*a560*/  HADD2.F32 R90, -RZ, R90.H1_H1 ;  /* 0x3000005aff5a7230 */ /* 0x000fe40000004100 */
[----:B------:R-:W-:Y:S01]  /*a570*/  FFMA.FTZ R183, R92, R93, R183 ;  /* 0x0000005d5cb77223 */ /* 0x000fe200000100b7 */
[----:B------:R-:W-:Y:S02]  /*a580*/  HADD2.F32 R185, -RZ, R185.H1_H1 ;  /* 0x300000b9ffb97230 */ /* 0x000fe40000004100 */
[----:B------:R-:W-:Y:S01]  /*a590*/  FMUL.FTZ R92, R94, R184 ;  /* 0x000000b85e5c7220 */ /* 0x000fe20000410000 */
[----:B------:R-:W-:Y:S01]  /*a5a0*/  F2FP.SATFINITE.E4M3.F32.PACK_AB_MERGE_C R88, R88, R194, RZ ;  /* 0x000000c25858723e */ /* 0x000fe200048070ff */
[C---:B------:R-:W-:Y:S01]  /*a5b0*/  FMUL.FTZ R184, R90.reuse, R184 ;  /* 0x000000b85ab87220 */ /* 0x040fe20000410000 */
[----:B------:R-:W-:Y:S02]  /*a5c0*/  IMAD.MOV.U32 R93, RZ, RZ, R40 ;  /* 0x000000ffff5d7224 */ /* 0x000fe400078e0028 */
[----:B------:R-:W-:Y:S01]  /*a5d0*/  FFMA.FTZ R92, R90, R185, -R92 ;  /* 0x000000b95a5c7223 */ /* 0x000fe2000001085c */
[----:B------:R-:W-:-:S02]  /*a5e0*/  IMAD.MOV.U32 R95, RZ, RZ, R42 ;  /* 0x000000ffff5f7224 */ /* 0x000fc400078e002a */
[----:B------:R-:W-:Y:S02]  /*a5f0*/  FFMA.FTZ R184, R94, R185, R184 ;  /* 0x000000b95eb87223 */ /* 0x000fe400000100b8 */
[----:B------:R-:W-:Y:S01]  /*a600*/  F2FP.SATFINITE.E4M3.F32.PACK_AB_MERGE_C R182, R92, R182, R89 ;  /* 0x000000b65cb6723e */ /* 0x000fe20004807059 */
[----:B------:R-:W-:Y:S02]  /*a610*/  IMAD.MOV.U32 R89, RZ, RZ, R188 ;  /* 0x000000ffff597224 */ /* 0x000fe400078e00bc */
[----:B------:R-:W-:Y:S01]  /*a620*/  F2FP.SATFINITE.E4M3.F32.PACK_AB_MERGE_C R183, R184, R183, R88 ;  /* 0x000000b7b8b7723e */ /* 0x000fe20004807058 */
[----:B------:R-:W-:Y:S01]  /*a630*/  IMAD.MOV.U32 R88, RZ, RZ, R187 ;  /* 0x000000ffff587224 */ /* 0x000fe200078e00bb */
[----:B------:R-:W-:Y:S01]  /*a640*/  MOV R92, R41 ;  /* 0x00000029005c7202 */ /* 0x000fe20000000f00 */
[----:B------:R-:W-:Y:S02]  /*a650*/  IMAD.MOV.U32 R90, RZ, RZ, R182 ;  /* 0x000000ffff5a7224 */ /* 0x000fe400078e00b6 */
[----:B------:R-:W-:-:S07]  /*a660*/  IMAD.MOV.U32 R94, RZ, RZ, R183 ;  /* 0x000000ffff5e7224 */ /* 0x000fce00078e00b7 */
.L_x_404:
[----:B------:R-:W-:Y:S05]  /*a670*/  BSYNC B3 ;  /* 0x0000000000037941 */ /* 0x000fea0003800000 */
.L_x_403:
[----:B------:R-:W-:-:S13]  /*a680*/  ISETP.GE.AND P4, PT, R186, R154, PT ;  /* 0x0000009aba00720c */ /* 0x000fda0003f86270 */
[--C-:B------:R-:W-:Y:S02]  /*a690*/  @!P4 SHF.R.S32.HI R43, RZ, 0x1f, R186.reuse ;  /* 0x0000001fff2bc819 */ /* 0x100fe400000114ba */
[----:B------:R-:W-:-:S04]  /*a6a0*/  @!P4 IADD3 R42, P5, P6, R116, R140, R186 ;  /* 0x0000008c742ac210 */ /* 0x000fc80007ebe0ba */
[----:B------:R-:W-:Y:S02]  /*a6b0*/  @!P4 IADD3.X R43, R4, R176, R43, P5, P6 ;  /* 0x000000b0042bc210 */ /* 0x000fe40002fec42b */
[----:B------:R-:W-:-:S04]  /*a6c0*/  IADD3 R40, P5, P6, R116, R140, R25 ;  /* 0x0000008c74287210 */ /* 0x000fc80007ebe019 */
[----:B------:R-:W-:Y:S02]  /*a6d0*/  IADD3.X R41, R4, R176, R30, P5, P6 ;  /* 0x000000b004297210 */ /* 0x000fe40002fec41e */
[----:B------:R-:W-:-:S04]  /*a6e0*/  IADD3 R40, P5, R40, R124, RZ ;  /* 0x0000007c28287210 */ /* 0x000fc80007fbe0ff */
[----:B------:R-:W-:Y:S02]  /*a6f0*/  IADD3.X R41, R41, R125, RZ, P5, !PT ;  /* 0x0000007d29297210 */ /* 0x000fe40002ffe4ff */
[----:B------:R-:W-:-:S03]  /*a700*/  @!P4 IADD3 R42, P5, R42, R124, RZ ;  /* 0x0000007c2a2ac210 */ /* 0x000fc60007fbe0ff */
[----:B-1----:R1:W-:Y:S02]  /*a710*/  STG.E.128 desc[UR54][R40.64], R88 ;  /* 0x0000005828007986 */ /* 0x0023e4000c101d36 */
[----:B------:R-:W-:-:S05]  /*a720*/  @!P4 IMAD.X R43, R43, 0x1, R125, P5 ;  /* 0x000000012b2bc824 */ /* 0x000fca00028e067d */
[----:B0-----:R1:W-:Y:S03]  /*a730*/  @!P4 STG.E.128 desc[UR54][R42.64], R92 ;  /* 0x0000005c2a00c986 */ /* 0x0013e6000c101d36 */
.L_x_402:
[----:B------:R-:W-:Y:S05]  /*a740*/  BSYNC B2 ;  /* 0x0000000000027941 */ /* 0x000fea0003800000 */
.L_x_401:
[----:B------:R-:W-:Y:S01]  /*a750*/  ISETP.NE.AND P4, PT, R35, RZ, PT ;  /* 0x000000ff2300720c */ /* 0x000fe20003f85270 */
[----:B------:R-:W-:-:S12]  /*a760*/  BSSY B2, `(.L_x_405) ;  /* 0x00000fb000027945 */ /* 0x000fd80003800000 */
[----:B------:R-:W-:Y:S05]  /*a770*/  @!P4 BRA `(.L_x_406) ;  /* 0x0000000c00e4c947 */ /* 0x000fea0003800000 */
[----:B-1----:R-:W-:Y:S01]  /*a780*/  SEL R40, R99, R159, !P1 ;  /* 0x0000009f63287207 */ /* 0x002fe20004800000 */
[----:B------:R-:W-:Y:S01]  /*a790*/  BSSY B3, `(.L_x_407) ;  /* 0x00000eb000037945 */ /* 0x000fe20003800000 */
[----:B------:R-:W-:Y:S02]  /*a7a0*/  ISETP.GE.AND P4, PT, R0, R133, PT ;  /* 0x000000850000720c */ /* 0x000fe40003f86270 */
[----:B------:R-:W-:-:S04]  /*a7b0*/  SHF.R.S32.HI R41, RZ, 0x1f, R40 ;  /* 0x0000001fff297819 */ /* 0x000fc80000011428 */
[----:B------:R-:W-:-:S04]  /*a7c0*/  LEA.HI R41, R41, R40, RZ, 0x5 ;  /* 0x0000002829297211 */ /* 0x000fc800078f28ff */
[----:B0-----:R-:W-:-:S04]  /*a7d0*/  LEA.HI.SX32 R88, R41, R26, 0x1b ;  /* 0x0000001a29587211 */ /* 0x001fc800078fdaff */
[----:B------:R-:W-:-:S04]  /*a7e0*/  SHF.R.S32.HI R41, RZ, 0x1f, R88 ;  /* 0x0000001fff297819 */ /* 0x000fc80000011458 */
[----:B------:R-:W-:Y:S01]  /*a7f0*/  LEA.HI R41, R41, R88, RZ, 0x2 ;  /* 0x0000005829297211 */ /* 0x000fe200078f10ff */
[----:B------:R-:W-:-:S03]  /*a800*/  IMAD.SHL.U32 R88, R88, 0x10, RZ ;  /* 0x0000001058587824 */ /* 0x000fc600078e00ff */
[----:B------:R-:W-:Y:S02]  /*a810*/  SHF.R.S32.HI R41, RZ, 0x2, R41 ;  /* 0x00000002ff297819 */ /* 0x000fe40000011429 */
[----:B------:R-:W-:-:S03]  /*a820*/  LOP3.LUT R40, R175, 0x30, R88, 0xf8, !PT ;  /* 0x00000030af287812 */ /* 0x000fc600078ef858 */
[----:B------:R-:W-:Y:S01]  /*a830*/  IMAD R41, R41, 0x2800, R197 ;  /* 0x0000280029297824 */ /* 0x000fe200078e02c5 */
[----:B------:R-:W-:-:S05]  /*a840*/  LOP3.LUT R40, R40, R196, RZ, 0x3c, !PT ;  /* 0x000000c428287212 */ /* 0x000fca00078e3cff */
[----:B------:R-:W-:-:S04]  /*a850*/  IMAD.IADD R40, R41, 0x1, R40 ;  /* 0x0000000129287824 */ /* 0x000fc800078e0228 */
[C---:B------:R-:W-:Y:S02]  /*a860*/  IMAD R52, R17.reuse, 0x7800, R40 ;  /* 0x0000780011347824 */ /* 0x040fe400078e0228 */
[----:B------:R-:W-:-:S03]  /*a870*/  IMAD R40, R17, 0x7800, R142 ;  /* 0x0000780011287824 */ /* 0x000fc600078e028e */
[C---:B------:R-:W-:Y:S01]  /*a880*/  IADD3 R52, R16.reuse, R52, RZ ;  /* 0x0000003410347210 */ /* 0x040fe20007ffe0ff */
[----:B------:R-:W-:-:S05]  /*a890*/  IMAD.IADD R40, R16, 0x1, R40 ;  /* 0x0000000110287824 */ /* 0x000fca00078e0228 */
[----:B------:R-:W0:Y:S04]  /*a8a0*/  LDS.128 R52, [R52+0x1a400] ;  /* 0x01a4000034347984 */ /* 0x000e280000000c00 */
[----:B------:R-:W1:Y:S01]  /*a8b0*/  LDS.128 R40, [R40+0x1a400] ;  /* 0x01a4000028287984 */ /* 0x000e620000000c00 */
[----:B------:R-:W-:Y:S05]  /*a8c0*/  @P4 BRA `(.L_x_408) ;  /* 0x0000000c005c4947 */ /* 0x000fea0003800000 */
[----:B------:R-:W-:Y:S02]  /*a8d0*/  SHF.R.U32.HI R46, RZ, 0x8, R57 ;  /* 0x00000008ff2e7819 */ /* 0x000fe40000011639 */
[--C-:B------:R-:W-:Y:S02]  /*a8e0*/  SHF.R.U32.HI R90, RZ, 0x8, R59.reuse ;  /* 0x00000008ff5a7819 */ /* 0x100fe4000001163b */
[----:B------:R-:W-:Y:S01]  /*a8f0*/  LOP3.LUT R89, R59, 0xff0000ff, RZ, 0xc0, !PT ;  /* 0xff0000ff3b597812 */ /* 0x000fe200078ec0ff */
[----:B------:R-:W-:Y:S01]  /*a900*/  IMAD.SHL.U32 R93, R46, 0x100, RZ ;  /* 0x000001002e5d7824 */ /* 0x000fe200078e00ff */
[----:B------:R-:W-:Y:S01]  /*a910*/  SHF.R.U32.HI R44, RZ, 0x10, R59 ;  /* 0x00000010ff2c7819 */ /* 0x000fe2000001163b */
[----:B------:R-:W-:Y:S01]  /*a920*/  IMAD.SHL.U32 R90, R90, 0x100, RZ ;  /* 0x000001005a5a7824 */ /* 0x000fe200078e00ff */
[----:B------:R-:W-:Y:S02]  /*a930*/  SHF.R.U32.HI R59, RZ, 0x8, R45 ;  /* 0x00000008ff3b7819 */ /* 0x000fe4000001162d */
[----:B------:R-:W-:Y:S01]  /*a940*/  SHF.R.U32.HI R58, RZ, 0x10, R57 ;  /* 0x00000010ff3a7819 */ /* 0x000fe20000011639 */
[----:B------:R-:W-:Y:S01]  /*a950*/  IMAD.U32 R44, R44, 0x10000, RZ ;  /* 0x000100002c2c7824 */ /* 0x000fe200078e00ff */
[----:B------:R-:W-:-:S02]  /*a960*/  LOP3.LUT R56, R57, 0xff0000ff, RZ, 0xc0, !PT ;  /* 0xff0000ff39387812 */ /* 0x000fc400078ec0ff */
[----:B------:R-:W-:Y:S01]  /*a970*/  LOP3.LUT R91, R45, 0xff0000ff, RZ, 0xc0, !PT ;  /* 0xff0000ff2d5b7812 */ /* 0x000fe200078ec0ff */
[----:B------:R-:W-:Y:S01]  /*a980*/  IMAD.U32 R58, R58, 0x10000, RZ ;  /* 0x000100003a3a7824 */ /* 0x000fe200078e00ff */
[----:B------:R-:W-:Y:S02]  /*a990*/  SHF.R.U32.HI R92, RZ, 0x10, R45 ;  /* 0x00000010ff5c7819 */ /* 0x000fe4000001162d */
[--C-:B------:R-:W-:Y:S02]  /*a9a0*/  SHF.R.U32.HI R45, RZ, 0x8, R47.reuse ;  /* 0x00000008ff2d7819 */ /* 0x100fe4000001162f */
[----:B------:R-:W-:Y:S02]  /*a9b0*/  LOP3.LUT R46, R47, 0xff0000ff, RZ, 0xc0, !PT ;  /* 0xff0000ff2f2e7812 */ /* 0x000fe400078ec0ff */
[----:B------:R-:W-:Y:S01]  /*a9c0*/  SHF.R.U32.HI R57, RZ, 0x10, R47 ;  /* 0x00000010ff397819 */ /* 0x000fe2000001162f */
[----:B------:R-:W-:Y:S01]  /*a9d0*/  IMAD.SHL.U32 R47, R59, 0x100, RZ ;  /* 0x000001003b2f7824 */ /* 0x000fe200078e00ff */
[----:B------:R-:W-:Y:S01]  /*a9e0*/  LOP3.LUT R56, R56, 0xff00, R93, 0xf8, !PT ;  /* 0x0000ff0038387812 */ /* 0x000fe200078ef85d */
[----:B------:R-:W-:Y:S01]  /*a9f0*/  IMAD.SHL.U32 R45, R45, 0x100, RZ ;  /* 0x000001002d2d7824 */ /* 0x000fe200078e00ff */
[----:B------:R-:W-:-:S02]  /*aa00*/  SHF.L.U32 R92, R92, 0x10, RZ ;  /* 0x000000105c5c7819 */ /* 0x000fc400000006ff */
[----:B------:R-:W-:Y:S02]  /*aa10*/  LOP3.LUT R47, R91, 0xff00, R47, 0xf8, !PT ;  /* 0x0000ff005b2f7812 */ /* 0x000fe400078ef82f */
[----:B------:R-:W-:Y:S01]  /*aa20*/  LOP3.LUT R91, R56, 0xff0000, R58, 0xf8, !PT ;  /* 0x00ff0000385b7812 */ /* 0x000fe200078ef83a */
[----:B0-----:R-:W-:Y:S01]  /*aa30*/  IMAD.MOV.U32 R58, RZ, RZ, R53 ;  /* 0x000000ffff3a7224 */ /* 0x001fe200078e0035 */
[----:B------:R-:W-:Y:S02]  /*aa40*/  LOP3.LUT R56, R47, 0xff0000, R92, 0xf8, !PT ;  /* 0x00ff00002f387812 */ /* 0x000fe400078ef85c */
[----:B------:R-:W-:Y:S02]  /*aa50*/  LOP3.LUT R59, R89, 0xff00, R90, 0xf8, !PT ;  /* 0x0000ff00593b7812 */ /* 0x000fe400078ef85a */
[----:B------:R-:W-:Y:S02]  /*aa60*/  F2FP.F16.E4M3.UNPACK_B R89, R58 ;  /* 0x0000003aff59723e */ /* 0x000fe400020006ff */
[----:B------:R-:W-:-:S02]  /*aa70*/  F2FP.F16.E4M3.UNPACK_B R92, R56 ;  /* 0x00000038ff5c723e */ /* 0x000fc400020006ff */
[----:B-1----:R-:W-:Y:S01]  /*aa80*/  F2FP.F16.E4M3.UNPACK_B R47, R41 ;  /* 0x00000029ff2f723e */ /* 0x002fe200020006ff */
[----:B------:R-:W-:Y:S01]  /*aa90*/  HADD2.F32 R53, -RZ, R89.H0_H0 ;  /* 0x20000059ff357230 */ /* 0x000fe20000004100 */
[-C--:B------:R-:W-:Y:S01]  /*aaa0*/  F2FP.F16.E4M3.UNPACK_B R93, R91.reuse ;  /* 0x0000005bff5d723e */ /* 0x080fe200020006ff */
[--C-:B------:R-:W-:Y:S01]  /*aab0*/  HADD2.F32 R95, -RZ, R92.reuse.H0_H0 ;  /* 0x2000005cff5f7230 */ /* 0x100fe20000004100 */
[----:B------:R-:W-:Y:S01]  /*aac0*/  F2FP.F16.E4M3.UNPACK_B R58, R58.H1 ;  /* 0x0000003aff3a723e */ /* 0x000fe200030006ff */
[----:B------:R-:W-:Y:S01]  /*aad0*/  HADD2.F32 R90, -RZ, R47.H0_H0 ;  /* 0x2000002fff5a7230 */ /* 0x000fe20000004100 */
[----:B------:R-:W-:Y:S01]  /*aae0*/  F2FP.F16.E4M3.UNPACK_B R91, R91.H1 ;  /* 0x0000005bff5b723e */ /* 0x000fe200030006ff */
[----:B------:R-:W-:Y:S02]  /*aaf0*/  HADD2.F32 R94, -RZ, R93.H0_H0 ;  /* 0x2000005dff5e7230 */ /* 0x000fe40000004100 */
[----:B------:R-:W-:Y:S01]  /*ab00*/  FMUL.FTZ R182, R53, R95 ;  /* 0x0000005f35b67220 */ /* 0x000fe20000410000 */
[----:B------:R-:W-:-:S02]  /*ab10*/  HADD2.F32 R92, -RZ, R92.H1_H1 ;  /* 0x3000005cff5c7230 */ /* 0x000fc40000004100 */
[C---:B------:R-:W-:Y:S01]  /*ab20*/  FMUL.FTZ R95, R90.reuse, R95 ;  /* 0x0000005f5a5f7220 */ /* 0x040fe20000410000 */
[----:B------:R-:W-:Y:S02]  /*ab30*/  HADD2.F32 R47, -RZ, R47.H1_H1 ;  /* 0x3000002fff2f7230 */ /* 0x000fe40000004100 */
[-C--:B------:R-:W-:Y:S01]  /*ab40*/  FFMA.FTZ R90, R90, R94.reuse, -R182 ;  /* 0x0000005e5a5a7223 */ /* 0x080fe200000108b6 */
[----:B------:R-:W-:Y:S02]  /*ab50*/  HADD2.F32 R93, -RZ, R93.H1_H1 ;  /* 0x3000005dff5d7230 */ /* 0x000fe40000004100 */
[----:B------:R-:W-:Y:S01]  /*ab60*/  FFMA.FTZ R53, R53, R94, R95 ;  /* 0x0000005e35357223 */ /* 0x000fe2000001005f */
[----:B------:R-:W-:Y:S01]  /*ab70*/  HADD2.F32 R94, -RZ, R89.H1_H1 ;  /* 0x30000059ff5e7230 */ /* 0x000fe20000004100 */
[----:B------:R-:W-:Y:S01]  /*ab80*/  LOP3.LUT R46, R46, 0xff00, R45, 0xf8, !PT ;  /* 0x0000ff002e2e7812 */ /* 0x000fe200078ef82d */
[----:B------:R-:W-:Y:S01]  /*ab90*/  IMAD.U32 R45, R57, 0x10000, RZ ;  /* 0x00010000392d7824 */ /* 0x000fe200078e00ff */
[----:B------:R-:W-:Y:S01]  /*aba0*/  LOP3.LUT R57, R59, 0xff0000, R44, 0xf8, !PT ;  /* 0x00ff00003b397812 */ /* 0x000fe200078ef82c */
[----:B------:R-:W-:-:S02]  /*abb0*/  IMAD.MOV.U32 R59, RZ, RZ, R43 ;  /* 0x000000ffff3b7224 */ /* 0x000fc400078e002b */
[-C--:B------:R-:W-:Y:S01]  /*abc0*/  FMUL.FTZ R89, R94, R92.reuse ;  /* 0x0000005c5e597220 */ /* 0x080fe20000410000 */
[C---:B------:R-:W-:Y:S01]  /*abd0*/  FMUL.FTZ R92, R47.reuse, R92 ;  /* 0x0000005c2f5c7220 */ /* 0x040fe20000410000 */
[----:B------:R-:W-:Y:S02]  /*abe0*/  LOP3.LUT R44, R46, 0xff0000, R45, 0xf8, !PT ;  /* 0x00ff00002e2c7812 */ /* 0x000fe400078ef82d */
[-C--:B------:R-:W-:Y:S01]  /*abf0*/  FFMA.FTZ R89, R47, R93.reuse, -R89 ;  /* 0x0000005d2f597223 */ /* 0x080fe20000010859 */
[----:B------:R-:W-:Y:S01]  /*ac00*/  FFMA.FTZ R47, R94, R93, R92 ;  /* 0x0000005d5e2f7223 */ /* 0x000fe2000001005c */
[----:B------:R-:W-:Y:S01]  /*ac10*/  F2FP.F16.E4M3.UNPACK_B R92, R56.H1 ;  /* 0x00000038ff5c723e */ /* 0x000fe200030006ff */
[----:B------:R-:W-:Y:S01]  /*ac20*/  HADD2.F32 R94, -RZ, R91.H0_H0 ;  /* 0x2000005bff5e7230 */ /* 0x000fe20000004100 */
[----:B------:R-:W-:Y:S01]  /*ac30*/  F2FP.F16.E4M3.UNPACK_B R93, R41.H1 ;  /* 0x00000029ff5d723e */ /* 0x000fe200030006ff */
[----:B------:R-:W-:Y:S01]  /*ac40*/  HADD2.F32 R41, -RZ, R58.H0_H0 ;  /* 0x2000003aff297230 */ /* 0x000fe20000004100 */
[----:B------:R-:W-:Y:S01]  /*ac50*/  MOV R45, R55 ;  /* 0x00000037002d7202 */ /* 0x000fe20000000f00 */
[----:B------:R-:W-:Y:S01]  /*ac60*/  HADD2.F32 R95, -RZ, R92.H0_H0 ;  /* 0x2000005cff5f7230 */ /* 0x000fe20000004100 */
[----:B------:R-:W-:Y:S01]  /*ac70*/  F2FP.F16.E4M3.UNPACK_B R43, R59 ;  /* 0x0000003bff2b723e */ /* 0x000fe200020006ff */
[----:B------:R-:W-:Y:S01]  /*ac80*/  HADD2.F32 R56, -RZ, R93.H0_H0 ;  /* 0x2000005dff387230 */ /* 0x000fe20000004100 */
[----:B------:R-:W-:Y:S01]  /*ac90*/  F2FP.F16.E4M3.UNPACK_B R46, R45 ;  /* 0x0000002dff2e723e */ /* 0x000fe200020006ff */
[----:B------:R-:W-:-:S02]  /*aca0*/  HADD2.F32 R58, -RZ, R58.H1_H1 ;  /* 0x3000003aff3a7230 */ /* 0x000fc40000004100 */
[CC--:B------:R-:W-:Y:S01]  /*acb0*/  FMUL.FTZ R182, R41.reuse, R95.reuse ;  /* 0x0000005f29b67220 */ /* 0x0c0fe20000410000 */
[----:B------:R-:W-:Y:S02]  /*acc0*/  HADD2.F32 R92, -RZ, R92.H1_H1 ;  /* 0x3000005cff5c7230 */ /* 0x000fe40000004100 */
[C---:B------:R-:W-:Y:S01]  /*acd0*/  FMUL.FTZ R95, R56.reuse, R95 ;  /* 0x0000005f385f7220 */ /* 0x040fe20000410000 */
[----:B------:R-:W-:Y:S01]  /*ace0*/  F2FP.F16.E4M3.UNPACK_B R45, R45.H1 ;  /* 0x0000002dff2d723e */ /* 0x000fe200030006ff */
[-C--:B------:R-:W-:Y:S01]  /*acf0*/  FFMA.FTZ R56, R56, R94.reuse, -R182 ;  /* 0x0000005e38387223 */ /* 0x080fe200000108b6 */
[----:B------:R-:W-:Y:S02]  /*ad00*/  HADD2.F32 R182, -RZ, R43.H0_H0 ;  /* 0x2000002bffb67230 */ /* 0x000fe40000004100 */
[----:B------:R-:W-:Y:S01]  /*ad10*/  FFMA.FTZ R41, R41, R94, R95 ;  /* 0x0000005e29297223 */ /* 0x000fe2000001005f */
[----:B------:R-:W-:Y:S02]  /*ad20*/  HADD2.F32 R94, -RZ, R93.H1_H1 ;  /* 0x3000005dff5e7230 */ /* 0x000fe40000004100 */
[----:B------:R-:W-:-:S02]  /*ad30*/  HADD2.F32 R93, -RZ, R91.H1_H1 ;  /* 0x3000005bff5d7230 */ /* 0x000fc40000004100 */
[-C--:B------:R-:W-:Y:S01]  /*ad40*/  FMUL.FTZ R91, R58, R92.reuse ;  /* 0x0000005c3a5b7220 */ /* 0x080fe20000410000 */
[----:B------:R-:W-:Y:S02]  /*ad50*/  HADD2.F32 R43, -RZ, R43.H1_H1 ;  /* 0x3000002bff2b7230 */ /* 0x000fe40000004100 */
[C---:B------:R-:W-:Y:S01]  /*ad60*/  FMUL.FTZ R92, R94.reuse, R92 ;  /* 0x0000005c5e5c7220 */ /* 0x040fe20000410000 */
[-C--:B------:R-:W-:Y:S01]  /*ad70*/  FFMA.FTZ R91, R94, R93.reuse, -R91 ;  /* 0x0000005d5e5b7223 */ /* 0x080fe2000001085b */
[----:B------:R-:W-:Y:S02]  /*ad80*/  HADD2.F32 R94, -RZ, R46.H0_H0 ;  /* 0x2000002eff5e7230 */ /* 0x000fe40000004100 */
[----:B------:R-:W-:Y:S01]  /*ad90*/  FFMA.FTZ R58, R58, R93, R92 ;  /* 0x0000005d3a3a7223 */ /* 0x000fe2000001005c */
[----:B------:R-:W-:Y:S02]  /*ada0*/  F2FP.F16.E4M3.UNPACK_B R92, R44 ;  /* 0x0000002cff5c723e */ /* 0x000fe400020006ff */
[----:B------:R-:W-:-:S02]  /*adb0*/  F2FP.F16.E4M3.UNPACK_B R93, R57 ;  /* 0x00000039ff5d723e */ /* 0x000fc400020006ff */
[----:B------:R-:W-:Y:S01]  /*adc0*/  F2FP.F16.E4M3.UNPACK_B R44, R44.H1 ;  /* 0x0000002cff2c723e */ /* 0x000fe200030006ff */
[--C-:B------:R-:W-:Y:S01]  /*add0*/  HADD2.F32 R55, -RZ, R92.reuse.H0_H0 ;  /* 0x2000005cff377230 */ /* 0x100fe20000004100 */
[----:B------:R-:W-:Y:S01]  /*ade0*/  F2FP.F16.E4M3.UNPACK_B R57, R57.H1 ;  /* 0x00000039ff39723e */ /* 0x000fe200030006ff */
[--C-:B------:R-:W-:Y:S01]  /*adf0*/  HADD2.F32 R95, -RZ, R93.reuse.H0_H0 ;  /* 0x2000005dff5f7230 */ /* 0x100fe20000004100 */
[----:B------:R-:W-:Y:S01]  /*ae00*/  F2FP.SATFINITE.E4M3.F32.PACK_AB_MERGE_C R56, R91, R56, RZ ;  /* 0x000000385b38723e */ /* 0x000fe200048070ff */
[----:B------:R-:W-:Y:S02]  /*ae10*/  HADD2.F32 R92, -RZ, R92.H1_H1 ;  /* 0x3000005cff5c7230 */ /* 0x000fe40000004100 */
[-C--:B------:R-:W-:Y:S01]  /*ae20*/  FMUL.FTZ R183, R94, R55.reuse ;  /* 0x000000375eb77220 */ /* 0x080fe20000410000 */
[C---:B------:R-:W-:Y:S01]  /*ae30*/  FMUL.FTZ R55, R182.reuse, R55 ;  /* 0x00000037b6377220 */ /* 0x040fe20000410000 */
[----:B------:R-:W-:Y:S01]  /*ae40*/  HADD2.F32 R93, -RZ, R93.H1_H1 ;  /* 0x3000005dff5d7230 */ /* 0x000fe20000004100 */
[----:B------:R-:W-:Y:S01]  /*ae50*/  F2FP.SATFINITE.E4M3.F32.PACK_AB_MERGE_C R89, R89, R90, R56 ;  /* 0x0000005a5959723e */ /* 0x000fe20004807038 */
[-C--:B------:R-:W-:Y:S01]  /*ae60*/  FFMA.FTZ R183, R182, R95.reuse, -R183 ;  /* 0x0000005fb6b77223 */ /* 0x080fe200000108b7 */
[----:B------:R-:W-:Y:S01]  /*ae70*/  FFMA.FTZ R94, R94, R95, R55 ;  /* 0x0000005f5e5e7223 */ /* 0x000fe20000010037 */
[----:B------:R-:W-:Y:S01]  /*ae80*/  HADD2.F32 R55, -RZ, R46.H1_H1 ;  /* 0x3000002eff377230 */ /* 0x000fe20000004100 */
[----:B------:R-:W-:Y:S01]  /*ae90*/  F2FP.F16.E4M3.UNPACK_B R56, R52.H1 ;  /* 0x00000034ff38723e */ /* 0x000fe200030006ff */
[--C-:B------:R-:W-:Y:S01]  /*aea0*/  HADD2.F32 R95, -RZ, R44.reuse.H0_H0 ;  /* 0x2000002cff5f7230 */ /* 0x100fe20000004100 */
[----:B------:R-:W-:Y:S01]  /*aeb0*/  F2FP.SATFINITE.E4M3.F32.PACK_AB_MERGE_C R41, R58, R41, RZ ;  /* 0x000000293a29723e */ /* 0x000fe200048070ff */
[----:B------:R-:W-:-:S02]  /*aec0*/  HADD2.F32 R44, -RZ, R44.H1_H1 ;  /* 0x3000002cff2c7230 */ /* 0x000fc40000004100 */
[----:B------:R-:W-:Y:S01]  /*aed0*/  FMUL.FTZ R46, R55, R92 ;  /* 0x0000005c372e7220 */ /* 0x000fe20000410000 */
[----:B------:R-:W-:Y:S02]  /*aee0*/  F2FP.F16.E4M3.UNPACK_B R58, R179.H1 ;  /* 0x000000b3ff3a723e */ /* 0x000fe400030006ff */
[----:B------:R-:W-:Y:S01]  /*aef0*/  F2FP.F16.E4M3.UNPACK_B R52, R52 ;  /* 0x00000034ff34723e */ /* 0x000fe200020006ff */
[C---:B------:R-:W-:Y:S01]  /*af00*/  FFMA.FTZ R46, R43.reuse, R93, -R46 ;  /* 0x0000005d2b2e7223 */ /* 0x040fe2000001082e */
[----:B------:R-:W-:Y:S01]  /*af10*/  FMUL.FTZ R43, R43, R92 ;  /* 0x0000005c2b2b7220 */ /* 0x000fe20000410000 */
[--C-:B------:R-:W-:Y:S01]  /*af20*/  HADD2.F32 R92, -RZ, R57.reuse.H0_H0 ;  /* 0x20000039ff5c7230 */ /* 0x100fe20000004100 */
[----:B------:R-:W-:Y:S01]  /*af30*/  F2FP.F16.E4M3.UNPACK_B R179, R179 ;  /* 0x000000b3ffb3723e */ /* 0x000fe200020006ff */
[----:B------:R-:W-:Y:S02]  /*af40*/  HADD2.F32 R57, -RZ, R57.H1_H1 ;  /* 0x30000039ff397230 */ /* 0x000fe40000004100 */
[----:B------:R-:W-:Y:S01]  /*af50*/  FFMA.FTZ R43, R55, R93, R43 ;  /* 0x0000005d372b7223 */ /* 0x000fe2000001002b */
[----:B------:R-:W-:Y:S01]  /*af60*/  F2FP.F16.E4M3.UNPACK_B R55, R59.H1 ;  /* 0x0000003bff37723e */ /* 0x000fe200030006ff */
[--C-:B------:R-:W-:Y:S01]  /*af70*/  HADD2.F32 R59, -RZ, R45.reuse.H0_H0 ;  /* 0x2000002dff3b7230 */ /* 0x100fe20000004100 */
[----:B------:R-:W-:Y:S01]  /*af80*/  F2FP.SATFINITE.E4M3.F32.PACK_AB_MERGE_C R53, R47, R53, R41 ;  /* 0x000000352f35723e */ /* 0x000fe20004807029 */
[----:B------:R-:W-:-:S02]  /*af90*/  HADD2.F32 R45, -RZ, R45.H1_H1 ;  /* 0x3000002dff2d7230 */ /* 0x000fc40000004100 */
[--C-:B------:R-:W-:Y:S02]  /*afa0*/  HADD2.F32 R93, -RZ, R55.reuse.H0_H0 ;  /* 0x20000037ff5d7230 */ /* 0x100fe40000004100 */
[-C--:B------:R-:W-:Y:S01]  /*afb0*/  FMUL.FTZ R182, R59, R95.reuse ;  /* 0x0000005f3bb67220 */ /* 0x080fe20000410000 */
[----:B------:R-:W-:Y:S02]  /*afc0*/  HADD2.F32 R55, -RZ, R55.H1_H1 ;  /* 0x30000037ff377230 */ /* 0x000fe40000004100 */
[--C-:B------:R-:W-:Y:S02]  /*afd0*/  HADD2.F32 R91, -RZ, R58.reuse.H0_H0 ;  /* 0x2000003aff5b7230 */ /* 0x100fe40000004100 */
[C---:B------:R-:W-:Y:S01]  /*afe0*/  FFMA.FTZ R182, R93.reuse, R92, -R182 ;  /* 0x0000005c5db67223 */ /* 0x040fe200000108b6 */
[----:B------:R-:W-:Y:S01]  /*aff0*/  FMUL.FTZ R93, R93, R95 ;  /* 0x0000005f5d5d7220 */ /* 0x000fe20000410000 */
[----:B------:R-:W-:Y:S02]  /*b000*/  HADD2.F32 R58, -RZ, R58.H1_H1 ;  /* 0x3000003aff3a7230 */ /* 0x000fe40000004100 */
[----:B------:R-:W-:-:S02]  /*b010*/  IMAD.MOV.U32 R41, RZ, RZ, R89 ;  /* 0x000000ffff297224 */ /* 0x000fc400078e0059 */
[----:B------:R-:W-:Y:S01]  /*b020*/  FFMA.FTZ R93, R59, R92, R93 ;  /* 0x0000005c3b5d7223 */ /* 0x000fe2000001005d */
[-C--:B------:R-:W-:Y:S01]  /*b030*/  FMUL.FTZ R59, R45, R44.reuse ;  /* 0x0000002c2d3b7220 */ /* 0x080fe20000410000 */
[----:B------:R-:W-:-:S03]  /*b040*/  FMUL.FTZ R44, R55, R44 ;  /* 0x0000002c372c7220 */ /* 0x000fc60000410000 */
[-C--:B------:R-:W-:Y:S01]  /*b050*/  FFMA.FTZ R59, R55, R57.reuse, -R59 ;  /* 0x00000039373b7223 */ /* 0x080fe2000001083b */
[----:B------:R-:W-:Y:S01]  /*b060*/  FFMA.FTZ R45, R45, R57, R44 ;  /* 0x000000392d2d7223 */ /* 0x000fe2000001002c */
[-C--:B------:R-:W-:Y:S01]  /*b070*/  F2FP.F16.E4M3.UNPACK_B R44, R181.reuse.H1 ;  /* 0x000000b5ff2c723e */ /* 0x080fe200030006ff */
[--C-:B------:R-:W-:Y:S01]  /*b080*/  HADD2.F32 R57, -RZ, R56.reuse.H0_H0 ;  /* 0x20000038ff397230 */ /* 0x100fe20000004100 */
[-C--:B------:R-:W-:Y:S01]  /*b090*/  F2FP.F16.E4M3.UNPACK_B R55, R40.reuse.H1 ;  /* 0x00000028ff37723e */ /* 0x080fe200030006ff */
[----:B------:R-:W-:Y:S01]  /*b0a0*/  HADD2.F32 R56, -RZ, R56.H1_H1 ;  /* 0x30000038ff387230 */ /* 0x000fe20000004100 */
[----:B------:R-:W-:Y:S01]  /*b0b0*/  F2FP.F16.E4M3.UNPACK_B R181, R181 ;  /* 0x000000b5ffb5723e */ /* 0x000fe200020006ff */
[--C-:B------:R-:W-:Y:S01]  /*b0c0*/  HADD2.F32 R95, -RZ, R44.reuse.H0_H0 ;  /* 0x2000002cff5f7230 */ /* 0x100fe20000004100 */
[----:B------:R-:W-:Y:S01]  /*b0d0*/  F2FP.F16.E4M3.UNPACK_B R40, R40 ;  /* 0x00000028ff28723e */ /* 0x000fe200020006ff */
[----:B------:R-:W-:Y:S01]  /*b0e0*/  HADD2.F32 R90, -RZ, R55.H0_H0 ;  /* 0x20000037ff5a7230 */ /* 0x000fe20000004100 */
[----:B------:R-:W-:Y:S01]  /*b0f0*/  F2FP.SATFINITE.E4M3.F32.PACK_AB_MERGE_C R59, R59, R182, RZ ;  /* 0x000000b63b3b723e */ /* 0x000fe200048070ff */
[----:B------:R-:W-:-:S02]  /*b100*/  HADD2.F32 R44, -RZ, R44.H1_H1 ;  /* 0x3000002cff2c7230 */ /* 0x000fc40000004100 */
[-C--:B------:R-:W-:Y:S01]  /*b110*/  FMUL.FTZ R92, R57, R95.reuse ;  /* 0x0000005f395c7220 */ /* 0x080fe20000410000 */
[----:B------:R-:W-:Y:S02]  /*b120*/  HADD2.F32 R55, -RZ, R55.H1_H1 ;  /* 0x30000037ff377230 */ /* 0x000fe40000004100 */
[C---:B------:R-:W-:Y:S01]  /*b130*/  FMUL.FTZ R95, R90.reuse, R95 ;  /* 0x0000005f5a5f7220 */ /* 0x040fe20000410000 */
[----:B------:R-:W-:Y:S01]  /*b140*/  F2FP.SATFINITE.E4M3.F32.PACK_AB_MERGE_C R45, R45, R93, RZ ;  /* 0x0000005d2d2d723e */ /* 0x000fe200048070ff */
[----:B------:R-:W-:Y:S01]  /*b150*/  FFMA.FTZ R92, R90, R91, -R92 ;  /* 0x0000005b5a5c7223 */ /* 0x000fe2000001085c */
[----:B------:R-:W-:Y:S01]  /*b160*/  F2FP.SATFINITE.E4M3.F32.PACK_AB_MERGE_C R46, R46, R183, R59 ;  /* 0x000000b72e2e723e */ /* 0x000fe2000480703b */
[----:B------:R-:W-:Y:S01]  /*b170*/  FFMA.FTZ R95, R57, R91, R95 ;  /* 0x0000005b395f7223 */ /* 0x000fe2000001005f */
[CC--:B------:R-:W-:Y:S01]  /*b180*/  FMUL.FTZ R57, R56.reuse, R44.reuse ;  /* 0x0000002c38397220 */ /* 0x0c0fe20000410000 */
[----:B------:R-:W-:Y:S01]  /*b190*/  FMUL.FTZ R44, R55, R44 ;  /* 0x0000002c372c7220 */ /* 0x000fe20000410000 */
[----:B------:R-:W-:Y:S01]  /*b1a0*/  HADD2.F32 R91, -RZ, R181.H0_H0 ;  /* 0x200000b5ff5b7230 */ /* 0x000fe20000004100 */
[----:B------:R-:W-:Y:S01]  /*b1b0*/  F2FP.SATFINITE.E4M3.F32.PACK_AB_MERGE_C R45, R43, R94, R45 ;  /* 0x0000005e2b2d723e */ /* 0x000fe2000480702d */
[-C--:B------:R-:W-:Y:S01]  /*b1c0*/  FFMA.FTZ R55, R55, R58.reuse, -R57 ;  /* 0x0000003a37377223 */ /* 0x080fe20000010839 */
[----:B------:R-:W-:Y:S01]  /*b1d0*/  FFMA.FTZ R44, R56, R58, R44 ;  /* 0x0000003a382c7223 */ /* 0x000fe2000001002c */
[----:B------:R-:W-:-:S02]  /*b1e0*/  HADD2.F32 R56, -RZ, R52.H0_H0 ;  /* 0x20000034ff387230 */ /* 0x000fc40000004100 */
[----:B------:R-:W-:Y:S01]  /*b1f0*/  HADD2.F32 R58, -RZ, R40.H0_H0 ;  /* 0x20000028ff3a7230 */ /* 0x000fe20000004100 */
[----:B------:R-:W-:Y:S01]  /*b200*/  F2FP.SATFINITE.E4M3.F32.PACK_AB_MERGE_C R55, R55, R92, RZ ;  /* 0x0000005c3737723e */ /* 0x000fe200048070ff */
[----:B------:R-:W-:Y:S02]  /*b210*/  HADD2.F32 R57, -RZ, R179.H0_H0 ;  /* 0x200000b3ff397230 */ /* 0x000fe40000004100 */
[-C--:B------:R-:W-:Y:S01]  /*b220*/  FMUL.FTZ R90, R56, R91.reuse ;  /* 0x0000005b385a7220 */ /* 0x080fe20000410000 */
[----:B------:R-:W-:Y:S02]  /*b230*/  HADD2.F32 R181, -RZ, R181.H1_H1 ;  /* 0x300000b5ffb57230 */ /* 0x000fe40000004100 */
[C---:B------:R-:W-:Y:S01]  /*b240*/  FMUL.FTZ R91, R58.reuse, R91 ;  /* 0x0000005b3a5b7220 */ /* 0x040fe20000410000 */
[----:B------:R-:W-:Y:S02]  /*b250*/  HADD2.F32 R52, -RZ, R52.H1_H1 ;  /* 0x30000034ff347230 */ /* 0x000fe40000004100 */
[----:B------:R-:W-:Y:S01]  /*b260*/  FFMA.FTZ R90, R58, R57, -R90 ;  /* 0x000000393a5a7223 */ /* 0x000fe2000001085a */
[----:B------:R-:W-:-:S02]  /*b270*/  HADD2.F32 R40, -RZ, R40.H1_H1 ;  /* 0x30000028ff287230 */ /* 0x000fc40000004100 */
[----:B------:R-:W-:Y:S01]  /*b280*/  FFMA.FTZ R91, R56, R57, R91 ;  /* 0x00000039385b7223 */ /* 0x000fe2000001005b */
[----:B------:R-:W-:Y:S02]  /*b290*/  HADD2.F32 R179, -RZ, R179.H1_H1 ;  /* 0x300000b3ffb37230 */ /* 0x000fe40000004100 */
[-C--:B------:R-:W-:Y:S01]  /*b2a0*/  FMUL.FTZ R56, R52, R181.reuse ;  /* 0x000000b534387220 */ /* 0x080fe20000410000 */
[-C--:B------:R-:W-:Y:S01]  /*b2b0*/  F2FP.F16.E4M3.UNPACK_B R58, R178.reuse.H1 ;  /* 0x000000b2ff3a723e */ /* 0x080fe200030006ff */
[C---:B------:R-:W-:Y:S01]  /*b2c0*/  FMUL.FTZ R181, R40.reuse, R181 ;  /* 0x000000b528b57220 */ /* 0x040fe20000410000 */
[----:B------:R-:W-:Y:S01]  /*b2d0*/  F2FP.F16.E4M3.UNPACK_B R178, R178 ;  /* 0x000000b2ffb2723e */ /* 0x000fe200020006ff */
[----:B------:R-:W-:Y:S01]  /*b2e0*/  FFMA.FTZ R56, R40, R179, -R56 ;  /* 0x000000b328387223 */ /* 0x000fe20000010838 */
[----:B------:R-:W-:Y:S01]  /*b2f0*/  F2FP.SATFINITE.E4M3.F32.PACK_AB_MERGE_C R44, R44, R95, RZ ;  /* 0x0000005f2c2c723e */ /* 0x000fe200048070ff */
[----:B------:R-:W-:Y:S01]  /*b300*/  FFMA.FTZ R40, R52, R179, R181 ;  /* 0x000000b334287223 */ /* 0x000fe200000100b5 */
[----:B------:R-:W-:Y:S01]  /*b310*/  IMAD.MOV.U32 R52, RZ, RZ, R42 ;  /* 0x000000ffff347224 */ /* 0x000fe200078e002a */
        /* <DEDUP_REMOVED lines=14> */
[CC--:B------:R-:W-:Y:S01]  /*b400*/  FMUL.FTZ R181, R57.reuse, R182.reuse ;  /* 0x000000b639b57220 */ /* 0x0c0fe20000410000 */
[----:B------:R-:W-:Y:S02]  /*b410*/  HADD2.F32 R55, -RZ, R55.H1_H1 ;  /* 0x30000037ff377230 */ /* 0x000fe40000004100 */
[----:B------:R-:W-:Y:S01]  /*b420*/  FMUL.FTZ R182, R92, R182 ;  /* 0x000000b65cb67220 */ /* 0x000fe20000410000 */
[----:B------:R-:W-:Y:S01]  /*b430*/  F2FP.SATFINITE.E4M3.F32.PACK_AB_MERGE_C R44, R40, R91, R44 ;  /* 0x0000005b282c723e */ /* 0x000fe2000480702c */
[-C--:B------:R-:W-:Y:S01]  /*b440*/  FFMA.FTZ R181, R92, R179.reuse, -R181 ;  /* 0x000000b35cb57223 */ /* 0x080fe200000108b5 */
[----:B------:R-:W-:Y:S02]  /*b450*/  IMAD.MOV.U32 R40, RZ, RZ, R90 ;  /* 0x000000ffff287224 */ /* 0x000fe400078e005a */
        /* <DEDUP_REMOVED lines=23> */
[----:B------:R-:W-:Y:S01]  /*b5d0*/  MOV R52, R44 ;  /* 0x0000002c00347202 */ /* 0x000fe20000000f00 */
[----:B------:R-:W-:-:S03]  /*b5e0*/  FFMA.FTZ R180, R54, R178, R180 ;  /* 0x000000b236b47223 */ /* 0x000fc600000100b4 */
[----:B------:R-:W-:Y:S02]  /*b5f0*/  F2FP.SATFINITE.E4M3.F32.PACK_AB_MERGE_C R55, R56, R92, R55 ;  /* 0x0000005c3837723e */ /* 0x000fe40004807037 */
[----:B------:R-:W-:-:S03]  /*b600*/  F2FP.SATFINITE.E4M3.F32.PACK_AB_MERGE_C R179, R180, R179, R42 ;  /* 0x000000b3b4b3723e */ /* 0x000fc6000480702a */
[----:B------:R-:W-:Y:S02]  /*b610*/  IMAD.MOV.U32 R42, RZ, RZ, R55 ;  /* 0x000000ffff2a7224 */ /* 0x000fe400078e0037 */
[----:B------:R-:W-:Y:S02]  /*b620*/  IMAD.MOV.U32 R54, RZ, RZ, R179 ;  /* 0x000000ffff367224 */ /* 0x000fe400078e00b3 */
[----:B------:R-:W-:-:S07]  /*b630*/  IMAD.MOV.U32 R55, RZ, RZ, R45 ;  /* 0x000000ffff377224 */ /* 0x000fce00078e002d */
.L_x_408:
[----:B------:R-:W-:Y:S05]  /*b640*/  BSYNC B3 ;  /* 0x0000000000037941 */ /* 0x000fea0003800000 */
.L_x_407:
        /* <DEDUP_REMOVED lines=12> */
.L_x_406:
[----:B------:R-:W-:Y:S05]  /*b710*/  BSYNC B2 ;  /* 0x0000000000027941 */ /* 0x000fea0003800000 */
.L_x_405:
[----:B------:R-:W-:-:S13]  /*b720*/  ISETP.NE.AND P4, PT, R36, RZ, PT ;  /* 0x000000ff2400720c */ /* 0x000fda0003f85270 */
[----:B------:R-:W-:Y:S05]  /*b730*/  @!P4 BRA `(.L_x_400) ;  /* 0x0000000c00d8c947 */ /* 0x000fea0003800000 */
[----:B-1-3--:R-:W3:Y:S01]  /*b740*/  LDL R40, [R1+0x10] ;  /* 0x0000100001287983 */ /* 0x00aee20000100800 */
[----:B------:R-:W-:Y:S01]  /*b750*/  ISETP.GE.AND P4, PT, R6, R133, PT ;  /* 0x000000850600720c */ /* 0x000fe20003f86270 */
[----:B------:R-:W-:Y:S01]  /*b760*/  BSSY B2, `(.L_x_409) ;  /* 0x00000e7000027945 */ /* 0x000fe20003800000 */
[----:B---3--:R-:W-:-:S04]  /*b770*/  LOP3.LUT P5, RZ, R40, 0x1, RZ, 0xc0, !PT ;  /* 0x0000000128ff7812 */ /* 0x008fc800078ac0ff */
[----:B------:R-:W-:-:S04]  /*b780*/  SEL R40, R99, R159, !P5 ;  /* 0x0000009f63287207 */ /* 0x000fc80006800000 */
[----:B------:R-:W-:-:S04]  /*b790*/  SHF.R.S32.HI R41, RZ, 0x1f, R40 ;  /* 0x0000001fff297819 */ /* 0x000fc80000011428 */
[----:B------:R-:W-:-:S04]  /*b7a0*/  LEA.HI R41, R41, R40, RZ, 0x5 ;  /* 0x0000002829297211 */ /* 0x000fc800078f28ff */
[----:B------:R-:W-:-:S04]  /*b7b0*/  LEA.HI.SX32 R41, R41, R28, 0x1b ;  /* 0x0000001c29297211 */ /* 0x000fc800078fdaff */
[----:B------:R-:W-:Y:S01]  /*b7c0*/  SHF.R.S32.HI R40, RZ, 0x1f, R41 ;  /* 0x0000001fff287819 */ /* 0x000fe20000011429 */
[----:B------:R-:W-:-:S03]  /*b7d0*/  IMAD.SHL.U32 R52, R41, 0x10, RZ ;  /* 0x0000001029347824 */ /* 0x000fc600078e00ff */
[----:B------:R-:W-:Y:S02]  /*b7e0*/  LEA.HI R40, R40, R41, RZ, 0x2 ;  /* 0x0000002928287211 */ /* 0x000fe400078f10ff */
[----:B------:R-:W-:Y:S02]  /*b7f0*/  LOP3.LUT R41, R175, 0x30, R52, 0xf8, !PT ;  /* 0x00000030af297812 */ /* 0x000fe400078ef834 */
[----:B------:R-:W-:Y:S02]  /*b800*/  SHF.R.S32.HI R40, RZ, 0x2, R40 ;  /* 0x00000002ff287819 */ /* 0x000fe40000011428 */
[----:B------:R-:W-:-:S03]  /*b810*/  LOP3.LUT R41, R41, R196, RZ, 0x3c, !PT ;  /* 0x000000c429297212 */ /* 0x000fc600078e3cff */
[----:B------:R-:W-:-:S04]  /*b820*/  IMAD R40, R40, 0x2800, R197 ;  /* 0x0000280028287824 */ /* 0x000fc800078e02c5 */
[----:B------:R-:W-:Y:S02]  /*b830*/  IMAD.IADD R40, R40, 0x1, R41 ;  /* 0x0000000128287824 */ /* 0x000fe400078e0229 */
[C---:B------:R-:W-:Y:S02]  /*b840*/  IMAD R41, R17.reuse, 0x7800, R134 ;  /* 0x0000780011297824 */ /* 0x040fe400078e0286 */
[----:B------:R-:W-:Y:S02]  /*b850*/  IMAD R43, R17, 0x7800, R40 ;  /* 0x00007800112b7824 */ /* 0x000fe400078e0228 */
[----:B------:R-:W-:-:S03]  /*b860*/  IMAD.IADD R41, R16, 0x1, R41 ;  /* 0x0000000110297824 */ /* 0x000fc600078e0229 */
[----:B------:R-:W-:-:S03]  /*b870*/  IADD3 R44, R16, R43, RZ ;  /* 0x0000002b102c7210 */ /* 0x000fc60007ffe0ff */
[----:B------:R-:W1:Y:S04]  /*b880*/  LDS.128 R40, [R41+0x1a400] ;  /* 0x01a4000029287984 */ /* 0x000e680000000c00 */
[----:B------:R-:W3:Y:S01]  /*b890*/  LDS.128 R44, [R44+0x1a400] ;  /* 0x01a400002c2c7984 */ /* 0x000ee20000000c00 */
[----:B------:R-:W-:Y:S05]  /*b8a0*/  @P4 BRA `(.L_x_410) ;  /* 0x0000000c00484947 */ /* 0x000fea0003800000 */
[----:B------:R-:W-:Y:S02]  /*b8b0*/  SHF.R.U32.HI R54, RZ, 0x8, R73 ;  /* 0x00000008ff367819 */ /* 0x000fe40000011649 */
[----:B------:R-:W-:Y:S02]  /*b8c0*/  SHF.R.U32.HI R58, RZ, 0x8, R49 ;  /* 0x00000008ff3a7819 */ /* 0x000fe40000011631 */
[----:B------:R-:W-:Y:S01]  /*b8d0*/  SHF.R.U32.HI R55, RZ, 0x8, R75 ;  /* 0x00000008ff377819 */ /* 0x000fe2000001164b */
[----:B------:R-:W-:Y:S01]  /*b8e0*/  IMAD.SHL.U32 R59, R54, 0x100, RZ ;  /* 0x00000100363b7824 */ /* 0x000fe200078e00ff */
[----:B------:R-:W-:Y:S01]  /*b8f0*/  SHF.R.U32.HI R50, RZ, 0x10, R73 ;  /* 0x00000010ff327819 */ /* 0x000fe20000011649 */
[----:B------:R-:W-:Y:S01]  /*b900*/  IMAD.SHL.U32 R58, R58, 0x100, RZ ;  /* 0x000001003a3a7824 */ /* 0x000fe200078e00ff */
[----:B------:R-:W-:Y:S01]  /*b910*/  SHF.R.U32.HI R57, RZ, 0x10, R49 ;  /* 0x00000010ff397819 */ /* 0x000fe20000011631 */
[----:B------:R-:W-:Y:S01]  /*b920*/  IMAD.SHL.U32 R55, R55, 0x100, RZ ;  /* 0x0000010037377824 */ /* 0x000fe200078e00ff */
[----:B------:R-:W-:Y:S01]  /*b930*/  LOP3.LUT R53, R73, 0xff0000ff, RZ, 0xc0, !PT ;  /* 0xff0000ff49357812 */ /* 0x000fe200078ec0ff */
[----:B------:R-:W-:Y:S01]  /*b940*/  IMAD.U32 R50, R50, 0x10000, RZ ;  /* 0x0001000032327824 */ /* 0x000fe200078e00ff */
[----:B------:R-:W-:-:S02]  /*b950*/  LOP3.LUT R49, R49, 0xff0000ff, RZ, 0xc0, !PT ;  /* 0xff0000ff31317812 */ /* 0x000fc400078ec0ff */
[----:B------:R-:W-:Y:S02]  /*b960*/  LOP3.LUT R72, R75, 0xff0000ff, RZ, 0xc0, !PT ;  /* 0xff0000ff4b487812 */ /* 0x000fe400078ec0ff */
[----:B------:R-:W-:Y:S02]  /*b970*/  LOP3.LUT R53, R53, 0xff00, R59, 0xf8, !PT ;  /* 0x0000ff0035357812 */ /* 0x000fe400078ef83b */
[----:B------:R-:W-:Y:S02]  /*b980*/  LOP3.LUT R49, R49, 0xff00, R58, 0xf8, !PT ;  /* 0x0000ff0031317812 */ /* 0x000fe400078ef83a */
[----:B------:R-:W-:Y:S02]  /*b990*/  SHF.L.U32 R58, R57, 0x10, RZ ;  /* 0x00000010393a7819 */ /* 0x000fe400000006ff */
[----:B------:R-:W-:Y:S02]  /*b9a0*/  LOP3.LUT R72, R72, 0xff00, R55, 0xf8, !PT ;  /* 0x0000ff0048487812 */ /* 0x000fe400078ef837 */
[----:B------:R-:W-:-:S02]  /*b9b0*/  LOP3.LUT R55, R53, 0xff0000, R50, 0xf8, !PT ;  /* 0x00ff000035377812 */ /* 0x000fc400078ef832 */
[----:B------:R-:W-:Y:S02]  /*b9c0*/  LOP3.LUT R53, R49, 0xff0000, R58, 0xf8, !PT ;  /* 0x00ff000031357812 */ /* 0x000fe400078ef83a */
[----:B---3--:R-:W-:Y:S02]  /*b9d0*/  F2FP.F16.E4M3.UNPACK_B R57, R45 ;  /* 0x0000002dff39723e */ /* 0x008fe400020006ff */
[----:B------:R-:W-:Y:S02]  /*b9e0*/  F2FP.F16.E4M3.UNPACK_B R59, R53 ;  /* 0x00000035ff3b723e */ /* 0x000fe400020006ff */
[----:B-1----:R-:W-:Y:S01]  /*b9f0*/  F2FP.F16.E4M3.UNPACK_B R49, R41 ;  /* 0x00000029ff31723e */ /* 0x002fe200020006ff */
[----:B------:R-:W-:Y:S01]  /*ba00*/  HADD2.F32 R50, -RZ, R57.H0_H0 ;  /* 0x20000039ff327230 */ /* 0x000fe20000004100 */
[----:B------:R-:W-:Y:S01]  /*ba10*/  SHF.R.U32.HI R48, RZ, 0x10, R75 ;  /* 0x00000010ff307819 */ /* 0x000fe2000001164b */
[----:B------:R-:W-:Y:S01]  /*ba20*/  HADD2.F32 R75, -RZ, R59.H0_H0 ;  /* 0x2000003bff4b7230 */ /* 0x000fe20000004100 */
[----:B------:R-:W-:Y:S01]  /*ba30*/  F2FP.F16.E4M3.UNPACK_B R73, R55 ;  /* 0x00000037ff49723e */ /* 0x000fe200020006ff */
[----:B------:R-:W-:Y:S01]  /*ba40*/  HADD2.F32 R58, -RZ, R49.H0_H0 ;  /* 0x20000031ff3a7230 */ /* 0x000fe20000004100 */
[----:B------:R-:W-:Y:S01]  /*ba50*/  F2FP.F16.E4M3.UNPACK_B R45, R45.H1 ;  /* 0x0000002dff2d723e */ /* 0x000fe200030006ff */
[----:B------:R-:W-:-:S02]  /*ba60*/  HADD2.F32 R59, -RZ, R59.H1_H1 ;  /* 0x3000003bff3b7230 */ /* 0x000fc40000004100 */
[-C--:B0-----:R-:W-:Y:S01]  /*ba70*/  FMUL.FTZ R88, R50, R75.reuse ;  /* 0x0000004b32587220 */ /* 0x081fe20000410000 */
[----:B------:R-:W-:Y:S02]  /*ba80*/  HADD2.F32 R74, -RZ, R73.H0_H0 ;  /* 0x20000049ff4a7230 */ /* 0x000fe40000004100 */
[C---:B------:R-:W-:Y:S01]  /*ba90*/  FMUL.FTZ R75, R58.reuse, R75 ;  /* 0x0000004b3a4b7220 */ /* 0x040fe20000410000 */
[----:B------:R-:W-:Y:S01]  /*baa0*/  HADD2.F32 R49, -RZ, R49.H1_H1 ;  /* 0x30000031ff317230 */ /* 0x000fe20000004100 */
[----:B------:R-:W-:Y:S01]  /*bab0*/  F2FP.F16.E4M3.UNPACK_B R55, R55.H1 ;  /* 0x00000037ff37723e */ /* 0x000fe200030006ff */
[----:B------:R-:W-:Y:S02]  /*bac0*/  HADD2.F32 R73, -RZ, R73.H1_H1 ;  /* 0x30000049ff497230 */ /* 0x000fe40000004100 */
[-C--:B------:R-:W-:Y:S01]  /*bad0*/  FFMA.FTZ R58, R58, R74.reuse, -R88 ;  /* 0x0000004a3a3a7223 */ /* 0x080fe20000010858 */
[----:B------:R-:W-:Y:S01]  /*bae0*/  FFMA.FTZ R50, R50, R74, R75 ;  /* 0x0000004a32327223 */ /* 0x000fe2000001004b */
[----:B------:R-:W-:Y:S01]  /*baf0*/  HADD2.F32 R74, -RZ, R57.H1_H1 ;  /* 0x30000039ff4a7230 */ /* 0x000fe20000004100 */
[--C-:B------:R-:W-:Y:S01]  /*bb00*/  SHF.R.U32.HI R56, RZ, 0x8, R51.reuse ;  /* 0x00000008ff387819 */ /* 0x100fe20000011633 */
[----:B------:R-:W-:Y:S01]  /*bb10*/  IMAD.U32 R48, R48, 0x10000, RZ ;  /* 0x0001000030307824 */ /* 0x000fe200078e00ff */
[----:B------:R-:W-:-:S02]  /*bb20*/  SHF.R.U32.HI R54, RZ, 0x10, R51 ;  /* 0x00000010ff367819 */ /* 0x000fc40000011633 */
[CC--:B------:R-:W-:Y:S01]  /*bb30*/  FMUL.FTZ R57, R74.reuse, R59.reuse ;  /* 0x0000003b4a397220 */ /* 0x0c0fe20000410000 */
[----:B------:R-:W-:Y:S01]  /*bb40*/  FMUL.FTZ R59, R49, R59 ;  /* 0x0000003b313b7220 */ /* 0x000fe20000410000 */
[----:B------:R-:W-:Y:S02]  /*bb50*/  LOP3.LUT R51, R51, 0xff0000ff, RZ, 0xc0, !PT ;  /* 0xff0000ff33337812 */ /* 0x000fe400078ec0ff */
[-C--:B------:R-:W-:Y:S01]  /*bb60*/  FFMA.FTZ R57, R49, R73.reuse, -R57 ;  /* 0x0000004931397223 */ /* 0x080fe20000010839 */
[----:B------:R-:W-:Y:S01]  /*bb70*/  FFMA.FTZ R49, R74, R73, R59 ;  /* 0x000000494a317223 */ /* 0x000fe2000001003b */
[----:B------:R-:W-:Y:S01]  /*bb80*/  F2FP.F16.E4M3.UNPACK_B R59, R53.H1 ;  /* 0x00000035ff3b723e */ /* 0x000fe200030006ff */
[----:B------:R-:W-:Y:S01]  /*bb90*/  HADD2.F32 R74, -RZ, R55.H0_H0 ;  /* 0x20000037ff4a7230 */ /* 0x000fe20000004100 */
[----:B------:R-:W-:Y:S01]  /*bba0*/  F2FP.F16.E4M3.UNPACK_B R73, R41.H1 ;  /* 0x00000029ff49723e */ /* 0x000fe200030006ff */
[----:B------:R-:W-:Y:S02]  /*bbb0*/  HADD2.F32 R41, -RZ, R45.H0_H0 ;  /* 0x2000002dff297230 */ /* 0x000fe40000004100 */
[----:B------:R-:W-:-:S02]  /*bbc0*/  HADD2.F32 R75, -RZ, R59.H0_H0 ;  /* 0x2000003bff4b7230 */ /* 0x000fc40000004100 */
[----:B------:R-:W-:Y:S02]  /*bbd0*/  HADD2.F32 R53, -RZ, R73.H0_H0 ;  /* 0x20000049ff357230 */ /* 0x000fe40000004100 */
[----:B------:R-:W-:Y:S02]  /*bbe0*/  HADD2.F32 R45, -RZ, R45.H1_H1 ;  /* 0x3000002dff2d7230 */ /* 0x000fe40000004100 */
[-C--:B------:R-:W-:Y:S01]  /*bbf0*/  FMUL.FTZ R88, R41, R75.reuse ;  /* 0x0000004b29587220 */ /* 0x080fe20000410000 */
[----:B------:R-:W-:Y:S02]  /*bc00*/  HADD2.F32 R59, -RZ, R59.H1_H1 ;  /* 0x3000003bff3b7230 */ /* 0x000fe40000004100 */
[C---:B------:R-:W-:Y:S01]  /*bc10*/  FMUL.FTZ R75, R53.reuse, R75 ;  /* 0x0000004b354b7220 */ /* 0x040fe20000410000 */
[----:B------:R-:W-:Y:S02]  /*bc20*/  HADD2.F32 R73, -RZ, R73.H1_H1 ;  /* 0x30000049ff497230 */ /* 0x000fe40000004100 */
[----:B------:R-:W-:Y:S01]  /*bc30*/  FFMA.FTZ R53, R53, R74, -R88 ;  /* 0x0000004a35357223 */ /* 0x000fe20000010858 */
[----:B------:R-:W-:-:S02]  /*bc40*/  HADD2.F32 R55, -RZ, R55.H1_H1 ;  /* 0x30000037ff377230 */ /* 0x000fc40000004100 */
[----:B------:R-:W-:Y:S01]  /*bc50*/  FFMA.FTZ R41, R41, R74, R75 ;  /* 0x0000004a29297223 */ /* 0x000fe2000001004b */
[-C--:B------:R-:W-:Y:S01]  /*bc60*/  FMUL.FTZ R74, R45, R59.reuse ;  /* 0x0000003b2d4a7220 */ /* 0x080fe20000410000 */
[----:B------:R-:W-:-:S03]  /*bc70*/  FMUL.FTZ R75, R73, R59 ;  /* 0x0000003b494b7220 */ /* 0x000fc60000410000 */
[-C--:B------:R-:W-:Y:S01]  /*bc80*/  FFMA.FTZ R59, R73, R55.reuse, -R74 ;  /* 0x00000037493b7223 */ /* 0x080fe2000001084a */
[----:B------:R-:W-:Y:S01]  /*bc90*/  FFMA.FTZ R55, R45, R55, R75 ;  /* 0x000000372d377223 */ /* 0x000fe2000001004b */
[----:B------:R-:W-:Y:S02]  /*bca0*/  IMAD.SHL.U32 R45, R56, 0x100, RZ ;  /* 0x00000100382d7824 */ /* 0x000fe400078e00ff */
[----:B------:R-:W-:Y:S01]  /*bcb0*/  IMAD.MOV.U32 R56, RZ, RZ, R43 ;  /* 0x000000ffff387224 */ /* 0x000fe200078e002b */
[----:B------:R-:W-:Y:S02]  /*bcc0*/  F2FP.SATFINITE.E4M3.F32.PACK_AB_MERGE_C R53, R59, R53, RZ ;  /* 0x000000353b35723e */ /* 0x000fe400048070ff */
[----:B------:R-:W-:Y:S01]  /*bcd0*/  LOP3.LUT R45, R51, 0xff00, R45, 0xf8, !PT ;  /* 0x0000ff00332d7812 */ /* 0x000fe200078ef82d */
[----:B------:R-:W-:Y:S01]  /*bce0*/  IMAD.U32 R51, R54, 0x10000, RZ ;  /* 0x0001000036337824 */ /* 0x000fe200078e00ff */
[----:B------:R-:W-:Y:S02]  /*bcf0*/  LOP3.LUT R54, R72, 0xff0000, R48, 0xf8, !PT ;  /* 0x00ff000048367812 */ /* 0x000fe400078ef830 */
[----:B------:R-:W-:-:S02]  /*bd00*/  F2FP.F16.E4M3.UNPACK_B R48, R47 ;  /* 0x0000002fff30723e */ /* 0x000fc400020006ff */
[----:B------:R-:W-:Y:S02]  /*bd10*/  LOP3.LUT R45, R45, 0xff0000, R51, 0xf8, !PT ;  /* 0x00ff00002d2d7812 */ /* 0x000fe400078ef833 */
[----:B------:R-:W-:Y:S01]  /*bd20*/  F2FP.F16.E4M3.UNPACK_B R43, R56 ;  /* 0x00000038ff2b723e */ /* 0x000fe200020006ff */
[----:B------:R-:W-:Y:S01]  /*bd30*/  HADD2.F32 R74, -RZ, R48.H0_H0 ;  /* 0x20000030ff4a7230 */ /* 0x000fe20000004100 */
[----:B------:R-:W-:Y:S02]  /*bd40*/  F2FP.F16.E4M3.UNPACK_B R72, R45 ;  /* 0x0000002dff48723e */ /* 0x000fe400020006ff */
[-C--:B------:R-:W-:Y:S01]  /*bd50*/  F2FP.F16.E4M3.UNPACK_B R73, R54.reuse ;  /* 0x00000036ff49723e */ /* 0x080fe200020006ff */
[----:B------:R-:W-:Y:S01]  /*bd60*/  HADD2.F32 R88, -RZ, R43.H0_H0 ;  /* 0x2000002bff587230 */ /* 0x000fe20000004100 */
[----:B------:R-:W-:Y:S01]  /*bd70*/  F2FP.F16.E4M3.UNPACK_B R47, R47.H1 ;  /* 0x0000002fff2f723e */ /* 0x000fe200030006ff */
[--C-:B------:R-:W-:Y:S01]  /*bd80*/  HADD2.F32 R51, -RZ, R72.reuse.H0_H0 ;  /* 0x20000048ff337230 */ /* 0x100fe20000004100 */
[----:B------:R-:W-:Y:S01]  /*bd90*/  F2FP.F16.E4M3.UNPACK_B R45, R45.H1 ;  /* 0x0000002dff2d723e */ /* 0x000fe200030006ff */
[----:B------:R-:W-:Y:S01]  /*bda0*/  HADD2.F32 R75, -RZ, R73.H0_H0 ;  /* 0x20000049ff4b7230 */ /* 0x000fe20000004100 */
[----:B------:R-:W-:Y:S01]  /*bdb0*/  F2FP.F16.E4M3.UNPACK_B R54, R54.H1 ;  /* 0x00000036ff36723e */ /* 0x000fe200030006ff */
[----:B------:R-:W-:-:S02]  /*bdc0*/  HADD2.F32 R72, -RZ, R72.H1_H1 ;  /* 0x30000048ff487230 */ /* 0x000fc40000004100 */
[-C--:B------:R-:W-:Y:S01]  /*bdd0*/  FMUL.FTZ R89, R74, R51.reuse ;  /* 0x000000334a597220 */ /* 0x080fe20000410000 */
[----:B------:R-:W-:Y:S01]  /*bde0*/  FMUL.FTZ R51, R88, R51 ;  /* 0x0000003358337220 */ /* 0x000fe20000410000 */
[----:B------:R-:W-:Y:S01]  /*bdf0*/  HADD2.F32 R43, -RZ, R43.H1_H1 ;  /* 0x3000002bff2b7230 */ /* 0x000fe20000004100 */
[----:B------:R-:W-:Y:S01]  /*be00*/  F2FP.SATFINITE.E4M3.F32.PACK_AB_MERGE_C R57, R57, R58, R53 ;  /* 0x0000003a3939723e */ /* 0x000fe20004807035 */
[----:B------:R-:W-:Y:S02]  /*be10*/  HADD2.F32 R73, -RZ, R73.H1_H1 ;  /* 0x30000049ff497230 */ /* 0x000fe40000004100 */
[-C--:B------:R-:W-:Y:S01]  /*be20*/  FFMA.FTZ R74, R74, R75.reuse, R51 ;  /* 0x0000004b4a4a7223 */ /* 0x080fe20000010033 */
[----:B------:R-:W-:Y:S02]  /*be30*/  HADD2.F32 R51, -RZ, R48.H1_H1 ;  /* 0x30000030ff337230 */ /* 0x000fe40000004100 */
[----:B------:R-:W-:Y:S01]  /*be40*/  FFMA.FTZ R89, R88, R75, -R89 ;  /* 0x0000004b58597223 */ /* 0x000fe20000010859 */
[--C-:B------:R-:W-:Y:S01]  /*be50*/  HADD2.F32 R75, -RZ, R45.reuse.H0_H0 ;  /* 0x2000002dff4b7230 */ /* 0x100fe20000004100 */
[----:B------:R-:W-:Y:S01]  /*be60*/  F2FP.F16.E4M3.UNPACK_B R53, R44.H1 ;  /* 0x0000002cff35723e */ /* 0x000fe200030006ff */
[----:B------:R-:W-:-:S02]  /*be70*/  HADD2.F32 R45, -RZ, R45.H1_H1 ;  /* 0x3000002dff2d7230 */ /* 0x000fc40000004100 */
[----:B------:R-:W-:Y:S01]  /*be80*/  FMUL.FTZ R48, R51, R72 ;  /* 0x0000004833307220 */ /* 0x000fe20000410000 */
[----:B------:R-:W-:Y:S02]  /*be90*/  F2FP.SATFINITE.E4M3.F32.PACK_AB_MERGE_C R41, R55, R41, RZ ;  /* 0x000000293729723e */ /* 0x000fe400048070ff */
[----:B------:R-:W-:Y:S01]  /*bea0*/  F2FP.F16.E4M3.UNPACK_B R55, R166.H1 ;  /* 0x000000a6ff37723e */ /* 0x000fe200030006ff */
[CC--:B------:R-:W-:Y:S01]  /*beb0*/  FFMA.FTZ R48, R43.reuse, R73.reuse, -R48 ;  /* 0x000000492b307223 */ /* 0x0c0fe20000010830 */
[----:B------:R-:W-:Y:S01]  /*bec0*/  FMUL.FTZ R43, R43, R72 ;  /* 0x000000482b2b7220 */ /* 0x000fe20000410000 */
[--C-:B------:R-:W-:Y:S01]  /*bed0*/  HADD2.F32 R72, -RZ, R54.reuse.H0_H0 ;  /* 0x20000036ff487230 */ /* 0x100fe20000004100 */
[----:B------:R-:W-:Y:S01]  /*bee0*/  F2FP.F16.E4M3.UNPACK_B R44, R44 ;  /* 0x0000002cff2c723e */ /* 0x000fe200020006ff */
[----:B------:R-:W-:Y:S02]  /*bef0*/  HADD2.F32 R54, -RZ, R54.H1_H1 ;  /* 0x30000036ff367230 */ /* 0x000fe40000004100 */
[----:B------:R-:W-:Y:S01]  /*bf00*/  FFMA.FTZ R43, R51, R73, R43 ;  /* 0x00000049332b7223 */ /* 0x000fe2000001002b */
[----:B------:R-:W-:Y:S01]  /*bf10*/  F2FP.F16.E4M3.UNPACK_B R51, R56.H1 ;  /* 0x00000038ff33723e */ /* 0x000fe200030006ff */
[--C-:B------:R-:W-:Y:S01]  /*bf20*/  HADD2.F32 R56, -RZ, R47.reuse.H0_H0 ;  /* 0x2000002fff387230 */ /* 0x100fe20000004100 */
[----:B------:R-:W-:Y:S01]  /*bf30*/  F2FP.F16.E4M3.UNPACK_B R166, R166 ;  /* 0x000000a6ffa6723e */ /* 0x000fe200020006ff */
[----:B------:R-:W-:-:S02]  /*bf40*/  HADD2.F32 R47, -RZ, R47.H1_H1 ;  /* 0x3000002fff2f7230 */ /* 0x000fc40000004100 */
[--C-:B------:R-:W-:Y:S02]  /*bf50*/  HADD2.F32 R73, -RZ, R51.reuse.H0_H0 ;  /* 0x20000033ff497230 */ /* 0x100fe40000004100 */
[-C--:B------:R-:W-:Y:S01]  /*bf60*/  FMUL.FTZ R88, R56, R75.reuse ;  /* 0x0000004b38587220 */ /* 0x080fe20000410000 */
[----:B------:R-:W-:Y:S02]  /*bf70*/  HADD2.F32 R51, -RZ, R51.H1_H1 ;  /* 0x30000033ff337230 */ /* 0x000fe40000004100 */
[--C-:B------:R-:W-:Y:S02]  /*bf80*/  HADD2.F32 R59, -RZ, R55.reuse.H0_H0 ;  /* 0x20000037ff3b7230 */ /* 0x100fe40000004100 */
[C---:B------:R-:W-:Y:S01]  /*bf90*/  FFMA.FTZ R88, R73.reuse, R72, -R88 ;  /* 0x0000004849587223 */ /* 0x040fe20000010858 */
[----:B------:R-:W-:Y:S01]  /*bfa0*/  FMUL.FTZ R73, R73, R75 ;  /* 0x0000004b49497220 */ /* 0x000fe20000410000 */
[----:B------:R-:W-:-:S03]  /*bfb0*/  HADD2.F32 R55, -RZ, R55.H1_H1 ;  /* 0x30000037ff377230 */ /* 0x000fc60000004100 */
[----:B------:R-:W-:Y:S01]  /*bfc0*/  FFMA.FTZ R73, R56, R72, R73 ;  /* 0x0000004838497223 */ /* 0x000fe20000010049 */
[-C--:B------:R-:W-:Y:S01]  /*bfd0*/  FMUL.FTZ R56, R47, R45.reuse ;  /* 0x0000002d2f387220 */ /* 0x080fe20000410000 */
[----:B------:R-:W-:-:S03]  /*bfe0*/  FMUL.FTZ R45, R51, R45 ;  /* 0x0000002d332d7220 */ /* 0x000fc60000410000 */
[-C--:B------:R-:W-:Y:S01]  /*bff0*/  FFMA.FTZ R56, R51, R54.reuse, -R56 ;  /* 0x0000003633387223 */ /* 0x080fe20000010838 */
[----:B------:R-:W-:Y:S01]  /*c000*/  FFMA.FTZ R47, R47, R54, R45 ;  /* 0x000000362f2f7223 */ /* 0x000fe2000001002d */
[----:B------:R-:W-:Y:S01]  /*c010*/  F2FP.F16.E4M3.UNPACK_B R45, R164.H1 ;  /* 0x000000a4ff2d723e */ /* 0x000fe200030006ff */
[--C-:B------:R-:W-:Y:S01]  /*c020*/  HADD2.F32 R54, -RZ, R53.reuse.H0_H0 ;  /* 0x20000035ff367230 */ /* 0x100fe20000004100 */
[----:B------:R-:W-:Y:S01]  /*c030*/  F2FP.F16.E4M3.UNPACK_B R51, R40.H1 ;  /* 0x00000028ff33723e */ /* 0x000fe200030006ff */
[----:B------:R-:W-:Y:S01]  /*c040*/  HADD2.F32 R53, -RZ, R53.H1_H1 ;  /* 0x30000035ff357230 */ /* 0x000fe20000004100 */
[----:B------:R-:W-:Y:S01]  /*c050*/  F2FP.F16.E4M3.UNPACK_B R164, R164 ;  /* 0x000000a4ffa4723e */ /* 0x000fe200020006ff */
[----:B------:R-:W-:Y:S01]  /*c060*/  HADD2.F32 R75, -RZ, R45.H0_H0 ;  /* 0x2000002dff4b7230 */ /* 0x000fe20000004100 */
        /* <DEDUP_REMOVED lines=11> */
[-C--:B------:R-:W-:Y:S01]  /*c120*/  FMUL.FTZ R54, R53, R45.reuse ;  /* 0x0000002d35367220 */ /* 0x080fe20000410000 */
        /* <DEDUP_REMOVED lines=21> */
[-C--:B------:R-:W-:Y:S01]  /*c280*/  FFMA.FTZ R53, R40, R166.reuse, -R53 ;  /* 0x000000a628357223 */ /* 0x080fe20000010835 */
[----:B------:R-:W-:Y:S01]  /*c290*/  F2FP.SATFINITE.E4M3.F32.PACK_AB_MERGE_C R45, R45, R75, RZ ;  /* 0x0000004b2d2d723e */ /* 0x000fe200048070ff */
[----:B------:R-:W-:Y:S01]  /*c2a0*/  FFMA.FTZ R40, R44, R166, R164 ;  /* 0x000000a62c287223 */ /* 0x000fe200000100a4 */
[----:B------:R-:W-:Y:S01]  /*c2b0*/  MOV R44, R42 ;  /* 0x0000002a002c7202 */ /* 0x000fe20000000f00 */
[--C-:B------:R-:W-:Y:S01]  /*c2c0*/  HADD2.F32 R88, -RZ, R55.reuse.H0_H0 ;  /* 0x20000037ff587230 */ /* 0x100fe20000004100 */
[----:B------:R-:W-:Y:S01]  /*c2d0*/  F2FP.SATFINITE.E4M3.F32.PACK_AB_MERGE_C R58, R53, R58, R51 ;  /* 0x0000003a353a723e */ /* 0x000fe20004807033 */
[----:B------:R-:W-:Y:S01]  /*c2e0*/  HADD2.F32 R55, -RZ, R55.H1_H1 ;  /* 0x30000037ff377230 */ /* 0x000fe20000004100 */
[----:B------:R-:W-:Y:S01]  /*c2f0*/  F2FP.F16.E4M3.UNPACK_B R42, R165.H1 ;  /* 0x000000a5ff2a723e */ /* 0x000fe200030006ff */
[----:B------:R-:W-:Y:S01]  /*c300*/  IMAD.MOV.U32 R43, RZ, RZ, R48 ;  /* 0x000000ffff2b7224 */ /* 0x000fe200078e0030 */
[----:B------:R-:W-:-:S02]  /*c310*/  F2FP.F16.E4M3.UNPACK_B R53, R46.H1 ;  /* 0x0000002eff35723e */ /* 0x000fc400030006ff */
[----:B------:R-:W-:Y:S01]  /*c320*/  F2FP.F16.E4M3.UNPACK_B R51, R44.H1 ;  /* 0x0000002cff33723e */ /* 0x000fe200030006ff */
[--C-:B------:R-:W-:Y:S01]  /*c330*/  HADD2.F32 R91, -RZ, R42.reuse.H0_H0 ;  /* 0x2000002aff5b7230 */ /* 0x100fe20000004100 */
[----:B------:R-:W-:Y:S01]  /*c340*/  F2FP.F16.E4M3.UNPACK_B R165, R165 ;  /* 0x000000a5ffa5723e */ /* 0x000fe200020006ff */
[----:B------:R-:W-:Y:S01]  /*c350*/  HADD2.F32 R54, -RZ, R53.H0_H0 ;  /* 0x20000035ff367230 */ /* 0x000fe20000004100 */
[----:B------:R-:W-:Y:S01]  /*c360*/  F2FP.F16.E4M3.UNPACK_B R46, R46 ;  /* 0x0000002eff2e723e */ /* 0x000fe200020006ff */
[----:B------:R-:W-:Y:S01]  /*c370*/  HADD2.F32 R72, -RZ, R51.H0_H0 ;  /* 0x20000033ff487230 */ /* 0x000fe20000004100 */
[----:B------:R-:W-:Y:S01]  /*c380*/  F2FP.F16.E4M3.UNPACK_B R44, R44 ;  /* 0x0000002cff2c723e */ /* 0x000fe200020006ff */
[----:B------:R-:W-:Y:S02]  /*c390*/  HADD2.F32 R42, -RZ, R42.H1_H1 ;  /* 0x3000002aff2a7230 */ /* 0x000fe40000004100 */
[----:B------:R-:W-:Y:S01]  /*c3a0*/  FMUL.FTZ R90, R54, R91 ;  /* 0x0000005b365a7220 */ /* 0x000fe20000410000 */
[----:B------:R-:W-:-:S02]  /*c3b0*/  HADD2.F32 R53, -RZ, R53.H1_H1 ;  /* 0x30000035ff357230 */ /* 0x000fc40000004100 */
[C---:B------:R-:W-:Y:S01]  /*c3c0*/  FMUL.FTZ R91, R72.reuse, R91 ;  /* 0x0000005b485b7220 */ /* 0x040fe20000410000 */
[----:B------:R-:W-:Y:S02]  /*c3d0*/  HADD2.F32 R51, -RZ, R51.H1_H1 ;  /* 0x30000033ff337230 */ /* 0x000fe40000004100 */
[-C--:B------:R-:W-:Y:S01]  /*c3e0*/  FFMA.FTZ R90, R72, R88.reuse, -R90 ;  /* 0x00000058485a7223 */ /* 0x080fe2000001085a */
[----:B------:R-:W-:Y:S01]  /*c3f0*/  FFMA.FTZ R91, R54, R88, R91 ;  /* 0x00000058365b7223 */ /* 0x000fe2000001005b */
[-C--:B------:R-:W-:Y:S01]  /*c400*/  FMUL.FTZ R54, R53, R42.reuse ;  /* 0x0000002a35367220 */ /* 0x080fe20000410000 */
[C---:B------:R-:W-:Y:S01]  /*c410*/  FMUL.FTZ R42, R51.reuse, R42 ;  /* 0x0000002a332a7220 */ /* 0x040fe20000410000 */
[----:B------:R-:W-:Y:S02]  /*c420*/  HADD2.F32 R88, -RZ, R165.H0_H0 ;  /* 0x200000a5ff587230 */ /* 0x000fe40000004100 */
        /* <DEDUP_REMOVED lines=14> */
[----:B------:R-:W-:Y:S01]  /*c510*/  FMUL.FTZ R53, R46, R165 ;  /* 0x000000a52e357220 */ /* 0x000fe20000410000 */
[----:B------:R-:W-:Y:S01]  /*c520*/  F2FP.SATFINITE.E4M3.F32.PACK_AB_MERGE_C R42, R42, R91, RZ ;  /* 0x0000005b2a2a723e */ /* 0x000fe200048070ff */
[C---:B------:R-:W-:Y:S02]  /*c530*/  FMUL.FTZ R165, R44.reuse, R165 ;  /* 0x000000a52ca57220 */ /* 0x040fe40000410000 */
[----:B------:R-:W-:Y:S01]  /*c540*/  FFMA.FTZ R53, R44, R167, -R53 ;  /* 0x000000a72c357223 */ /* 0x000fe20000010835 */
[----:B------:R-:W-:Y:S01]  /*c550*/  F2FP.SATFINITE.E4M3.F32.PACK_AB_MERGE_C R44, R40, R59, R45 ;  /* 0x0000003b282c723e */ /* 0x000fe2000480702d */
[----:B------:R-:W-:Y:S01]  /*c560*/  FFMA.FTZ R165, R46, R167, R165 ;  /* 0x000000a72ea57223 */ /* 0x000fe200000100a5 */
[----:B------:R-:W-:Y:S01]  /*c570*/  F2FP.SATFINITE.E4M3.F32.PACK_AB_MERGE_C R45, R49, R50, R41 ;  /* 0x00000032312d723e */ /* 0x000fe20004807029 */
[----:B------:R-:W-:Y:S01]  /*c580*/  IMAD.MOV.U32 R40, RZ, RZ, R58 ;  /* 0x000000ffff287224 */ /* 0x000fe200078e003a */
[----:B------:R-:W-:Y:S01]  /*c590*/  F2FP.SATFINITE.E4M3.F32.PACK_AB_MERGE_C R51, R53, R72, R51 ;  /* 0x000000483533723e */ /* 0x000fe20004807033 */
[----:B------:R-:W-:Y:S01]  /*c5a0*/  IMAD.MOV.U32 R41, RZ, RZ, R57 ;  /* 0x000000ffff297224 */ /* 0x000fe200078e0039 */
[----:B------:R-:W-:-:S03]  /*c5b0*/  F2FP.SATFINITE.E4M3.F32.PACK_AB_MERGE_C R46, R165, R88, R42 ;  /* 0x00000058a52e723e */ /* 0x000fc6000480702a */
[----:B------:R-:W-:-:S07]  /*c5c0*/  IMAD.MOV.U32 R42, RZ, RZ, R51 ;  /* 0x000000ffff2a7224 */ /* 0x000fce00078e0033 */
.L_x_410:
[----:B------:R-:W-:Y:S05]  /*c5d0*/  BSYNC B2 ;  /* 0x0000000000027941 */ /* 0x000fea0003800000 */
.L_x_409:
        /* <DEDUP_REMOVED lines=11> */
[----:B---3--:R4:W-:Y:S03]  /*c690*/  @!P4 STG.E.128 desc[UR54][R50.64], R44 ;  /* 0x0000002c3200c986 */ /* 0x0089e6000c101d36 */
.L_x_400:
[----:B------:R-:W-:Y:S05]  /*c6a0*/  BSYNC B1 ;  /* 0x0000000000017941 */ /* 0x000fea0003800000 */
.L_x_399:
[-C--:B-1-34-:R-:W-:Y:S02]  /*c6b0*/  IMAD R40, R146, R138.reuse, RZ ;  /* 0x0000008a92287224 */ /* 0x09afe400078e02ff */
[----:B------:R-:W-:-:S04]  /*c6c0*/  IMAD.WIDE.U32 R136, R216, R138, R136 ;  /* 0x0000008ad8887225 */ /* 0x000fc800078e0088 */
[----:B------:R-:W-:Y:S01]  /*c6d0*/  IMAD R139, R216, R139, R40 ;  /* 0x0000008bd88b7224 */ /* 0x000fe200078e0228 */
[----:B------:R-:W-:Y:S06]  /*c6e0*/  @P3 BRA `(.L_x_369) ;  /* 0x0000003000883947 */ /* 0x000fec0003800000 */
[----:B------:R-:W-:Y:S01]  /*c6f0*/  ISETP.NE.AND P3, PT, R34, RZ, PT ;  /* 0x000000ff2200720c */ /* 0x000fe20003f65270 */
[----:B------:R-:W-:Y:S01]  /*c700*/  BSSY B1, `(.L_x_411) ;  /* 0x00000f5000017945 */ /* 0x000fe20003800000 */
[----:B------:R-:W-:-:S11]  /*c710*/  IMAD.IADD R52, R137, 0x1, R139 ;  /* 0x0000000189347824 */ /* 0x000fd600078e028b */
[----:B------:R-:W-:Y:S05]  /*c720*/  @!P3 BRA `(.L_x_412) ;  /* 0x0000000c00c8b947 */ /* 0x000fea0003800000 */
[----:B------:R-:W-:Y:S01]  /*c730*/  SEL R40, R99, R159, !P0 ;  /* 0x0000009f63287207 */ /* 0x000fe20004000000 */
[----:B------:R-:W-:Y:S01]  /*c740*/  BSSY B2, `(.L_x_413) ;  /* 0x00000e6000027945 */ /* 0x000fe20003800000 */
[----:B------:R-:W-:Y:S02]  /*c750*/  IADD3 R48, P3, P4, R116, R136, R25 ;  /* 0x0000008874307210 */ /* 0x000fe40007c7e019 */
[----:B------:R-:W-:Y:S02]  /*c760*/  SHF.R.S32.HI R41, RZ, 0x1f, R40 ;  /* 0x0000001fff297819 */ /* 0x000fe40000011428 */
[----:B------:R-:W-:Y:S02]  /*c770*/  IADD3.X R49, R4, R52, R30, P3, P4 ;  /* 0x0000003404317210 */ /* 0x000fe40001fe841e */
[----:B------:R-:W-:Y:S02]  /*c780*/  LEA.HI R40, R41, R40, RZ, 0x5 ;  /* 0x0000002829287211 */ /* 0x000fe400078f28ff */
[----:B------:R-:W-:-:S02]  /*c790*/  ISETP.GE.AND P3, PT, R18, R133, PT ;  /* 0x000000851200720c */ /* 0x000fc40003f66270 */
[----:B------:R-:W-:-:S04]  /*c7a0*/  LEA.HI.SX32 R40, R40, R21, 0x1b ;  /* 0x0000001528287211 */ /* 0x000fc800078fdaff */
[----:B------:R-:W-:Y:S01]  /*c7b0*/  SHF.R.S32.HI R41, RZ, 0x1f, R40 ;  /* 0x0000001fff297819 */ /* 0x000fe20000011428 */
[----:B------:R-:W-:-:S03]  /*c7c0*/  IMAD.SHL.U32 R50, R40, 0x10, RZ ;  /* 0x0000001028327824 */ /* 0x000fc600078e00ff */
[----:B------:R-:W-:-:S04]  /*c7d0*/  LEA.HI R41, R41, R40, RZ, 0x2 ;  /* 0x0000002829297211 */ /* 0x000fc800078f10ff */
[----:B------:R-:W-:Y:S02]  /*c7e0*/  SHF.R.S32.HI R43, RZ, 0x2, R41 ;  /* 0x00000002ff2b7819 */ /* 0x000fe40000011429 */
[----:B------:R-:W-:-:S03]  /*c7f0*/  LOP3.LUT R41, R199, 0x30, R50, 0xf8, !PT ;  /* 0x00000030c7297812 */ /* 0x000fc600078ef832 */
[----:B------:R-:W-:Y:S01]  /*c800*/  IMAD R40, R43, 0x2800, R200 ;  /* 0x000028002b287824 */ /* 0x000fe200078e02c8 */
[----:B------:R-:W-:-:S05]  /*c810*/  LOP3.LUT R41, R41, R8, RZ, 0x3c, !PT ;  /* 0x0000000829297212 */ /* 0x000fca00078e3cff */
[----:B------:R-:W-:Y:S02]  /*c820*/  IMAD.IADD R40, R40, 0x1, R41 ;  /* 0x0000000128287824 */ /* 0x000fe400078e0229 */
[C---:B------:R-:W-:Y:S02]  /*c830*/  IMAD R41, R17.reuse, 0x7800, R135 ;  /* 0x0000780011297824 */ /* 0x040fe400078e0287 */
[----:B------:R-:W-:-:S03]  /*c840*/  IMAD R43, R17, 0x7800, R40 ;  /* 0x00007800112b7824 */ /* 0x000fc600078e0228 */
[C---:B------:R-:W-:Y:S01]  /*c850*/  IADD3 R41, R16.reuse, R41, RZ ;  /* 0x0000002910297210 */ /* 0x040fe20007ffe0ff */
[----:B------:R-:W-:-:S05]  /*c860*/  IMAD.IADD R44, R16, 0x1, R43 ;  /* 0x00000001102c7824 */ /* 0x000fca00078e022b */
[----:B------:R-:W1:Y:S04]  /*c870*/  LDS.128 R40, [R41+0x1a400] ;  /* 0x01a4000029287984 */ /* 0x000e680000000c00 */
[----:B------:R-:W3:Y:S01]  /*c880*/  LDS.128 R44, [R44+0x1a400] ;  /* 0x01a400002c2c7984 */ /* 0x000ee20000000c00 */
[----:B------:R-:W-:Y:S05]  /*c890*/  @P3 BRA `(.L_x_414) ;  /* 0x0000000c00403947 */ /* 0x000fea0003800000 */
[----:B---3--:R-:W-:Y:S01]  /*c8a0*/  IMAD.MOV.U32 R55, RZ, RZ, R44 ;  /* 0x000000ffff377224 */ /* 0x008fe200078e002c */
[----:B------:R-:W-:Y:S01]  /*c8b0*/  F2FP.F16.E4M3.UNPACK_B R58, R160.H1 ;  /* 0x000000a0ff3a723e */ /* 0x000fe200030006ff */
[----:B-1----:R-:W-:Y:S01]  /*c8c0*/  IMAD.MOV.U32 R54, RZ, RZ, R40 ;  /* 0x000000ffff367224 */ /* 0x002fe200078e0028 */
[----:B------:R-:W-:Y:S01]  /*c8d0*/  F2FP.F16.E4M3.UNPACK_B R51, R162.H1 ;  /* 0x000000a2ff33723e */ /* 0x000fe200030006ff */
[----:B------:R-:W-:Y:S01]  /*c8e0*/  IMAD.MOV.U32 R78, RZ, RZ, R46 ;  /* 0x000000ffff4e7224 */ /* 0x000fe200078e002e */
[----:B------:R-:W-:Y:S01]  /*c8f0*/  F2FP.F16.E4M3.UNPACK_B R56, R55.H1 ;  /* 0x00000037ff38723e */ /* 0x000fe200030006ff */
[----:B------:R-:W-:Y:S01]  /*c900*/  HADD2.F32 R59, -RZ, R58.H0_H0 ;  /* 0x2000003aff3b7230 */ /* 0x000fe20000004100 */
[-C--:B------:R-:W-:Y:S01]  /*c910*/  F2FP.F16.E4M3.UNPACK_B R53, R54.reuse.H1 ;  /* 0x00000036ff35723e */ /* 0x080fe200030006ff */
[----:B------:R-:W-:Y:S01]  /*c920*/  HADD2.F32 R57, -RZ, R51.H0_H0 ;  /* 0x20000033ff397230 */ /* 0x000fe20000004100 */
[----:B------:R-:W-:Y:S01]  /*c930*/  F2FP.F16.E4M3.UNPACK_B R54, R54 ;  /* 0x00000036ff36723e */ /* 0x000fe200020006ff */
[----:B------:R-:W-:Y:S01]  /*c940*/  HADD2.F32 R40, -RZ, R56.H0_H0 ;  /* 0x20000038ff287230 */ /* 0x000fe20000004100 */
[----:B------:R-:W-:Y:S01]  /*c950*/  SHF.R.U32.HI R72, RZ, 0x10, R79 ;  /* 0x00000010ff487819 */ /* 0x000fe2000001164f */
[----:B------:R-:W-:Y:S01]  /*c960*/  HADD2.F32 R44, -RZ, R53.H0_H0 ;  /* 0x20000035ff2c7230 */ /* 0x000fe20000004100 */
[----:B------:R-:W-:Y:S01]  /*c970*/  F2FP.F16.E4M3.UNPACK_B R46, R161.H1 ;  /* 0x000000a1ff2e723e */ /* 0x000fe200030006ff */
[----:B------:R-:W-:-:S02]  /*c980*/  HADD2.F32 R58, -RZ, R58.H1_H1 ;  /* 0x3000003aff3a7230 */ /* 0x000fc40000004100 */
[-C--:B------:R-:W-:Y:S01]  /*c990*/  FMUL.FTZ R73, R40, R59.reuse ;  /* 0x0000003b28497220 */ /* 0x080fe20000410000 */
        /* <DEDUP_REMOVED lines=8> */
[----:B------:R-:W-:Y:S01]  /*ca20*/  F2FP.F16.E4M3.UNPACK_B R59, R162 ;  /* 0x000000a2ff3b723e */ /* 0x000fe200020006ff */
[----:B------:R-:W-:-:S02]  /*ca30*/  HADD2.F32 R58, -RZ, R54.H0_H0 ;  /* 0x20000036ff3a7230 */ /* 0x000fc40000004100 */
[-C--:B------:R-:W-:Y:S01]  /*ca40*/  FFMA.FTZ R53, R53, R51.reuse, -R60 ;  /* 0x0000003335357223 */ /* 0x080fe2000001083c */
[----:B------:R-:W-:Y:S01]  /*ca50*/  FFMA.FTZ R51, R56, R51, R57 ;  /* 0x0000003338337223 */ /* 0x000fe20000010039 */
[----:B------:R-:W-:Y:S01]  /*ca60*/  F2FP.F16.E4M3.UNPACK_B R57, R160 ;  /* 0x000000a0ff39723e */ /* 0x000fe200020006ff */
[----:B------:R-:W-:Y:S01]  /*ca70*/  HADD2.F32 R60, -RZ, R59.H0_H0 ;  /* 0x2000003bff3c7230 */ /* 0x000fe20000004100 */
[----:B------:R-:W-:Y:S01]  /*ca80*/  F2FP.F16.E4M3.UNPACK_B R56, R55 ;  /* 0x00000037ff38723e */ /* 0x000fe200020006ff */
[----:B------:R-:W-:Y:S01]  /*ca90*/  HADD2.F32 R94, -RZ, R46.H0_H0 ;  /* 0x2000002eff5e7230 */ /* 0x000fe20000004100 */
[-C--:B0-----:R-:W-:Y:S01]  /*caa0*/  F2FP.F16.E4M3.UNPACK_B R88, R78.reuse.H1 ;  /* 0x0000004eff58723e */ /* 0x081fe200030006ff */
[----:B------:R-:W-:Y:S01]  /*cab0*/  HADD2.F32 R62, -RZ, R57.H0_H0 ;  /* 0x20000039ff3e7230 */ /* 0x000fe20000004100 */
[----:B------:R-:W-:Y:S01]  /*cac0*/  F2FP.F16.E4M3.UNPACK_B R90, R163.H1 ;  /* 0x000000a3ff5a723e */ /* 0x000fe200030006ff */
[----:B------:R-:W-:Y:S01]  /*cad0*/  HADD2.F32 R55, -RZ, R56.H0_H0 ;  /* 0x20000038ff377230 */ /* 0x000fe20000004100 */
[----:B------:R-:W-:Y:S01]  /*cae0*/  F2FP.F16.E4M3.UNPACK_B R161, R161 ;  /* 0x000000a1ffa1723e */ /* 0x000fe200020006ff */
[----:B------:R-:W-:Y:S01]  /*caf0*/  HADD2.F32 R89, -RZ, R88.H0_H0 ;  /* 0x20000058ff597230 */ /* 0x000fe20000004100 */
[----:B------:R-:W-:Y:S01]  /*cb00*/  F2FP.F16.E4M3.UNPACK_B R78, R78 ;  /* 0x0000004eff4e723e */ /* 0x000fe200020006ff */
[----:B------:R-:W-:-:S02]  /*cb10*/  HADD2.F32 R92, -RZ, R90.H0_H0 ;  /* 0x2000005aff5c7230 */ /* 0x000fc40000004100 */
[-C--:B------:R-:W-:Y:S01]  /*cb20*/  FMUL.FTZ R73, R55, R62.reuse ;  /* 0x0000003e37497220 */ /* 0x080fe20000410000 */
[C---:B------:R-:W-:Y:S01]  /*cb30*/  FMUL.FTZ R62, R58.reuse, R62 ;  /* 0x0000003e3a3e7220 */ /* 0x040fe20000410000 */
[----:B------:R-:W-:Y:S01]  /*cb40*/  FMUL.FTZ R93, R89, R94 ;  /* 0x0000005e595d7220 */ /* 0x000fe20000410000 */
[----:B------:R-:W-:Y:S02]  /*cb50*/  HADD2.F32 R46, -RZ, R46.H1_H1 ;  /* 0x3000002eff2e7230 */ /* 0x000fe40000004100 */
[-C--:B------:R-:W-:Y:S01]  /*cb60*/  FFMA.FTZ R58, R58, R60.reuse, -R73 ;  /* 0x0000003c3a3a7223 */ /* 0x080fe20000010849 */
[----:B------:R-:W-:Y:S01]  /*cb70*/  FFMA.FTZ R55, R55, R60, R62 ;  /* 0x0000003c37377223 */ /* 0x000fe2000001003e */
[----:B------:R-:W-:Y:S01]  /*cb80*/  SHF.R.U32.HI R62, RZ, 0x8, R79 ;  /* 0x00000008ff3e7819 */ /* 0x000fe2000001164f */
[----:B------:R-:W-:Y:S01]  /*cb90*/  HADD2.F32 R88, -RZ, R88.H1_H1 ;  /* 0x30000058ff587230 */ /* 0x000fe20000004100 */
[----:B------:R-:W-:Y:S01]  /*cba0*/  LOP3.LUT R60, R79, 0xff0000ff, RZ, 0xc0, !PT ;  /* 0xff0000ff4f3c7812 */ /* 0x000fe200078ec0ff */
[----:B------:R-:W-:Y:S01]  /*cbb0*/  HADD2.F32 R90, -RZ, R90.H1_H1 ;  /* 0x3000005aff5a7230 */ /* 0x000fe20000004100 */
[-C--:B------:R-:W-:Y:S01]  /*cbc0*/  F2FP.F16.E4M3.UNPACK_B R79, R42.reuse.H1 ;  /* 0x0000002aff4f723e */ /* 0x080fe200030006ff */
[----:B------:R-:W-:Y:S01]  /*cbd0*/  HADD2.F32 R57, -RZ, R57.H1_H1 ;  /* 0x30000039ff397230 */ /* 0x000fe20000004100 */
[----:B------:R-:W-:Y:S01]  /*cbe0*/  F2FP.F16.E4M3.UNPACK_B R42, R42 ;  /* 0x0000002aff2a723e */ /* 0x000fe200020006ff */
[----:B------:R-:W-:Y:S01]  /*cbf0*/  HADD2.F32 R56, -RZ, R56.H1_H1 ;  /* 0x30000038ff387230 */ /* 0x000fe20000004100 */
[----:B------:R-:W-:Y:S01]  /*cc00*/  F2FP.F16.E4M3.UNPACK_B R163, R163 ;  /* 0x000000a3ffa3723e */ /* 0x000fe200020006ff */
[--C-:B------:R-:W-:Y:S01]  /*cc10*/  HADD2.F32 R91, -RZ, R79.reuse.H0_H0 ;  /* 0x2000004fff5b7230 */ /* 0x100fe20000004100 */
[----:B------:R-:W-:Y:S01]  /*cc20*/  LOP3.LUT R74, R61, 0xff0000ff, RZ, 0xc0, !PT ;  /* 0xff0000ff3d4a7812 */ /* 0x000fe200078ec0ff */
[----:B------:R-:W-:-:S02]  /*cc30*/  HADD2.F32 R79, -RZ, R79.H1_H1 ;  /* 0x3000004fff4f7230 */ /* 0x000fc40000004100 */
[----:B------:R-:W-:Y:S01]  /*cc40*/  FMUL.FTZ R73, R56, R57 ;  /* 0x0000003938497220 */ /* 0x000fe20000410000 */
[----:B------:R-:W-:Y:S02]  /*cc50*/  HADD2.F32 R54, -RZ, R54.H1_H1 ;  /* 0x30000036ff367230 */ /* 0x000fe40000004100 */
[C---:B------:R-:W-:Y:S01]  /*cc60*/  FMUL.FTZ R94, R91.reuse, R94 ;  /* 0x0000005e5b5e7220 */ /* 0x040fe20000410000 */
[-C--:B------:R-:W-:Y:S01]  /*cc70*/  FFMA.FTZ R93, R91, R92.reuse, -R93 ;  /* 0x0000005c5b5d7223 */ /* 0x080fe2000001085d */
[----:B------:R-:W-:Y:S01]  /*cc80*/  HADD2.F32 R59, -RZ, R59.H1_H1 ;  /* 0x3000003bff3b7230 */ /* 0x000fe20000004100 */
[----:B------:R-:W-:Y:S01]  /*cc90*/  SHF.R.U32.HI R76, RZ, 0x10, R77 ;  /* 0x00000010ff4c7819 */ /* 0x000fe2000001164d */
[----:B------:R-:W-:Y:S01]  /*cca0*/  FFMA.FTZ R94, R89, R92, R94 ;  /* 0x0000005c595e7223 */ /* 0x000fe2000001005e */
[-C--:B------:R-:W-:Y:S01]  /*ccb0*/  FMUL.FTZ R89, R88, R46.reuse ;  /* 0x0000002e58597220 */ /* 0x080fe20000410000 */
[----:B------:R-:W-:Y:S01]  /*ccc0*/  FMUL.FTZ R46, R79, R46 ;  /* 0x0000002e4f2e7220 */ /* 0x000fe20000410000 */
[----:B------:R-:W-:-:S02]  /*ccd0*/  HADD2.F32 R92, -RZ, R161.H0_H0 ;  /* 0x200000a1ff5c7230 */ /* 0x000fc40000004100 */
[----:B------:R-:W-:Y:S01]  /*cce0*/  FMUL.FTZ R75, R54, R57 ;  /* 0x00000039364b7220 */ /* 0x000fe20000410000 */
[-C--:B------:R-:W-:Y:S01]  /*ccf0*/  FFMA.FTZ R79, R79, R90.reuse, -R89 ;  /* 0x0000005a4f4f7223 */ /* 0x080fe20000010859 */
[----:B------:R-:W-:Y:S01]  /*cd00*/  FFMA.FTZ R46, R88, R90, R46 ;  /* 0x0000005a582e7223 */ /* 0x000fe2000001002e */
[----:B------:R-:W-:Y:S02]  /*cd10*/  HADD2.F32 R88, -RZ, R78.H0_H0 ;  /* 0x2000004eff587230 */ /* 0x000fe40000004100 */
[-C--:B------:R-:W-:Y:S01]  /*cd20*/  FFMA.FTZ R57, R54, R59.reuse, -R73 ;  /* 0x0000003b36397223 */ /* 0x080fe20000010849 */
[----:B------:R-:W-:Y:S02]  /*cd30*/  HADD2.F32 R90, -RZ, R42.H0_H0 ;  /* 0x2000002aff5a7230 */ /* 0x000fe40000004100 */
[----:B------:R-:W-:Y:S01]  /*cd40*/  FFMA.FTZ R54, R56, R59, R75 ;  /* 0x0000003b38367223 */ /* 0x000fe2000001004b */
        /* <DEDUP_REMOVED lines=8> */
[----:B------:R-:W-:Y:S02]  /*cdd0*/  HADD2.F32 R163, -RZ, R163.H1_H1 ;  /* 0x300000a3ffa37230 */ /* 0x000fe40000004100 */
[-C--:B------:R-:W-:Y:S01]  /*cde0*/  FMUL.FTZ R89, R78, R161.reuse ;  /* 0x000000a14e597220 */ /* 0x080fe20000410000 */
[----:B------:R-:W-:Y:S01]  /*cdf0*/  SHF.R.U32.HI R56, RZ, 0x8, R77 ;  /* 0x00000008ff387819 */ /* 0x000fe2000001164d */
[C---:B------:R-:W-:Y:S01]  /*ce00*/  FMUL.FTZ R161, R42.reuse, R161 ;  /* 0x000000a12aa17220 */ /* 0x040fe20000410000 */
[----:B------:R-:W-:Y:S01]  /*ce10*/  SHF.R.U32.HI R73, RZ, 0x8, R61 ;  /* 0x00000008ff497819 */ /* 0x000fe2000001163d */
[-C--:B------:R-:W-:Y:S01]  /*ce20*/  FFMA.FTZ R42, R42, R163.reuse, -R89 ;  /* 0x000000a32a2a7223 */ /* 0x080fe20000010859 */
[----:B------:R-:W-:Y:S01]  /*ce30*/  SHF.R.U32.HI R75, RZ, 0x8, R63 ;  /* 0x00000008ff4b7819 */ /* 0x000fe2000001163f */
[----:B------:R-:W-:Y:S01]  /*ce40*/  IMAD.SHL.U32 R89, R62, 0x100, RZ ;  /* 0x000001003e597824 */ /* 0x000fe200078e00ff */
[----:B------:R-:W-:Y:S01]  /*ce50*/  LOP3.LUT R59, R77, 0xff0000ff, RZ, 0xc0, !PT ;  /* 0xff0000ff4d3b7812 */ /* 0x000fe200078ec0ff */
[----:B------:R-:W-:Y:S01]  /*ce60*/  IMAD.SHL.U32 R73, R73, 0x100, RZ ;  /* 0x0000010049497824 */ /* 0x000fe200078e00ff */
[----:B------:R-:W-:Y:S01]  /*ce70*/  SHF.R.U32.HI R61, RZ, 0x10, R61 ;  /* 0x00000010ff3d7819 */ /* 0x000fe2000001163d */
[----:B------:R-:W-:Y:S01]  /*ce80*/  IMAD.SHL.U32 R62, R75, 0x100, RZ ;  /* 0x000001004b3e7824 */ /* 0x000fe200078e00ff */
[----:B------:R-:W-:Y:S01]  /*ce90*/  SHF.L.U32 R56, R56, 0x8, RZ ;  /* 0x0000000838387819 */ /* 0x000fe200000006ff */
[----:B------:R-:W-:Y:S01]  /*cea0*/  IMAD.U32 R76, R76, 0x10000, RZ ;  /* 0x000100004c4c7824 */ /* 0x000fe200078e00ff */
[----:B------:R-:W-:Y:S01]  /*ceb0*/  LOP3.LUT R77, R63, 0xff0000ff, RZ, 0xc0, !PT ;  /* 0xff0000ff3f4d7812 */ /* 0x000fe200078ec0ff */
[----:B------:R-:W-:Y:S01]  /*cec0*/  IMAD.U32 R61, R61, 0x10000, RZ ;  /* 0x000100003d3d7824 */ /* 0x000fe200078e00ff */
[----:B------:R-:W-:Y:S01]  /*ced0*/  SHF.R.U32.HI R63, RZ, 0x10, R63 ;  /* 0x00000010ff3f7819 */ /* 0x000fe2000001163f */
[----:B------:R-:W-:Y:S01]  /*cee0*/  FFMA.FTZ R161, R78, R163, R161 ;  /* 0x000000a34ea17223 */ /* 0x000fe200000100a1 */
[----:B------:R-:W-:-:S02]  /*cef0*/  LOP3.LUT R59, R59, 0xff00, R56, 0xf8, !PT ;  /* 0x0000ff003b3b7812 */ /* 0x000fc400078ef838 */
[----:B------:R-:W-:Y:S01]  /*cf00*/  LOP3.LUT R56, R60, 0xff00, R89, 0xf8, !PT ;  /* 0x0000ff003c387812 */ /* 0x000fe200078ef859 */
[----:B------:R-:W-:Y:S01]  /*cf10*/  IMAD.U32 R63, R63, 0x10000, RZ ;  /* 0x000100003f3f7824 */ /* 0x000fe200078e00ff */
[----:B------:R-:W-:Y:S02]  /*cf20*/  LOP3.LUT R60, R74, 0xff00, R73, 0xf8, !PT ;  /* 0x0000ff004a3c7812 */ /* 0x000fe400078ef849 */
[----:B------:R-:W-:Y:S02]  /*cf30*/  LOP3.LUT R62, R77, 0xff00, R62, 0xf8, !PT ;  /* 0x0000ff004d3e7812 */ /* 0x000fe400078ef83e */
[----:B------:R-:W-:Y:S02]  /*cf40*/  F2FP.SATFINITE.E4M3.F32.PACK_AB_MERGE_C R53, R53, R44, RZ ;  /* 0x0000002c3535723e */ /* 0x000fe400048070ff */
[----:B------:R-:W-:Y:S02]  /*cf50*/  LOP3.LUT R60, R60, 0xff0000, R61, 0xf8, !PT ;  /* 0x00ff00003c3c7812 */ /* 0x000fe400078ef83d */
[----:B------:R-:W-:-:S02]  /*cf60*/  F2FP.SATFINITE.E4M3.F32.PACK_AB_MERGE_C R51, R51, R40, RZ ;  /* 0x000000283333723e */ /* 0x000fc400048070ff */
[----:B------:R-:W-:Y:S02]  /*cf70*/  LOP3.LUT R44, R62, 0xff0000, R63, 0xf8, !PT ;  /* 0x00ff00003e2c7812 */ /* 0x000fe400078ef83f */
[----:B------:R-:W-:Y:S02]  /*cf80*/  F2FP.SATFINITE.E4M3.F32.PACK_AB_MERGE_C R40, R57, R58, R53 ;  /* 0x0000003a3928723e */ /* 0x000fe40004807035 */
[----:B------:R-:W-:Y:S02]  /*cf90*/  F2FP.F16.E4M3.UNPACK_B R57, R45 ;  /* 0x0000002dff39723e */ /* 0x000fe400020006ff */
[----:B------:R-:W-:Y:S02]  /*cfa0*/  F2FP.SATFINITE.E4M3.F32.PACK_AB_MERGE_C R54, R54, R55, R51 ;  /* 0x000000373636723e */ /* 0x000fe40004807033 */
[----:B------:R-:W-:Y:S01]  /*cfb0*/  F2FP.F16.E4M3.UNPACK_B R63, R60 ;  /* 0x0000003cff3f723e */ /* 0x000fe200020006ff */
[--C-:B------:R-:W-:Y:S01]  /*cfc0*/  HADD2.F32 R51, -RZ, R57.reuse.H0_H0 ;  /* 0x20000039ff337230 */ /* 0x100fe20000004100 */
[----:B------:R-:W-:Y:S01]  /*cfd0*/  LOP3.LUT R59, R59, 0xff0000, R76, 0xf8, !PT ;  /* 0x00ff00003b3b7812 */ /* 0x000fe200078ef84c */
[----:B------:R-:W-:Y:S01]  /*cfe0*/  HADD2.F32 R61, -RZ, R57.H1_H1 ;  /* 0x30000039ff3d7230 */ /* 0x000fe20000004100 */
[----:B------:R-:W-:-:S02]  /*cff0*/  F2FP.F16.E4M3.UNPACK_B R55, R41 ;  /* 0x00000029ff37723e */ /* 0x000fc400020006ff */
[----:B------:R-:W-:Y:S01]  /*d000*/  SHF.L.U32 R73, R72, 0x10, RZ ;  /* 0x0000001048497819 */ /* 0x000fe200000006ff */
[----:B------:R-:W-:Y:S01]  /*d010*/  HADD2.F32 R72, -RZ, R63.H0_H0 ;  /* 0x2000003fff487230 */ /* 0x000fe20000004100 */
[----:B------:R-:W-:Y:S01]  /*d020*/  F2FP.F16.E4M3.UNPACK_B R58, R59 ;  /* 0x0000003bff3a723e */ /* 0x000fe200020006ff */
[--C-:B------:R-:W-:Y:S01]  /*d030*/  HADD2.F32 R53, -RZ, R55.reuse.H0_H0 ;  /* 0x20000037ff357230 */ /* 0x100fe20000004100 */
[----:B------:R-:W-:Y:S01]  /*d040*/  LOP3.LUT R56, R56, 0xff0000, R73, 0xf8, !PT ;  /* 0x00ff000038387812 */ /* 0x000fe200078ef849 */
[----:B------:R-:W-:Y:S02]  /*d050*/  HADD2.F32 R55, -RZ, R55.H1_H1 ;  /* 0x30000037ff377230 */ /* 0x000fe40000004100 */
[-C--:B------:R-:W-:Y:S01]  /*d060*/  FMUL.FTZ R74, R51, R72.reuse ;  /* 0x00000048334a7220 */ /* 0x080fe20000410000 */
[----:B------:R-:W-:Y:S02]  /*d070*/  HADD2.F32 R62, -RZ, R58.H0_H0 ;  /* 0x2000003aff3e7230 */ /* 0x000fe40000004100 */
[----:B------:R-:W-:Y:S01]  /*d080*/  FMUL.FTZ R72, R53, R72 ;  /* 0x0000004835487220 */ /* 0x000fe20000410000 */
[----:B------:R-:W-:-:S02]  /*d090*/  F2FP.F16.E4M3.UNPACK_B R57, R45.H1 ;  /* 0x0000002dff39723e */ /* 0x000fc400030006ff */
[----:B------:R-:W-:Y:S01]  /*d0a0*/  F2FP.F16.E4M3.UNPACK_B R73, R60.H1 ;  /* 0x0000003cff49723e */ /* 0x000fe200030006ff */
[-C--:B------:R-:W-:Y:S01]  /*d0b0*/  FFMA.FTZ R51, R51, R62.reuse, R72 ;  /* 0x0000003e33337223 */ /* 0x080fe20000010048 */
[----:B------:R-:W-:Y:S02]  /*d0c0*/  HADD2.F32 R72, -RZ, R63.H1_H1 ;  /* 0x3000003fff487230 */ /* 0x000fe40000004100 */
[----:B------:R-:W-:Y:S01]  /*d0d0*/  FFMA.FTZ R53, R53, R62, -R74 ;  /* 0x0000003e35357223 */ /* 0x000fe2000001084a */
[----:B------:R-:W-:Y:S01]  /*d0e0*/  F2FP.F16.E4M3.UNPACK_B R45, R41.H1 ;  /* 0x00000029ff2d723e */ /* 0x000fe200030006ff */
[----:B------:R-:W-:Y:S01]  /*d0f0*/  HADD2.F32 R62, -RZ, R58.H1_H1 ;  /* 0x3000003aff3e7230 */ /* 0x000fe20000004100 */
[----:B------:R-:W-:Y:S01]  /*d100*/  F2FP.F16.E4M3.UNPACK_B R59, R59.H1 ;  /* 0x0000003bff3b723e */ /* 0x000fe200030006ff */
[----:B------:R-:W-:Y:S02]  /*d110*/  HADD2.F32 R63, -RZ, R57.H0_H0 ;  /* 0x20000039ff3f7230 */ /* 0x000fe40000004100 */
[-C--:B------:R-:W-:Y:S01]  /*d120*/  FMUL.FTZ R58, R61, R72.reuse ;  /* 0x000000483d3a7220 */ /* 0x080fe20000410000 */
[----:B------:R-:W-:Y:S01]  /*d130*/  FMUL.FTZ R60, R55, R72 ;  /* 0x00000048373c7220 */ /* 0x000fe20000410000 */
[----:B------:R-:W-:Y:S01]  /*d140*/  HADD2.F32 R76, -RZ, R73.H0_H0 ;  /* 0x20000049ff4c7230 */ /* 0x000fe20000004100 */
[----:B------:R-:W-:Y:S01]  /*d150*/  F2FP.SATFINITE.E4M3.F32.PACK_AB_MERGE_C R79, R79, R93, RZ ;  /* 0x0000005d4f4f723e */ /* 0x000fe200048070ff */
[----:B------:R-:W-:-:S02]  /*d160*/  HADD2.F32 R41, -RZ, R45.H0_H0 ;  /* 0x2000002dff297230 */ /* 0x000fc40000004100 */
[-C--:B------:R-:W-:Y:S01]  /*d170*/  FFMA.FTZ R58, R55, R62.reuse, -R58 ;  /* 0x0000003e373a7223 */ /* 0x080fe2000001083a */
[----:B------:R-:W-:Y:S01]  /*d180*/  FFMA.FTZ R60, R61, R62, R60 ;  /* 0x0000003e3d3c7223 */ /* 0x000fe2000001003c */
[----:B------:R-:W-:Y:S02]  /*d190*/  HADD2.F32 R74, -RZ, R59.H0_H0 ;  /* 0x2000003bff4a7230 */ /* 0x000fe40000004100 */
[-C--:B------:R-:W-:Y:S01]  /*d1a0*/  FMUL.FTZ R62, R63, R76.reuse ;  /* 0x0000004c3f3e7220 */ /* 0x080fe20000410000 */
[----:B------:R-:W-:Y:S02]  /*d1b0*/  HADD2.F32 R72, -RZ, R57.H1_H1 ;  /* 0x30000039ff487230 */ /* 0x000fe40000004100 */
[C---:B------:R-:W-:Y:S01]  /*d1c0*/  FMUL.FTZ R76, R41.reuse, R76 ;  /* 0x0000004c294c7220 */ /* 0x040fe20000410000 */
[----:B------:R-:W-:Y:S02]  /*d1d0*/  HADD2.F32 R73, -RZ, R73.H1_H1 ;  /* 0x30000049ff497230 */ /* 0x000fe40000004100 */
[----:B------:R-:W-:Y:S01]  /*d1e0*/  FFMA.FTZ R41, R41, R74, -R62 ;  /* 0x0000004a29297223 */ /* 0x000fe2000001083e */
[----:B------:R-:W-:Y:S01]  /*d1f0*/  HADD2.F32 R62, -RZ, R45.H1_H1 ;  /* 0x3000002dff3e7230 */ /* 0x000fe20000004100 */
[----:B------:R-:W-:Y:S01]  /*d200*/  F2FP.F16.E4M3.UNPACK_B R57, R47 ;  /* 0x0000002fff39723e */ /* 0x000fe200020006ff */
[----:B------:R-:W-:-:S02]  /*d210*/  HADD2.F32 R61, -RZ, R59.H1_H1 ;  /* 0x3000003bff3d7230 */ /* 0x000fc40000004100 */
[-C--:B------:R-:W-:Y:S01]  /*d220*/  FMUL.FTZ R55, R72, R73.reuse ;  /* 0x0000004948377220 */ /* 0x080fe20000410000 */
[----:B------:R-:W-:Y:S01]  /*d230*/  F2FP.F16.E4M3.UNPACK_B R59, R44 ;  /* 0x0000002cff3b723e */ /* 0x000fe200020006ff */
[C---:B------:R-:W-:Y:S01]  /*d240*/  FMUL.FTZ R73, R62.reuse, R73 ;  /* 0x000000493e497220 */ /* 0x040fe20000410000 */
[----:B------:R-:W-:Y:S01]  /*d250*/  FFMA.FTZ R45, R63, R74, R76 ;  /* 0x0000004a3f2d7223 */ /* 0x000fe2000001004c */
[----:B------:R-:W-:Y:S01]  /*d260*/  FFMA.FTZ R62, R62, R61, -R55 ;  /* 0x0000003d3e3e7223 */ /* 0x000fe20000010837 */
[----:B------:R-:W-:Y:S01]  /*d270*/  F2FP.F16.E4M3.UNPACK_B R55, R43 ;  /* 0x0000002bff37723e */ /* 0x000fe200020006ff */
[----:B------:R-:W-:Y:S01]  /*d280*/  FFMA.FTZ R72, R72, R61, R73 ;  /* 0x0000003d48487223 */ /* 0x000fe20000010049 */
[----:B------:R-:W-:Y:S01]  /*d290*/  HADD2.F32 R73, -RZ, R57.H0_H0 ;  /* 0x20000039ff497230 */ /* 0x000fe20000004100 */
[-C--:B------:R-:W-:Y:S01]  /*d2a0*/  F2FP.F16.E4M3.UNPACK_B R63, R56.reuse ;  /* 0x00000038ff3f723e */ /* 0x080fe200020006ff */
[----:B------:R-:W-:Y:S01]  /*d2b0*/  HADD2.F32 R76, -RZ, R59.H0_H0 ;  /* 0x2000003bff4c7230 */ /* 0x000fe20000004100 */
[----:B------:R-:W-:Y:S01]  /*d2c0*/  F2FP.F16.E4M3.UNPACK_B R56, R56.H1 ;  /* 0x00000038ff38723e */ /* 0x000fe200030006ff */
[----:B------:R-:W-:Y:S01]  /*d2d0*/  HADD2.F32 R61, -RZ, R55.H0_H0 ;  /* 0x20000037ff3d7230 */ /* 0x000fe20000004100 */
[----:B------:R-:W-:Y:S01]  /*d2e0*/  F2FP.SATFINITE.E4M3.F32.PACK_AB_MERGE_C R46, R46, R94, RZ ;  /* 0x0000005e2e2e723e */ /* 0x000fe200048070ff */
[----:B------:R-:W-:-:S02]  /*d2f0*/  HADD2.F32 R74, -RZ, R63.H0_H0 ;  /* 0x2000003fff4a7230 */ /* 0x000fc40000004100 */
[-C--:B------:R-:W-:Y:S01]  /*d300*/  FMUL.FTZ R78, R73, R76.reuse ;  /* 0x0000004c494e7220 */ /* 0x080fe20000410000 */
[--C-:B------:R-:W-:Y:S02]  /*d310*/  HADD2.F32 R75, -RZ, R56.reuse.H0_H0 ;  /* 0x20000038ff4b7230 */ /* 0x100fe40000004100 */
[C---:B------:R-:W-:Y:S01]  /*d320*/  FMUL.FTZ R76, R61.reuse, R76 ;  /* 0x0000004c3d4c7220 */ /* 0x040fe20000410000 */
[----:B------:R-:W-:Y:S02]  /*d330*/  HADD2.F32 R56, -RZ, R56.H1_H1 ;  /* 0x30000038ff387230 */ /* 0x000fe40000004100 */
[-C--:B------:R-:W-:Y:S01]  /*d340*/  FFMA.FTZ R61, R61, R74.reuse, -R78 ;  /* 0x0000004a3d3d7223 */ /* 0x080fe2000001084e */
[----:B------:R-:W-:Y:S02]  /*d350*/  HADD2.F32 R57, -RZ, R57.H1_H1 ;  /* 0x30000039ff397230 */ /* 0x000fe40000004100 */
[----:B------:R-:W-:Y:S01]  /*d360*/  FFMA.FTZ R73, R73, R74, R76 ;  /* 0x0000004a49497223 */ /* 0x000fe2000001004c */
[----:B------:R-:W-:Y:S01]  /*d370*/  F2FP.F16.E4M3.UNPACK_B R74, R47.H1 ;  /* 0x0000002fff4a723e */ /* 0x000fe200030006ff */
[----:B------:R-:W-:Y:S01]  /*d380*/  HADD2.F32 R55, -RZ, R55.H1_H1 ;  /* 0x30000037ff377230 */ /* 0x000fe20000004100 */
[----:B------:R-:W-:-:S02]  /*d390*/  F2FP.F16.E4M3.UNPACK_B R76, R44.H1 ;  /* 0x0000002cff4c723e */ /* 0x000fc400030006ff */
[----:B------:R-:W-:Y:S01]  /*d3a0*/  F2FP.F16.E4M3.UNPACK_B R47, R43.H1 ;  /* 0x0000002bff2f723e */ /* 0x000fe200030006ff */
[----:B------:R-:W-:Y:S01]  /*d3b0*/  HADD2.F32 R44, -RZ, R74.H0_H0 ;  /* 0x2000004aff2c7230 */ /* 0x000fe20000004100 */
[----:B------:R-:W-:Y:S01]  /*d3c0*/  F2FP.SATFINITE.E4M3.F32.PACK_AB_MERGE_C R41, R62, R41, RZ ;  /* 0x000000293e29723e */ /* 0x000fe200048070ff */
[--C-:B------:R-:W-:Y:S01]  /*d3d0*/  HADD2.F32 R77, -RZ, R76.reuse.H0_H0 ;  /* 0x2000004cff4d7230 */ /* 0x100fe20000004100 */
[----:B------:R-:W-:Y:S01]  /*d3e0*/  F2FP.SATFINITE.E4M3.F32.PACK_AB_MERGE_C R45, R72, R45, RZ ;  /* 0x0000002d482d723e */ /* 0x000fe200048070ff */
[--C-:B------:R-:W-:Y:S01]  /*d3f0*/  HADD2.F32 R43, -RZ, R47.reuse.H0_H0 ;  /* 0x2000002fff2b7230 */ /* 0x100fe20000004100 */
[----:B------:R-:W-:Y:S01]  /*d400*/  F2FP.SATFINITE.E4M3.F32.PACK_AB_MERGE_C R42, R42, R91, R79 ;  /* 0x0000005b2a2a723e */ /* 0x000fe2000480704f */
[----:B------:R-:W-:Y:S02]  /*d410*/  HADD2.F32 R76, -RZ, R76.H1_H1 ;  /* 0x3000004cff4c7230 */ /* 0x000fe40000004100 */
[----:B------:R-:W-:Y:S01]  /*d420*/  FMUL.FTZ R78, R44, R77 ;  /* 0x0000004d2c4e7220 */ /* 0x000fe20000410000 */
[----:B------:R-:W-:-:S02]  /*d430*/  HADD2.F32 R47, -RZ, R47.H1_H1 ;  /* 0x3000002fff2f7230 */ /* 0x000fc40000004100 */
[C---:B------:R-:W-:Y:S01]  /*d440*/  FMUL.FTZ R77, R43.reuse, R77 ;  /* 0x0000004d2b4d7220 */ /* 0x040fe20000410000 */
[----:B------:R-:W-:Y:S02]  /*d450*/  HADD2.F32 R74, -RZ, R74.H1_H1 ;  /* 0x3000004aff4a7230 */ /* 0x000fe40000004100 */
[-C--:B------:R-:W-:Y:S01]  /*d460*/  FFMA.FTZ R43, R43, R75.reuse, -R78 ;  /* 0x0000004b2b2b7223 */ /* 0x080fe2000001084e */
[----:B------:R-:W-:Y:S01]  /*d470*/  F2FP.SATFINITE.E4M3.F32.PACK_AB_MERGE_C R46, R161, R92, R46 ;  /* 0x0000005ca12e723e */ /* 0x000fe2000480702e */
[----:B------:R-:W-:Y:S01]  /*d480*/  FFMA.FTZ R44, R44, R75, R77 ;  /* 0x0000004b2c2c7223 */ /* 0x000fe2000001004d */
[-C--:B------:R-:W-:Y:S01]  /*d490*/  FMUL.FTZ R75, R47, R76.reuse ;  /* 0x0000004c2f4b7220 */ /* 0x080fe20000410000 */
[----:B------:R-:W-:Y:S01]  /*d4a0*/  FMUL.FTZ R78, R74, R76 ;  /* 0x0000004c4a4e7220 */ /* 0x000fe20000410000 */
[----:B------:R-:W-:Y:S02]  /*d4b0*/  F2FP.SATFINITE.E4M3.F32.PACK_AB_MERGE_C R41, R58, R53, R41 ;  /* 0x000000353a29723e */ /* 0x000fe40004807029 */
[----:B------:R-:W-:Y:S01]  /*d4c0*/  FFMA.FTZ R75, R74, R56, R75 ;  /* 0x000000384a4b7223 */ /* 0x000fe2000001004b */
[----:B------:R-:W-:-:S02]  /*d4d0*/  HADD2.F32 R74, -RZ, R59.H1_H1 ;  /* 0x3000003bff4a7230 */ /* 0x000fc40000004100 */
[----:B------:R-:W-:Y:S01]  /*d4e0*/  FFMA.FTZ R78, R47, R56, -R78 ;  /* 0x000000382f4e7223 */ /* 0x000fe2000001084e */
[----:B------:R-:W-:Y:S01]  /*d4f0*/  HADD2.F32 R56, -RZ, R63.H1_H1 ;  /* 0x3000003fff387230 */ /* 0x000fe20000004100 */
[----:B------:R-:W-:Y:S01]  /*d500*/  F2FP.SATFINITE.E4M3.F32.PACK_AB_MERGE_C R45, R60, R51, R45 ;  /* 0x000000333c2d723e */ /* 0x000fe2000480702d */
[-C--:B------:R-:W-:Y:S01]  /*d510*/  FMUL.FTZ R76, R57, R74.reuse ;  /* 0x0000004a394c7220 */ /* 0x080fe20000410000 */
[----:B------:R-:W-:Y:S01]  /*d520*/  FMUL.FTZ R74, R55, R74 ;  /* 0x0000004a374a7220 */ /* 0x000fe20000410000 */
[----:B------:R-:W-:Y:S02]  /*d530*/  F2FP.SATFINITE.E4M3.F32.PACK_AB_MERGE_C R44, R75, R44, RZ ;  /* 0x0000002c4b2c723e */ /* 0x000fe400048070ff */
[-C--:B------:R-:W-:Y:S01]  /*d540*/  FFMA.FTZ R76, R55, R56.reuse, -R76 ;  /* 0x00000038374c7223 */ /* 0x080fe2000001084c */
[----:B------:R-:W-:Y:S01]  /*d550*/  FFMA.FTZ R74, R57, R56, R74 ;  /* 0x00000038394a7223 */ /* 0x000fe2000001004a */
[----:B------:R-:W-:-:S04]  /*d560*/  F2FP.SATFINITE.E4M3.F32.PACK_AB_MERGE_C R43, R78, R43, RZ ;  /* 0x0000002b4e2b723e */ /* 0x000fc800048070ff */
[----:B------:R-:W-:Y:S01]  /*d570*/  F2FP.SATFINITE.E4M3.F32.PACK_AB_MERGE_C R47, R74, R73, R44 ;  /* 0x000000494a2f723e */ /* 0x000fe2000480702c */
[----:B------:R-:W-:Y:S01]  /*d580*/  IMAD.MOV.U32 R44, RZ, RZ, R54 ;  /* 0x000000ffff2c7224 */ /* 0x000fe200078e0036 */
[----:B------:R-:W-:-:S07]  /*d590*/  F2FP.SATFINITE.E4M3.F32.PACK_AB_MERGE_C R43, R76, R61, R43 ;  /* 0x0000003d4c2b723e */ /* 0x000fce000480702b */
.L_x_414:
[----:B------:R-:W-:Y:S05]  /*d5a0*/  BSYNC B2 ;  /* 0x0000000000027941 */ /* 0x000fea0003800000 */
.L_x_413:
[----:B------:R-:W-:-:S13]  /*d5b0*/  ISETP.GE.AND P3, PT, R50, R154, PT ;  /* 0x0000009a3200720c */ /* 0x000fda0003f66270 */
[--C-:B------:R-:W-:Y:S02]  /*d5c0*/  @!P3 SHF.R.S32.HI R53, RZ, 0x1f, R50.reuse ;  /* 0x0000001fff35b819 */ /* 0x100fe40000011432 */
[----:B------:R-:W-:-:S04]  /*d5d0*/  @!P3 IADD3 R51, P4, P5, R116, R136, R50 ;  /* 0x000000887433b210 */ /* 0x000fc80007d9e032 */
[----:B------:R-:W-:Y:S02]  /*d5e0*/  @!P3 IADD3.X R54, R4, R52, R53, P4, P5 ;  /* 0x000000340436b210 */ /* 0x000fe400027ea435 */
[----:B------:R-:W-:-:S05]  /*d5f0*/  IADD3 R48, P4, R48, R124, RZ ;  /* 0x0000007c30307210 */ /* 0x000fca0007f9e0ff */
[----:B------:R-:W-:Y:S01]  /*d600*/  IMAD.X R49, R49, 0x1, R125, P4 ;  /* 0x0000000131317824 */ /* 0x000fe200020e067d */
[----:B------:R-:W-:-:S04]  /*d610*/  @!P3 IADD3 R50, P4, R51, R124, RZ ;  /* 0x0000007c3332b210 */ /* 0x000fc80007f9e0ff */
[----:B------:R-:W-:Y:S01]  /*d620*/  @!P3 IADD3.X R51, R54, R125, RZ, P4, !PT ;  /* 0x0000007d3633b210 */ /* 0x000fe200027fe4ff */
[----:B-1----:R1:W-:Y:S04]  /*d630*/  STG.E.128 desc[UR54][R48.64], R40 ;  /* 0x0000002830007986 */ /* 0x0023e8000c101d36 */
[----:B---3--:R1:W-:Y:S04]  /*d640*/  @!P3 STG.E.128 desc[UR54][R50.64], R44 ;  /* 0x0000002c3200b986 */ /* 0x0083e8000c101d36 */
.L_x_412:
[----:B------:R-:W-:Y:S05]  /*d650*/  BSYNC B1 ;  /* 0x0000000000017941 */ /* 0x000fea0003800000 */
.L_x_411:
[----:B------:R-:W-:Y:S01]  /*d660*/  ISETP.NE.AND P3, PT, R35, RZ, PT ;  /* 0x000000ff2300720c */ /* 0x000fe20003f65270 */
[----:B------:R-:W-:-:S12]  /*d670*/  BSSY B1, `(.L_x_415) ;  /* 0x00000f8000017945 */ /* 0x000fd80003800000 */
[----:B------:R-:W-:Y:S05]  /*d680*/  @!P3 BRA `(.L_x_416) ;  /* 0x0000000c00d8b947 */ /* 0x000fea0003800000 */
[----:B-1----:R-:W-:Y:S01]  /*d690*/  SEL R40, R99, R159, !P1 ;  /* 0x0000009f63287207 */ /* 0x002fe20004800000 */
        /* <DEDUP_REMOVED lines=17> */
[C---:B------:R-:W-:Y:S02]  /*d7b0*/  IMAD.IADD R41, R16.reuse, 0x1, R41 ;  /* 0x0000000110297824 */ /* 0x040fe400078e0229 */
[----:B------:R-:W-:-:S04]  /*d7c0*/  IMAD.IADD R44, R16, 0x1, R43 ;  /* 0x00000001102c7824 */ /* 0x000fc800078e022b */
[----:B------:R-:W1:Y:S04]  /*d7d0*/  LDS.128 R40, [R41+0x1a400] ;  /* 0x01a4000029287984 */ /* 0x000e680000000c00 */
[----:B------:R-:W3:Y:S01]  /*d7e0*/  LDS.128 R44, [R44+0x1a400] ;  /* 0x01a400002c2c7984 */ /* 0x000ee20000000c00 */
[----:B------:R-:W-:Y:S05]  /*d7f0*/  @P3 BRA `(.L_x_418) ;  /* 0x0000000c00503947 */ /* 0x000fea0003800000 */
[----:B------:R-:W-:Y:S01]  /*d800*/  SHF.R.U32.HI R54, RZ, 0x8, R81 ;  /* 0x00000008ff367819 */ /* 0x000fe20000011651 */
[----:B---3--:R-:W-:Y:S01]  /*d810*/  IMAD.MOV.U32 R57, RZ, RZ, R44 ;  /* 0x000000ffff397224 */ /* 0x008fe200078e002c */
[----:B-1----:R-:W-:Y:S01]  /*d820*/  MOV R56, R40 ;  /* 0x0000002800387202 */ /* 0x002fe20000000f00 */
[----:B------:R-:W-:Y:S01]  /*d830*/  IMAD.MOV.U32 R55, RZ, RZ, R46 ;  /* 0x000000ffff377224 */ /* 0x000fe200078e002e */
[----:B------:R-:W-:Y:S01]  /*d840*/  LOP3.LUT R59, R81, 0xff0000ff, RZ, 0xc0, !PT ;  /* 0xff0000ff513b7812 */ /* 0x000fe200078ec0ff */
[----:B------:R-:W-:Y:S01]  /*d850*/  IMAD.SHL.U32 R40, R54, 0x100, RZ ;  /* 0x0000010036287824 */ /* 0x000fe200078e00ff */
[----:B------:R-:W-:Y:S01]  /*d860*/  SHF.R.U32.HI R60, RZ, 0x8, R65 ;  /* 0x00000008ff3c7819 */ /* 0x000fe20000011641 */
[----:B------:R-:W-:Y:S01]  /*d870*/  IMAD.MOV.U32 R54, RZ, RZ, R42 ;  /* 0x000000ffff367224 */ /* 0x000fe200078e002a */
[----:B------:R-:W-:Y:S02]  /*d880*/  SHF.R.U32.HI R62, RZ, 0x8, R83 ;  /* 0x00000008ff3e7819 */ /* 0x000fe40000011653 */
[----:B------:R-:W-:Y:S01]  /*d890*/  LOP3.LUT R59, R59, 0xff00, R40, 0xf8, !PT ;  /* 0x0000ff003b3b7812 */ /* 0x000fe200078ef828 */
[----:B------:R-:W-:Y:S01]  /*d8a0*/  IMAD.SHL.U32 R42, R60, 0x100, RZ ;  /* 0x000001003c2a7824 */ /* 0x000fe200078e00ff */
[----:B------:R-:W-:-:S02]  /*d8b0*/  SHF.R.U32.HI R66, RZ, 0x10, R81 ;  /* 0x00000010ff427819 */ /* 0x000fc40000011651 */
[----:B------:R-:W-:Y:S02]  /*d8c0*/  SHF.R.U32.HI R64, RZ, 0x10, R83 ;  /* 0x00000010ff407819 */ /* 0x000fe40000011653 */
[----:B------:R-:W-:Y:S01]  /*d8d0*/  LOP3.LUT R61, R83, 0xff0000ff, RZ, 0xc0, !PT ;  /* 0xff0000ff533d7812 */ /* 0x000fe200078ec0ff */
[----:B------:R-:W-:Y:S01]  /*d8e0*/  IMAD.U32 R44, R66, 0x10000, RZ ;  /* 0x00010000422c7824 */ /* 0x000fe200078e00ff */
[----:B------:R-:W-:Y:S02]  /*d8f0*/  SHF.R.U32.HI R58, RZ, 0x8, R67 ;  /* 0x00000008ff3a7819 */ /* 0x000fe40000011643 */
[----:B------:R-:W-:Y:S02]  /*d900*/  SHF.L.U32 R40, R62, 0x8, RZ ;  /* 0x000000083e287819 */ /* 0x000fe400000006ff */
[----:B------:R-:W-:Y:S01]  /*d910*/  LOP3.LUT R63, R65, 0xff0000ff, RZ, 0xc0, !PT ;  /* 0xff0000ff413f7812 */ /* 0x000fe200078ec0ff */
[----:B------:R-:W-:Y:S01]  /*d920*/  IMAD.SHL.U32 R46, R58, 0x100, RZ ;  /* 0x000001003a2e7824 */ /* 0x000fe200078e00ff */
[----:B------:R-:W-:-:S02]  /*d930*/  SHF.R.U32.HI R48, RZ, 0x10, R65 ;  /* 0x00000010ff307819 */ /* 0x000fc40000011641 */
[----:B------:R-:W-:Y:S01]  /*d940*/  LOP3.LUT R61, R61, 0xff00, R40, 0xf8, !PT ;  /* 0x0000ff003d3d7812 */ /* 0x000fe200078ef828 */
[----:B------:R-:W-:Y:S01]  /*d950*/  IMAD.U32 R40, R64, 0x10000, RZ ;  /* 0x0001000040287824 */ /* 0x000fe200078e00ff */
[----:B------:R-:W-:Y:S02]  /*d960*/  LOP3.LUT R65, R63, 0xff00, R42, 0xf8, !PT ;  /* 0x0000ff003f417812 */ /* 0x000fe400078ef82a */
[----:B------:R-:W-:Y:S02]  /*d970*/  F2FP.F16.E4M3.UNPACK_B R63, R158.H1 ;  /* 0x0000009eff3f723e */ /* 0x000fe400030006ff */
[----:B------:R-:W-:Y:S02]  /*d980*/  F2FP.F16.E4M3.UNPACK_B R60, R57.H1 ;  /* 0x00000039ff3c723e */ /* 0x000fe400030006ff */
[----:B------:R-:W-:Y:S01]  /*d990*/  F2FP.F16.E4M3.UNPACK_B R58, R56.H1 ;  /* 0x00000038ff3a723e */ /* 0x000fe200030006ff */
[----:B------:R-:W-:Y:S01]  /*d9a0*/  HADD2.F32 R42, -RZ, R63.H0_H0 ;  /* 0x2000003fff2a7230 */ /* 0x000fe20000004100 */
[----:B------:R-:W-:-:S02]  /*d9b0*/  SHF.R.U32.HI R53, RZ, 0x10, R67 ;  /* 0x00000010ff357819 */ /* 0x000fc40000011643 */
[----:B------:R-:W-:Y:S02]  /*d9c0*/  LOP3.LUT R67, R67, 0xff0000ff, RZ, 0xc0, !PT ;  /* 0xff0000ff43437812 */ /* 0x000fe400078ec0ff */
[----:B------:R-:W-:Y:S01]  /*d9d0*/  LOP3.LUT R44, R59, 0xff0000, R44, 0xf8, !PT ;  /* 0x00ff00003b2c7812 */ /* 0x000fe200078ef82c */
[----:B------:R-:W-:Y:S01]  /*d9e0*/  HADD2.F32 R59, -RZ, R58.H0_H0 ;  /* 0x2000003aff3b7230 */ /* 0x000fe20000004100 */
[----:B------:R-:W-:Y:S01]  /*d9f0*/  LOP3.LUT R40, R61, 0xff0000, R40, 0xf8, !PT ;  /* 0x00ff00003d287812 */ /* 0x000fe200078ef828 */
[----:B------:R-:W-:Y:S01]  /*da00*/  HADD2.F32 R61, -RZ, R60.H0_H0 ;  /* 0x2000003cff3d7230 */ /* 0x000fe20000004100 */
[----:B------:R-:W-:Y:S01]  /*da10*/  F2FP.F16.E4M3.UNPACK_B R62, R156.H1 ;  /* 0x0000009cff3e723e */ /* 0x000fe200030006ff */
[----:B------:R-:W-:Y:S01]  /*da20*/  IMAD.U32 R53, R53, 0x10000, RZ ;  /* 0x0001000035357824 */ /* 0x000fe200078e00ff */
[----:B------:R-:W-:Y:S01]  /*da30*/  LOP3.LUT R66, R67, 0xff00, R46, 0xf8, !PT ;  /* 0x0000ff0043427812 */ /* 0x000fe200078ef82e */
[----:B------:R-:W-:Y:S01]  /*da40*/  FMUL.FTZ R72, R59, R42 ;  /* 0x0000002a3b487220 */ /* 0x000fe20000410000 */
[----:B------:R-:W-:Y:S01]  /*da50*/  SHF.L.U32 R46, R48, 0x10, RZ ;  /* 0x00000010302e7819 */ /* 0x000fe200000006ff */
[----:B------:R-:W-:-:S02]  /*da60*/  HADD2.F32 R64, -RZ, R62.H0_H0 ;  /* 0x2000003eff407230 */ /* 0x000fc40000004100 */
[----:B------:R-:W-:Y:S01]  /*da70*/  FMUL.FTZ R48, R61, R42 ;  /* 0x0000002a3d307220 */ /* 0x000fe20000410000 */
[----:B------:R-:W-:Y:S02]  /*da80*/  LOP3.LUT R42, R66, 0xff0000, R53, 0xf8, !PT ;  /* 0x00ff0000422a7812 */ /* 0x000fe400078ef835 */
[----:B------:R-:W-:Y:S01]  /*da90*/  F2FP.F16.E4M3.UNPACK_B R158, R158 ;  /* 0x0000009eff9e723e */ /* 0x000fe200020006ff */
[-C--:B------:R-:W-:Y:S01]  /*daa0*/  FFMA.FTZ R48, R59, R64.reuse, -R48 ;  /* 0x000000403b307223 */ /* 0x080fe20000010830 */
[----:B------:R-:W-:Y:S01]  /*dab0*/  FFMA.FTZ R53, R61, R64, R72 ;  /* 0x000000403d357223 */ /* 0x000fe20000010048 */
[----:B------:R-:W-:Y:S01]  /*dac0*/  HADD2.F32 R64, -RZ, R62.H1_H1 ;  /* 0x3000003eff407230 */ /* 0x000fe20000004100 */
[----:B------:R-:W-:Y:S01]  /*dad0*/  F2FP.F16.E4M3.UNPACK_B R61, R57 ;  /* 0x00000039ff3d723e */ /* 0x000fe200020006ff */
[----:B------:R-:W-:Y:S01]  /*dae0*/  HADD2.F32 R62, -RZ, R63.H1_H1 ;  /* 0x3000003fff3e7230 */ /* 0x000fe20000004100 */
[----:B------:R-:W-:Y:S01]  /*daf0*/  LOP3.LUT R46, R65, 0xff0000, R46, 0xf8, !PT ;  /* 0x00ff0000412e7812 */ /* 0x000fe200078ef82e */
[----:B------:R-:W-:Y:S01]  /*db00*/  HADD2.F32 R59, -RZ, R58.H1_H1 ;  /* 0x3000003aff3b7230 */ /* 0x000fe20000004100 */
[----:B------:R-:W-:Y:S01]  /*db10*/  F2FP.F16.E4M3.UNPACK_B R156, R156 ;  /* 0x0000009cff9c723e */ /* 0x000fe200020006ff */
[----:B------:R-:W-:Y:S01]  /*db20*/  HADD2.F32 R63, -RZ, R60.H1_H1 ;  /* 0x3000003cff3f7230 */ /* 0x000fe20000004100 */
[----:B------:R-:W-:Y:S01]  /*db30*/  F2FP.F16.E4M3.UNPACK_B R60, R56 ;  /* 0x00000038ff3c723e */ /* 0x000fe200020006ff */
[----:B------:R-:W-:-:S02]  /*db40*/  HADD2.F32 R65, -RZ, R158.H0_H0 ;  /* 0x2000009eff417230 */ /* 0x000fc40000004100 */
[-C--:B------:R-:W-:Y:S01]  /*db50*/  FMUL.FTZ R66, R59, R62.reuse ;  /* 0x0000003e3b427220 */ /* 0x080fe20000410000 */
[----:B------:R-:W-:Y:S02]  /*db60*/  HADD2.F32 R158, -RZ, R158.H1_H1 ;  /* 0x3000009eff9e7230 */ /* 0x000fe40000004100 */
[----:B------:R-:W-:Y:S01]  /*db70*/  FMUL.FTZ R56, R63, R62 ;  /* 0x0000003e3f387220 */ /* 0x000fe20000410000 */
[--C-:B------:R-:W-:Y:S02]  /*db80*/  HADD2.F32 R62, -RZ, R61.reuse.H0_H0 ;  /* 0x2000003dff3e7230 */ /* 0x100fe40000004100 */
[----:B------:R-:W-:Y:S02]  /*db90*/  HADD2.F32 R58, -RZ, R60.H0_H0 ;  /* 0x2000003cff3a7230 */ /* 0x000fe40000004100 */
[-C--:B------:R-:W-:Y:S01]  /*dba0*/  FFMA.FTZ R57, R59, R64.reuse, -R56 ;  /* 0x000000403b397223 */ /* 0x080fe20000010838 */
[----:B------:R-:W-:Y:S02]  /*dbb0*/  HADD2.F32 R59, -RZ, R156.H0_H0 ;  /* 0x2000009cff3b7230 */ /* 0x000fe40000004100 */
[----:B------:R-:W-:Y:S01]  /*dbc0*/  FFMA.FTZ R56, R63, R64, R66 ;  /* 0x000000403f387223 */ /* 0x000fe20000010042 */
[-C--:B------:R-:W-:Y:S01]  /*dbd0*/  FMUL.FTZ R67, R62, R65.reuse ;  /* 0x000000413e437220 */ /* 0x080fe20000410000 */
[C---:B------:R-:W-:Y:S01]  /*dbe0*/  FMUL.FTZ R65, R58.reuse, R65 ;  /* 0x000000413a417220 */ /* 0x040fe20000410000 */
[----:B------:R-:W-:Y:S01]  /*dbf0*/  HADD2.F32 R63, -RZ, R61.H1_H1 ;  /* 0x3000003dff3f7230 */ /* 0x000fe20000004100 */
[----:B------:R-:W-:Y:S01]  /*dc00*/  F2FP.F16.E4M3.UNPACK_B R66, R157.H1 ;  /* 0x0000009dff42723e */ /* 0x000fe200030006ff */
[----:B------:R-:W-:Y:S01]  /*dc10*/  HADD2.F32 R60, -RZ, R60.H1_H1 ;  /* 0x3000003cff3c7230 */ /* 0x000fe20000004100 */
[----:B------:R-:W-:Y:S01]  /*dc20*/  F2FP.F16.E4M3.UNPACK_B R64, R55.H1 ;  /* 0x00000037ff40723e */ /* 0x000fe200030006ff */
[-C--:B------:R-:W-:Y:S01]  /*dc30*/  FFMA.FTZ R58, R58, R59.reuse, -R67 ;  /* 0x0000003b3a3a7223 */ /* 0x080fe20000010843 */
[----:B------:R-:W-:Y:S01]  /*dc40*/  FFMA.FTZ R59, R62, R59, R65 ;  /* 0x0000003b3e3b7223 */ /* 0x000fe20000010041 */
[----:B------:R-:W-:Y:S01]  /*dc50*/  HADD2.F32 R156, -RZ, R156.H1_H1 ;  /* 0x3000009cff9c7230 */ /* 0x000fe20000004100 */
[----:B------:R-:W-:Y:S01]  /*dc60*/  F2FP.F16.E4M3.UNPACK_B R67, R155.H1 ;  /* 0x0000009bff43723e */ /* 0x000fe200030006ff */
[----:B------:R-:W-:Y:S01]  /*dc70*/  FMUL.FTZ R61, R63, R158 ;  /* 0x0000009e3f3d7220 */ /* 0x000fe20000410000 */
[----:B------:R-:W-:Y:S01]  /*dc80*/  F2FP.F16.E4M3.UNPACK_B R62, R54.H1 ;  /* 0x00000036ff3e723e */ /* 0x000fe200030006ff */
[----:B------:R-:W-:-:S02]  /*dc90*/  HADD2.F32 R74, -RZ, R66.H0_H0 ;  /* 0x20000042ff4a7230 */ /* 0x000fc40000004100 */
[C---:B------:R-:W-:Y:S01]  /*dca0*/  FMUL.FTZ R158, R60.reuse, R158 ;  /* 0x0000009e3c9e7220 */ /* 0x040fe20000410000 */
[----:B------:R-:W-:Y:S02]  /*dcb0*/  HADD2.F32 R73, -RZ, R66.H1_H1 ;  /* 0x30000042ff497230 */ /* 0x000fe40000004100 */
[-C--:B------:R-:W-:Y:S01]  /*dcc0*/  FFMA.FTZ R61, R60, R156.reuse, -R61 ;  /* 0x0000009c3c3d7223 */ /* 0x080fe2000001083d */
[--C-:B------:R-:W-:Y:S02]  /*dcd0*/  HADD2.F32 R66, -RZ, R64.reuse.H1_H1 ;  /* 0x30000040ff427230 */ /* 0x100fe40000004100 */
[----:B------:R-:W-:Y:S01]  /*dce0*/  FFMA.FTZ R60, R63, R156, R158 ;  /* 0x0000009c3f3c7223 */ /* 0x000fe2000001009e */
[----:B------:R-:W-:Y:S01]  /*dcf0*/  HADD2.F32 R65, -RZ, R64.H0_H0 ;  /* 0x20000040ff417230 */ /* 0x000fe20000004100 */
[----:B------:R-:W-:Y:S01]  /*dd00*/  F2FP.F16.E4M3.UNPACK_B R157, R157 ;  /* 0x0000009dff9d723e */ /* 0x000fe200020006ff */
[----:B------:R-:W-:Y:S02]  /*dd10*/  HADD2.F32 R72, -RZ, R67.H0_H0 ;  /* 0x20000043ff487230 */ /* 0x000fe40000004100 */
[----:B------:R-:W-:Y:S01]  /*dd20*/  FMUL.FTZ R75, R66, R73 ;  /* 0x00000049424b7220 */ /* 0x000fe20000410000 */
[----:B------:R-:W-:-:S02]  /*dd30*/  HADD2.F32 R64, -RZ, R62.H1_H1 ;  /* 0x3000003eff407230 */ /* 0x000fc40000004100 */
[----:B------:R-:W-:Y:S01]  /*dd40*/  FMUL.FTZ R76, R65, R74 ;  /* 0x0000004a414c7220 */ /* 0x000fe20000410000 */
[----:B------:R-:W-:Y:S01]  /*dd50*/  HADD2.F32 R67, -RZ, R67.H1_H1 ;  /* 0x30000043ff437230 */ /* 0x000fe20000004100 */
[----:B------:R-:W-:Y:S01]  /*dd60*/  F2FP.F16.E4M3.UNPACK_B R54, R54 ;  /* 0x00000036ff36723e */ /* 0x000fe200020006ff */
[----:B------:R-:W-:Y:S02]  /*dd70*/  HADD2.F32 R63, -RZ, R62.H0_H0 ;  /* 0x2000003eff3f7230 */ /* 0x000fe40000004100 */
[C---:B------:R-:W-:Y:S01]  /*dd80*/  FMUL.FTZ R73, R64.reuse, R73 ;  /* 0x0000004940497220 */ /* 0x040fe20000410000 */
[----:B------:R-:W-:Y:S01]  /*dd90*/  F2FP.F16.E4M3.UNPACK_B R155, R155 ;  /* 0x0000009bff9b723e */ /* 0x000fe200020006ff */
[----:B------:R-:W-:Y:S01]  /*dda0*/  FFMA.FTZ R75, R64, R67, -R75 ;  /* 0x00000043404b7223 */ /* 0x000fe2000001084b */
[----:B------:R-:W-:Y:S01]  /*ddb0*/  F2FP.F16.E4M3.UNPACK_B R64, R55 ;  /* 0x00000037ff40723e */ /* 0x000fe200020006ff */
[C---:B------:R-:W-:Y:S01]  /*ddc0*/  FMUL.FTZ R74, R63.reuse, R74 ;  /* 0x0000004a3f4a7220 */ /* 0x040fe20000410000 */
[----:B------:R-:W-:Y:S01]  /*ddd0*/  FFMA.FTZ R62, R63, R72, -R76 ;  /* 0x000000483f3e7223 */ /* 0x000fe2000001084c */
[----:B------:R-:W-:Y:S01]  /*dde0*/  FFMA.FTZ R76, R66, R67, R73 ;  /* 0x00000043424c7223 */ /* 0x000fe20000010049 */
[----:B------:R-:W-:-:S02]  /*ddf0*/  HADD2.F32 R55, -RZ, R54.H0_H0 ;  /* 0x20000036ff377230 */ /* 0x000fc40000004100 */
[----:B------:R-:W-:Y:S01]  /*de00*/  FFMA.FTZ R63, R65, R72, R74 ;  /* 0x00000048413f7223 */ /* 0x000fe2000001004a */
[--C-:B------:R-:W-:Y:S01]  /*de10*/  HADD2.F32 R72, -RZ, R157.reuse.H0_H0 ;  /* 0x2000009dff487230 */ /* 0x100fe20000004100 */
[----:B------:R-:W-:Y:S01]  /*de20*/  F2FP.SATFINITE.E4M3.F32.PACK_AB_MERGE_C R48, R57, R48, RZ ;  /* 0x000000303930723e */ /* 0x000fe200048070ff */
[--C-:B------:R-:W-:Y:S01]  /*de30*/  HADD2.F32 R65, -RZ, R64.reuse.H0_H0 ;  /* 0x20000040ff417230 */ /* 0x100fe20000004100 */
[----:B------:R-:W-:Y:S01]  /*de40*/  F2FP.F16.E4M3.UNPACK_B R57, R41 ;  /* 0x00000029ff39723e */ /* 0x000fe200020006ff */
[----:B------:R-:W-:Y:S01]  /*de50*/  HADD2.F32 R157, -RZ, R157.H1_H1 ;  /* 0x3000009dff9d7230 */ /* 0x000fe20000004100 */
[----:B------:R-:W-:Y:S01]  /*de60*/  F2FP.SATFINITE.E4M3.F32.PACK_AB_MERGE_C R76, R76, R63, RZ ;  /* 0x0000003f4c4c723e */ /* 0x000fe200048070ff */
[----:B------:R-:W-:Y:S02]  /*de70*/  HADD2.F32 R64, -RZ, R64.H1_H1 ;  /* 0x30000040ff407230 */ /* 0x000fe40000004100 */
[----:B------:R-:W-:Y:S01]  /*de80*/  FMUL.FTZ R74, R65, R72 ;  /* 0x00000048414a7220 */ /* 0x000fe20000410000 */
[----:B------:R-:W-:Y:S01]  /*de90*/  HADD2.F32 R66, -RZ, R155.H0_H0 ;  /* 0x2000009bff427230 */ /* 0x000fe20000004100 */
[----:B------:R-:W-:Y:S01]  /*dea0*/  F2FP.F16.E4M3.UNPACK_B R63, R46 ;  /* 0x0000002eff3f723e */ /* 0x000fe200020006ff */
[----:B------:R-:W-:-:S02]  /*deb0*/  HADD2.F32 R54, -RZ, R54.H1_H1 ;  /* 0x30000036ff367230 */ /* 0x000fc40000004100 */
[-C--:B------:R-:W-:Y:S01]  /*dec0*/  FMUL.FTZ R67, R64, R157.reuse ;  /* 0x0000009d40437220 */ /* 0x080fe20000410000 */
[----:B------:R-:W-:Y:S02]  /*ded0*/  HADD2.F32 R155, -RZ, R155.H1_H1 ;  /* 0x3000009bff9b7230 */ /* 0x000fe40000004100 */
[C---:B------:R-:W-:Y:S01]  /*dee0*/  FMUL.FTZ R72, R55.reuse, R72 ;  /* 0x0000004837487220 */ /* 0x040fe20000410000 */
[----:B------:R-:W-:Y:S01]  /*def0*/  FFMA.FTZ R74, R55, R66, -R74 ;  /* 0x00000042374a7223 */ /* 0x000fe2000001084a */
[C---:B------:R-:W-:Y:S01]  /*df00*/  FMUL.FTZ R157, R54.reuse, R157 ;  /* 0x0000009d369d7220 */ /* 0x040fe20000410000 */
[----:B------:R-:W-:Y:S01]  /*df10*/  F2FP.SATFINITE.E4M3.F32.PACK_AB_MERGE_C R55, R61, R58, R48 ;  /* 0x0000003a3d37723e */ /* 0x000fe20004807030 */
[----:B------:R-:W-:Y:S01]  /*df20*/  FFMA.FTZ R67, R54, R155, -R67 ;  /* 0x0000009b36437223 */ /* 0x000fe20000010843 */
[----:B------:R-:W-:Y:S01]  /*df30*/  F2FP.SATFINITE.E4M3.F32.PACK_AB_MERGE_C R54, R56, R53, RZ ;  /* 0x000000353836723e */ /* 0x000fe200048070ff */
[----:B------:R-:W-:Y:S01]  /*df40*/  HADD2.F32 R56, -RZ, R57.H0_H0 ;  /* 0x20000039ff387230 */ /* 0x000fe20000004100 */
[----:B------:R-:W-:Y:S01]  /*df50*/  F2FP.SATFINITE.E4M3.F32.PACK_AB_MERGE_C R53, R75, R62, RZ ;  /* 0x0000003e4b35723e */ /* 0x000fe200048070ff */
[----:B------:R-:W-:Y:S01]  /*df60*/  FFMA.FTZ R72, R65, R66, R72 ;  /* 0x0000004241487223 */ /* 0x000fe20000010048 */
[----:B------:R-:W-:Y:S01]  /*df70*/  F2FP.F16.E4M3.UNPACK_B R62, R45 ;  /* 0x0000002dff3e723e */ /* 0x000fe200020006ff */
[----:B------:R-:W-:Y:S01]  /*df80*/  FFMA.FTZ R157, R64, R155, R157 ;  /* 0x0000009b409d7223 */ /* 0x000fe2000001009d */
[----:B------:R-:W-:Y:S01]  /*df90*/  F2FP.SATFINITE.E4M3.F32.PACK_AB_MERGE_C R54, R60, R59, R54 ;  /* 0x0000003b3c36723e */ /* 0x000fe20004807036 */
[----:B------:R-:W-:Y:S01]  /*dfa0*/  HADD2.F32 R59, -RZ, R63.H0_H0 ;  /* 0x2000003fff3b7230 */ /* 0x000fe20000004100 */
[----:B------:R-:W-:Y:S01]  /*dfb0*/  F2FP.F16.E4M3.UNPACK_B R60, R44 ;  /* 0x0000002cff3c723e */ /* 0x000fe200020006ff */
[--C-:B------:R-:W-:Y:S01]  /*dfc0*/  HADD2.F32 R58, -RZ, R62.reuse.H0_H0 ;  /* 0x2000003eff3a7230 */ /* 0x100fe20000004100 */
[----:B------:R-:W-:Y:S01]  /*dfd0*/  F2FP.SATFINITE.E4M3.F32.PACK_AB_MERGE_C R53, R67, R74, R53 ;  /* 0x0000004a4335723e */ /* 0x000fe20004807035 */
[----:B------:R-:W-:-:S02]  /*dfe0*/  HADD2.F32 R62, -RZ, R62.H1_H1 ;  /* 0x3000003eff3e7230 */ /* 0x000fc40000004100 */
[-C--:B------:R-:W-:Y:S01]  /*dff0*/  FMUL.FTZ R67, R56, R59.reuse ;  /* 0x0000003b38437220 */ /* 0x080fe20000410000 */
[--C-:B------:R-:W-:Y:S02]  /*e000*/  HADD2.F32 R61, -RZ, R60.reuse.H0_H0 ;  /* 0x2000003cff3d7230 */ /* 0x100fe40000004100 */
[----:B------:R-:W-:Y:S01]  /*e010*/  FMUL.FTZ R65, R58, R59 ;  /* 0x0000003b3a417220 */ /* 0x000fe20000410000 */
[----:B------:R-:W-:Y:S01]  /*e020*/  HADD2.F32 R63, -RZ, R63.H1_H1 ;  /* 0x3000003fff3f7230 */ /* 0x000fe20000004100 */
[----:B------:R-:W-:Y:S01]  /*e030*/  F2FP.F16.E4M3.UNPACK_B R44, R44.H1 ;  /* 0x0000002cff2c723e */ /* 0x000fe200030006ff */
[----:B------:R-:W-:Y:S02]  /*e040*/  HADD2.F32 R59, -RZ, R57.H1_H1 ;  /* 0x30000039ff3b7230 */ /* 0x000fe40000004100 */
[-C--:B------:R-:W-:Y:S01]  /*e050*/  FFMA.FTZ R56, R56, R61.reuse, -R65 ;  /* 0x0000003d38387223 */ /* 0x080fe20000010841 */
[----:B------:R-:W-:Y:S01]  /*e060*/  FFMA.FTZ R57, R58, R61, R67 ;  /* 0x0000003d3a397223 */ /* 0x000fe20000010043 */
[----:B------:R-:W-:-:S02]  /*e070*/  HADD2.F32 R61, -RZ, R60.H1_H1 ;  /* 0x3000003cff3d7230 */ /* 0x000fc40000004100 */
[CC--:B------:R-:W-:Y:S01]  /*e080*/  FMUL.FTZ R64, R62.reuse, R63.reuse ;  /* 0x0000003f3e407220 */ /* 0x0c0fe20000410000 */
[C---:B------:R-:W-:Y:S01]  /*e090*/  FMUL.FTZ R65, R59.reuse, R63 ;  /* 0x0000003f3b417220 */ /* 0x040fe20000410000 */
[----:B------:R-:W-:Y:S02]  /*e0a0*/  F2FP.F16.E4M3.UNPACK_B R60, R45.H1 ;  /* 0x0000002dff3c723e */ /* 0x000fe400030006ff */
[----:B------:R-:W-:Y:S01]  /*e0b0*/  F2FP.F16.E4M3.UNPACK_B R63, R46.H1 ;  /* 0x0000002eff3f723e */ /* 0x000fe200030006ff */
[----:B------:R-:W-:Y:S01]  /*e0c0*/  FFMA.FTZ R46, R62, R61, R65 ;  /* 0x0000003d3e2e7223 */ /* 0x000fe20000010041 */
[----:B------:R-:W-:Y:S01]  /*e0d0*/  F2FP.F16.E4M3.UNPACK_B R58, R41.H1 ;  /* 0x00000029ff3a723e */ /* 0x000fe200030006ff */
[----:B------:R-:W-:Y:S01]  /*e0e0*/  FFMA.FTZ R41, R59, R61, -R64 ;  /* 0x0000003d3b297223 */ /* 0x000fe20000010840 */
[----:B------:R-:W-:Y:S01]  /*e0f0*/  HADD2.F32 R59, -RZ, R60.H0_H0 ;  /* 0x2000003cff3b7230 */ /* 0x000fe20000004100 */
[----:B------:R-:W-:Y:S01]  /*e100*/  F2FP.F16.E4M3.UNPACK_B R73, R42 ;  /* 0x0000002aff49723e */ /* 0x000fe200020006ff */
[----:B------:R-:W-:Y:S01]  /*e110*/  HADD2.F32 R62, -RZ, R63.H0_H0 ;  /* 0x2000003fff3e7230 */ /* 0x000fe20000004100 */
[----:B------:R-:W-:Y:S01]  /*e120*/  F2FP.F16.E4M3.UNPACK_B R67, R40.H1 ;  /* 0x00000028ff43723e */ /* 0x000fe200030006ff */
[----:B------:R-:W-:Y:S01]  /*e130*/  HADD2.F32 R45, -RZ, R58.H0_H0 ;  /* 0x2000003aff2d7230 */ /* 0x000fe20000004100 */
[----:B------:R-:W-:Y:S01]  /*e140*/  F2FP.F16.E4M3.UNPACK_B R74, R42.H1 ;  /* 0x0000002aff4a723e */ /* 0x000fe200030006ff */
[----:B------:R-:W-:-:S02]  /*e150*/  HADD2.F32 R61, -RZ, R60.H1_H1 ;  /* 0x3000003cff3d7230 */ /* 0x000fc40000004100 */
[-C--:B------:R-:W-:Y:S01]  /*e160*/  FMUL.FTZ R66, R59, R62.reuse ;  /* 0x0000003e3b427220 */ /* 0x080fe20000410000 */
[----:B------:R-:W-:Y:S02]  /*e170*/  HADD2.F32 R60, -RZ, R44.H0_H0 ;  /* 0x2000002cff3c7230 */ /* 0x000fe40000004100 */
[----:B------:R-:W-:Y:S01]  /*e180*/  FMUL.FTZ R62, R45, R62 ;  /* 0x0000003e2d3e7220 */ /* 0x000fe20000410000 */
[----:B------:R-:W-:Y:S01]  /*e190*/  HADD2.F32 R64, -RZ, R63.H1_H1 ;  /* 0x3000003fff407230 */ /* 0x000fe20000004100 */
[----:B------:R-:W-:Y:S01]  /*e1a0*/  F2FP.SATFINITE.E4M3.F32.PACK_AB_MERGE_C R48, R157, R72, R76 ;  /* 0x000000489d30723e */ /* 0x000fe2000480704c */
[----:B------:R-:W-:Y:S02]  /*e1b0*/  HADD2.F32 R58, -RZ, R58.H1_H1 ;  /* 0x3000003aff3a7230 */ /* 0x000fe40000004100 */
[----:B------:R-:W-:Y:S02]  /*e1c0*/  HADD2.F32 R63, -RZ, R44.H1_H1 ;  /* 0x3000002cff3f7230 */ /* 0x000fe40000004100 */
[----:B------:R-:W-:Y:S01]  /*e1d0*/  FFMA.FTZ R44, R45, R60, -R66 ;  /* 0x0000003c2d2c7223 */ /* 0x000fe20000010842 */
[----:B------:R-:W-:Y:S01]  /*e1e0*/  FMUL.FTZ R65, R61, R64 ;  /* 0x000000403d417220 */ /* 0x000fe20000410000 */
[----:B------:R-:W-:Y:S01]  /*e1f0*/  FFMA.FTZ R45, R59, R60, R62 ;  /* 0x0000003c3b2d7223 */ /* 0x000fe2000001003e */
[C---:B------:R-:W-:Y:S01]  /*e200*/  FMUL.FTZ R64, R58.reuse, R64 ;  /* 0x000000403a407220 */ /* 0x040fe20000410000 */
[----:B------:R-:W-:Y:S01]  /*e210*/  F2FP.F16.E4M3.UNPACK_B R62, R47 ;  /* 0x0000002fff3e723e */ /* 0x000fe200020006ff */
[----:B------:R-:W-:Y:S01]  /*e220*/  FFMA.FTZ R59, R58, R63, -R65 ;  /* 0x0000003f3a3b7223 */ /* 0x000fe20000010841 */
[----:B------:R-:W-:Y:S01]  /*e230*/  F2FP.F16.E4M3.UNPACK_B R60, R43 ;  /* 0x0000002bff3c723e */ /* 0x000fe200020006ff */
[----:B------:R-:W-:Y:S01]  /*e240*/  FFMA.FTZ R58, R61, R63, R64 ;  /* 0x0000003f3d3a7223 */ /* 0x000fe20000010040 */
[----:B------:R-:W-:Y:S01]  /*e250*/  F2FP.F16.E4M3.UNPACK_B R66, R40 ;  /* 0x00000028ff42723e */ /* 0x000fe200020006ff */
[----:B------:R-:W-:Y:S01]  /*e260*/  HADD2.F32 R64, -RZ, R62.H0_H0 ;  /* 0x2000003eff407230 */ /* 0x000fe20000004100 */
[----:B------:R-:W-:Y:S01]  /*e270*/  F2FP.F16.E4M3.UNPACK_B R63, R47.H1 ;  /* 0x0000002fff3f723e */ /* 0x000fe200030006ff */
[----:B------:R-:W-:Y:S01]  /*e280*/  HADD2.F32 R40, -RZ, R73.H0_H0 ;  /* 0x20000049ff287230 */ /* 0x000fe20000004100 */
[----:B------:R-:W-:Y:S01]  /*e290*/  F2FP.F16.E4M3.UNPACK_B R43, R43.H1 ;  /* 0x0000002bff2b723e */ /* 0x000fe200030006ff */
[----:B------:R-:W-:Y:S01]  /*e2a0*/  HADD2.F32 R47, -RZ, R60.H0_H0 ;  /* 0x2000003cff2f7230 */ /* 0x000fe20000004100 */
[----:B------:R-:W-:Y:S01]  /*e2b0*/  F2FP.SATFINITE.E4M3.F32.PACK_AB_MERGE_C R44, R59, R44, RZ ;  /* 0x0000002c3b2c723e */ /* 0x000fe200048070ff */
[----:B------:R-:W-:-:S02]  /*e2c0*/  HADD2.F32 R42, -RZ, R66.H0_H0 ;  /* 0x20000042ff2a7230 */ /* 0x000fc40000004100 */
[CC--:B------:R-:W-:Y:S01]  /*e2d0*/  FMUL.FTZ R78, R64.reuse, R40.reuse ;  /* 0x00000028404e7220 */ /* 0x0c0fe20000410000 */
[----:B------:R-:W-:Y:S02]  /*e2e0*/  HADD2.F32 R65, -RZ, R63.H0_H0 ;  /* 0x2000003fff417230 */ /* 0x000fe40000004100 */
[C---:B------:R-:W-:Y:S01]  /*e2f0*/  FMUL.FTZ R75, R47.reuse, R40 ;  /* 0x000000282f4b7220 */ /* 0x040fe20000410000 */
[----:B------:R-:W-:Y:S02]  /*e300*/  HADD2.F32 R76, -RZ, R74.H0_H0 ;  /* 0x2000004aff4c7230 */ /* 0x000fe40000004100 */
[-C--:B------:R-:W-:Y:S01]  /*e310*/  FFMA.FTZ R40, R47, R42.reuse, -R78 ;  /* 0x0000002a2f287223 */ /* 0x080fe2000001084e */
[----:B------:R-:W-:Y:S02]  /*e320*/  HADD2.F32 R61, -RZ, R43.H0_H0 ;  /* 0x2000002bff3d7230 */ /* 0x000fe40000004100 */
[----:B------:R-:W-:Y:S01]  /*e330*/  FFMA.FTZ R42, R64, R42, R75 ;  /* 0x0000002a402a7223 */ /* 0x000fe2000001004b */
[----:B------:R-:W-:-:S02]  /*e340*/  HADD2.F32 R63, -RZ, R63.H1_H1 ;  /* 0x3000003fff3f7230 */ /* 0x000fc40000004100 */
[-C--:B------:R-:W-:Y:S01]  /*e350*/  FMUL.FTZ R80, R65, R76.reuse ;  /* 0x0000004c41507220 */ /* 0x080fe20000410000 */
[----:B------:R-:W-:Y:S02]  /*e360*/  HADD2.F32 R74, -RZ, R74.H1_H1 ;  /* 0x3000004aff4a7230 */ /* 0x000fe40000004100 */
[----:B------:R-:W-:Y:S01]  /*e370*/  FMUL.FTZ R76, R61, R76 ;  /* 0x0000004c3d4c7220 */ /* 0x000fe20000410000 */
[----:B------:R-:W-:Y:S01]  /*e380*/  HADD2.F32 R43, -RZ, R43.H1_H1 ;  /* 0x3000002bff2b7230 */ /* 0x000fe20000004100 */
[----:B------:R-:W-:Y:S01]  /*e390*/  F2FP.SATFINITE.E4M3.F32.PACK_AB_MERGE_C R45, R58, R45, RZ ;  /* 0x0000002d3a2d723e */ /* 0x000fe200048070ff */
[----:B------:R-:W-:Y:S01]  /*e3a0*/  HADD2.F32 R72, -RZ, R67.H0_H0 ;  /* 0x20000043ff487230 */ /* 0x000fe20000004100 */
[----:B------:R-:W-:Y:S01]  /*e3b0*/  F2FP.SATFINITE.E4M3.F32.PACK_AB_MERGE_C R41, R41, R56, R44 ;  /* 0x000000382929723e */ /* 0x000fe2000480702c */
[----:B------:R-:W-:Y:S01]  /*e3c0*/  HADD2.F32 R62, -RZ, R62.H1_H1 ;  /* 0x3000003eff3e7230 */ /* 0x000fe20000004100 */
[----:B------:R-:W-:Y:S01]  /*e3d0*/  F2FP.SATFINITE.E4M3.F32.PACK_AB_MERGE_C R45, R46, R57, R45 ;  /* 0x000000392e2d723e */ /* 0x000fe2000480702d */
[----:B------:R-:W-:-:S02]  /*e3e0*/  HADD2.F32 R73, -RZ, R73.H1_H1 ;  /* 0x30000049ff497230 */ /* 0x000fc40000004100 */
[----:B------:R-:W-:Y:S01]  /*e3f0*/  FFMA.FTZ R80, R61, R72, -R80 ;  /* 0x000000483d507223 */ /* 0x000fe20000010850 */
[----:B------:R-:W-:Y:S02]  /*e400*/  HADD2.F32 R47, -RZ, R66.H1_H1 ;  /* 0x30000042ff2f7230 */ /* 0x000fe40000004100 */
[-C--:B------:R-:W-:Y:S01]  /*e410*/  FMUL.FTZ R66, R63, R74.reuse ;  /* 0x0000004a3f427220 */ /* 0x080fe20000410000 */
[----:B------:R-:W-:Y:S02]  /*e420*/  HADD2.F32 R60, -RZ, R60.H1_H1 ;  /* 0x3000003cff3c7230 */ /* 0x000fe40000004100 */
[----:B------:R-:W-:Y:S01]  /*e430*/  FMUL.FTZ R74, R43, R74 ;  /* 0x0000004a2b4a7220 */ /* 0x000fe20000410000 */
[----:B------:R-:W-:Y:S02]  /*e440*/  HADD2.F32 R64, -RZ, R67.H1_H1 ;  /* 0x30000043ff407230 */ /* 0x000fe40000004100 */
[-C--:B------:R-:W-:Y:S01]  /*e450*/  FMUL.FTZ R61, R62, R73.reuse ;  /* 0x000000493e3d7220 */ /* 0x080fe20000410000 */
[----:B------:R-:W-:Y:S01]  /*e460*/  FFMA.FTZ R76, R65, R72, R76 ;  /* 0x00000048414c7223 */ /* 0x000fe2000001004c */
[----:B------:R-:W-:Y:S01]  /*e470*/  FMUL.FTZ R73, R60, R73 ;  /* 0x000000493c497220 */ /* 0x000fe20000410000 */
[----:B------:R-:W-:-:S02]  /*e480*/  IMAD.MOV.U32 R44, RZ, RZ, R54 ;  /* 0x000000ffff2c7224 */ /* 0x000fc400078e0036 */
[-C--:B------:R-:W-:Y:S01]  /*e490*/  FFMA.FTZ R43, R43, R64.reuse, -R66 ;  /* 0x000000402b2b7223 */ /* 0x080fe20000010842 */
[----:B------:R-:W-:Y:S01]  /*e4a0*/  FFMA.FTZ R63, R63, R64, R74 ;  /* 0x000000403f3f7223 */ /* 0x000fe2000001004a */
[-C--:B------:R-:W-:Y:S01]  /*e4b0*/  FFMA.FTZ R61, R60, R47.reuse, -R61 ;  /* 0x0000002f3c3d7223 */ /* 0x080fe2000001083d */
[----:B------:R-:W-:Y:S01]  /*e4c0*/  FFMA.FTZ R73, R62, R47, R73 ;  /* 0x0000002f3e497223 */ /* 0x000fe20000010049 */
[----:B------:R-:W-:Y:S02]  /*e4d0*/  MOV R46, R48 ;  /* 0x00000030002e7202 */ /* 0x000fe40000000f00 */
[----:B------:R-:W-:Y:S02]  /*e4e0*/  F2FP.SATFINITE.E4M3.F32.PACK_AB_MERGE_C R43, R43, R80, RZ ;  /* 0x000000502b2b723e */ /* 0x000fe400048070ff */
[----:B------:R-:W-:Y:S02]  /*e4f0*/  F2FP.SATFINITE.E4M3.F32.PACK_AB_MERGE_C R63, R63, R76, RZ ;  /* 0x0000004c3f3f723e */ /* 0x000fe400048070ff */
[----:B------:R-:W-:Y:S01]  /*e500*/  F2FP.SATFINITE.E4M3.F32.PACK_AB_MERGE_C R43, R61, R40, R43 ;  /* 0x000000283d2b723e */ /* 0x000fe2000480702b */
[----:B------:R-:W-:Y:S01]  /*e510*/  IMAD.MOV.U32 R40, RZ, RZ, R55 ;  /* 0x000000ffff287224 */ /* 0x000fe200078e0037 */
[----:B------:R-:W-:Y:S01]  /*e520*/  F2FP.SATFINITE.E4M3.F32.PACK_AB_MERGE_C R47, R73, R42, R63 ;  /* 0x0000002a492f723e */ /* 0x000fe2000480703f */
[----:B------:R-:W-:-:S07]  /*e530*/  IMAD.MOV.U32 R42, RZ, RZ, R53 ;  /* 0x000000ffff2a7224 */ /* 0x000fce00078e0035 */
.L_x_418:
[----:B------:R-:W-:Y:S05]  /*e540*/  BSYNC B2 ;  /* 0x0000000000027941 */ /* 0x000fea0003800000 */
.L_x_417:
[----:B------:R-:W-:-:S13]  /*e550*/  ISETP.GE.AND P3, PT, R51, R154, PT ;  /* 0x0000009a3300720c */ /* 0x000fda0003f66270 */
[--C-:B------:R-:W-:Y:S02]  /*e560*/  @!P3 SHF.R.S32.HI R53, RZ, 0x1f, R51.reuse ;  /* 0x0000001fff35b819 */ /* 0x100fe40000011433 */
[----:B------:R-:W-:-:S04]  /*e570*/  @!P3 IADD3 R51, P4, P5, R116, R136, R51 ;  /* 0x000000887433b210 */ /* 0x000fc80007d9e033 */
[----:B------:R-:W-:Y:S02]  /*e580*/  @!P3 IADD3.X R54, R4, R52, R53, P4, P5 ;  /* 0x000000340436b210 */ /* 0x000fe400027ea435 */
[----:B------:R-:W-:-:S05]  /*e590*/  IADD3 R48, P4, R49, R124, RZ ;  /* 0x0000007c31307210 */ /* 0x000fca0007f9e0ff */
[----:B------:R-:W-:Y:S01]  /*e5a0*/  IMAD.X R49, R50, 0x1, R125, P4 ;  /* 0x0000000132317824 */ /* 0x000fe200020e067d */
[----:B------:R-:W-:-:S04]  /*e5b0*/  @!P3 IADD3 R50, P4, R51, R124, RZ ;  /* 0x0000007c3332b210 */ /* 0x000fc80007f9e0ff */
[----:B-1----:R4:W-:Y:S01]  /*e5c0*/  STG.E.128 desc[UR54][R48.64], R40 ;  /* 0x0000002830007986 */ /* 0x0029e2000c101d36 */
[----:B------:R-:W-:-:S05]  /*e5d0*/  @!P3 IMAD.X R51, R54, 0x1, R125, P4 ;  /* 0x000000013633b824 */ /* 0x000fca00020e067d */
[----:B---3--:R4:W-:Y:S03]  /*e5e0*/  @!P3 STG.E.128 desc[UR54][R50.64], R44 ;  /* 0x0000002c3200b986 */ /* 0x0089e6000c101d36 */
.L_x_416:
[----:B------:R-:W-:Y:S05]  /*e5f0*/  BSYNC B1 ;  /* 0x0000000000017941 */ /* 0x000fea0003800000 */
.L_x_415:
[----:B------:R-:W-:-:S13]  /*e600*/  ISETP.NE.AND P3, PT, R36, RZ, PT ;  /* 0x000000ff2400720c */ /* 0x000fda0003f65270 */
[----:B------:R-:W-:Y:S05]  /*e610*/  @!P3 BRA `(.L_x_369) ;  /* 0x0000001000bcb947 */ /* 0x000fea0003800000 */
[----:B-1--4-:R-:W3:Y:S01]  /*e620*/  LDL R40, [R1+0x10] ;  /* 0x0000100001287983 */ /* 0x012ee20000100800 */
[----:B------:R-:W-:Y:S01]  /*e630*/  IADD3 R49, P3, P4, R116, R136, R29 ;  /* 0x0000008874317210 */ /* 0x000fe20007c7e01d */
[----:B------:R-:W-:Y:S01]  /*e640*/  BSSY B1, `(.L_x_419) ;  /* 0x00000ec000017945 */ /* 0x000fe20003800000 */
[----:B---3--:R-:W-:Y:S02]  /*e650*/  LOP3.LUT P5, RZ, R40, 0x1, RZ, 0xc0, !PT ;  /* 0x0000000128ff7812 */ /* 0x008fe400078ac0ff */
[----:B------:R-:W-:Y:S02]  /*e660*/  IADD3.X R40, R4, R52, R32, P3, P4 ;  /* 0x0000003404287210 */ /* 0x000fe40001fe8420 */
[----:B------:R-:W-:Y:S02]  /*e670*/  IADD3 R48, P3, R49, R124, RZ ;  /* 0x0000007c31307210 */ /* 0x000fe40007f7e0ff */
[----:B------:R-:W-:-:S03]  /*e680*/  SEL R159, R99, R159, !P5 ;  /* 0x0000009f639f7207 */ /* 0x000fc60006800000 */
[----:B------:R-:W-:Y:S01]  /*e690*/  IMAD.X R49, R40, 0x1, R125, P3 ;  /* 0x0000000128317824 */ /* 0x000fe200018e067d */
[----:B------:R-:W-:Y:S02]  /*e6a0*/  SHF.R.S32.HI R40, RZ, 0x1f, R159 ;  /* 0x0000001fff287819 */ /* 0x000fe4000001149f */
[----:B------:R-:W-:Y:S02]  /*e6b0*/  ISETP.GE.AND P3, PT, R6, R133, PT ;  /* 0x000000850600720c */ /* 0x000fe40003f66270 */
        /* <DEDUP_REMOVED lines=8> */
[----:B------:R-:W-:-:S05]  /*e740*/  IMAD R40, R43, 0x2800, R200 ;  /* 0x000028002b287824 */ /* 0x000fca00078e02c8 */
[----:B------:R-:W-:Y:S01]  /*e750*/  IADD3 R40, R40, R41, RZ ;  /* 0x0000002928287210 */ /* 0x000fe20007ffe0ff */
[----:B------:R-:W-:-:S04]  /*e760*/  IMAD R41, R17, 0x7800, R131 ;  /* 0x0000780011297824 */ /* 0x000fc800078e0283 */
[----:B------:R-:W-:Y:S02]  /*e770*/  IMAD R43, R17, 0x7800, R40 ;  /* 0x00007800112b7824 */ /* 0x000fe400078e0228 */
[C---:B------:R-:W-:Y:S02]  /*e780*/  IMAD.IADD R41, R16.reuse, 0x1, R41 ;  /* 0x0000000110297824 */ /* 0x040fe400078e0229 */
[----:B------:R-:W-:-:S04]  /*e790*/  IMAD.IADD R44, R16, 0x1, R43 ;  /* 0x00000001102c7824 */ /* 0x000fc800078e022b */
[----:B------:R-:W1:Y:S04]  /*e7a0*/  LDS.128 R40, [R41+0x1a400] ;  /* 0x01a4000029287984 */ /* 0x000e680000000c00 */
[----:B------:R-:W3:Y:S01]  /*e7b0*/  LDS.128 R44, [R44+0x1a400] ;  /* 0x01a400002c2c7984 */ /* 0x000ee20000000c00 */
[----:B------:R-:W-:Y:S05]  /*e7c0*/  @P3 BRA `(.L_x_420) ;  /* 0x0000000c004c3947 */ /* 0x000fea0003800000 */
[----:B------:R-:W-:Y:S01]  /*e7d0*/  SHF.R.U32.HI R53, RZ, 0x8, R85 ;  /* 0x00000008ff357819 */ /* 0x000fe20000011655 */
[----:B-1----:R-:W-:Y:S01]  /*e7e0*/  IMAD.MOV.U32 R50, RZ, RZ, R41 ;  /* 0x000000ffff327224 */ /* 0x002fe200078e0029 */
[----:B------:R-:W-:Y:S01]  /*e7f0*/  SHF.R.U32.HI R66, RZ, 0x10, R85 ;  /* 0x00000010ff427819 */ /* 0x000fe20000011655 */
[----:B------:R-:W-:Y:S01]  /*e800*/  IMAD.MOV.U32 R56, RZ, RZ, R40 ;  /* 0x000000ffff387224 */ /* 0x000fe200078e0028 */
[----:B------:R-:W-:Y:S01]  /*e810*/  SHF.R.U32.HI R61, RZ, 0x8, R69 ;  /* 0x00000008ff3d7819 */ /* 0x000fe20000011645 */
[----:B------:R-:W-:Y:S01]  /*e820*/  IMAD.SHL.U32 R41, R53, 0x100, RZ ;  /* 0x0000010035297824 */ /* 0x000fe200078e00ff */
[----:B------:R-:W-:Y:S01]  /*e830*/  LOP3.LUT R54, R85, 0xff0000ff, RZ, 0xc0, !PT ;  /* 0xff0000ff55367812 */ /* 0x000fe200078ec0ff */
[----:B------:R-:W-:Y:S01]  /*e840*/  IMAD.MOV.U32 R53, RZ, RZ, R42 ;  /* 0x000000ffff357224 */ /* 0x000fe200078e002a */
[----:B------:R-:W-:Y:S01]  /*e850*/  SHF.R.U32.HI R64, RZ, 0x8, R87 ;  /* 0x00000008ff407819 */ /* 0x000fe20000011657 */
[----:B------:R-:W-:Y:S01]  /*e860*/  IMAD.U32 R42, R66, 0x10000, RZ ;  /* 0x00010000422a7824 */ /* 0x000fe200078e00ff */
[----:B------:R-:W-:-:S02]  /*e870*/  SHF.R.U32.HI R60, RZ, 0x8, R71 ;  /* 0x00000008ff3c7819 */ /* 0x000fc40000011647 */
[----:B---3--:R-:W-:Y:S01]  /*e880*/  MOV R58, R44 ;  /* 0x0000002c003a7202 */ /* 0x008fe20000000f00 */
[----:B------:R-:W-:Y:S01]  /*e890*/  IMAD.SHL.U32 R44, R61, 0x100, RZ ;  /* 0x000001003d2c7824 */ /* 0x000fe200078e00ff */
[----:B------:R-:W-:Y:S01]  /*e8a0*/  SHF.R.U32.HI R62, RZ, 0x10, R87 ;  /* 0x00000010ff3e7819 */ /* 0x000fe20000011657 */
[----:B------:R-:W-:Y:S01]  /*e8b0*/  IMAD.SHL.U32 R40, R64, 0x100, RZ ;  /* 0x0000010040287824 */ /* 0x000fe200078e00ff */
[----:B------:R-:W-:Y:S02]  /*e8c0*/  LOP3.LUT R41, R54, 0xff00, R41, 0xf8, !PT ;  /* 0x0000ff0036297812 */ /* 0x000fe400078ef829 */
[----:B------:R-:W-:Y:S02]  /*e8d0*/  LOP3.LUT R57, R69, 0xff0000ff, RZ, 0xc0, !PT ;  /* 0xff0000ff45397812 */ /* 0x000fe400078ec0ff */
[----:B------:R-:W-:Y:S02]  /*e8e0*/  LOP3.LUT R59, R71, 0xff0000ff, RZ, 0xc0, !PT ;  /* 0xff0000ff473b7812 */ /* 0x000fe400078ec0ff */
[----:B------:R-:W-:-:S02]  /*e8f0*/  SHF.L.U32 R54, R60, 0x8, RZ ;  /* 0x000000083c367819 */ /* 0x000fc400000006ff */
[----:B------:R-:W-:Y:S02]  /*e900*/  LOP3.LUT R55, R87, 0xff0000ff, RZ, 0xc0, !PT ;  /* 0xff0000ff57377812 */ /* 0x000fe400078ec0ff */
[----:B------:R-:W-:Y:S01]  /*e910*/  LOP3.LUT R42, R41, 0xff0000, R42, 0xf8, !PT ;  /* 0x00ff0000292a7812 */ /* 0x000fe200078ef82a */
[----:B------:R-:W-:Y:S01]  /*e920*/  IMAD.U32 R41, R62, 0x10000, RZ ;  /* 0x000100003e297824 */ /* 0x000fe200078e00ff */
[----:B------:R-:W-:Y:S02]  /*e930*/  LOP3.LUT R44, R57, 0xff00, R44, 0xf8, !PT ;  /* 0x0000ff00392c7812 */ /* 0x000fe400078ef82c */
[----:B------:R-:W-:Y:S02]  /*e940*/  LOP3.LUT R64, R59, 0xff00, R54, 0xf8, !PT ;  /* 0x0000ff003b407812 */ /* 0x000fe400078ef836 */
[----:B------:R-:W-:Y:S02]  /*e950*/  LOP3.LUT R40, R55, 0xff00, R40, 0xf8, !PT ;  /* 0x0000ff0037287812 */ /* 0x000fe400078ef828 */
[----:B------:R-:W-:-:S02]  /*e960*/  F2FP.F16.E4M3.UNPACK_B R62, R150.H1 ;  /* 0x00000096ff3e723e */ /* 0x000fc400030006ff */
[----:B------:R-:W-:Y:S02]  /*e970*/  F2FP.F16.E4M3.UNPACK_B R59, R58.H1 ;  /* 0x0000003aff3b723e */ /* 0x000fe400030006ff */
[----:B------:R-:W-:Y:S02]  /*e980*/  F2FP.F16.E4M3.UNPACK_B R57, R56.H1 ;  /* 0x00000038ff39723e */ /* 0x000fe400030006ff */
[----:B------:R-:W-:Y:S01]  /*e990*/  LOP3.LUT R40, R40, 0xff0000, R41, 0xf8, !PT ;  /* 0x00ff000028287812 */ /* 0x000fe200078ef829 */
[----:B------:R-:W-:Y:S01]  /*e9a0*/  HADD2.F32 R41, -RZ, R62.H0_H0 ;  /* 0x2000003eff297230 */ /* 0x000fe20000004100 */
[----:B------:R-:W-:Y:S01]  /*e9b0*/  F2FP.F16.E4M3.UNPACK_B R60, R152.H1 ;  /* 0x00000098ff3c723e */ /* 0x000fe200030006ff */
[----:B------:R-:W-:Y:S01]  /*e9c0*/  HADD2.F32 R55, -RZ, R59.H0_H0 ;  /* 0x2000003bff377230 */ /* 0x000fe20000004100 */
[----:B------:R-:W-:Y:S01]  /*e9d0*/  SHF.R.U32.HI R63, RZ, 0x10, R69 ;  /* 0x00000010ff3f7819 */ /* 0x000fe20000011645 */
[----:B------:R-:W-:Y:S01]  /*e9e0*/  HADD2.F32 R54, -RZ, R57.H0_H0 ;  /* 0x20000039ff367230 */ /* 0x000fe20000004100 */
[----:B------:R-:W-:Y:S01]  /*e9f0*/  SHF.R.U32.HI R65, RZ, 0x10, R71 ;  /* 0x00000010ff417819 */ /* 0x000fe20000011647 */
[----:B------:R-:W-:-:S02]  /*ea00*/  HADD2.F32 R61, -RZ, R60.H0_H0 ;  /* 0x2000003cff3d7230 */ /* 0x000fc40000004100 */
[-C--:B------:R-:W-:Y:S01]  /*ea10*/  FMUL.FTZ R67, R55, R41.reuse ;  /* 0x0000002937437220 */ /* 0x080fe20000410000 */
[----:B------:R-:W-:Y:S02]  /*ea20*/  IMAD.U32 R63, R63, 0x10000, RZ ;  /* 0x000100003f3f7824 */ /* 0x000fe400078e00ff */
[C---:B------:R-:W-:Y:S01]  /*ea30*/  FMUL.FTZ R66, R54.reuse, R41 ;  /* 0x0000002936427220 */ /* 0x040fe20000410000 */
[----:B------:R-:W-:Y:S02]  /*ea40*/  IMAD.U32 R65, R65, 0x10000, RZ ;  /* 0x0001000041417824 */ /* 0x000fe400078e00ff */
[-C--:B------:R-:W-:Y:S01]  /*ea50*/  FFMA.FTZ R54, R54, R61.reuse, -R67 ;  /* 0x0000003d36367223 */ /* 0x080fe20000010843 */
[----:B------:R-:W-:Y:S02]  /*ea60*/  HADD2.F32 R57, -RZ, R57.H1_H1 ;  /* 0x30000039ff397230 */ /* 0x000fe40000004100 */
[----:B------:R-:W-:Y:S01]  /*ea70*/  FFMA.FTZ R55, R55, R61, R66 ;  /* 0x0000003d37377223 */ /* 0x000fe20000010042 */
[----:B------:R-:W-:Y:S01]  /*ea80*/  HADD2.F32 R61, -RZ, R62.H1_H1 ;  /* 0x3000003eff3d7230 */ /* 0x000fe20000004100 */
[----:B------:R-:W-:Y:S01]  /*ea90*/  LOP3.LUT R44, R44, 0xff0000, R63, 0xf8, !PT ;  /* 0x00ff00002c2c7812 */ /* 0x000fe200078ef83f */
[----:B------:R-:W-:Y:S01]  /*eaa0*/  HADD2.F32 R62, -RZ, R59.H1_H1 ;  /* 0x3000003bff3e7230 */ /* 0x000fe20000004100 */
[----:B------:R-:W-:Y:S01]  /*eab0*/  F2FP.F16.E4M3.UNPACK_B R150, R150 ;  /* 0x00000096ff96723e */ /* 0x000fe200020006ff */
[----:B------:R-:W-:Y:S01]  /*eac0*/  HADD2.F32 R63, -RZ, R60.H1_H1 ;  /* 0x3000003cff3f7230 */ /* 0x000fe20000004100 */
[----:B------:R-:W-:-:S02]  /*ead0*/  F2FP.F16.E4M3.UNPACK_B R59, R58 ;  /* 0x0000003aff3b723e */ /* 0x000fc400020006ff */
[----:B------:R-:W-:Y:S01]  /*eae0*/  F2FP.F16.E4M3.UNPACK_B R60, R56 ;  /* 0x00000038ff3c723e */ /* 0x000fe200020006ff */
[-C--:B------:R-:W-:Y:S01]  /*eaf0*/  FMUL.FTZ R56, R62, R61.reuse ;  /* 0x0000003d3e387220 */ /* 0x080fe20000410000 */
[----:B------:R-:W-:Y:S01]  /*eb00*/  LOP3.LUT R41, R64, 0xff0000, R65, 0xf8, !PT ;  /* 0x00ff000040297812 */ /* 0x000fe200078ef841 */
[C---:B------:R-:W-:Y:S01]  /*eb10*/  FMUL.FTZ R65, R57.reuse, R61 ;  /* 0x0000003d39417220 */ /* 0x040fe20000410000 */
[----:B------:R-:W-:Y:S01]  /*eb20*/  F2FP.F16.E4M3.UNPACK_B R152, R152 ;  /* 0x00000098ff98723e */ /* 0x000fe200020006ff */
[----:B------:R-:W-:Y:S02]  /*eb30*/  HADD2.F32 R64, -RZ, R150.H0_H0 ;  /* 0x20000096ff407230 */ /* 0x000fe40000004100 */
[-C--:B------:R-:W-:Y:S01]  /*eb40*/  FFMA.FTZ R57, R57, R63.reuse, -R56 ;  /* 0x0000003f39397223 */ /* 0x080fe20000010838 */
[----:B------:R-:W-:Y:S02]  /*eb50*/  HADD2.F32 R61, -RZ, R59.H0_H0 ;  /* 0x2000003bff3d7230 */ /* 0x000fe40000004100 */
[----:B------:R-:W-:Y:S01]  /*eb60*/  FFMA.FTZ R56, R62, R63, R65 ;  /* 0x0000003f3e387223 */ /* 0x000fe20000010041 */
[----:B------:R-:W-:Y:S01]  /*eb70*/  HADD2.F32 R58, -RZ, R60.H0_H0 ;  /* 0x2000003cff3a7230 */ /* 0x000fe20000004100 */
[----:B------:R-:W-:Y:S01]  /*eb80*/  F2FP.F16.E4M3.UNPACK_B R67, R151.H1 ;  /* 0x00000097ff43723e */ /* 0x000fe200030006ff */
[----:B------:R-:W-:-:S02]  /*eb90*/  HADD2.F32 R62, -RZ, R152.H0_H0 ;  /* 0x20000098ff3e7230 */ /* 0x000fc40000004100 */
[CC--:B------:R-:W-:Y:S01]  /*eba0*/  FMUL.FTZ R65, R61.reuse, R64.reuse ;  /* 0x000000403d417220 */ /* 0x0c0fe20000410000 */
[----:B------:R-:W-:Y:S02]  /*ebb0*/  HADD2.F32 R150, -RZ, R150.H1_H1 ;  /* 0x30000096ff967230 */ /* 0x000fe40000004100 */
[C---:B------:R-:W-:Y:S01]  /*ebc0*/  FMUL.FTZ R64, R58.reuse, R64 ;  /* 0x000000403a407220 */ /* 0x040fe20000410000 */
[----:B------:R-:W-:Y:S02]  /*ebd0*/  HADD2.F32 R63, -RZ, R59.H1_H1 ;  /* 0x3000003bff3f7230 */ /* 0x000fe40000004100 */
[-C--:B------:R-:W-:Y:S01]  /*ebe0*/  FFMA.FTZ R58, R58, R62.reuse, -R65 ;  /* 0x0000003e3a3a7223 */ /* 0x080fe20000010841 */
[----:B------:R-:W-:Y:S02]  /*ebf0*/  HADD2.F32 R60, -RZ, R60.H1_H1 ;  /* 0x3000003cff3c7230 */ /* 0x000fe40000004100 */
[----:B------:R-:W-:Y:S01]  /*ec00*/  FFMA.FTZ R59, R61, R62, R64 ;  /* 0x0000003e3d3b7223 */ /* 0x000fe20000010040 */
[----:B------:R-:W-:Y:S01]  /*ec10*/  F2FP.F16.E4M3.UNPACK_B R64, R46.H1 ;  /* 0x0000002eff40723e */ /* 0x000fe200030006ff */
[----:B------:R-:W-:-:S02]  /*ec20*/  HADD2.F32 R152, -RZ, R152.H1_H1 ;  /* 0x30000098ff987230 */ /* 0x000fc40000004100 */
[CC--:B------:R-:W-:Y:S01]  /*ec30*/  FMUL.FTZ R61, R63.reuse, R150.reuse ;  /* 0x000000963f3d7220 */ /* 0x0c0fe20000410000 */
[C---:B------:R-:W-:Y:S01]  /*ec40*/  FMUL.FTZ R150, R60.reuse, R150 ;  /* 0x000000963c967220 */ /* 0x040fe20000410000 */
[----:B------:R-:W-:Y:S01]  /*ec50*/  F2FP.F16.E4M3.UNPACK_B R66, R153.H1 ;  /* 0x00000099ff42723e */ /* 0x000fe200030006ff */
[----:B------:R-:W-:Y:S01]  /*ec60*/  HADD2.F32 R70, -RZ, R67.H0_H0 ;  /* 0x20000043ff467230 */ /* 0x000fe20000004100 */
[----:B------:R-:W-:Y:S01]  /*ec70*/  F2FP.F16.E4M3.UNPACK_B R62, R53.H1 ;  /* 0x00000035ff3e723e */ /* 0x000fe200030006ff */
[----:B------:R-:W-:Y:S02]  /*ec80*/  HADD2.F32 R65, -RZ, R64.H0_H0 ;  /* 0x20000040ff417230 */ /* 0x000fe40000004100 */
[-C--:B------:R-:W-:Y:S01]  /*ec90*/  FFMA.FTZ R61, R60, R152.reuse, -R61 ;  /* 0x000000983c3d7223 */ /* 0x080fe2000001083d */
[----:B------:R-:W-:Y:S01]  /*eca0*/  FFMA.FTZ R60, R63, R152, R150 ;  /* 0x000000983f3c7223 */ /* 0x000fe20000010096 */
[----:B------:R-:W-:Y:S01]  /*ecb0*/  HADD2.F32 R68, -RZ, R66.H0_H0 ;  /* 0x20000042ff447230 */ /* 0x000fe20000004100 */
[----:B------:R-:W-:Y:S01]  /*ecc0*/  F2FP.F16.E4M3.UNPACK_B R151, R151 ;  /* 0x00000097ff97723e */ /* 0x000fe200020006ff */
[----:B------:R-:W-:-:S02]  /*ecd0*/  HADD2.F32 R63, -RZ, R62.H0_H0 ;  /* 0x2000003eff3f7230 */ /* 0x000fc40000004100 */
[-C--:B------:R-:W-:Y:S01]  /*ece0*/  FMUL.FTZ R72, R65, R70.reuse ;  /* 0x0000004641487220 */ /* 0x080fe20000410000 */
[----:B------:R-:W-:Y:S01]  /*ecf0*/  HADD2.F32 R67, -RZ, R67.H1_H1 ;  /* 0x30000043ff437230 */ /* 0x000fe20000004100 */
[----:B------:R-:W-:Y:S01]  /*ed00*/  F2FP.F16.E4M3.UNPACK_B R53, R53 ;  /* 0x00000035ff35723e */ /* 0x000fe200020006ff */
[----:B------:R-:W-:Y:S02]  /*ed10*/  HADD2.F32 R64, -RZ, R64.H1_H1 ;  /* 0x30000040ff407230 */ /* 0x000fe40000004100 */
[C---:B------:R-:W-:Y:S01]  /*ed20*/  FMUL.FTZ R70, R63.reuse, R70 ;  /* 0x000000463f467220 */ /* 0x040fe20000410000 */
[-C--:B------:R-:W-:Y:S01]  /*ed30*/  FFMA.FTZ R72, R63, R68.reuse, -R72 ;  /* 0x000000443f487223 */ /* 0x080fe20000010848 */
[----:B------:R-:W-:Y:S01]  /*ed40*/  HADD2.F32 R62, -RZ, R62.H1_H1 ;  /* 0x3000003eff3e7230 */ /* 0x000fe20000004100 */
[----:B------:R-:W-:Y:S01]  /*ed50*/  F2FP.F16.E4M3.UNPACK_B R153, R153 ;  /* 0x00000099ff99723e */ /* 0x000fe200020006ff */
[----:B------:R-:W-:Y:S02]  /*ed60*/  HADD2.F32 R63, -RZ, R66.H1_H1 ;  /* 0x30000042ff3f7230 */ /* 0x000fe40000004100 */
[-C--:B------:R-:W-:Y:S01]  /*ed70*/  FMUL.FTZ R69, R64, R67.reuse ;  /* 0x0000004340457220 */ /* 0x080fe20000410000 */
[----:B------:R-:W-:Y:S01]  /*ed80*/  FFMA.FTZ R70, R65, R68, R70 ;  /* 0x0000004441467223 */ /* 0x000fe20000010046 */
[----:B------:R-:W-:Y:S01]  /*ed90*/  FMUL.FTZ R67, R62, R67 ;  /* 0x000000433e437220 */ /* 0x000fe20000410000 */
[----:B------:R-:W-:-:S02]  /*eda0*/  HADD2.F32 R65, -RZ, R151.H0_H0 ;  /* 0x20000097ff417230 */ /* 0x000fc40000004100 */
[-C--:B------:R-:W-:Y:S01]  /*edb0*/  FFMA.FTZ R69, R62, R63.reuse, -R69 ;  /* 0x0000003f3e457223 */ /* 0x080fe20000010845 */
[----:B------:R-:W-:Y:S01]  /*edc0*/  F2FP.F16.E4M3.UNPACK_B R62, R46 ;  /* 0x0000002eff3e723e */ /* 0x000fe200020006ff */
[----:B------:R-:W-:Y:S01]  /*edd0*/  FFMA.FTZ R71, R64, R63, R67 ;  /* 0x0000003f40477223 */ /* 0x000fe20000010043 */
[----:B------:R-:W-:Y:S01]  /*ede0*/  HADD2.F32 R151, -RZ, R151.H1_H1 ;  /* 0x30000097ff977230 */ /* 0x000fe20000004100 */
        /* <DEDUP_REMOVED lines=8> */
[----:B------:R-:W-:Y:S01]  /*ee70*/  FMUL.FTZ R67, R63, R65 ;  /* 0x000000413f437220 */ /* 0x000fe20000410000 */
[--C-:B------:R-:W-:Y:S02]  /*ee80*/  HADD2.F32 R64, -RZ, R153.reuse.H0_H0 ;  /* 0x20000099ff407230 */ /* 0x100fe40000004100 */
[-C--:B------:R-:W-:Y:S01]  /*ee90*/  FMUL.FTZ R68, R62, R151.reuse ;  /* 0x000000973e447220 */ /* 0x080fe20000410000 */
[----:B------:R-:W-:Y:S02]  /*eea0*/  HADD2.F32 R153, -RZ, R153.H1_H1 ;  /* 0x30000099ff997230 */ /* 0x000fe40000004100 */
[----:B------:R-:W-:Y:S01]  /*eeb0*/  FMUL.FTZ R151, R53, R151 ;  /* 0x0000009735977220 */ /* 0x000fe20000410000 */
[----:B------:R-:W-:Y:S01]  /*eec0*/  F2FP.F16.E4M3.UNPACK_B R58, R44 ;  /* 0x0000002cff3a723e */ /* 0x000fe200020006ff */
[----:B------:R-:W-:Y:S01]  /*eed0*/  FFMA.FTZ R67, R46, R64, -R67 ;  /* 0x000000402e437223 */ /* 0x000fe20000010843 */
[----:B------:R-:W-:Y:S01]  /*eee0*/  F2FP.F16.E4M3.UNPACK_B R57, R50 ;  /* 0x00000032ff39723e */ /* 0x000fe200020006ff */
[----:B------:R-:W-:Y:S01]  /*eef0*/  FFMA.FTZ R151, R62, R153, R151 ;  /* 0x000000993e977223 */ /* 0x000fe20000010097 */
[----:B------:R-:W-:Y:S01]  /*ef00*/  F2FP.F16.E4M3.UNPACK_B R62, R45 ;  /* 0x0000002dff3e723e */ /* 0x000fe200020006ff */
[----:B------:R-:W-:Y:S01]  /*ef10*/  FFMA.FTZ R46, R63, R64, R66 ;  /* 0x000000403f2e7223 */ /* 0x000fe20000010042 */
[----:B------:R-:W-:Y:S01]  /*ef20*/  F2FP.SATFINITE.E4M3.F32.PACK_AB_MERGE_C R54, R60, R59, R56 ;  /* 0x0000003b3c36723e */ /* 0x000fe20004807038 */
[----:B------:R-:W-:Y:S01]  /*ef30*/  HADD2.F32 R63, -RZ, R58.H0_H0 ;  /* 0x2000003aff3f7230 */ /* 0x000fe20000004100 */
[----:B------:R-:W-:Y:S01]  /*ef40*/  F2FP.F16.E4M3.UNPACK_B R60, R42 ;  /* 0x0000002aff3c723e */ /* 0x000fe200020006ff */
[----:B------:R-:W-:Y:S01]  /*ef50*/  HADD2.F32 R59, -RZ, R62.H0_H0 ;  /* 0x2000003eff3b7230 */ /* 0x000fe20000004100 */
[----:B------:R-:W-:Y:S01]  /*ef60*/  F2FP.F16.E4M3.UNPACK_B R50, R50.H1 ;  /* 0x00000032ff32723e */ /* 0x000fe200030006ff */
        /* <DEDUP_REMOVED lines=10> */
[----:B------:R-:W-:-:S02]  /*f010*/  HADD2.F32 R59, -RZ, R60.H1_H1 ;  /* 0x3000003cff3b7230 */ /* 0x000fc40000004100 */
[----:B------:R-:W-:Y:S01]  /*f020*/  FMUL.FTZ R61, R62, R63 ;  /* 0x0000003f3e3d7220 */ /* 0x000fe20000410000 */
[----:B------:R-:W-:Y:S01]  /*f030*/  F2FP.F16.E4M3.UNPACK_B R60, R45.H1 ;  /* 0x0000002dff3c723e */ /* 0x000fe200030006ff */
[C---:B------:R-:W-:Y:S01]  /*f040*/  FMUL.FTZ R65, R58.reuse, R63 ;  /* 0x0000003f3a417220 */ /* 0x040fe20000410000 */
[----:B------:R-:W-:Y:S01]  /*f050*/  F2FP.F16.E4M3.UNPACK_B R63, R44.H1 ;  /* 0x0000002cff3f723e */ /* 0x000fe200030006ff */
[-C--:B------:R-:W-:Y:S01]  /*f060*/  FFMA.FTZ R45, R58, R59.reuse, -R61 ;  /* 0x0000003b3a2d7223 */ /* 0x080fe2000001083d */
[----:B------:R-:W-:Y:S02]  /*f070*/  HADD2.F32 R58, -RZ, R50.H0_H0 ;  /* 0x20000032ff3a7230 */ /* 0x000fe40000004100 */
[----:B------:R-:W-:Y:S01]  /*f080*/  FFMA.FTZ R44, R62, R59, R65 ;  /* 0x0000003b3e2c7223 */ /* 0x000fe20000010041 */
[--C-:B------:R-:W-:Y:S02]  /*f090*/  HADD2.F32 R61, -RZ, R60.reuse.H0_H0 ;  /* 0x2000003cff3d7230 */ /* 0x100fe40000004100 */
[----:B------:R-:W-:Y:S01]  /*f0a0*/  FFMA.FTZ R68, R53, R153, -R68 ;  /* 0x0000009935447223 */ /* 0x000fe20000010844 */
[--C-:B------:R-:W-:Y:S01]  /*f0b0*/  HADD2.F32 R62, -RZ, R63.reuse.H0_H0 ;  /* 0x2000003fff3e7230 */ /* 0x100fe20000004100 */
[----:B------:R-:W-:Y:S01]  /*f0c0*/  F2FP.SATFINITE.E4M3.F32.PACK_AB_MERGE_C R53, R69, R72, RZ ;  /* 0x000000484535723e */ /* 0x000fe200048070ff */
[----:B------:R-:W-:Y:S01]  /*f0d0*/  HADD2.F32 R60, -RZ, R60.H1_H1 ;  /* 0x3000003cff3c7230 */ /* 0x000fe20000004100 */
[----:B------:R-:W-:Y:S01]  /*f0e0*/  F2FP.SATFINITE.E4M3.F32.PACK_AB_MERGE_C R70, R71, R70, RZ ;  /* 0x000000464746723e */ /* 0x000fe200048070ff */
[----:B------:R-:W-:-:S02]  /*f0f0*/  HADD2.F32 R63, -RZ, R63.H1_H1 ;  /* 0x3000003fff3f7230 */ /* 0x000fc40000004100 */
[-C--:B------:R-:W-:Y:S01]  /*f100*/  FMUL.FTZ R65, R61, R62.reuse ;  /* 0x0000003e3d417220 */ /* 0x080fe20000410000 */
[----:B------:R-:W-:Y:S02]  /*f110*/  HADD2.F32 R59, -RZ, R50.H1_H1 ;  /* 0x30000032ff3b7230 */ /* 0x000fe40000004100 */
[----:B------:R-:W-:Y:S01]  /*f120*/  FMUL.FTZ R64, R58, R62 ;  /* 0x0000003e3a407220 */ /* 0x000fe20000410000 */
[--C-:B------:R-:W-:Y:S02]  /*f130*/  HADD2.F32 R50, -RZ, R42.reuse.H0_H0 ;  /* 0x2000002aff327230 */ /* 0x100fe40000004100 */
[-C--:B------:R-:W-:Y:S01]  /*f140*/  FMUL.FTZ R66, R60, R63.reuse ;  /* 0x0000003f3c427220 */ /* 0x080fe20000410000 */
[----:B------:R-:W-:Y:S02]  /*f150*/  HADD2.F32 R62, -RZ, R42.H1_H1 ;  /* 0x3000002aff3e7230 */ /* 0x000fe40000004100 */
[----:B------:R-:W-:Y:S01]  /*f160*/  FMUL.FTZ R63, R59, R63 ;  /* 0x0000003f3b3f7220 */ /* 0x000fe20000410000 */
[----:B------:R-:W-:Y:S01]  /*f170*/  F2FP.SATFINITE.E4M3.F32.PACK_AB_MERGE_C R53, R68, R67, R53 ;  /* 0x000000434435723e */ /* 0x000fe20004807035 */
[-C--:B------:R-:W-:Y:S01]  /*f180*/  FFMA.FTZ R42, R58, R50.reuse, -R65 ;  /* 0x000000323a2a7223 */ /* 0x080fe20000010841 */
[----:B------:R-:W-:Y:S01]  /*f190*/  FFMA.FTZ R50, R61, R50, R64 ;  /* 0x000000323d327223 */ /* 0x000fe20000010040 */
[-C--:B------:R-:W-:Y:S01]  /*f1a0*/  FFMA.FTZ R71, R59, R62.reuse, -R66 ;  /* 0x0000003e3b477223 */ /* 0x080fe20000010842 */
[----:B------:R-:W-:Y:S01]  /*f1b0*/  F2FP.F16.E4M3.UNPACK_B R58, R43 ;  /* 0x0000002bff3a723e */ /* 0x000fe200020006ff */
[----:B------:R-:W-:Y:S01]  /*f1c0*/  FFMA.FTZ R73, R60, R62, R63 ;  /* 0x0000003e3c497223 */ /* 0x000fe2000001003f */
[----:B------:R-:W-:-:S02]  /*f1d0*/  F2FP.F16.E4M3.UNPACK_B R61, R47 ;  /* 0x0000002fff3d723e */ /* 0x000fc400020006ff */
[----:B------:R-:W-:Y:S02]  /*f1e0*/  F2FP.F16.E4M3.UNPACK_B R66, R41 ;  /* 0x00000029ff42723e */ /* 0x000fe400020006ff */
[----:B------:R-:W-:Y:S01]  /*f1f0*/  F2FP.F16.E4M3.UNPACK_B R60, R47.H1 ;  /* 0x0000002fff3c723e */ /* 0x000fe200030006ff */
[----:B------:R-:W-:Y:S01]  /*f200*/  HADD2.F32 R47, -RZ, R58.H0_H0 ;  /* 0x2000003aff2f7230 */ /* 0x000fe20000004100 */
[----:B------:R-:W-:Y:S01]  /*f210*/  F2FP.F16.E4M3.UNPACK_B R67, R41.H1 ;  /* 0x00000029ff43723e */ /* 0x000fe200030006ff */
[----:B------:R-:W-:Y:S01]  /*f220*/  HADD2.F32 R62, -RZ, R61.H0_H0 ;  /* 0x2000003dff3e7230 */ /* 0x000fe20000004100 */
[----:B------:R-:W-:Y:S01]  /*f230*/  F2FP.F16.E4M3.UNPACK_B R43, R43.H1 ;  /* 0x0000002bff2b723e */ /* 0x000fe200030006ff */
[----:B------:R-:W-:Y:S01]  /*f240*/  HADD2.F32 R68, -RZ, R66.H0_H0 ;  /* 0x20000042ff447230 */ /* 0x000fe20000004100 */
[-C--:B------:R-:W-:Y:S01]  /*f250*/  F2FP.F16.E4M3.UNPACK_B R41, R40.reuse ;  /* 0x00000028ff29723e */ /* 0x080fe200020006ff */
[----:B------:R-:W-:Y:S01]  /*f260*/  HADD2.F32 R69, -RZ, R67.H0_H0 ;  /* 0x20000043ff457230 */ /* 0x000fe20000004100 */
[----:B------:R-:W-:Y:S01]  /*f270*/  F2FP.F16.E4M3.UNPACK_B R63, R40.H1 ;  /* 0x00000028ff3f723e */ /* 0x000fe200030006ff */
[----:B------:R-:W-:Y:S01]  /*f280*/  HADD2.F32 R40, -RZ, R60.H0_H0 ;  /* 0x2000003cff287230 */ /* 0x000fe20000004100 */
[----:B------:R-:W-:Y:S01]  /*f290*/  F2FP.SATFINITE.E4M3.F32.PACK_AB_MERGE_C R46, R151, R46, R70 ;  /* 0x0000002e972e723e */ /* 0x000fe20004807046 */
[----:B------:R-:W-:-:S02]  /*f2a0*/  HADD2.F32 R59, -RZ, R43.H0_H0 ;  /* 0x2000002bff3b7230 */ /* 0x000fc40000004100 */
[-C--:B------:R-:W-:Y:S01]  /*f2b0*/  FMUL.FTZ R70, R62, R68.reuse ;  /* 0x000000443e467220 */ /* 0x080fe20000410000 */
[----:B------:R-:W-:Y:S01]  /*f2c0*/  FMUL.FTZ R75, R47, R68 ;  /* 0x000000442f4b7220 */ /* 0x000fe20000410000 */
[----:B------:R-:W-:Y:S02]  /*f2d0*/  HADD2.F32 R65, -RZ, R63.H0_H0 ;  /* 0x2000003fff417230 */ /* 0x000fe40000004100 */
[CC--:B------:R-:W-:Y:S01]  /*f2e0*/  FMUL.FTZ R68, R40.reuse, R69.reuse ;  /* 0x0000004528447220 */ /* 0x0c0fe20000410000 */
[----:B------:R-:W-:Y:S01]  /*f2f0*/  FMUL.FTZ R69, R59, R69 ;  /* 0x000000453b457220 */ /* 0x000fe20000410000 */
[----:B------:R-:W-:Y:S01]  /*f300*/  HADD2.F32 R60, -RZ, R60.H1_H1 ;  /* 0x3000003cff3c7230 */ /* 0x000fe20000004100 */
[----:B------:R-:W-:Y:S01]  /*f310*/  F2FP.SATFINITE.E4M3.F32.PACK_AB_MERGE_C R42, R71, R42, RZ ;  /* 0x0000002a472a723e */ /* 0x000fe200048070ff */
[----:B------:R-:W-:Y:S02]  /*f320*/  HADD2.F32 R67, -RZ, R67.H1_H1 ;  /* 0x30000043ff437230 */ /* 0x000fe40000004100 */
[----:B------:R-:W-:Y:S01]  /*f330*/  FFMA.FTZ R69, R40, R65, R69 ;  /* 0x0000004128457223 */ /* 0x000fe20000010045 */
[----:B------:R-:W-:-:S02]  /*f340*/  HADD2.F32 R43, -RZ, R43.H1_H1 ;  /* 0x3000002bff2b7230 */ /* 0x000fc40000004100 */
[----:B------:R-:W-:Y:S01]  /*f350*/  FFMA.FTZ R68, R59, R65, -R68 ;  /* 0x000000413b447223 */ /* 0x000fe20000010844 */
[----:B------:R-:W-:Y:S02]  /*f360*/  HADD2.F32 R64, -RZ, R41.H0_H0 ;  /* 0x20000029ff407230 */ /* 0x000fe40000004100 */
[-C--:B------:R-:W-:Y:S01]  /*f370*/  FMUL.FTZ R40, R60, R67.reuse ;  /* 0x000000433c287220 */ /* 0x080fe20000410000 */
[----:B------:R-:W-:Y:S02]  /*f380*/  HADD2.F32 R61, -RZ, R61.H1_H1 ;  /* 0x3000003dff3d7230 */ /* 0x000fe40000004100 */
[----:B------:R-:W-:Y:S01]  /*f390*/  FMUL.FTZ R67, R43, R67 ;  /* 0x000000432b437220 */ /* 0x000fe20000410000 */
[----:B------:R-:W-:Y:S02]  /*f3a0*/  HADD2.F32 R66, -RZ, R66.H1_H1 ;  /* 0x30000042ff427230 */ /* 0x000fe40000004100 */
[----:B------:R-:W-:Y:S01]  /*f3b0*/  FFMA.FTZ R70, R47, R64, -R70 ;  /* 0x000000402f467223 */ /* 0x000fe20000010846 */
[----:B------:R-:W-:-:S02]  /*f3c0*/  HADD2.F32 R63, -RZ, R63.H1_H1 ;  /* 0x3000003fff3f7230 */ /* 0x000fc40000004100 */
[----:B------:R-:W-:Y:S01]  /*f3d0*/  FFMA.FTZ R75, R62, R64, R75 ;  /* 0x000000403e4b7223 */ /* 0x000fe2000001004b */
[----:B------:R-:W-:Y:S02]  /*f3e0*/  HADD2.F32 R58, -RZ, R58.H1_H1 ;  /* 0x3000003aff3a7230 */ /* 0x000fe40000004100 */
[-C--:B------:R-:W-:Y:S01]  /*f3f0*/  FMUL.FTZ R47, R61, R66.reuse ;  /* 0x000000423d2f7220 */ /* 0x080fe20000410000 */
[----:B------:R-:W-:Y:S02]  /*f400*/  HADD2.F32 R41, -RZ, R41.H1_H1 ;  /* 0x30000029ff297230 */ /* 0x000fe40000004100 */
[-C--:B------:R-:W-:Y:S01]  /*f410*/  FFMA.FTZ R43, R43, R63.reuse, -R40 ;  /* 0x0000003f2b2b7223 */ /* 0x080fe20000010828 */
[----:B------:R-:W-:Y:S01]  /*f420*/  FFMA.FTZ R60, R60, R63, R67 ;  /* 0x0000003f3c3c7223 */ /* 0x000fe20000010043 */
[C---:B------:R-:W-:Y:S01]  /*f430*/  FMUL.FTZ R66, R58.reuse, R66 ;  /* 0x000000423a427220 */ /* 0x040fe20000410000 */
[----:B------:R-:W-:Y:S01]  /*f440*/  F2FP.SATFINITE.E4M3.F32.PACK_AB_MERGE_C R50, R73, R50, RZ ;  /* 0x000000324932723e */ /* 0x000fe200048070ff */
[-C--:B------:R-:W-:Y:S01]  /*f450*/  FFMA.FTZ R47, R58, R41.reuse, -R47 ;  /* 0x000000293a2f7223 */ /* 0x080fe2000001082f */
[----:B------:R-:W-:Y:S01]  /*f460*/  F2FP.SATFINITE.E4M3.F32.PACK_AB_MERGE_C R43, R43, R68, RZ ;  /* 0x000000442b2b723e */ /* 0x000fe200048070ff */
[----:B------:R-:W-:Y:S01]  /*f470*/  FFMA.FTZ R66, R61, R41, R66 ;  /* 0x000000293d427223 */ /* 0x000fe20000010042 */
[----:B------:R-:W-:-:S02]  /*f480*/  F2FP.SATFINITE.E4M3.F32.PACK_AB_MERGE_C R60, R60, R69, RZ ;  /* 0x000000453c3c723e */ /* 0x000fc400048070ff */
[----:B------:R-:W-:Y:S01]  /*f490*/  F2FP.SATFINITE.E4M3.F32.PACK_AB_MERGE_C R41, R45, R56, R42 ;  /* 0x000000382d29723e */ /* 0x000fe2000480702a */
[----:B------:R-:W-:Y:S01]  /*f4a0*/  IMAD.MOV.U32 R42, RZ, RZ, R53 ;  /* 0x000000ffff2a7224 */ /* 0x000fe200078e0035 */
[----:B------:R-:W-:Y:S02]  /*f4b0*/  F2FP.SATFINITE.E4M3.F32.PACK_AB_MERGE_C R43, R47, R70, R43 ;  /* 0x000000462f2b723e */ /* 0x000fe4000480702b */
[----:B------:R-:W-:Y:S01]  /*f4c0*/  F2FP.SATFINITE.E4M3.F32.PACK_AB_MERGE_C R45, R44, R57, R50 ;  /* 0x000000392c2d723e */ /* 0x000fe20004807032 */
[----:B------:R-:W-:Y:S01]  /*f4d0*/  IMAD.MOV.U32 R44, RZ, RZ, R54 ;  /* 0x000000ffff2c7224 */ /* 0x000fe200078e0036 */
[----:B------:R-:W-:Y:S02]  /*f4e0*/  F2FP.SATFINITE.E4M3.F32.PACK_AB_MERGE_C R47, R66, R75, R60 ;  /* 0x0000004b422f723e */ /* 0x000fe4000480703c */
[----:B------:R-:W-:-:S07]  /*f4f0*/  MOV R40, R55 ;  /* 0x0000003700287202 */ /* 0x000fce0000000f00 */
.L_x_420:
[----:B------:R-:W-:Y:S05]  /*f500*/  BSYNC B1 ;  /* 0x0000000000017941 */ /* 0x000fea0003800000 */
.L_x_419:
[----:B-1----:R1:W-:Y:S01]  /*f510*/  STG.E.128 desc[UR54][R48.64], R40 ;  /* 0x0000002830007986 */ /* 0x0023e2000c101d36 */
[----:B------:R-:W-:-:S13]  /*f520*/  ISETP.GE.AND P3, PT, R51, R154, PT ;  /* 0x0000009a3300720c */ /* 0x000fda0003f66270 */
[----:B------:R-:W-:Y:S05]  /*f530*/  @P3 BRA `(.L_x_369) ;  /* 0x0000000000f43947 */ /* 0x000fea0003800000 */
[--C-:B-1----:R-:W-:Y:S02]  /*f540*/  SHF.R.S32.HI R41, RZ, 0x1f, R51.reuse ;  /* 0x0000001fff297819 */ /* 0x102fe40000011433 */
[----:B------:R-:W-:-:S04]  /*f550*/  IADD3 R51, P3, P4, R116, R136, R51 ;  /* 0x0000008874337210 */ /* 0x000fc80007c7e033 */
[----:B------:R-:W-:Y:S02]  /*f560*/  IADD3.X R52, R4, R52, R41, P3, P4 ;  /* 0x0000003404347210 */ /* 0x000fe40001fe8429 */
[----:B------:R-:W-:-:S05]  /*f570*/  IADD3 R124, P3, R51, R124, RZ ;  /* 0x0000007c337c7210 */ /* 0x000fca0007f7e0ff */
[----:B------:R-:W-:-:S05]  /*f580*/  IMAD.X R125, R52, 0x1, R125, P3 ;  /* 0x00000001347d7824 */ /* 0x000fca00018e067d */
[----:B---3--:R1:W-:Y:S01]  /*f590*/  STG.E.128 desc[UR54][R124.64], R44 ;  /* 0x0000002c7c007986 */ /* 0x0083e2000c101d36 */
[----:B------:R-:W-:Y:S05]  /*f5a0*/  BRA `(.L_x_369) ;  /* 0x0000000000d87947 */ /* 0x000fea0003800000 */
.L_x_336:
[----:B------:R-:W-:-:S06]  /*f5b0*/  UISETP.NE.AND UP0, UPT, UR53, 0x3, UPT ;  /* 0x000000033500788c */ /* 0x000fcc000bf05270 */
[----:B------:R-:W-:-:S13]  /*f5c0*/  PLOP3.LUT P2, PT, PT, PT, UP0, 0x80, 0x0 ;  /* 0x000000000000781c */ /* 0x000fda0003f4f008 */
[----:B------:R-:W-:Y:S05]  /*f5d0*/  @!P2 BRA `(.L_x_421) ;  /* 0x000000000004a947 */ /* 0x000fea0003800000 */
[----:B------:R-:W-:Y:S01]  /*f5e0*/  BPT.TRAP 0x1 ;  /* 0x000000040000795c */ /* 0x000fe20000300000 */
.L_x_421:
[----:B------:R-:W-:Y:S01]  /*f5f0*/  IMAD R97, R17, 0x8, R16 ;  /* 0x0000000811617824 */ /* 0x000fe200078e0210 */
[----:B------:R-:W-:Y:S01]  /*f600*/  SHF.L.U32 R98, R169, 0x1f, RZ ;  /* 0x0000001fa9627819 */ /* 0x000fe200000006ff */
[----:B------:R-:W-:Y:S01]  /*f610*/  IMAD R96, R24, -0xa0, R2 ;  /* 0xffffff6018607824 */ /* 0x000fe200078e0202 */
[----:B------:R-:W-:Y:S02]  /*f620*/  BSSY B1, `(.L_x_422) ;  /* 0x0000004000017945 */ /* 0x000fe40003800000 */
[----:B------:R-:W1:Y:S02]  /*f630*/  SYNCS.PHASECHK.TRANS64.TRYWAIT P3, [R97+URZ+0x29890], R98 ;  /* 0x02989062610075a7 */ /* 0x000e64000806017f */
[----:B------:R-:W-:Y:S01]  /*f640*/  VIMNMX R96, R96, 0xa0, PT ;  /* 0x000000a060607848 */ /* 0x000fe20003fe0100 */
[----:B-1----:R-:W-:Y:S06]  /*f650*/  @!P3 BRA `(.L_x_423) ;  /* 0x000001b800d0b947 */ /* 0x002fec0003800000 */
.L_x_665:
[----:B------:R-:W-:Y:S05]  /*f660*/  BSYNC B1 ;  /* 0x0000000000017941 */ /* 0x000fea0003800000 */
.L_x_422:
[----:B------:R-:W-:Y:S01]  /*f670*/  ISETP.GE.AND P3, PT, R168, R96, PT ;  /* 0x00000060a800720c */ /* 0x000fe20003f66270 */
[----:B------:R-:W-:-:S12]  /*f680*/  BSSY B1, `(.L_x_424) ;  /* 0x0000014000017945 */ /* 0x000fd80003800000 */
[----:B------:R-:W-:Y:S05]  /*f690*/  @P3 BRA `(.L_x_425) ;  /* 0x0000000000483947 */ /* 0x000fea0003800000 */
[----:B------:R-:W-:-:S13]  /*f6a0*/  ISETP.NE.AND P3, PT, R34, RZ, PT ;  /* 0x000000ff2200720c */ /* 0x000fda0003f65270 */
[----:B0-----:R-:W0:Y:S04]  /*f6b0*/  @P3 LDS.128 R40, [R47+0x1a400] ;  /* 0x01a400002f283984 */ /* 0x001e280000000c00 */
[----:B0-----:R-:W-:Y:S01]  /*f6c0*/  @P3 STG.E.128 desc[UR54][R48.64], R40 ;  /* 0x0000002830003986 */ /* 0x001fe2000c101d36 */
[----:B------:R-:W-:-:S13]  /*f6d0*/  ISETP.NE.AND P3, PT, R35, RZ, PT ;  /* 0x000000ff2300720c */ /* 0x000fda0003f65270 */
[----:B------:R-:W0:Y:S04]  /*f6e0*/  @P3 LDS.128 R40, [R46+0x1a400] ;  /* 0x01a400002e283984 */ /* 0x000e280000000c00 */
        /* <DEDUP_REMOVED lines=12> */
[----:B0-----:R2:W-:Y:S02]  /*f7b0*/  @P3 STG.E.128 desc[UR54][R48.64+0xa0], R40 ;  /* 0x0000a02830003986 */ /* 0x0015e4000c101d36 */
.L_x_425:
[----:B------:R-:W-:Y:S05]  /*f7c0*/  BSYNC B1 ;  /* 0x0000000000017941 */ /* 0x000fea0003800000 */
.L_x_424:
[----:B------:R-:W-:-:S13]  /*f7d0*/  ISETP.GE.AND P3, PT, R216, R96, PT ;  /* 0x00000060d800720c */ /* 0x000fda0003f66270 */
[----:B------:R-:W-:Y:S05]  /*f7e0*/  @P3 BRA `(.L_x_369) ;  /* 0x0000000000483947 */ /* 0x000fea0003800000 */
[----:B------:R-:W-:-:S13]  /*f7f0*/  ISETP.NE.AND P3, PT, R34, RZ, PT ;  /* 0x000000ff2200720c */ /* 0x000fda0003f65270 */
[----:B0-2---:R-:W0:Y:S04]  /*f800*/  @P3 LDS.128 R40, [R47+0x1c400] ;  /* 0x01c400002f283984 */ /* 0x005e280000000c00 */
        /* <DEDUP_REMOVED lines=16> */
.L_x_369:
[----:B------:R-:W-:Y:S05]  /*f910*/  BSYNC B0 ;  /* 0x0000000000007941 */ /* 0x000fea0003800000 */
.L_x_335:
[----:B012-4-:R-:W0:Y:S01]  /*f920*/  S2R R40, SR_TID.X ;  /* 0x0000000000287919 */ /* 0x017e220000002100 */
[----:B------:R-:W-:Y:S01]  /*f930*/  @!PT LDS RZ, [RZ] ;  /* 0x00000000fffff984 */ /* 0x000fe20000000800 */
[----:B------:R-:W-:Y:S01]  /*f940*/  @!PT LDS RZ, [RZ] ;  /* 0x00000000fffff984 */ /* 0x000fe20000000800 */
[----:B------:R-:W-:Y:S01]  /*f950*/  @!PT LDS RZ, [RZ] ;  /* 0x00000000fffff984 */ /* 0x000fe20000000800 */
[----:B------:R-:W-:Y:S01]  /*f960*/  @!PT LDS RZ, [RZ] ;  /* 0x00000000fffff984 */ /* 0x000fe20000000800 */
[----:B------:R1:W-:Y:S06]  /*f970*/  MEMBAR.ALL.CTA ;  /* 0x0000000000007992 */ /* 0x0003ec0000008000 */
[----:B-1----:R-:W1:Y:S01]  /*f980*/  FENCE.VIEW.ASYNC.S ;  /* 0x00000000000073c6 */ /* 0x002e620000000000 */
[----:B------:R-:W-:Y:S05]  /*f990*/  WARPSYNC.ALL ;  /* 0x0000000000007948 */ /* 0x000fea0003800000 */
[----:B------:R-:W-:Y:S01]  /*f9a0*/  BSSY B0, `(.L_x_426) ;  /* 0x0000009000007945 */ /* 0x000fe20003800000 */
[----:B0-----:R-:W-:Y:S01]  /*f9b0*/  LOP3.LUT R40, R40, 0x7f, RZ, 0xc0, !PT ;  /* 0x0000007f28287812 */ /* 0x001fe200078ec0ff */
[----:B-1----:R0:W-:Y:S03]  /*f9c0*/  BAR.SYNC.DEFER_BLOCKING R177, 0x80 ;  /* 0x000200b10000751d */ /* 0x0021e60000010000 */
[----:B------:R-:W-:-:S13]  /*f9d0*/  ISETP.NE.AND P3, PT, R40, RZ, PT ;  /* 0x000000ff2800720c */ /* 0x000fda0003f65270 */
[----:B------:R-:W-:-:S04]  /*f9e0*/  @!P3 IADD3 R40, R97, 0x298a0, RZ ;  /* 0x000298a06128b810 */ /* 0x000fc80007ffe0ff */
[----:B------:R-:W-:-:S04]  /*f9f0*/  @!P3 PRMT R40, RZ, 0x654, R40 ;  /* 0x00000654ff28b816 */ /* 0x000fc80000000028 */
[----:B------:R0:W-:Y:S01]  /*fa00*/  @!P3 SYNCS.ARRIVE.TRANS64.RED.A1T0 RZ, [R40+URZ], RZ ;  /* 0x000000ff28ffb9a7 */ /* 0x0001e2000810043f */
[----:B------:R-:W-:Y:S05]  /*fa10*/  @!P2 BRA `(.L_x_427) ;  /* 0x000000000004a947 */ /* 0x000fea0003800000 */
[----:B------:R-:W-:Y:S01]  /*fa20*/  BPT.TRAP 0x1 ;  /* 0x000000040000795c */ /* 0x000fe20000300000 */
.L_x_427:
[----:B------:R-:W-:Y:S05]  /*fa30*/  BSYNC B0 ;  /* 0x0000000000007941 */ /* 0x000fea0003800000 */
.L_x_426:
[----:B------:R-:W1:Y:S01]  /*fa40*/  SYNCS.PHASECHK.TRANS64.TRYWAIT P2, [R97+URZ+0x298b0], R98 ;  /* 0x0298b062610075a7 */ /* 0x000e62000804017f */
[----:B------:R-:W-:Y:S01]  /*fa50*/  IMAD R41, R17, 0x5000, R208 ;  /* 0x0000500011297824 */ /* 0x000fe200078e02d0 */
[----:B------:R-:W-:Y:S01]  /*fa60*/  ULDC UR42, c[0x0][0x320] ;  /* 0x0000c800002a7ab9 */ /* 0x000fe20000000800 */
[----:B------:R-:W-:Y:S01]  /*fa70*/  ULDC.64 UR40, c[0x0][0x328] ;  /* 0x0000ca0000287ab9 */ /* 0x000fe20000000a00 */
[----:B------:R-:W-:Y:S01]  /*fa80*/  ULDC.64 UR38, c[0x0][0x318] ;  /* 0x0000c60000267ab9 */ /* 0x000fe20000000a00 */
[----:B------:R-:W-:Y:S01]  /*fa90*/  BSSY B0, `(.L_x_428) ;  /* 0x0000003000007945 */ /* 0x000fe20003800000 */
[----:B------:R-:W-:-:S03]  /*faa0*/  IMAD.IADD R48, R16, 0x1, R41 ;  /* 0x0000000110307824 */ /* 0x000fc600078e0229 */
[----:B-1----:R-:W-:Y:S05]  /*fab0*/  @!P2 BRA `(.L_x_429) ;  /* 0x000001b400cca947 */ /* 0x002fea0003800000 */
.L_x_666:
[----:B------:R-:W-:Y:S05]  /*fac0*/  BSYNC B0 ;  /* 0x0000000000007941 */ /* 0x000fea0003800000 */
.L_x_428:
[----:B------:R-:W-:Y:S01]  /*fad0*/  ISETP.GE.AND P2, PT, R168, R96, PT ;  /* 0x00000060a800720c */ /* 0x000fe20003f46270 */
[----:B------:R-:W-:Y:S01]  /*fae0*/  BSSY B0, `(.L_x_430) ;  /* 0x0000019000007945 */ /* 0x000fe20003800000 */
[-C--:B------:R-:W-:Y:S01]  /*faf0*/  IADD3 R49, R16, R41.reuse, R122 ;  /* 0x0000002910317210 */ /* 0x080fe20007ffe07a */
[----:B---3--:R-:W-:Y:S01]  /*fb00*/  IMAD.WIDE R44, R24, 0xa0, R118 ;  /* 0x000000a0182c7825 */ /* 0x008fe200078e0276 */
[CC--:B------:R-:W-:Y:S02]  /*fb10*/  IADD3 R50, R16.reuse, R41.reuse, R120 ;  /* 0x0000002910327210 */ /* 0x0c0fe40007ffe078 */
[----:B------:R-:W-:-:S07]  /*fb20*/  IADD3 R51, R16, R41, R130 ;  /* 0x0000002910337210 */ /* 0x000fce0007ffe082 */
[----:B------:R-:W-:Y:S05]  /*fb30*/  @P2 BRA `(.L_x_431) ;  /* 0x00000000004c2947 */ /* 0x000fea0003800000 */
[----:B0-----:R-:W-:Y:S02]  /*fb40*/  IMAD.MOV.U32 R40, RZ, RZ, R114 ;  /* 0x000000ffff287224 */ /* 0x001fe400078e0072 */
[----:B------:R-:W-:Y:S02]  /*fb50*/  IMAD.MOV.U32 R41, RZ, RZ, R33 ;  /* 0x000000ffff297224 */ /* 0x000fe400078e0021 */
[----:B------:R-:W-:Y:S02]  /*fb60*/  IMAD R43, R45, UR40, RZ ;  /* 0x000000282d2b7c24 */ /* 0x000fe4000f8e02ff */
[----:B------:R-:W-:-:S04]  /*fb70*/  IMAD.WIDE.U32 R40, R44, UR40, R40 ;  /* 0x000000282c287c25 */ /* 0x000fc8000f8e0028 */
[----:B------:R-:W-:Y:S01]  /*fb80*/  IMAD R43, R44, UR41, R43 ;  /* 0x000000292c2b7c24 */ /* 0x000fe2000f8e022b */
[----:B------:R-:W-:-:S04]  /*fb90*/  IADD3 R46, P2, R40, UR38, RZ ;  /* 0x00000026282e7c10 */ /* 0x000fc8000ff5e0ff */
[----:B------:R-:W-:Y:S02]  /*fba0*/  IADD3.X R47, R41, UR39, R43, P2, !PT ;  /* 0x00000027292f7c10 */ /* 0x000fe400097fe42b */
[----:B------:R-:W-:-:S13]  /*fbb0*/  ISETP.GE.AND P2, PT, R18, UR42, PT ;  /* 0x0000002a12007c0c */ /* 0x000fda000bf46270 */
[----:B------:R-:W0:Y:S04]  /*fbc0*/  @!P2 LDS.128 R40, [R48+0xa400] ;  /* 0x00a400003028a984 */ /* 0x000e280000000c00 */
[----:B0-----:R-:W-:Y:S01]  /*fbd0*/  @!P2 STG.E.128 desc[UR54][R46.64], R40 ;  /* 0x000000282e00a986 */ /* 0x001fe2000c101d36 */
        /* <DEDUP_REMOVED lines=8> */
[----:B0-----:R2:W-:Y:S02]  /*fc60*/  @!P2 STG.E.128 desc[UR54][R46.64+0x60], R40 ;  /* 0x000060282e00a986 */ /* 0x0015e4000c101d36 */
.L_x_431:
[----:B------:R-:W-:Y:S05]  /*fc70*/  BSYNC B0 ;  /* 0x0000000000007941 */ /* 0x000fea0003800000 */
.L_x_430:
[----:B------:R-:W-:Y:S01]  /*fc80*/  ISETP.GE.AND P2, PT, R216, R96, PT ;  /* 0x00000060d800720c */ /* 0x000fe20003f46270 */
[----:B------:R-:W-:-:S12]  /*fc90*/  BSSY B0, `(.L_x_432) ;  /* 0x0000017000007945 */ /* 0x000fd80003800000 */
[----:B------:R-:W-:Y:S05]  /*fca0*/  @P2 BRA `(.L_x_433) ;  /* 0x0000000000542947 */ /* 0x000fea0003800000 */
[----:B--2---:R-:W-:Y:S01]  /*fcb0*/  IADD3 R43, P2, R44, 0x80, RZ ;  /* 0x000000802c2b7810 */ /* 0x004fe20007f5e0ff */
[----:B------:R-:W-:Y:S01]  /*fcc0*/  IMAD.MOV.U32 R41, RZ, RZ, R33 ;  /* 0x000000ffff297224 */ /* 0x000fe200078e0021 */
[----:B0-----:R-:W-:-:S03]  /*fcd0*/  MOV R40, R114 ;  /* 0x0000007200287202 */ /* 0x001fc60000000f00 */
[----:B------:R-:W-:Y:S02]  /*fce0*/  IMAD.X R44, RZ, RZ, R45, P2 ;  /* 0x000000ffff2c7224 */ /* 0x000fe400010e062d */
[----:B------:R-:W-:-:S04]  /*fcf0*/  IMAD.WIDE.U32 R40, R43, UR40, R40 ;  /* 0x000000282b287c25 */ /* 0x000fc8000f8e0028 */
[----:B------:R-:W-:-:S04]  /*fd00*/  IMAD R44, R44, UR40, RZ ;  /* 0x000000282c2c7c24 */ /* 0x000fc8000f8e02ff */
        /* <DEDUP_REMOVED lines=15> */
.L_x_433:
[----:B------:R-:W-:Y:S05]  /*fe00*/  BSYNC B0 ;  /* 0x0000000000007941 */ /* 0x000fea0003800000 */
.L_x_432:
[----:B0-23--:R-:W2:Y:S01]  /*fe10*/  LDL R40, [R1+0x10] ;  /* 0x0000100001287983 */ /* 0x00dea20000100800 */
[----:B------:R-:W-:Y:S02]  /*fe20*/  VIADD R17, R17, 0x1 ;  /* 0x0000000111117836 */ /* 0x000fe40000000000 */
[----:B-1----:R-:W-:Y:S01]  /*fe30*/  @!P3 VIADD R97, R97, 0x298c0 ;  /* 0x000298c06161b836 */ /* 0x002fe20000000000 */
[----:B------:R-:W-:Y:S01]  /*fe40*/  @!PT LDS RZ, [RZ] ;  /* 0x00000000fffff984 */ /* 0x000fe20000000800 */
[----:B------:R-:W-:Y:S01]  /*fe50*/  @!PT LDS RZ, [RZ] ;  /* 0x00000000fffff984 */ /* 0x000fe20000000800 */
[----:B------:R-:W-:Y:S01]  /*fe60*/  @!PT LDS RZ, [RZ] ;  /* 0x00000000fffff984 */ /* 0x000fe20000000800 */
[----:B------:R-:W-:Y:S01]  /*fe70*/  @!PT LDS RZ, [RZ] ;  /* 0x00000000fffff984 */ /* 0x000fe20000000800 */
[----:B------:R0:W-:Y:S06]  /*fe80*/  MEMBAR.ALL.CTA ;  /* 0x0000000000007992 */ /* 0x0001ec0000008000 */
[----:B0-----:R-:W0:Y:S02]  /*fe90*/  FENCE.VIEW.ASYNC.S ;  /* 0x00000000000073c6 */ /* 0x001e240000000000 */
[----:B0-----:R0:W-:Y:S01]  /*fea0*/  BAR.SYNC.DEFER_BLOCKING R177, 0x80 ;  /* 0x000200b10000751d */ /* 0x0011e20000010000 */
[----:B------:R-:W-:-:S02]  /*feb0*/  ISETP.NE.AND P2, PT, R17, 0x2, PT ;  /* 0x000000021100780c */ /* 0x000fc40003f45270 */
[----:B------:R-:W-:Y:S02]  /*fec0*/  @!P3 PRMT R97, RZ, 0x654, R97 ;  /* 0x00000654ff61b816 */ /* 0x000fe40000000061 */
[----:B------:R-:W-:Y:S02]  /*fed0*/  SEL R17, R17, RZ, P2 ;  /* 0x000000ff11117207 */ /* 0x000fe40001000000 */
[----:B------:R0:W-:Y:S01]  /*fee0*/  @!P3 SYNCS.ARRIVE.TRANS64.RED.A1T0 RZ, [R97+URZ], RZ ;  /* 0x000000ff61ffb9a7 */ /* 0x0001e2000810043f */
[----:B--2---:R-:W-:Y:S02]  /*fef0*/  LOP3.LUT P4, RZ, R40, 0x2, RZ, 0xc0, !PT ;  /* 0x0000000228ff7812 */ /* 0x004fe4000788c0ff */
[----:B------:R-:W-:-:S04]  /*ff00*/  SEL R40, RZ, 0x1, P2 ;  /* 0x00000001ff287807 */ /* 0x000fc80001000000 */
[----:B------:R-:W-:-:S07]  /*ff10*/  LOP3.LUT R169, R169, R40, RZ, 0x3c, !PT ;  /* 0x00000028a9a97212 */ /* 0x000fce00078e3cff */
[----:B0-----:R-:W-:Y:S05]  /*ff20*/  @P4 BRA `(.L_x_434) ;  /* 0xffffff2c00b44947 */ /* 0x001fea000383ffff */
[----:B------:R-:W0:Y:S01]  /*ff30*/  S2R R41, SR_TID.X ;  /* 0x0000000000297919 */ /* 0x000e220000002100 */
[----:B------:R-:W-:Y:S02]  /*ff40*/  PLOP3.LUT P0, PT, PT, PT, PT, 0x8, 0x0 ;  /* 0x000000000000781c */ /* 0x000fe40003f0e170 */
[----:B0-----:R-:W-:-:S04]  /*ff50*/  SHF.R.U32.HI R41, RZ, 0x7, R41 ;  /* 0x00000007ff297819 */ /* 0x001fc80000011629 */
[----:B------:R-:W-:-:S13]  /*ff60*/  ISETP.NE.AND P4, PT, R41, 0x1, PT ;  /* 0x000000012900780c */ /* 0x000fda0003f85270 */
[----:B------:R-:W-:Y:S06]  /*ff70*/  @!P4 BAR.ARV 0x9, 0x100 ;  /* 0x024400000000cb1d */ /* 0x000fec0000002000 */
.L_x_330:
[----:B------:R-:W-:Y:S01]  /*ff80*/  IMAD.MOV.U32 R0, RZ, RZ, RZ ;  /* 0x000000ffff007224 */ /* 0x000fe200078e00ff */
[----:B------:R-:W-:Y:S06]  /*ff90*/  @P0 BRA `(.L_x_435) ;  /* 0x00000000000c0947 */ /* 0x000fec0003800000 */
[----:B------:R-:W1:Y:S01]  /*ffa0*/  FENCE.VIEW.ASYNC.G ;  /* 0x00000000000073c6 */ /* 0x000e620000000100 */
[----:B------:R-:W-:Y:S05]  /*ffb0*/  WARPSYNC.ALL ;  /* 0x0000000000007948 */ /* 0x000fea0003800000 */
[----:B-1----:R-:W-:Y:S06]  /*ffc0*/  BAR.ARV 0xc, 0x180 ;  /* 0x0306000000007b1d */ /* 0x002fec0000002000 */
.L_x_435:
[----:B------:R-:W2:Y:S01]  /*ffd0*/  LDL R2, [R1+0x10] ;  /* 0x0000100001027983 */ /* 0x000ea20000100800 */
[----:B------:R-:W-:Y:S01]  /*ffe0*/  BSSY B0, `(.L_x_436) ;  /* 0x0000021000007945 */ /* 0x000fe20003800000 */
[----:B--2---:R-:W-:-:S13]  /*fff0*/  LOP3.LUT P0, RZ, R2, 0x8, RZ, 0xc0, !PT ;  /* 0x0000000802ff7812 */ /* 0x004fda000780c0ff */
[----:B------:R-:W-:Y:S05]  /*10000*/  @!P0 BRA `(.L_x_437) ;  /* 0x0000000000788947 */ /* 0x000fea0003800000 */
[----:B------:R-:W-:Y:S01]  /*10010*/  ISETP.NE.AND P0, PT, R211, RZ, PT ;  /* 0x000000ffd300720c */ /* 0x000fe20003f05270 */
[----:B------:R-:W-:-:S03]  /*10020*/  ULDC UR4, c[0x0][0x9f0] ;  /* 0x00027c0000047ab9 */ /* 0x000fc60000000800 */
[----:B0-----:R-:W-:-:S04]  /*10030*/  SEL R6, R211, UR4, P0 ;  /* 0x00000004d3067c07 */ /* 0x001fc80008000000 */
[-C--:B------:R-:W-:Y:S02]  /*10040*/  IABS R5, R6.reuse ;  /* 0x0000000600057213 */ /* 0x080fe40000000000 */
[----:B------:R-:W-:Y:S02]  /*10050*/  IADD3 R0, R147, -0x1, R6 ;  /* 0xffffffff93007810 */ /* 0x000fe40007ffe006 */
[----:B------:R-:W0:Y:S01]  /*10060*/  I2F.RP R4, R5 ;  /* 0x0000000500047306 */ /* 0x000e220000209400 */
[----:B------:R-:W-:-:S05]  /*10070*/  IABS R9, R6 ;  /* 0x0000000600097213 */ /* 0x000fca0000000000 */
[----:B------:R-:W-:Y:S02]  /*10080*/  IMAD.MOV R9, RZ, RZ, -R9 ;  /* 0x000000ffff097224 */ /* 0x000fe400078e0a09 */
[----:B0-----:R-:W0:Y:S02]  /*10090*/  MUFU.RCP R4, R4 ;  /* 0x0000000400047308 */ /* 0x001e240000001000 */
[----:B0-----:R-:W-:Y:S02]  /*100a0*/  IADD3 R2, R4, 0xffffffe, RZ ;  /* 0x0ffffffe04027810 */ /* 0x001fe40007ffe0ff */
[----:B------:R-:W-:-:S04]  /*100b0*/  IABS R4, R0 ;  /* 0x0000000000047213 */ /* 0x000fc80000000000 */
[----:B------:R0:W1:Y:S01]  /*100c0*/  F2I.FTZ.U32.TRUNC.NTZ R3, R2 ;  /* 0x0000000200037305 */ /* 0x000062000021f000 */
[----:B------:R-:W-:-:S04]  /*100d0*/  LOP3.LUT R0, R0, R6, RZ, 0x3c, !PT ;  /* 0x0000000600007212 */ /* 0x000fc800078e3cff */
        /* <DEDUP_REMOVED lines=9> */
[-C--:B------:R-:W-:Y:S01]  /*10170*/  @!P1 IADD3 R2, R2, -R5.reuse, RZ ;  /* 0x8000000502029210 */ /* 0x080fe20007ffe0ff */
[----:B------:R-:W-:Y:S01]  /*10180*/  @!P1 VIADD R3, R3, 0x1 ;  /* 0x0000000103039836 */ /* 0x000fe20000000000 */
[----:B------:R-:W-:Y:S02]  /*10190*/  ISETP.NE.AND P1, PT, R6, RZ, PT ;  /* 0x000000ff0600720c */ /* 0x000fe40003f25270 */
[----:B------:R-:W-:-:S13]  /*101a0*/  ISETP.GE.U32.AND P0, PT, R2, R5, PT ;  /* 0x000000050200720c */ /* 0x000fda0003f06070 */
[----:B------:R-:W-:-:S04]  /*101b0*/  @P0 VIADD R3, R3, 0x1 ;  /* 0x0000000103030836 */ /* 0x000fc80000000000 */
[----:B------:R-:W-:-:S04]  /*101c0*/  IMAD.MOV.U32 R0, RZ, RZ, R3 ;  /* 0x000000ffff007224 */ /* 0x000fc800078e0003 */
[----:B------:R-:W-:Y:S01]  /*101d0*/  @!P2 IMAD.MOV R0, RZ, RZ, -R0 ;  /* 0x000000ffff00a224 */ /* 0x000fe200078e0a00 */
[----:B------:R-:W-:-:S07]  /*101e0*/  @!P1 LOP3.LUT R0, RZ, R6, RZ, 0x33, !PT ;  /* 0x00000006ff009212 */ /* 0x000fce00078e33ff */
.L_x_437:
[----:B------:R-:W-:Y:S05]  /*101f0*/  BSYNC B0 ;  /* 0x0000000000007941 */ /* 0x000fea0003800000 */
.L_x_436:
[-C--:B------:R-:W-:Y:S01]  /*10200*/  IMAD R201, R217, R0.reuse, RZ ;  /* 0x00000000d9c97224 */ /* 0x080fe200078e02ff */
[----:B------:R-:W-:Y:S02]  /*10210*/  PLOP3.LUT P0, PT, PT, PT, PT, 0x80, 0x0 ;  /* 0x000000000000781c */ /* 0x000fe40003f0f070 */
[----:B------:R-:W-:Y:S02]  /*10220*/  CS2R R8, SRZ ;  /* 0x0000000000087805 */ /* 0x000fe4000001ff00 */
[----:B------:R-:W-:Y:S02]  /*10230*/  CS2R R88, SRZ ;  /* 0x0000000000587805 */ /* 0x000fe4000001ff00 */
[----:B------:R-:W-:Y:S02]  /*10240*/  CS2R R4, SRZ ;  /* 0x0000000000047805 */ /* 0x000fe4000001ff00 */
[----:B------:R-:W-:Y:S02]  /*10250*/  VIADDMNMX R147, R201, R0, R147, PT ;  /* 0x00000000c9937246 */ /* 0x000fe40003800193 */
[----:B------:R-:W-:-:S02]  /*10260*/  CS2R R52, SRZ ;  /* 0x0000000000347805 */ /* 0x000fc4000001ff00 */
[----:B------:R-:W-:Y:S02]  /*10270*/  MOV R104, RZ ;  /* 0x000000ff00687202 */ /* 0x000fe40000000f00 */
[----:B------:R-:W-:Y:S02]  /*10280*/  CS2R R48, SRZ ;  /* 0x0000000000307805 */ /* 0x000fe4000001ff00 */
[----:B------:R-:W-:Y:S01]  /*10290*/  ISETP.GT.AND P1, PT, R147, R201, PT ;  /* 0x000000c99300720c */ /* 0x000fe20003f24270 */
[----:B------:R-:W-:Y:S01]  /*102a0*/  IMAD.MOV.U32 R42, RZ, RZ, RZ ;  /* 0x000000ffff2a7224 */ /* 0x000fe200078e00ff */
[----:B------:R-:W-:Y:S02]  /*102b0*/  CS2R R108, SRZ ;  /* 0x00000000006c7805 */ /* 0x000fe4000001ff00 */
[----:B------:R-:W-:Y:S01]  /*102c0*/  CS2R R92, SRZ ;  /* 0x00000000005c7805 */ /* 0x000fe2000001ff00 */
[----:B------:R-:W-:Y:S01]  /*102d0*/  IMAD.MOV.U32 R50, RZ, RZ, RZ ;  /* 0x000000ffff327224 */ /* 0x000fe200078e00ff */
[----:B------:R-:W-:Y:S01]  /*102e0*/  CS2R R36, SRZ ;  /* 0x0000000000247805 */ /* 0x000fe2000001ff00 */
[----:B------:R-:W-:Y:S01]  /*102f0*/  IMAD.MOV.U32 R45, RZ, RZ, RZ ;  /* 0x000000ffff2d7224 */ /* 0x000fe200078e00ff */
[----:B------:R-:W-:Y:S01]  /*10300*/  CS2R R98, SRZ ;  /* 0x0000000000627805 */ /* 0x000fe2000001ff00 */
[----:B------:R-:W-:Y:S01]  /*10310*/  IMAD.MOV.U32 R71, RZ, RZ, RZ ;  /* 0x000000ffff477224 */ /* 0x000fe200078e00ff */
        /* <DEDUP_REMOVED lines=11> */
[----:B------:R-:W-:Y:S01]  /*103d0*/  CS2R R64, SRZ ;  /* 0x0000000000407805 */ /* 0x000fe2000001ff00 */
[----:B------:R-:W-:Y:S01]  /*103e0*/  IMAD.MOV.U32 R77, RZ, RZ, RZ ;  /* 0x000000ffff4d7224 */ /* 0x000fe200078e00ff */
[----:B------:R-:W-:Y:S01]  /*103f0*/  MOV R112, RZ ;  /* 0x000000ff00707202 */ /* 0x000fe20000000f00 */
[----:B------:R-:W-:Y:S01]  /*10400*/  IMAD.MOV.U32 R74, RZ, RZ, RZ ;  /* 0x000000ffff4a7224 */ /* 0x000fe200078e00ff */
[----:B------:R-:W-:Y:S01]  /*10410*/  CS2R R32, SRZ ;  /* 0x0000000000207805 */ /* 0x000fe2000001ff00 */
[----:B------:R-:W-:Y:S01]  /*10420*/  IMAD.MOV.U32 R118, RZ, RZ, RZ ;  /* 0x000000ffff767224 */ /* 0x000fe200078e00ff */
[----:B------:R-:W-:Y:S01]  /*10430*/  CS2R R84, SRZ ;  /* 0x0000000000547805 */ /* 0x000fe2000001ff00 */
[----:B------:R-:W-:Y:S01]  /*10440*/  IMAD.MOV.U32 R97, RZ, RZ, RZ ;  /* 0x000000ffff617224 */ /* 0x000fe200078e00ff */
[----:B------:R-:W-:Y:S01]  /*10450*/  MOV R69, RZ ;  /* 0x000000ff00457202 */ /* 0x000fe20000000f00 */
[----:B------:R-:W-:Y:S01]  /*10460*/  IMAD.MOV.U32 R63, RZ, RZ, RZ ;  /* 0x000000ffff3f7224 */ /* 0x000fe200078e00ff */
[----:B------:R-:W-:Y:S01]  /*10470*/  CS2R R24, SRZ ;  /* 0x0000000000187805 */ /* 0x000fe2000001ff00 */
[----:B------:R-:W-:Y:S01]  /*10480*/  IMAD.MOV.U32 R34, RZ, RZ, RZ ;  /* 0x000000ffff227224 */ /* 0x000fe200078e00ff */
[----:B------:R-:W-:Y:S01]  /*10490*/  MOV R61, RZ ;  /* 0x000000ff003d7202 */ /* 0x000fe20000000f00 */
[----:B------:R-:W-:Y:S01]  /*104a0*/  IMAD.MOV.U32 R67, RZ, RZ, RZ ;  /* 0x000000ffff437224 */ /* 0x000fe200078e00ff */
[----:B------:R-:W-:Y:S01]  /*104b0*/  MOV R83, RZ ;  /* 0x000000ff00537202 */ /* 0x000fe20000000f00 */
[----:B------:R-:W-:-:S02]  /*104c0*/  IMAD.MOV.U32 R12, RZ, RZ, RZ ;  /* 0x000000ffff0c7224 */ /* 0x000fc400078e00ff */
[----:B------:R-:W-:Y:S02]  /*104d0*/  IMAD.MOV.U32 R79, RZ, RZ, RZ ;  /* 0x000000ffff4f7224 */ /* 0x000fe400078e00ff */
[----:B------:R-:W-:Y:S02]  /*104e0*/  IMAD.MOV.U32 R150, RZ, RZ, RZ ;  /* 0x000000ffff967224 */ /* 0x000fe400078e00ff */
[----:B0-----:R-:W-:Y:S02]  /*104f0*/  IMAD.MOV.U32 R6, RZ, RZ, RZ ;  /* 0x000000ffff067224 */ /* 0x001fe400078e00ff */
[----:B------:R-:W-:Y:S02]  /*10500*/  IMAD.MOV.U32 R0, RZ, RZ, RZ ;  /* 0x000000ffff007224 */ /* 0x000fe400078e00ff */
[----:B------:R-:W-:Y:S01]  /*10510*/  IMAD.MOV.U32 R87, RZ, RZ, RZ ;  /* 0x000000ffff577224 */ /* 0x000fe200078e00ff */
[----:B------:R-:W-:Y:S06]  /*10520*/  @!P1 BRA `(.L_x_438) ;  /* 0x000000f800649947 */ /* 0x000fec0003800000 */
[----:B------:R-:W-:-:S03]  /*10530*/  UMOV UR4, 0xffffffff ;  /* 0xffffffff00047882 */ /* 0x000fc60000000000 */
[----:B------:R-:W-:Y:S05]  /*10540*/  BRA.DIV UR4, `(.L_x_439) ;  /* 0x000001ae043c7947 */ /* 0x000fea000b800000 */
[----:B------:R-:W0:Y:S02]  /*10550*/  S2R R0, SR_TID.X ;  /* 0x0000000000007919 */ /* 0x000e240000002100 */
[----:B0-----:R-:W-:-:S05]  /*10560*/  VIADD R2, R0, 0xffffff80 ;  /* 0xffffff8000027836 */ /* 0x001fca0000000000 */
[----:B------:R-:W-:-:S04]  /*10570*/  SHF.R.S32.HI R0, RZ, 0x1f, R2 ;  /* 0x0000001fff007819 */ /* 0x000fc80000011402 */
[----:B------:R-:W-:-:S04]  /*10580*/  LEA.HI R0, R0, R2, RZ, 0x7 ;  /* 0x0000000200007211 */ /* 0x000fc800078f38ff */
[----:B------:R-:W-:-:S05]  /*10590*/  SHF.R.S32.HI R0, RZ, 0x7, R0 ;  /* 0x00000007ff007819 */ /* 0x000fca0000011400 */
[----:B------:R0:W1:Y:S02]  /*105a0*/  SHFL.IDX PT, R202, R0, RZ, 0x1f ;  /* 0x00001fff00ca7589 */ /* 0x00006400000e0000 */
.L_x_669:
[----:B01----:R-:W-:Y:S01]  /*105b0*/  LEA.HI R0, R202, R202, RZ, 0x1 ;  /* 0x000000caca007211 */ /* 0x003fe200078f08ff */
[----:B------:R-:W-:-:S03]  /*105c0*/  ULOP3.LUT UP0, URZ, UR52, 0x9f, URZ, 0xc0, !UPT ;  /* 0x0000009f343f7892 */ /* 0x000fc6000f80c03f */
[----:B------:R-:W-:-:S03]  /*105d0*/  LOP3.LUT R3, R0, 0x3e, RZ, 0xc0, !PT ;  /* 0x0000003e00037812 */ /* 0x000fc600078ec0ff */
[----:B------:R-:W-:Y:S02]  /*105e0*/  PLOP3.LUT P0, PT, PT, PT, UP0, 0x80, 0x0 ;  /* 0x000000000000781c */ /* 0x000fe40003f0f008 */
[----:B------:R-:W-:-:S05]  /*105f0*/  IMAD.IADD R3, R202, 0x1, -R3 ;  /* 0x00000001ca037824 */ /* 0x000fca00078e0a03 */
[----:B------:R-:W-:-:S04]  /*10600*/  LEA R3, R3, UR52, 0xc ;  /* 0x0000003403037c11 */ /* 0x000fc8000f8e60ff */
[----:B------:R-:W-:-:S04]  /*10610*/  SHF.R.U32.HI R3, RZ, 0x4, R3 ;  /* 0x00000004ff037819 */ /* 0x000fc80000011603 */
[----:B------:R-:W-:Y:S01]  /*10620*/  LOP3.LUT R44, R3, 0x3fff, RZ, 0xc0, !PT ;  /* 0x00003fff032c7812 */ /* 0x000fe200078ec0ff */
[----:B------:R-:W-:Y:S06]  /*10630*/  @!P0 BRA `(.L_x_440) ;  /* 0x0000000000408947 */ /* 0x000fec0003800000 */
[----:B------:R-:W-:Y:S01]  /*10640*/  MOV R0, 0x0 ;  /* 0x0000000000007802 */ /* 0x000fe20000000f00 */
[----:B------:R-:W-:Y:S01]  /*10650*/  ULDC.64 UR4, c[0x4][0xc8] ;  /* 0x0100320000047ab9 */ /* 0x000fe20000000a00 */
[----:B------:R-:W-:Y:S01]  /*10660*/  ULDC.64 UR6, c[0x4][0xd0] ;  /* 0x0100340000067ab9 */ /* 0x000fe20000000a00 */
[----:B------:R-:W-:Y:S01]  /*10670*/  IMAD.U32 R4, RZ, RZ, UR4 ;  /* 0x00000004ff047e24 */ /* 0x000fe2000f8e00ff */
[----:B------:R0:W1:Y:S01]  /*10680*/  LDC.64 R2, c[0x4][R0] ;  /* 0x0100000000027b82 */ /* 0x0000620000000a00 */
[----:B------:R-:W-:Y:S01]  /*10690*/  IMAD.U32 R5, RZ, RZ, UR5 ;  /* 0x00000005ff057e24 */ /* 0x000fe2000f8e00ff */
[----:B------:R-:W-:Y:S01]  /*106a0*/  ULDC.64 UR4, c[0x4][0x38] ;  /* 0x01000e0000047ab9 */ /* 0x000fe20000000a00 */
[----:B------:R-:W-:Y:S01]  /*106b0*/  MOV R6, UR6 ;  /* 0x0000000600067c02 */ /* 0x000fe20008000f00 */
[----:B------:R-:W-:Y:S01]  /*106c0*/  IMAD.U32 R7, RZ, RZ, UR7 ;  /* 0x00000007ff077e24 */ /* 0x000fe2000f8e00ff */
[----:B------:R-:W-:Y:S01]  /*106d0*/  MOV R12, 0x1 ;  /* 0x00000001000c7802 */ /* 0x000fe20000000f00 */
[----:B------:R-:W-:-:S02]  /*106e0*/  IMAD.U32 R10, RZ, RZ, UR4 ;  /* 0x00000004ff0a7e24 */ /* 0x000fc4000f8e00ff */
[----:B------:R-:W-:Y:S02]  /*106f0*/  IMAD.U32 R11, RZ, RZ, UR5 ;  /* 0x00000005ff0b7e24 */ /* 0x000fe4000f8e00ff */
[----:B------:R-:W-:Y:S02]  /*10700*/  IMAD.MOV.U32 R8, RZ, RZ, 0x70 ;  /* 0x00000070ff087424 */ /* 0x000fe400078e00ff */
[----:B0-----:R-:W-:-:S07]  /*10710*/  IMAD.MOV.U32 R13, RZ, RZ, RZ ;  /* 0x000000ffff0d7224 */ /* 0x001fce00078e00ff */
[----:B------:R-:W-:-:S07]  /*10720*/  LEPC R20, `(.L_x_440) ;  /* 0x000000001014794e */ /* 0x000fce0000000000 */
[----:B-1---5:R-:W-:Y:S05]  /*10730*/  CALL.ABS.NOINC R2 ;  /* 0x0000000002007343 */ /* 0x022fea0003c00000 */
.L_x_440:
        /* <DEDUP_REMOVED lines=10> */
[----:B0-----:R-:W-:-:S02]  /*107e0*/  @P1 IMAD R2, R214, R8, RZ ;  /* 0x00000008d6021224 */ /* 0x001fc400078e02ff */
[----:B------:R-:W-:-:S04]  /*107f0*/  @P1 IMAD.WIDE.U32 R4, R206, R8, RZ ;  /* 0x00000008ce041225 */ /* 0x000fc800078e00ff */
[----:B------:R-:W-:Y:S02]  /*10800*/  @P1 IMAD R9, R206, R9, R2 ;  /* 0x00000009ce091224 */ /* 0x000fe400078e0202 */
[-C--:B-1----:R-:W-:Y:S02]  /*10810*/  @P0 IMAD R0, R214, R6.reuse, RZ ;  /* 0x00000006d6000224 */ /* 0x082fe400078e02ff */
[----:B------:R-:W-:-:S04]  /*10820*/  @P0 IMAD.WIDE.U32 R2, R206, R6, RZ ;  /* 0x00000006ce020225 */ /* 0x000fc800078e00ff */
[----:B------:R-:W-:Y:S01]  /*10830*/  @P0 IMAD R7, R206, R7, R0 ;  /* 0x00000007ce070224 */ /* 0x000fe200078e0200 */
[----:B------:R-:W-:Y:S01]  /*10840*/  MOV R0, 0x3f800000 ;  /* 0x3f80000000007802 */ /* 0x000fe20000000f00 */
[----:B------:R-:W-:Y:S02]  /*10850*/  @P1 IMAD.IADD R5, R5, 0x1, R9 ;  /* 0x0000000105051824 */ /* 0x000fe400078e0209 */
[----:B------:R-:W-:Y:S02]  /*10860*/  @P0 IMAD.IADD R3, R3, 0x1, R7 ;  /* 0x0000000103030824 */ /* 0x000fe400078e0207 */
[----:B--2---:R-:W-:-:S04]  /*10870*/  @P0 IMAD.WIDE.U32 R2, R204, R10, R2 ;  /* 0x0000000acc020225 */ /* 0x004fc800078e0002 */
[----:B---3--:R-:W-:Y:S01]  /*10880*/  @P1 IMAD.WIDE.U32 R6, R204, R12, R4 ;  /* 0x0000000ccc061225 */ /* 0x008fe200078e0004 */
[----:B------:R-:W-:Y:S01]  /*10890*/  @P0 LEA R4, P2, R2, UR4, 0x2 ;  /* 0x0000000402040c11 */ /* 0x000fe2000f8410ff */
[----:B------:R-:W-:Y:S02]  /*108a0*/  ULDC UR4, c[0x0][0x3f4] ;  /* 0x0000fd0000047ab9 */ /* 0x000fe40000000800 */
[----:B------:R-:W-:Y:S01]  /*108b0*/  @P0 IMAD R5, R204, R11, R3 ;  /* 0x0000000bcc050224 */ /* 0x000fe200078e0203 */
[----:B------:R-:W-:Y:S01]  /*108c0*/  @P1 LEA R8, P3, R6, UR6, 0x2 ;  /* 0x0000000606081c11 */ /* 0x000fe2000f8610ff */
[----:B------:R-:W-:-:S03]  /*108d0*/  @P1 IMAD R3, R204, R13, R7 ;  /* 0x0000000dcc031224 */ /* 0x000fc600078e0207 */
[----:B------:R-:W-:Y:S02]  /*108e0*/  @P0 LEA.HI.X R5, R2, UR5, R5, 0x2, P2 ;  /* 0x0000000502050c11 */ /* 0x000fe400090f1405 */
[----:B------:R-:W-:Y:S01]  /*108f0*/  @P1 LEA.HI.X R9, R6, UR7, R3, 0x2, P3 ;  /* 0x0000000706091c11 */ /* 0x000fe200098f1403 */
[----:B------:R-:W-:-:S04]  /*10900*/  IMAD.MOV.U32 R3, RZ, RZ, 0x3f800000 ;  /* 0x3f800000ff037424 */ /* 0x000fc800078e00ff */
[----:B------:R-:W2:Y:S04]  /*10910*/  @P1 LDG.E R0, desc[UR54][R8.64] ;  /* 0x0000003608001981 */ /* 0x000ea8000c1e1900 */
[----:B------:R-:W2:Y:S01]  /*10920*/  @P0 LDG.E R3, desc[UR54][R4.64] ;  /* 0x0000003604030981 */ /* 0x000ea2000c1e1900 */
[----:B------:R-:W-:Y:S01]  /*10930*/  ISETP.LT.AND P0, PT, RZ, UR4, PT ;  /* 0x00000004ff007c0c */ /* 0x000fe2000bf01270 */
[----:B------:R-:W-:Y:S01]  /*10940*/  ULDC UR4, c[0x0][0x9d8] ;  /* 0x0002760000047ab9 */ /* 0x000fe20000000800 */
[----:B--2---:R-:W-:-:S04]  /*10950*/  FMUL.FTZ R0, R3, R0 ;  /* 0x0000000003007220 */ /* 0x004fc80000410000 */
[----:B------:R-:W-:-:S07]  /*10960*/  FMUL.FTZ R2, R0, UR4 ;  /* 0x0000000400027c20 */ /* 0x000fce0008410000 */
[----:B------:R-:W-:Y:S05]  /*10970*/  @P0 BRA `(.L_x_441) ;  /* 0x0000000000400947 */ /* 0x000fea0003800000 */
[----:B------:R-:W-:-:S04]  /*10980*/  ULEA.HI UR4, UR43, UR43, URZ, 0x1 ;  /* 0x0000002b2b047291 */ /* 0x000fc8000f8f083f */
[----:B------:R-:W-:-:S04]  /*10990*/  ULOP3.LUT UR4, UR4, 0xfffffffe, URZ, 0xc0, !UPT ;  /* 0xfffffffe04047892 */ /* 0x000fc8000f8ec03f */
[----:B------:R-:W-:-:S06]  /*109a0*/  UIADD3 UR4, UR43, -UR4, URZ ;  /* 0x800000042b047290 */ /* 0x000fcc000fffe03f */
[----:B------:R-:W-:-:S05]  /*109b0*/  IMAD.U32 R3, RZ, RZ, UR4 ;  /* 0x00000004ff037e24 */ /* 0x000fca000f8e00ff */
[----:B------:R-:W-:-:S04]  /*109c0*/  SHF.L.U32 R3, R3, 0x1f, RZ ;  /* 0x0000001f03037819 */ /* 0x000fc800000006ff */
[----:B------:R0:W1:Y:S03]  /*109d0*/  SYNCS.PHASECHK.TRANS64.TRYWAIT P0, [R16+URZ+0x29800], R3 ;  /* 0x02980003100075a7 */ /* 0x000066000800017f */
[----:B-1----:R-:W-:Y:S05]  /*109e0*/  @!P0 NANOSLEEP.SYNCS 0x989680 ;  /* 0x009896800000895d */ /* 0x002fea0003900000 */
[----:B------:R-:W1:Y:S01]  /*109f0*/  @!P0 SYNCS.PHASECHK.TRANS64 P0, [R16+URZ+0x29800], R3 ;  /* 0x02980003100085a7 */ /* 0x000e62000800007f */
[----:B------:R-:W-:Y:S04]  /*10a00*/  BSSY B0, `(.L_x_442) ;  /* 0x0000006000007945 */ /* 0x000fe80003800000 */
[----:B-1----:R-:W-:Y:S05]  /*10a10*/  @P0 BRA `(.L_x_443) ;  /* 0x0000000000100947 */ /* 0x002fea0003800000 */
.L_x_444:
[----:B-1----:R1:W2:Y:S02]  /*10a20*/  SYNCS.PHASECHK.TRANS64.TRYWAIT P0, [R16+URZ+0x29800], R3 ;  /* 0x02980003100075a7 */ /* 0x0022a4000800017f */
[----:B--2---:R-:W-:Y:S05]  /*10a30*/  @!P0 NANOSLEEP.SYNCS 0x989680 ;  /* 0x009896800000895d */ /* 0x004fea0003900000 */
[----:B------:R-:W2:Y:S02]  /*10a40*/  @!P0 SYNCS.PHASECHK.TRANS64 P0, [R16+URZ+0x29800], R3 ;  /* 0x02980003100085a7 */ /* 0x000ea4000800007f */
[----:B--2---:R-:W-:Y:S05]  /*10a50*/  @!P0 BRA `(.L_x_444) ;  /* 0xfffffffc00f08947 */ /* 0x004fea000383ffff */
.L_x_443:
[----:B------:R-:W-:Y:S05]  /*10a60*/  BSYNC B0 ;  /* 0x0000000000007941 */ /* 0x000fea0003800000 */
.L_x_442:
[----:B------:R-:W-:Y:S05]  /*10a70*/  BRA `(.L_x_445) ;  /* 0x0000006c00207947 */ /* 0x000fea0003800000 */
.L_x_441:
[----:B------:R-:W0:Y:S01]  /*10a80*/  LDC.64 R26, c[0x0][0x3e8] ;  /* 0x0000fa00ff1a7b82 */ /* 0x000e220000000a00 */
[----:B------:R-:W-:Y:S01]  /*10a90*/  ULOP3.LUT UP0, URZ, UR52, 0x1bf, URZ, 0xc0, !UPT ;  /* 0x000001bf343f7892 */ /* 0x000fe2000f80c03f */
[----:B-----5:R-:W-:Y:S01]  /*10aa0*/  SHF.R.S32.HI R0, RZ, 0x1f, R144 ;  /* 0x0000001fff007819 */ /* 0x020fe20000011490 */
[----:B------:R-:W-:Y:S01]  /*10ab0*/  ULDC.64 UR4, c[0x0][0x3f8] ;  /* 0x0000fe0000047ab9 */ /* 0x000fe20000000a00 */
[----:B------:R-:W-:-:S03]  /*10ac0*/  ULDC.64 UR6, c[0x0][0x408] ;  /* 0x0001020000067ab9 */ /* 0x000fc60000000a00 */
[----:B------:R-:W-:Y:S01]  /*10ad0*/  PLOP3.LUT P0, PT, PT, PT, UP0, 0x80, 0x0 ;  /* 0x000000000000781c */ /* 0x000fe20003f0f008 */
[----:B------:R-:W1:Y:S01]  /*10ae0*/  LDC.64 R24, c[0x0][0x400] ;  /* 0x00010000ff187b82 */ /* 0x000e620000000a00 */
[C---:B------:R-:W-:Y:S02]  /*10af0*/  IMAD R3, R0.reuse, UR4, RZ ;  /* 0x0000000400037c24 */ /* 0x040fe4000f8e02ff */
[----:B------:R-:W-:Y:S02]  /*10b00*/  IMAD R5, R0, UR6, RZ ;  /* 0x0000000600057c24 */ /* 0x000fe4000f8e02ff */
[C---:B------:R-:W-:Y:S02]  /*10b10*/  IMAD R3, R144.reuse, UR5, R3 ;  /* 0x0000000590037c24 */ /* 0x040fe4000f8e0203 */
[C---:B------:R-:W-:Y:S02]  /*10b20*/  IMAD R5, R144.reuse, UR7, R5 ;  /* 0x0000000790057c24 */ /* 0x040fe4000f8e0205 */
[----:B0-----:R-:W-:-:S04]  /*10b30*/  IMAD.WIDE.U32 R26, R144, UR4, R26 ;  /* 0x00000004901a7c25 */ /* 0x001fc8000f8e001a */
[----:B------:R-:W-:Y:S02]  /*10b40*/  IMAD.IADD R28, R3, 0x1, R27 ;  /* 0x00000001031c7824 */ /* 0x000fe400078e021b */
[----:B-1----:R-:W-:-:S04]  /*10b50*/  IMAD.WIDE.U32 R24, R144, UR6, R24 ;  /* 0x0000000690187c25 */ /* 0x002fc8000f8e0018 */
[----:B------:R-:W-:Y:S01]  /*10b60*/  IMAD.IADD R29, R5, 0x1, R25 ;  /* 0x00000001051d7824 */ /* 0x000fe200078e0219 */
[----:B------:R-:W-:Y:S06]  /*10b70*/  @!P0 BRA `(.L_x_446) ;  /* 0x0000000000408947 */ /* 0x000fec0003800000 */
[----:B------:R-:W-:Y:S01]  /*10b80*/  MOV R0, 0x0 ;  /* 0x0000000000007802 */ /* 0x000fe20000000f00 */
[----:B------:R-:W-:Y:S01]  /*10b90*/  ULDC.64 UR4, c[0x4][0xc8] ;  /* 0x0100320000047ab9 */ /* 0x000fe20000000a00 */
[----:B------:R-:W-:Y:S01]  /*10ba0*/  ULDC.64 UR6, c[0x4][0xd0] ;  /* 0x0100340000067ab9 */ /* 0x000fe20000000a00 */
[----:B------:R-:W-:Y:S01]  /*10bb0*/  IMAD.U32 R4, RZ, RZ, UR4 ;  /* 0x00000004ff047e24 */ /* 0x000fe2000f8e00ff */
[----:B------:R0:W1:Y:S01]  /*10bc0*/  LDC.64 R14, c[0x4][R0] ;  /* 0x01000000000e7b82 */ /* 0x0000620000000a00 */
[----:B------:R-:W-:Y:S01]  /*10bd0*/  MOV R5, UR5 ;  /* 0x0000000500057c02 */ /* 0x000fe20008000f00 */
        /* <DEDUP_REMOVED lines=10> */
.L_x_446:
[----:B------:R-:W-:Y:S01]  /*10c80*/  ULDC.U8 UR4, c[0x0][0x410] ;  /* 0x0001040000047ab9 */ /* 0x000fe20000000000 */
[----:B------:R-:W-:Y:S01]  /*10c90*/  BSSY B0, `(.L_x_447) ;  /* 0x000069e000007945 */ /* 0x000fe20003800000 */
[----:B------:R-:W-:Y:S01]  /*10ca0*/  ISETP.NE.AND P0, PT, RZ, UR4, PT ;  /* 0x00000004ff007c0c */ /* 0x000fe2000bf05270 */
[----:B------:R-:W-:-:S12]  /*10cb0*/  IMAD R4, R145, 0x80, R168 ;  /* 0x0000008091047824 */ /* 0x000fd800078e02a8 */
[----:B------:R-:W-:Y:S05]  /*10cc0*/  @!P0 BRA `(.L_x_448) ;  /* 0x00000034002c8947 */ /* 0x000fea0003800000 */
[----:B------:R-:W-:-:S03]  /*10cd0*/  UMOV UR4, 0xffffffff ;  /* 0xffffffff00047882 */ /* 0x000fc60000000000 */
[----:B------:R-:W-:Y:S05]  /*10ce0*/  BRA.DIV UR4, `(.L_x_449) ;  /* 0x000001a604947947 */ /* 0x000fea000b800000 */
[----:B------:R0:W1:Y:S04]  /*10cf0*/  SHFL.IDX PT, R27, R26, RZ, 0x1e1f ;  /* 0x001e1fff1a1b7589 */ /* 0x00006800000e0000 */
[----:B------:R0:W2:Y:S04]  /*10d00*/  SHFL.IDX PT, R14, R24, RZ, 0x1e1f ;  /* 0x001e1fff180e7589 */ /* 0x0000a800000e0000 */
[----:B------:R0:W3:Y:S04]  /*10d10*/  SHFL.IDX PT, R0, R28, RZ, 0x1e1f ;  /* 0x001e1fff1c007589 */ /* 0x0000e800000e0000 */
[----:B------:R0:W4:Y:S02]  /*10d20*/  SHFL.IDX PT, R3, R29, RZ, 0x1e1f ;  /* 0x001e1fff1d037589 */ /* 0x00012400000e0000 */
.L_x_675:
[----:B------:R-:W-:Y:S01]  /*10d30*/  ULDC UR4, c[0x0][0x448] ;  /* 0x0001120000047ab9 */ /* 0x000fe20000000800 */
[----:B------:R-:W-:Y:S01]  /*10d40*/  BSSY B1, `(.L_x_450) ;  /* 0x000004d000017945 */ /* 0x000fe20003800000 */
[----:B------:R-:W-:Y:S01]  /*10d50*/  IMAD R149, R149, UR4, RZ ;  /* 0x0000000495957c24 */ /* 0x000fe2000f8e02ff */
[----:B------:R-:W-:Y:S02]  /*10d60*/  CS2R R40, SRZ ;  /* 0x0000000000287805 */ /* 0x000fe4000001ff00 */
[----:B------:R-:W-:Y:S02]  /*10d70*/  CS2R R36, SRZ ;  /* 0x0000000000247805 */ /* 0x000fe4000001ff00 */
[----:B------:R-:W-:Y:S02]  /*10d80*/  CS2R R32, SRZ ;  /* 0x0000000000207805 */ /* 0x000fe4000001ff00 */
[----:B0-----:R-:W-:Y:S02]  /*10d90*/  CS2R R24, SRZ ;  /* 0x0000000000187805 */ /* 0x001fe4000001ff00 */
[----:B------:R-:W-:-:S02]  /*10da0*/  ISETP.GE.AND P0, PT, R4, R149, PT ;  /* 0x000000950400720c */ /* 0x000fc40003f06270 */
        /* <DEDUP_REMOVED lines=8> */
[----:B------:R-:W-:Y:S06]  /*10e30*/  @P0 BRA `(.L_x_451) ;  /* 0x0000000000f40947 */ /* 0x000fec0003800000 */
[----:B------:R-:W4:Y:S01]  /*10e40*/  LDL R45, [R1+0x44] ;  /* 0x00004400012d7983 */ /* 0x000f220000100800 */
[----:B------:R-:W-:Y:S01]  /*10e50*/  ULDC UR4, c[0x0][0x3f4] ;  /* 0x0000fd0000047ab9 */ /* 0x000fe20000000800 */
[----:B------:R-:W-:Y:S02]  /*10e60*/  SHF.R.S32.HI R7, RZ, 0x1f, R172 ;  /* 0x0000001fff077819 */ /* 0x000fe400000114ac */
[----:B------:R-:W-:Y:S02]  /*10e70*/  CS2R R34, SRZ ;  /* 0x0000000000227805 */ /* 0x000fe4000001ff00 */
[----:B------:R-:W-:Y:S02]  /*10e80*/  ISETP.GE.AND P5, PT, R172, UR4, PT ;  /* 0x00000004ac007c0c */ /* 0x000fe4000bfa6270 */
[----:B------:R-:W-:Y:S02]  /*10e90*/  CS2R R36, SRZ ;  /* 0x0000000000247805 */ /* 0x000fe4000001ff00 */
[----:B------:R-:W-:-:S02]  /*10ea0*/  ISETP.GE.AND P2, PT, R170, UR4, PT ;  /* 0x00000004aa007c0c */ /* 0x000fc4000bf46270 */
[----:B------:R-:W-:Y:S02]  /*10eb0*/  CS2R R30, SRZ ;  /* 0x00000000001e7805 */ /* 0x000fe4000001ff00 */
[----:B------:R-:W-:Y:S02]  /*10ec0*/  ISETP.GE.AND P3, PT, R171, UR4, PT ;  /* 0x00000004ab007c0c */ /* 0x000fe4000bf66270 */
[----:B------:R-:W-:-:S03]  /*10ed0*/  SHF.R.S32.HI R11, RZ, 0x1f, R170 ;  /* 0x0000001fff0b7819 */ /* 0x000fc600000114aa */
[CC--:B-1----:R-:W-:Y:S02]  /*10ee0*/  @!P5 IADD3 R4, P0, R172.reuse, R27.reuse, RZ ;  /* 0x0000001bac04d210 */ /* 0x0c2fe40007f1e0ff */
[-C--:B--2---:R-:W-:Y:S02]  /*10ef0*/  @!P5 IADD3 R6, P1, R172, R14.reuse, RZ ;  /* 0x0000000eac06d210 */ /* 0x084fe40007f3e0ff */
[----:B------:R-:W-:Y:S01]  /*10f00*/  @!P2 IADD3 R8, P4, R170, R27, RZ ;  /* 0x0000001baa08a210 */ /* 0x000fe20007f9e0ff */
[----:B---3--:R-:W-:Y:S01]  /*10f10*/  @!P5 IMAD.X R5, R0, 0x1, R7, P0 ;  /* 0x000000010005d824 */ /* 0x008fe200000e0607 */
[----:B----4-:R-:W-:Y:S02]  /*10f20*/  @!P5 IADD3.X R7, R3, R7, RZ, P1, !PT ;  /* 0x000000070307d210 */ /* 0x010fe40000ffe4ff */
[----:B------:R-:W-:Y:S01]  /*10f30*/  @!P2 IADD3 R10, P0, R170, R14, RZ ;  /* 0x0000000eaa0aa210 */ /* 0x000fe20007f1e0ff */
[----:B------:R-:W-:Y:S01]  /*10f40*/  @!P2 IMAD.X R9, R0, 0x1, R11, P4 ;  /* 0x000000010009a824 */ /* 0x000fe200020e060b */
[----:B------:R-:W-:-:S02]  /*10f50*/  ISETP.GE.AND P1, PT, R173, UR4, PT ;  /* 0x00000004ad007c0c */ /* 0x000fc4000bf26270 */
[----:B------:R-:W-:Y:S01]  /*10f60*/  CS2R R32, SRZ ;  /* 0x0000000000207805 */ /* 0x000fe2000001ff00 */
[----:B------:R0:W5:Y:S01]  /*10f70*/  @!P5 LD.E.64 R34, desc[UR54][R4.64] ;  /* 0x000000360422d980 */ /* 0x000162000c101b00 */
[----:B------:R-:W-:Y:S01]  /*10f80*/  @!P2 IMAD.X R11, R3, 0x1, R11, P0 ;  /* 0x00000001030ba824 */ /* 0x000fe200000e060b */
[----:B------:R-:W-:Y:S02]  /*10f90*/  ISETP.GE.AND P0, PT, R22, UR4, PT ;  /* 0x0000000416007c0c */ /* 0x000fe4000bf06270 */
[----:B------:R1:W5:Y:S01]  /*10fa0*/  @!P5 LD.E.64 R36, desc[UR54][R6.64] ;  /* 0x000000360624d980 */ /* 0x000362000c101b00 */
[----:B------:R-:W-:Y:S02]  /*10fb0*/  SHF.R.S32.HI R12, RZ, 0x1f, R171 ;  /* 0x0000001fff0c7819 */ /* 0x000fe400000114ab */
[C---:B------:R-:W-:Y:S01]  /*10fc0*/  @!P3 IADD3 R38, P5, R171.reuse, R27, RZ ;  /* 0x0000001bab26b210 */ /* 0x040fe20007fbe0ff */
[----:B------:R-:W5:Y:S01]  /*10fd0*/  @!P2 LD.E.64 R30, desc[UR54][R8.64] ;  /* 0x00000036081ea980 */ /* 0x000f62000c101b00 */
[----:B------:R-:W-:-:S02]  /*10fe0*/  @!P3 IADD3 R40, P4, R171, R14, RZ ;  /* 0x0000000eab28b210 */ /* 0x000fc40007f9e0ff */
[----:B------:R-:W-:Y:S02]  /*10ff0*/  CS2R R28, SRZ ;  /* 0x00000000001c7805 */ /* 0x000fe4000001ff00 */
[----:B------:R-:W-:Y:S01]  /*11000*/  CS2R R24, SRZ ;  /* 0x0000000000187805 */ /* 0x000fe2000001ff00 */
[----:B------:R-:W5:Y:S01]  /*11010*/  @!P2 LD.E.64 R32, desc[UR54][R10.64] ;  /* 0x000000360a20a980 */ /* 0x000f62000c101b00 */
[----:B------:R-:W-:Y:S01]  /*11020*/  ISETP.GE.AND P2, PT, R174, UR4, PT ;  /* 0x00000004ae007c0c */ /* 0x000fe2000bf46270 */
[--C-:B------:R-:W-:Y:S01]  /*11030*/  @!P3 IMAD.X R39, R0, 0x1, R12.reuse, P5 ;  /* 0x000000010027b824 */ /* 0x100fe200028e060c */
[----:B0-----:R-:W-:Y:S01]  /*11040*/  SHF.R.S32.HI R5, RZ, 0x1f, R173 ;  /* 0x0000001fff057819 */ /* 0x001fe200000114ad */
[----:B------:R-:W-:Y:S01]  /*11050*/  @!P3 IMAD.X R41, R3, 0x1, R12, P4 ;  /* 0x000000010329b824 */ /* 0x000fe200020e060c */
[C---:B------:R-:W-:Y:S02]  /*11060*/  @!P1 IADD3 R46, P5, R173.reuse, R14, RZ ;  /* 0x0000000ead2e9210 */ /* 0x040fe40007fbe0ff */
[----:B------:R-:W-:Y:S01]  /*11070*/  @!P1 IADD3 R42, P4, R173, R27, RZ ;  /* 0x0000001bad2a9210 */ /* 0x000fe20007f9e0ff */
[----:B------:R0:W5:Y:S01]  /*11080*/  @!P3 LD.E.64 R28, desc[UR54][R38.64] ;  /* 0x00000036261cb980 */ /* 0x000162000c101b00 */
[----:B------:R-:W-:-:S02]  /*11090*/  CS2R R20, SRZ ;  /* 0x0000000000147805 */ /* 0x000fc4000001ff00 */
[----:B------:R-:W-:Y:S02]  /*110a0*/  CS2R R12, SRZ ;  /* 0x00000000000c7805 */ /* 0x000fe4000001ff00 */
[----:B-1----:R-:W-:Y:S01]  /*110b0*/  @!P0 SHF.R.S32.HI R7, RZ, 0x1f, R22 ;  /* 0x0000001fff078819 */ /* 0x002fe20000011416 */
[----:B------:R1:W5:Y:S01]  /*110c0*/  @!P3 LD.E.64 R24, desc[UR54][R40.64] ;  /* 0x000000362818b980 */ /* 0x000362000c101b00 */
[----:B------:R-:W-:Y:S01]  /*110d0*/  @!P0 IADD3 R4, P3, R22, R27, RZ ;  /* 0x0000001b16048210 */ /* 0x000fe20007f7e0ff */
[----:B------:R-:W-:Y:S01]  /*110e0*/  @!P1 IMAD.X R47, R3, 0x1, R5, P5 ;  /* 0x00000001032f9824 */ /* 0x000fe200028e0605 */
[----:B------:R-:W-:-:S03]  /*110f0*/  @!P1 IADD3.X R43, R0, R5, RZ, P4, !PT ;  /* 0x00000005002b9210 */ /* 0x000fc600027fe4ff */
[----:B------:R-:W-:Y:S01]  /*11100*/  @!P0 IMAD.X R5, R0, 0x1, R7, P3 ;  /* 0x0000000100058824 */ /* 0x000fe200018e0607 */
[----:B------:R2:W5:Y:S01]  /*11110*/  @!P1 LD.E.64 R12, desc[UR54][R46.64] ;  /* 0x000000362e0c9980 */ /* 0x000562000c101b00 */
[----:B------:R-:W-:-:S03]  /*11120*/  @!P2 IADD3 R26, P3, R174, R27, RZ ;  /* 0x0000001bae1aa210 */ /* 0x000fc60007f7e0ff */
[----:B------:R2:W5:Y:S01]  /*11130*/  @!P1 LD.E.64 R20, desc[UR54][R42.64] ;  /* 0x000000362a149980 */ /* 0x000562000c101b00 */
[-C--:B------:R-:W-:Y:S02]  /*11140*/  @!P0 IADD3 R6, P1, R22, R14.reuse, RZ ;  /* 0x0000000e16068210 */ /* 0x080fe40007f3e0ff */
[----:B------:R-:W-:Y:S02]  /*11150*/  @!P2 IADD3 R14, P4, R174, R14, RZ ;  /* 0x0000000eae0ea210 */ /* 0x000fe40007f9e0ff */
[----:B0-----:R-:W-:Y:S02]  /*11160*/  CS2R R38, SRZ ;  /* 0x0000000000267805 */ /* 0x001fe4000001ff00 */
[----:B-1----:R-:W-:Y:S02]  /*11170*/  CS2R R40, SRZ ;  /* 0x0000000000287805 */ /* 0x002fe4000001ff00 */
[----:B------:R-:W-:Y:S02]  /*11180*/  CS2R R10, SRZ ;  /* 0x00000000000a7805 */ /* 0x000fe4000001ff00 */
[----:B------:R-:W-:Y:S01]  /*11190*/  CS2R R8, SRZ ;  /* 0x0000000000087805 */ /* 0x000fe2000001ff00 */
[C---:B------:R-:W-:Y:S01]  /*111a0*/  @!P0 IMAD.X R7, R3.reuse, 0x1, R7, P1 ;  /* 0x0000000103078824 */ /* 0x040fe200008e0607 */
[----:B------:R2:W5:Y:S04]  /*111b0*/  @!P0 LD.E.64 R38, desc[UR54][R4.64] ;  /* 0x0000003604268980 */ /* 0x000568000c101b00 */
[----:B------:R2:W5:Y:S01]  /*111c0*/  @!P0 LD.E.64 R40, desc[UR54][R6.64] ;  /* 0x0000003606288980 */ /* 0x000562000c101b00 */
[----:B------:R-:W-:Y:S01]  /*111d0*/  @!P2 IMAD.X R27, R0, 0x1, R45, P3 ;  /* 0x00000001001ba824 */ /* 0x000fe200018e062d */
[----:B------:R-:W-:-:S04]  /*111e0*/  @!P2 IADD3.X R15, R3, R45, RZ, P4, !PT ;  /* 0x0000002d030fa210 */ /* 0x000fc800027fe4ff */
[----:B------:R2:W5:Y:S04]  /*111f0*/  @!P2 LD.E.64 R10, desc[UR54][R26.64] ;  /* 0x000000361a0aa980 */ /* 0x000568000c101b00 */
[----:B------:R2:W5:Y:S02]  /*11200*/  @!P2 LD.E.64 R8, desc[UR54][R14.64] ;  /* 0x000000360e08a980 */ /* 0x000564000c101b00 */
.L_x_451:
[----:B------:R-:W-:Y:S05]  /*11210*/  BSYNC B1 ;  /* 0x0000000000017941 */ /* 0x000fea0003800000 */
.L_x_450:
[----:B------:R-:W-:Y:S01]  /*11220*/  ULEA.HI UR4, UR43, UR43, URZ, 0x1 ;  /* 0x0000002b2b047291 */ /* 0x000fe2000f8f083f */
[----:B---3--:R-:W-:Y:S01]  /*11230*/  IMAD R0, R145, -0x80, R149 ;  /* 0xffffff8091007824 */ /* 0x008fe200078e0295 */
[----:B------:R-:W-:Y:S02]  /*11240*/  BSSY B1, `(.L_x_452) ;  /* 0x0000009000017945 */ /* 0x000fe40003800000 */
[----:B------:R-:W-:Y:S02]  /*11250*/  ULOP3.LUT UR4, UR4, 0xfffffffe, URZ, 0xc0, !UPT ;  /* 0xfffffffe04047892 */ /* 0x000fe4000f8ec03f */
[----:B----4-:R-:W-:Y:S02]  /*11260*/  VIMNMX R3, R0, 0x80, PT ;  /* 0x0000008000037848 */ /* 0x010fe40003fe0100 */
[----:B------:R-:W-:Y:S02]  /*11270*/  UIADD3 UR4, UR43, -UR4, URZ ;  /* 0x800000042b047290 */ /* 0x000fe4000fffe03f */
[----:B------:R-:W-:-:S04]  /*11280*/  ISETP.GE.AND P1, PT, R168, R3, PT ;  /* 0x00000003a800720c */ /* 0x000fc80003f26270 */
[----:B--2---:R-:W-:-:S05]  /*11290*/  IMAD.U32 R5, RZ, RZ, UR4 ;  /* 0x00000004ff057e24 */ /* 0x004fca000f8e00ff */
[----:B------:R-:W-:-:S04]  /*112a0*/  SHF.L.U32 R5, R5, 0x1f, RZ ;  /* 0x0000001f05057819 */ /* 0x000fc800000006ff */
[----:B------:R-:W0:Y:S02]  /*112b0*/  SYNCS.PHASECHK.TRANS64.TRYWAIT P0, [R16+URZ+0x29800], R5 ;  /* 0x02980005100075a7 */ /* 0x000e24000800017f */
[----:B0-----:R-:W-:Y:S05]  /*112c0*/  @!P0 BRA `(.L_x_453) ;  /* 0x000001a0008c8947 */ /* 0x001fea0003800000 */
.L_x_676:
[----:B------:R-:W-:Y:S05]  /*112d0*/  BSYNC B1 ;  /* 0x0000000000017941 */ /* 0x000fea0003800000 */
.L_x_452:
[----:B------:R-:W-:Y:S05]  /*112e0*/  @P1 BRA `(.L_x_454) ;  /* 0x0000006000e01947 */ /* 0x000fea0003800000 */
[----:B------:R-:W2:Y:S01]  /*112f0*/  LDC R3, c[0x0][0x3f4] ;  /* 0x0000fd00ff037b82 */ /* 0x000ea20000000800 */
[----:B------:R-:W-:Y:S01]  /*11300*/  BSSY B1, `(.L_x_455) ;  /* 0x000007f000017945 */ /* 0x000fe20003800000 */
[----:B------:R-:W-:Y:S01]  /*11310*/  IMAD.IADD R0, R16, 0x1, R205 ;  /* 0x0000000110007824 */ /* 0x000fe200078e02cd */
[-C--:B--2---:R-:W-:Y:S02]  /*11320*/  ISETP.GE.AND P0, PT, R22, R3.reuse, PT ;  /* 0x000000031600720c */ /* 0x084fe40003f06270 */
[-C--:B------:R-:W-:Y:S02]  /*11330*/  ISETP.GE.AND P1, PT, R172, R3.reuse, PT ;  /* 0x00000003ac00720c */ /* 0x080fe40003f26270 */
[-C--:B------:R-:W-:Y:S02]  /*11340*/  ISETP.GE.AND P2, PT, R170, R3.reuse, PT ;  /* 0x00000003aa00720c */ /* 0x080fe40003f46270 */
[-C--:B------:R-:W-:Y:S02]  /*11350*/  ISETP.GE.AND P3, PT, R171, R3.reuse, PT ;  /* 0x00000003ab00720c */ /* 0x080fe40003f66270 */
[----:B------:R-:W-:-:S02]  /*11360*/  ISETP.GE.AND P4, PT, R173, R3, PT ;  /* 0x00000003ad00720c */ /* 0x000fc40003f86270 */
[----:B------:R-:W-:-:S03]  /*11370*/  ISETP.GE.AND P5, PT, R174, R3, PT ;  /* 0x00000003ae00720c */ /* 0x000fc60003fa6270 */
[----:B------:R-:W-:Y:S10]  /*11380*/  @P0 BRA `(.L_x_456) ;  /* 0x0000000400d80947 */ /* 0x000ff40003800000 */
[----:B0-----:R-:W0:Y:S01]  /*11390*/  LDS.128 R4, [R0+0x14400] ;  /* 0x0144000000047984 */ /* 0x001e220000000c00 */
[----:B-----5:R-:W-:Y:S02]  /*113a0*/  SHF.R.U32.HI R14, RZ, 0x8, R38 ;  /* 0x00000008ff0e7819 */ /* 0x020fe40000011626 */
[----:B------:R-:W-:Y:S02]  /*113b0*/  LOP3.LUT R3, R38, 0xff, RZ, 0xc0, !PT ;  /* 0x000000ff26037812 */ /* 0x000fe400078ec0ff */
[----:B------:R-:W-:Y:S02]  /*113c0*/  LOP3.LUT R14, R14, 0xff, RZ, 0xc0, !PT ;  /* 0x000000ff0e0e7812 */ /* 0x000fe400078ec0ff */
[----:B------:R-:W-:Y:S02]  /*113d0*/  SHF.R.U32.HI R26, RZ, 0x8, R39 ;  /* 0x00000008ff1a7819 */ /* 0x000fe40000011627 */
[----:B------:R-:W-:Y:S02]  /*113e0*/  SHF.R.U32.HI R43, RZ, 0x8, R41 ;  /* 0x00000008ff2b7819 */ /* 0x000fe40000011629 */
[----:B------:R-:W-:-:S02]  /*113f0*/  PRMT R3, R14, 0x7604, R3 ;  /* 0x000076040e037816 */ /* 0x000fc40000000003 */
[----:B------:R-:W-:Y:S02]  /*11400*/  LOP3.LUT R15, R39, 0xff, RZ, 0xc0, !PT ;  /* 0x000000ff270f7812 */ /* 0x000fe400078ec0ff */
[----:B------:R-:W-:Y:S02]  /*11410*/  LOP3.LUT R26, R26, 0xff, RZ, 0xc0, !PT ;  /* 0x000000ff1a1a7812 */ /* 0x000fe400078ec0ff */
[----:B------:R-:W-:Y:S02]  /*11420*/  SHF.R.U32.HI R46, RZ, 0x10, R39 ;  /* 0x00000010ff2e7819 */ /* 0x000fe40000011627 */
[----:B------:R-:W-:Y:S02]  /*11430*/  SHF.R.U32.HI R14, RZ, 0x8, R40 ;  /* 0x00000008ff0e7819 */ /* 0x000fe40000011628 */
[----:B------:R-:W-:Y:S02]  /*11440*/  SHF.R.U32.HI R45, RZ, 0x10, R41 ;  /* 0x00000010ff2d7819 */ /* 0x000fe40000011629 */
[----:B------:R-:W-:-:S02]  /*11450*/  LOP3.LUT R42, R41, 0xff, RZ, 0xc0, !PT ;  /* 0x000000ff292a7812 */ /* 0x000fc400078ec0ff */
[----:B------:R-:W-:Y:S01]  /*11460*/  LOP3.LUT R43, R43, 0xff, RZ, 0xc0, !PT ;  /* 0x000000ff2b2b7812 */ /* 0x000fe200078ec0ff */
[----:B------:R-:W-:Y:S01]  /*11470*/  IMAD.U32 R45, R45, 0x10000, RZ ;  /* 0x000100002d2d7824 */ /* 0x000fe200078e00ff */
[----:B------:R-:W-:Y:S02]  /*11480*/  PRMT R15, R26, 0x7604, R15 ;  /* 0x000076041a0f7816 */ /* 0x000fe4000000000f */
[----:B-1----:R-:W-:Y:S01]  /*11490*/  LOP3.LUT R27, R14, 0xff, RZ, 0xc0, !PT ;  /* 0x000000ff0e1b7812 */ /* 0x002fe200078ec0ff */
[----:B------:R-:W-:Y:S01]  /*114a0*/  IMAD.U32 R14, R46, 0x10000, RZ ;  /* 0x000100002e0e7824 */ /* 0x000fe200078e00ff */
[----:B------:R-:W-:Y:S02]  /*114b0*/  LOP3.LUT R26, R40, 0xff, RZ, 0xc0, !PT ;  /* 0x000000ff281a7812 */ /* 0x000fe400078ec0ff */
[----:B------:R-:W-:Y:S02]  /*114c0*/  PRMT R42, R43, 0x7604, R42 ;  /* 0x000076042b2a7816 */ /* 0x000fe4000000002a */
[----:B------:R-:W-:-:S02]  /*114d0*/  PRMT R43, R27, 0x7604, R26 ;  /* 0x000076041b2b7816 */ /* 0x000fc4000000001a */
[----:B------:R-:W-:Y:S02]  /*114e0*/  LOP3.LUT R27, R15, 0xff0000, R14, 0xf8, !PT ;  /* 0x00ff00000f1b7812 */ /* 0x000fe400078ef80e */
[----:B------:R-:W-:Y:S02]  /*114f0*/  LOP3.LUT R45, R42, 0xff0000, R45, 0xf8, !PT ;  /* 0x00ff00002a2d7812 */ /* 0x000fe400078ef82d */
[----:B------:R-:W-:Y:S02]  /*11500*/  LOP3.LUT R43, R43, 0xff0000, R40, 0xf8, !PT ;  /* 0x00ff00002b2b7812 */ /* 0x000fe400078ef828 */
[----:B------:R-:W-:Y:S02]  /*11510*/  LOP3.LUT R45, R45, 0xff000000, R41, 0xf8, !PT ;  /* 0xff0000002d2d7812 */ /* 0x000fe400078ef829 */
[----:B------:R-:W-:Y:S02]  /*11520*/  LOP3.LUT R39, R27, 0xff000000, R39, 0xf8, !PT ;  /* 0xff0000001b277812 */ /* 0x000fe400078ef827 */
[----:B------:R-:W-:-:S02]  /*11530*/  LOP3.LUT R15, R3, 0xff0000, R38, 0xf8, !PT ;  /* 0x00ff0000030f7812 */ /* 0x000fc400078ef826 */
[----:B------:R-:W-:Y:S02]  /*11540*/  LOP3.LUT R43, R43, 0xff000000, R40, 0xf8, !PT ;  /* 0xff0000002b2b7812 */ /* 0x000fe400078ef828 */
[-C--:B0-----:R-:W-:Y:S02]  /*11550*/  F2FP.F16.E4M3.UNPACK_B R3, R6.reuse.H1 ;  /* 0x00000006ff03723e */ /* 0x081fe400030006ff */
[----:B------:R-:W-:Y:S02]  /*11560*/  F2FP.F16.E4M3.UNPACK_B R42, R45 ;  /* 0x0000002dff2a723e */ /* 0x000fe400020006ff */
[----:B------:R-:W-:Y:S01]  /*11570*/  F2FP.F16.E4M3.UNPACK_B R40, R39 ;  /* 0x00000027ff28723e */ /* 0x000fe200020006ff */
[--C-:B------:R-:W-:Y:S01]  /*11580*/  HADD2.F32 R14, -RZ, R3.reuse.H1_H1 ;  /* 0x30000003ff0e7230 */ /* 0x100fe20000004100 */
[----:B------:R-:W-:Y:S01]  /*11590*/  F2FP.F16.E4M3.UNPACK_B R6, R6 ;  /* 0x00000006ff06723e */ /* 0x000fe200020006ff */
[----:B------:R-:W-:Y:S01]  /*115a0*/  HADD2.F32 R46, -RZ, R42.H1_H1 ;  /* 0x3000002aff2e7230 */ /* 0x000fe20000004100 */
[----:B------:R-:W-:Y:S01]  /*115b0*/  LOP3.LUT R38, R15, 0xff000000, R38, 0xf8, !PT ;  /* 0xff0000000f267812 */ /* 0x000fe200078ef826 */
[----:B------:R-:W-:Y:S01]  /*115c0*/  HADD2.F32 R41, -RZ, R40.H1_H1 ;  /* 0x30000028ff297230 */ /* 0x000fe20000004100 */
[-C--:B------:R-:W-:Y:S01]  /*115d0*/  F2FP.F16.E4M3.UNPACK_B R26, R7.reuse ;  /* 0x00000007ff1a723e */ /* 0x080fe200020006ff */
[----:B------:R-:W-:Y:S01]  /*115e0*/  HADD2.F32 R15, -RZ, R3.H0_H0 ;  /* 0x20000003ff0f7230 */ /* 0x000fe20000004100 */
[----:B------:R-:W-:Y:S01]  /*115f0*/  F2FP.F16.E4M3.UNPACK_B R27, R7.H1 ;  /* 0x00000007ff1b723e */ /* 0x000fe200030006ff */
[C---:B------:R-:W-:Y:S01]  /*11600*/  FMUL.FTZ R48, R14.reuse, R46 ;  /* 0x0000002e0e307220 */ /* 0x040fe20000410000 */
[----:B------:R-:W-:Y:S01]  /*11610*/  FMUL.FTZ R47, R14, R41 ;  /* 0x000000290e2f7220 */ /* 0x000fe20000410000 */
[-C--:B------:R-:W-:Y:S01]  /*11620*/  F2FP.F16.E4M3.UNPACK_B R7, R5.reuse ;  /* 0x00000005ff07723e */ /* 0x080fe200020006ff */
[----:B------:R-:W-:Y:S01]  /*11630*/  HADD2.F32 R42, -RZ, R42.H0_H0 ;  /* 0x2000002aff2a7230 */ /* 0x000fe20000004100 */
[----:B------:R-:W-:Y:S01]  /*11640*/  F2FP.F16.E4M3.UNPACK_B R14, R5.H1 ;  /* 0x00000005ff0e723e */ /* 0x000fe200030006ff */
[----:B------:R-:W-:-:S02]  /*11650*/  HADD2.F32 R5, -RZ, R6.H1_H1 ;  /* 0x30000006ff057230 */ /* 0x000fc40000004100 */
[C---:B------:R-:W-:Y:S01]  /*11660*/  FFMA.FTZ R48, R15.reuse, R41, -R48 ;  /* 0x000000290f307223 */ /* 0x040fe20000010830 */
[----:B------:R-:W-:Y:S02]  /*11670*/  HADD2.F32 R40, -RZ, R40.H0_H0 ;  /* 0x20000028ff287230 */ /* 0x000fe40000004100 */
[----:B------:R-:W-:Y:S01]  /*11680*/  FFMA.FTZ R49, R15, R46, R47 ;  /* 0x0000002e0f317223 */ /* 0x000fe2000001002f */
[----:B------:R-:W-:Y:S01]  /*11690*/  HADD2.F32 R6, -RZ, R6.H0_H0 ;  /* 0x20000006ff067230 */ /* 0x000fe20000004100 */
[----:B------:R-:W-:Y:S01]  /*116a0*/  F2FP.F16.E4M3.UNPACK_B R45, R45.H1 ;  /* 0x0000002dff2d723e */ /* 0x000fe200030006ff */
[C---:B------:R-:W-:Y:S01]  /*116b0*/  FMUL.FTZ R15, R5.reuse, R42 ;  /* 0x0000002a050f7220 */ /* 0x040fe20000410000 */
[----:B------:R-:W-:Y:S01]  /*116c0*/  F2FP.F16.E4M3.UNPACK_B R39, R39.H1 ;  /* 0x00000027ff27723e */ /* 0x000fe200030006ff */
[-C--:B------:R-:W-:Y:S01]  /*116d0*/  FMUL.FTZ R47, R5, R40.reuse ;  /* 0x00000028052f7220 */ /* 0x080fe20000410000 */
[----:B------:R-:W-:Y:S02]  /*116e0*/  HADD2.F32 R5, -RZ, R26.H1_H1 ;  /* 0x3000001aff057230 */ /* 0x000fe40000004100 */
[----:B------:R-:W-:Y:S01]  /*116f0*/  FFMA.FTZ R46, R6, R40, -R15 ;  /* 0x00000028062e7223 */ /* 0x000fe2000001080f */
[----:B------:R-:W-:-:S02]  /*11700*/  HADD2.F32 R41, -RZ, R45.H0_H0 ;  /* 0x2000002dff297230 */ /* 0x000fc40000004100 */
[----:B------:R-:W-:Y:S01]  /*11710*/  FFMA.FTZ R47, R6, R42, R47 ;  /* 0x0000002a062f7223 */ /* 0x000fe2000001002f */
[----:B------:R-:W-:Y:S01]  /*11720*/  HADD2.F32 R15, -RZ, R39.H0_H0 ;  /* 0x20000027ff0f7230 */ /* 0x000fe20000004100 */
[----:B------:R-:W-:Y:S01]  /*11730*/  F2FP.F16.E4M3.UNPACK_B R3, R4 ;  /* 0x00000004ff03723e */ /* 0x000fe200020006ff */
[----:B------:R-:W-:Y:S02]  /*11740*/  HADD2.F32 R26, -RZ, R26.H0_H0 ;  /* 0x2000001aff1a7230 */ /* 0x000fe40000004100 */
[C---:B------:R-:W-:Y:S01]  /*11750*/  FMUL.FTZ R51, R5.reuse, R41 ;  /* 0x0000002905337220 */ /* 0x040fe20000410000 */
[----:B------:R-:W-:Y:S02]  /*11760*/  HADD2.F32 R45, -RZ, R45.H1_H1 ;  /* 0x3000002dff2d7230 */ /* 0x000fe40000004100 */
[-C--:B------:R-:W-:Y:S01]  /*11770*/  FMUL.FTZ R5, R5, R15.reuse ;  /* 0x0000000f05057220 */ /* 0x080fe20000410000 */
[----:B------:R-:W-:Y:S02]  /*11780*/  HADD2.F32 R6, -RZ, R27.H1_H1 ;  /* 0x3000001bff067230 */ /* 0x000fe40000004100 */
[----:B------:R-:W-:Y:S01]  /*11790*/  FFMA.FTZ R51, R26, R15, -R51 ;  /* 0x0000000f1a337223 */ /* 0x000fe20000010833 */
[----:B------:R-:W-:-:S02]  /*117a0*/  HADD2.F32 R39, -RZ, R39.H1_H1 ;  /* 0x30000027ff277230 */ /* 0x000fc40000004100 */
[----:B------:R-:W-:Y:S01]  /*117b0*/  FFMA.FTZ R50, R26, R41, R5 ;  /* 0x000000291a327223 */ /* 0x000fe20000010005 */
[----:B------:R-:W-:Y:S02]  /*117c0*/  HADD2.F32 R27, -RZ, R27.H0_H0 ;  /* 0x2000001bff1b7230 */ /* 0x000fe40000004100 */
[C---:B------:R-:W-:Y:S01]  /*117d0*/  FMUL.FTZ R40, R6.reuse, R45 ;  /* 0x0000002d06287220 */ /* 0x040fe20000410000 */
[----:B------:R-:W-:Y:S01]  /*117e0*/  F2FP.F16.E4M3.UNPACK_B R5, R43 ;  /* 0x0000002bff05723e */ /* 0x000fe200020006ff */
[-C--:B------:R-:W-:Y:S01]  /*117f0*/  FMUL.FTZ R26, R6, R39.reuse ;  /* 0x00000027061a7220 */ /* 0x080fe20000410000 */
[----:B------:R-:W-:Y:S01]  /*11800*/  F2FP.F16.E4M3.UNPACK_B R4, R4.H1 ;  /* 0x00000004ff04723e */ /* 0x000fe200030006ff */
[C---:B------:R-:W-:Y:S01]  /*11810*/  FFMA.FTZ R52, R27.reuse, R39, -R40 ;  /* 0x000000271b347223 */ /* 0x040fe20000010828 */
[-C--:B------:R-:W-:Y:S01]  /*11820*/  F2FP.F16.E4M3.UNPACK_B R15, R38.reuse ;  /* 0x00000026ff0f723e */ /* 0x080fe200020006ff */
[----:B------:R-:W-:Y:S01]  /*11830*/  FFMA.FTZ R45, R27, R45, R26 ;  /* 0x0000002d1b2d7223 */ /* 0x000fe2000001001a */
[--C-:B------:R-:W-:Y:S01]  /*11840*/  HADD2.F32 R39, -RZ, R5.reuse.H1_H1 ;  /* 0x30000005ff277230 */ /* 0x100fe20000004100 */
[----:B------:R-:W-:Y:S01]  /*11850*/  F2FP.F16.E4M3.UNPACK_B R38, R38.H1 ;  /* 0x00000026ff26723e */ /* 0x000fe200030006ff */
[----:B------:R-:W-:Y:S01]  /*11860*/  HADD2.F32 R27, -RZ, R5.H0_H0 ;  /* 0x20000005ff1b7230 */ /* 0x000fe20000004100 */
[----:B------:R-:W-:Y:S01]  /*11870*/  F2FP.F16.E4M3.UNPACK_B R43, R43.H1 ;  /* 0x0000002bff2b723e */ /* 0x000fe200030006ff */
[----:B------:R-:W-:-:S02]  /*11880*/  HADD2.F32 R6, -RZ, R4.H1_H1 ;  /* 0x30000004ff067230 */ /* 0x000fc40000004100 */
[----:B------:R-:W-:Y:S02]  /*11890*/  HADD2.F32 R26, -RZ, R15.H1_H1 ;  /* 0x3000000fff1a7230 */ /* 0x000fe40000004100 */
[----:B------:R-:W-:Y:S02]  /*118a0*/  HADD2.F32 R5, -RZ, R4.H0_H0 ;  /* 0x20000004ff057230 */ /* 0x000fe40000004100 */
[C---:B------:R-:W-:Y:S01]  /*118b0*/  FMUL.FTZ R40, R6.reuse, R39 ;  /* 0x0000002706287220 */ /* 0x040fe20000410000 */
[----:B------:R-:W-:Y:S02]  /*118c0*/  HADD2.F32 R4, -RZ, R3.H1_H1 ;  /* 0x30000003ff047230 */ /* 0x000fe40000004100 */
[-C--:B------:R-:W-:Y:S01]  /*118d0*/  FMUL.FTZ R42, R6, R26.reuse ;  /* 0x0000001a062a7220 */ /* 0x080fe20000410000 */
[----:B------:R-:W-:Y:S02]  /*118e0*/  HADD2.F32 R15, -RZ, R15.H0_H0 ;  /* 0x2000000fff0f7230 */ /* 0x000fe40000004100 */
[----:B------:R-:W-:Y:S01]  /*118f0*/  FFMA.FTZ R40, R5, R26, -R40 ;  /* 0x0000001a05287223 */ /* 0x000fe20000010828 */
[----:B------:R-:W-:-:S02]  /*11900*/  HADD2.F32 R3, -RZ, R3.H0_H0 ;  /* 0x20000003ff037230 */ /* 0x000fc40000004100 */
[C---:B------:R-:W-:Y:S01]  /*11910*/  FMUL.FTZ R6, R4.reuse, R27 ;  /* 0x0000001b04067220 */ /* 0x040fe20000410000 */
[----:B------:R-:W-:Y:S01]  /*11920*/  FFMA.FTZ R39, R5, R39, R42 ;  /* 0x0000002705277223 */ /* 0x000fe2000001002a */
[-C--:B------:R-:W-:Y:S01]  /*11930*/  FMUL.FTZ R4, R4, R15.reuse ;  /* 0x0000000f04047220 */ /* 0x080fe20000410000 */
[----:B------:R-:W-:Y:S02]  /*11940*/  HADD2.F32 R5, -RZ, R38.H1_H1 ;  /* 0x30000026ff057230 */ /* 0x000fe40000004100 */
[C---:B------:R-:W-:Y:S01]  /*11950*/  FFMA.FTZ R26, R3.reuse, R15, -R6 ;  /* 0x0000000f031a7223 */ /* 0x040fe20000010806 */
[--C-:B------:R-:W-:Y:S02]  /*11960*/  HADD2.F32 R15, -RZ, R43.reuse.H1_H1 ;  /* 0x3000002bff0f7230 */ /* 0x100fe40000004100 */
[----:B------:R-:W-:Y:S01]  /*11970*/  FFMA.FTZ R27, R3, R27, R4 ;  /* 0x0000001b031b7223 */ /* 0x000fe20000010004 */
[----:B------:R-:W-:Y:S02]  /*11980*/  HADD2.F32 R4, -RZ, R14.H1_H1 ;  /* 0x3000000eff047230 */ /* 0x000fe40000004100 */
[----:B------:R-:W-:-:S02]  /*11990*/  HADD2.F32 R6, -RZ, R43.H0_H0 ;  /* 0x2000002bff067230 */ /* 0x000fc40000004100 */
[--C-:B------:R-:W-:Y:S02]  /*119a0*/  HADD2.F32 R3, -RZ, R7.reuse.H1_H1 ;  /* 0x30000007ff037230 */ /* 0x100fe40000004100 */
[C---:B------:R-:W-:Y:S01]  /*119b0*/  FMUL.FTZ R41, R4.reuse, R15 ;  /* 0x0000000f04297220 */ /* 0x040fe20000410000 */
[----:B------:R-:W-:Y:S02]  /*119c0*/  HADD2.F32 R38, -RZ, R38.H0_H0 ;  /* 0x20000026ff267230 */ /* 0x000fe40000004100 */
[-C--:B------:R-:W-:Y:S01]  /*119d0*/  FMUL.FTZ R42, R4, R5.reuse ;  /* 0x00000005042a7220 */ /* 0x080fe20000410000 */
[----:B------:R-:W-:Y:S02]  /*119e0*/  HADD2.F32 R14, -RZ, R14.H0_H0 ;  /* 0x2000000eff0e7230 */ /* 0x000fe40000004100 */
[C---:B------:R-:W-:Y:S01]  /*119f0*/  FMUL.FTZ R4, R3.reuse, R6 ;  /* 0x0000000603047220 */ /* 0x040fe20000410000 */
[----:B------:R-:W-:Y:S02]  /*11a00*/  HADD2.F32 R7, -RZ, R7.H0_H0 ;  /* 0x20000007ff077230 */ /* 0x000fe40000004100 */
[-C--:B------:R-:W-:Y:S01]  /*11a10*/  FMUL.FTZ R3, R3, R38.reuse ;  /* 0x0000002603037220 */ /* 0x080fe20000410000 */
[C---:B------:R-:W-:Y:S01]  /*11a20*/  FFMA.FTZ R41, R14.reuse, R5, -R41 ;  /* 0x000000050e297223 */ /* 0x040fe20000010829 */
[----:B------:R-:W-:Y:S01]  /*11a30*/  FFMA.FTZ R42, R14, R15, R42 ;  /* 0x0000000f0e2a7223 */ /* 0x000fe2000001002a */
[C---:B------:R-:W-:Y:S01]  /*11a40*/  FFMA.FTZ R5, R7.reuse, R38, -R4 ;  /* 0x0000002607057223 */ /* 0x040fe20000010804 */
[----:B------:R-:W-:Y:S01]  /*11a50*/  FFMA.FTZ R14, R7, R6, R3 ;  /* 0x00000006070e7223 */ /* 0x000fe20000010003 */
[----:B------:R-:W-:-:S02]  /*11a60*/  F2FP.SATFINITE.E4M3.F32.PACK_AB_MERGE_C R6, R49, R48, RZ ;  /* 0x000000303106723e */ /* 0x000fc400048070ff */
[----:B------:R-:W-:Y:S02]  /*11a70*/  F2FP.SATFINITE.E4M3.F32.PACK_AB_MERGE_C R7, R45, R52, RZ ;  /* 0x000000342d07723e */ /* 0x000fe400048070ff */
[----:B------:R-:W-:Y:S02]  /*11a80*/  F2FP.SATFINITE.E4M3.F32.PACK_AB_MERGE_C R4, R39, R40, RZ ;  /* 0x000000282704723e */ /* 0x000fe400048070ff */
[----:B------:R-:W-:Y:S02]  /*11a90*/  F2FP.SATFINITE.E4M3.F32.PACK_AB_MERGE_C R41, R42, R41, RZ ;  /* 0x000000292a29723e */ /* 0x000fe400048070ff */
[----:B------:R-:W-:Y:S02]  /*11aa0*/  F2FP.SATFINITE.E4M3.F32.PACK_AB_MERGE_C R6, R47, R46, R6 ;  /* 0x0000002e2f06723e */ /* 0x000fe40004807006 */
[----:B------:R-:W-:Y:S02]  /*11ab0*/  F2FP.SATFINITE.E4M3.F32.PACK_AB_MERGE_C R7, R50, R51, R7 ;  /* 0x000000333207723e */ /* 0x000fe40004807007 */
[----:B------:R-:W-:-:S02]  /*11ac0*/  F2FP.SATFINITE.E4M3.F32.PACK_AB_MERGE_C R4, R27, R26, R4 ;  /* 0x0000001a1b04723e */ /* 0x000fc40004807004 */
[----:B------:R-:W-:-:S05]  /*11ad0*/  F2FP.SATFINITE.E4M3.F32.PACK_AB_MERGE_C R5, R14, R5, R41 ;  /* 0x000000050e05723e */ /* 0x000fca0004807029 */
[----:B------:R2:W-:Y:S02]  /*11ae0*/  STS.128 [R0+0x14400], R4 ;  /* 0x0144000400007388 */ /* 0x0005e40000000c00 */
.L_x_456:
[----:B------:R-:W-:Y:S05]  /*11af0*/  BSYNC B1 ;  /* 0x0000000000017941 */ /* 0x000fea0003800000 */
.L_x_455:
[----:B------:R-:W-:Y:S04]  /*11b00*/  BSSY B1, `(.L_x_457) ;  /* 0x000007c000017945 */ /* 0x000fe80003800000 */
[----:B------:R-:W-:Y:S05]  /*11b10*/  @P1 BRA `(.L_x_458) ;  /* 0x0000000400e81947 */ /* 0x000fea0003800000 */
[----:B0-2---:R-:W0:Y:S01]  /*11b20*/  LDS.128 R4, [R234] ;  /* 0x00000000ea047984 */ /* 0x005e220000000c00 */
[----:B-----5:R-:W-:Y:S02]  /*11b30*/  SHF.R.U32.HI R15, RZ, 0x8, R35 ;  /* 0x00000008ff0f7819 */ /* 0x020fe40000011623 */
[----:B------:R-:W-:Y:S02]  /*11b40*/  SHF.R.U32.HI R40, RZ, 0x8, R37 ;  /* 0x00000008ff287819 */ /* 0x000fe40000011625 */
[----:B-1----:R-:W-:Y:S02]  /*11b50*/  SHF.R.U32.HI R27, RZ, 0x8, R36 ;  /* 0x00000008ff1b7819 */ /* 0x002fe40000011624 */
[----:B------:R-:W-:Y:S02]  /*11b60*/  LOP3.LUT R26, R35, 0xff, RZ, 0xc0, !PT ;  /* 0x000000ff231a7812 */ /* 0x000fe400078ec0ff */
[----:B------:R-:W-:Y:S02]  /*11b70*/  LOP3.LUT R41, R37, 0xff, RZ, 0xc0, !PT ;  /* 0x000000ff25297812 */ /* 0x000fe400078ec0ff */
[----:B------:R-:W-:-:S02]  /*11b80*/  LOP3.LUT R15, R15, 0xff, RZ, 0xc0, !PT ;  /* 0x000000ff0f0f7812 */ /* 0x000fc400078ec0ff */
[----:B------:R-:W-:Y:S02]  /*11b90*/  LOP3.LUT R40, R40, 0xff, RZ, 0xc0, !PT ;  /* 0x000000ff28287812 */ /* 0x000fe400078ec0ff */
[----:B------:R-:W-:Y:S02]  /*11ba0*/  SHF.R.U32.HI R3, RZ, 0x8, R34 ;  /* 0x00000008ff037819 */ /* 0x000fe40000011622 */
[----:B------:R-:W-:Y:S02]  /*11bb0*/  LOP3.LUT R38, R27, 0xff, RZ, 0xc0, !PT ;  /* 0x000000ff1b267812 */ /* 0x000fe400078ec0ff */
[----:B------:R-:W-:Y:S02]  /*11bc0*/  PRMT R27, R15, 0x7604, R26 ;  /* 0x000076040f1b7816 */ /* 0x000fe4000000001a */
[----:B------:R-:W-:Y:S02]  /*11bd0*/  PRMT R41, R40, 0x7604, R41 ;  /* 0x0000760428297816 */ /* 0x000fe40000000029 */
[----:B------:R-:W-:-:S02]  /*11be0*/  SHF.R.U32.HI R26, RZ, 0x10, R35 ;  /* 0x00000010ff1a7819 */ /* 0x000fc40000011623 */
[----:B------:R-:W-:Y:S02]  /*11bf0*/  SHF.R.U32.HI R40, RZ, 0x10, R37 ;  /* 0x00000010ff287819 */ /* 0x000fe40000011625 */
[----:B------:R-:W-:Y:S02]  /*11c00*/  LOP3.LUT R14, R34, 0xff, RZ, 0xc0, !PT ;  /* 0x000000ff220e7812 */ /* 0x000fe400078ec0ff */
[----:B------:R-:W-:Y:S02]  /*11c10*/  LOP3.LUT R39, R36, 0xff, RZ, 0xc0, !PT ;  /* 0x000000ff24277812 */ /* 0x000fe400078ec0ff */
[----:B------:R-:W-:Y:S02]  /*11c20*/  LOP3.LUT R3, R3, 0xff, RZ, 0xc0, !PT ;  /* 0x000000ff03037812 */ /* 0x000fe400078ec0ff */
[----:B------:R-:W-:Y:S02]  /*11c30*/  SHF.R.U32.HI R15, RZ, 0x10, R36 ;  /* 0x00000010ff0f7819 */ /* 0x000fe40000011624 */
[----:B------:R-:W-:-:S02]  /*11c40*/  LOP3.LUT R26, R26, 0xff, RZ, 0xc0, !PT ;  /* 0x000000ff1a1a7812 */ /* 0x000fc400078ec0ff */
[----:B------:R-:W-:Y:S02]  /*11c50*/  LOP3.LUT R40, R40, 0xff, RZ, 0xc0, !PT ;  /* 0x000000ff28287812 */ /* 0x000fe400078ec0ff */
[----:B------:R-:W-:Y:S02]  /*11c60*/  PRMT R14, R3, 0x7604, R14 ;  /* 0x00007604030e7816 */ /* 0x000fe4000000000e */
[----:B------:R-:W-:Y:S02]  /*11c70*/  PRMT R39, R38, 0x7604, R39 ;  /* 0x0000760426277816 */ /* 0x000fe40000000027 */
[----:B------:R-:W-:Y:S02]  /*11c80*/  SHF.R.U32.HI R3, RZ, 0x10, R34 ;  /* 0x00000010ff037819 */ /* 0x000fe40000011622 */
[----:B------:R-:W-:Y:S02]  /*11c90*/  LOP3.LUT R38, R15, 0xff, RZ, 0xc0, !PT ;  /* 0x000000ff0f267812 */ /* 0x000fe400078ec0ff */
[----:B------:R-:W-:-:S02]  /*11ca0*/  PRMT R27, R26, 0x7054, R27 ;  /* 0x000070541a1b7816 */ /* 0x000fc4000000001b */
[----:B------:R-:W-:Y:S02]  /*11cb0*/  PRMT R41, R40, 0x7054, R41 ;  /* 0x0000705428297816 */ /* 0x000fe40000000029 */
[----:B------:R-:W-:Y:S02]  /*11cc0*/  LOP3.LUT R3, R3, 0xff, RZ, 0xc0, !PT ;  /* 0x000000ff03037812 */ /* 0x000fe400078ec0ff */
[----:B------:R-:W-:Y:S02]  /*11cd0*/  PRMT R39, R38, 0x7054, R39 ;  /* 0x0000705426277816 */ /* 0x000fe40000000027 */
[----:B------:R-:W-:Y:S02]  /*11ce0*/  LOP3.LUT R41, R41, 0xff000000, R37, 0xf8, !PT ;  /* 0xff00000029297812 */ /* 0x000fe400078ef825 */
[----:B------:R-:W-:Y:S02]  /*11cf0*/  LOP3.LUT R35, R27, 0xff000000, R35, 0xf8, !PT ;  /* 0xff0000001b237812 */ /* 0x000fe400078ef823 */
[----:B------:R-:W-:-:S02]  /*11d00*/  PRMT R15, R3, 0x7054, R14 ;  /* 0x00007054030f7816 */ /* 0x000fc4000000000e */
        /* <DEDUP_REMOVED lines=90> */
[----:B------:R3:W-:Y:S02]  /*122b0*/  STS.128 [R234], R4 ;  /* 0x00000004ea007388 */ /* 0x0007e40000000c00 */
.L_x_458:
[----:B------:R-:W-:Y:S05]  /*122c0*/  BSYNC B1 ;  /* 0x0000000000017941 */ /* 0x000fea0003800000 */
.L_x_457:
[----:B------:R-:W-:Y:S04]  /*122d0*/  BSSY B1, `(.L_x_459) ;  /* 0x0000078000017945 */ /* 0x000fe80003800000 */
[----:B------:R-:W-:Y:S05]  /*122e0*/  @P2 BRA `(.L_x_460) ;  /* 0x0000000400d82947 */ /* 0x000fea0003800000 */
[----:B0-23--:R-:W0:Y:S01]  /*122f0*/  LDS.128 R4, [R0+0x16400] ;  /* 0x0164000000047984 */ /* 0x00de220000000c00 */
[----:B-----5:R-:W-:Y:S02]  /*12300*/  SHF.R.U32.HI R14, RZ, 0x8, R30 ;  /* 0x00000008ff0e7819 */ /* 0x020fe4000001161e */
[----:B------:R-:W-:Y:S02]  /*12310*/  SHF.R.U32.HI R26, RZ, 0x8, R31 ;  /* 0x00000008ff1a7819 */ /* 0x000fe4000001161f */
[----:B------:R-:W-:Y:S02]  /*12320*/  LOP3.LUT R3, R30, 0xff, RZ, 0xc0, !PT ;  /* 0x000000ff1e037812 */ /* 0x000fe400078ec0ff */
[----:B------:R-:W-:Y:S02]  /*12330*/  LOP3.LUT R14, R14, 0xff, RZ, 0xc0, !PT ;  /* 0x000000ff0e0e7812 */ /* 0x000fe400078ec0ff */
[----:B------:R-:W-:Y:S02]  /*12340*/  SHF.R.U32.HI R35, RZ, 0x8, R33 ;  /* 0x00000008ff237819 */ /* 0x000fe40000011621 */
[----:B------:R-:W-:-:S02]  /*12350*/  LOP3.LUT R15, R31, 0xff, RZ, 0xc0, !PT ;  /* 0x000000ff1f0f7812 */ /* 0x000fc400078ec0ff */
[----:B------:R-:W-:Y:S02]  /*12360*/  LOP3.LUT R26, R26, 0xff, RZ, 0xc0, !PT ;  /* 0x000000ff1a1a7812 */ /* 0x000fe400078ec0ff */
[----:B------:R-:W-:Y:S02]  /*12370*/  PRMT R3, R14, 0x7604, R3 ;  /* 0x000076040e037816 */ /* 0x000fe40000000003 */
[----:B------:R-:W-:Y:S02]  /*12380*/  SHF.R.U32.HI R37, RZ, 0x10, R33 ;  /* 0x00000010ff257819 */ /* 0x000fe40000011621 */
[----:B------:R-:W-:Y:S02]  /*12390*/  SHF.R.U32.HI R14, RZ, 0x8, R32 ;  /* 0x00000008ff0e7819 */ /* 0x000fe40000011620 */
[----:B------:R-:W-:Y:S01]  /*123a0*/  SHF.R.U32.HI R36, RZ, 0x10, R31 ;  /* 0x00000010ff247819 */ /* 0x000fe2000001161f */
[----:B------:R-:W-:Y:S01]  /*123b0*/  IMAD.U32 R37, R37, 0x10000, RZ ;  /* 0x0001000025257824 */ /* 0x000fe200078e00ff */
[----:B------:R-:W-:-:S02]  /*123c0*/  LOP3.LUT R34, R33, 0xff, RZ, 0xc0, !PT ;  /* 0x000000ff21227812 */ /* 0x000fc400078ec0ff */
[----:B------:R-:W-:Y:S02]  /*123d0*/  LOP3.LUT R35, R35, 0xff, RZ, 0xc0, !PT ;  /* 0x000000ff23237812 */ /* 0x000fe400078ec0ff */
[----:B------:R-:W-:Y:S02]  /*123e0*/  PRMT R15, R26, 0x7604, R15 ;  /* 0x000076041a0f7816 */ /* 0x000fe4000000000f */
[----:B------:R-:W-:Y:S02]  /*123f0*/  LOP3.LUT R26, R32, 0xff, RZ, 0xc0, !PT ;  /* 0x000000ff201a7812 */ /* 0x000fe400078ec0ff */
[----:B-1----:R-:W-:Y:S02]  /*12400*/  LOP3.LUT R27, R14, 0xff, RZ, 0xc0, !PT ;  /* 0x000000ff0e1b7812 */ /* 0x002fe400078ec0ff */
[----:B------:R-:W-:Y:S02]  /*12410*/  SHF.L.U32 R14, R36, 0x10, RZ ;  /* 0x00000010240e7819 */ /* 0x000fe400000006ff */
[----:B------:R-:W-:-:S02]  /*12420*/  PRMT R34, R35, 0x7604, R34 ;  /* 0x0000760423227816 */ /* 0x000fc40000000022 */
[----:B------:R-:W-:Y:S02]  /*12430*/  PRMT R35, R27, 0x7604, R26 ;  /* 0x000076041b237816 */ /* 0x000fe4000000001a */
[----:B------:R-:W-:Y:S02]  /*12440*/  LOP3.LUT R27, R15, 0xff0000, R14, 0xf8, !PT ;  /* 0x00ff00000f1b7812 */ /* 0x000fe400078ef80e */
[----:B------:R-:W-:Y:S02]  /*12450*/  LOP3.LUT R37, R34, 0xff0000, R37, 0xf8, !PT ;  /* 0x00ff000022257812 */ /* 0x000fe400078ef825 */
[----:B------:R-:W-:Y:S02]  /*12460*/  LOP3.LUT R35, R35, 0xff0000, R32, 0xf8, !PT ;  /* 0x00ff000023237812 */ /* 0x000fe400078ef820 */
[----:B------:R-:W-:Y:S02]  /*12470*/  LOP3.LUT R37, R37, 0xff000000, R33, 0xf8, !PT ;  /* 0xff00000025257812 */ /* 0x000fe400078ef821 */
[----:B------:R-:W-:-:S02]  /*12480*/  LOP3.LUT R31, R27, 0xff000000, R31, 0xf8, !PT ;  /* 0xff0000001b1f7812 */ /* 0x000fc400078ef81f */
[----:B------:R-:W-:Y:S02]  /*12490*/  LOP3.LUT R15, R3, 0xff0000, R30, 0xf8, !PT ;  /* 0x00ff0000030f7812 */ /* 0x000fe400078ef81e */
        /* <DEDUP_REMOVED lines=91> */
.L_x_460:
[----:B------:R-:W-:Y:S05]  /*12a50*/  BSYNC B1 ;  /* 0x0000000000017941 */ /* 0x000fea0003800000 */
.L_x_459:
[----:B------:R-:W-:Y:S04]  /*12a60*/  BSSY B1, `(.L_x_461) ;  /* 0x000007c000017945 */ /* 0x000fe80003800000 */
[----:B------:R-:W-:Y:S05]  /*12a70*/  @P3 BRA `(.L_x_462) ;  /* 0x0000000400e83947 */ /* 0x000fea0003800000 */
[----:B0-234-:R-:W0:Y:S01]  /*12a80*/  LDS.128 R4, [R234+0x2000] ;  /* 0x00200000ea047984 */ /* 0x01de220000000c00 */
[----:B-----5:R-:W-:Y:S02]  /*12a90*/  SHF.R.U32.HI R15, RZ, 0x8, R29 ;  /* 0x00000008ff0f7819 */ /* 0x020fe4000001161d */
[----:B------:R-:W-:Y:S02]  /*12aa0*/  SHF.R.U32.HI R32, RZ, 0x8, R25 ;  /* 0x00000008ff207819 */ /* 0x000fe40000011619 */
[----:B------:R-:W-:Y:S02]  /*12ab0*/  SHF.R.U32.HI R3, RZ, 0x8, R28 ;  /* 0x00000008ff037819 */ /* 0x000fe4000001161c */
[----:B-1----:R-:W-:Y:S02]  /*12ac0*/  SHF.R.U32.HI R27, RZ, 0x8, R24 ;  /* 0x00000008ff1b7819 */ /* 0x002fe40000011618 */
[----:B------:R-:W-:Y:S02]  /*12ad0*/  LOP3.LUT R26, R29, 0xff, RZ, 0xc0, !PT ;  /* 0x000000ff1d1a7812 */ /* 0x000fe400078ec0ff */
[----:B------:R-:W-:-:S02]  /*12ae0*/  LOP3.LUT R33, R25, 0xff, RZ, 0xc0, !PT ;  /* 0x000000ff19217812 */ /* 0x000fc400078ec0ff */
[----:B------:R-:W-:Y:S02]  /*12af0*/  LOP3.LUT R15, R15, 0xff, RZ, 0xc0, !PT ;  /* 0x000000ff0f0f7812 */ /* 0x000fe400078ec0ff */
[----:B------:R-:W-:Y:S02]  /*12b00*/  LOP3.LUT R32, R32, 0xff, RZ, 0xc0, !PT ;  /* 0x000000ff20207812 */ /* 0x000fe400078ec0ff */
[----:B------:R-:W-:Y:S02]  /*12b10*/  LOP3.LUT R14, R28, 0xff, RZ, 0xc0, !PT ;  /* 0x000000ff1c0e7812 */ /* 0x000fe400078ec0ff */
[----:B------:R-:W-:Y:S02]  /*12b20*/  LOP3.LUT R3, R3, 0xff, RZ, 0xc0, !PT ;  /* 0x000000ff03037812 */ /* 0x000fe400078ec0ff */
[----:B------:R-:W-:Y:S02]  /*12b30*/  LOP3.LUT R30, R27, 0xff, RZ, 0xc0, !PT ;  /* 0x000000ff1b1e7812 */ /* 0x000fe400078ec0ff */
[----:B------:R-:W-:-:S02]  /*12b40*/  PRMT R27, R15, 0x7604, R26 ;  /* 0x000076040f1b7816 */ /* 0x000fc4000000001a */
[----:B------:R-:W-:Y:S02]  /*12b50*/  PRMT R33, R32, 0x7604, R33 ;  /* 0x0000760420217816 */ /* 0x000fe40000000021 */
[----:B------:R-:W-:Y:S02]  /*12b60*/  SHF.R.U32.HI R26, RZ, 0x10, R29 ;  /* 0x00000010ff1a7819 */ /* 0x000fe4000001161d */
[----:B------:R-:W-:Y:S02]  /*12b70*/  SHF.R.U32.HI R32, RZ, 0x10, R25 ;  /* 0x00000010ff207819 */ /* 0x000fe40000011619 */
[----:B------:R-:W-:Y:S02]  /*12b80*/  PRMT R14, R3, 0x7604, R14 ;  /* 0x00007604030e7816 */ /* 0x000fe4000000000e */
[----:B------:R-:W-:Y:S02]  /*12b90*/  SHF.R.U32.HI R3, RZ, 0x10, R28 ;  /* 0x00000010ff037819 */ /* 0x000fe4000001161c */
[----:B------:R-:W-:-:S02]  /*12ba0*/  LOP3.LUT R26, R26, 0xff, RZ, 0xc0, !PT ;  /* 0x000000ff1a1a7812 */ /* 0x000fc400078ec0ff */
[----:B------:R-:W-:Y:S02]  /*12bb0*/  LOP3.LUT R32, R32, 0xff, RZ, 0xc0, !PT ;  /* 0x000000ff20207812 */ /* 0x000fe400078ec0ff */
[----:B------:R-:W-:Y:S02]  /*12bc0*/  LOP3.LUT R31, R24, 0xff, RZ, 0xc0, !PT ;  /* 0x000000ff181f7812 */ /* 0x000fe400078ec0ff */
[----:B------:R-:W-:Y:S02]  /*12bd0*/  SHF.R.U32.HI R15, RZ, 0x10, R24 ;  /* 0x00000010ff0f7819 */ /* 0x000fe40000011618 */
[----:B------:R-:W-:Y:S02]  /*12be0*/  LOP3.LUT R3, R3, 0xff, RZ, 0xc0, !PT ;  /* 0x000000ff03037812 */ /* 0x000fe400078ec0ff */
[----:B------:R-:W-:Y:S02]  /*12bf0*/  PRMT R27, R26, 0x7054, R27 ;  /* 0x000070541a1b7816 */ /* 0x000fe4000000001b */
        /* <DEDUP_REMOVED lines=98> */
.L_x_462:
[----:B------:R-:W-:Y:S05]  /*13220*/  BSYNC B1 ;  /* 0x0000000000017941 */ /* 0x000fea0003800000 */
.L_x_461:
[----:B------:R-:W-:Y:S04]  /*13230*/  BSSY B1, `(.L_x_463) ;  /* 0x0000078000017945 */ /* 0x000fe80003800000 */
[----:B------:R-:W-:Y:S05]  /*13240*/  @P4 BRA `(.L_x_464) ;  /* 0x0000000400d84947 */ /* 0x000fea0003800000 */
[----:B0-234-:R-:W0:Y:S01]  /*13250*/  LDS.128 R4, [R0+0x18400] ;  /* 0x0184000000047984 */ /* 0x01de220000000c00 */
[----:B-----5:R-:W-:Y:S02]  /*13260*/  SHF.R.U32.HI R14, RZ, 0x8, R20 ;  /* 0x00000008ff0e7819 */ /* 0x020fe40000011614 */
[----:B------:R-:W-:Y:S02]  /*13270*/  LOP3.LUT R3, R20, 0xff, RZ, 0xc0, !PT ;  /* 0x000000ff14037812 */ /* 0x000fe400078ec0ff */
[----:B------:R-:W-:Y:S02]  /*13280*/  LOP3.LUT R14, R14, 0xff, RZ, 0xc0, !PT ;  /* 0x000000ff0e0e7812 */ /* 0x000fe400078ec0ff */
[----:B------:R-:W-:Y:S02]  /*13290*/  SHF.R.U32.HI R24, RZ, 0x8, R21 ;  /* 0x00000008ff187819 */ /* 0x000fe40000011615 */
[----:B-1----:R-:W-:Y:S02]  /*132a0*/  SHF.R.U32.HI R27, RZ, 0x8, R13 ;  /* 0x00000008ff1b7819 */ /* 0x002fe4000001160d */
        /* <DEDUP_REMOVED lines=10> */
[----:B------:R-:W-:Y:S01]  /*13350*/  LOP3.LUT R25, R14, 0xff, RZ, 0xc0, !PT ;  /* 0x000000ff0e197812 */ /* 0x000fe200078ec0ff */
        /* <DEDUP_REMOVED lines=9> */
[----:B0-----:R-:W-:-:S02]  /*133f0*/  F2FP.F16.E4M3.UNPACK_B R3, R6.H1 ;  /* 0x00000006ff03723e */ /* 0x001fc400030006ff */
[--C-:B------:R-:W-:Y:S02]  /*13400*/  LOP3.LUT R27, R27, 0xff0000, R12.reuse, 0xf8, !PT ;  /* 0x00ff00001b1b7812 */ /* 0x100fe400078ef80c */
[----:B------:R-:W-:Y:S01]  /*13410*/  F2FP.F16.E4M3.UNPACK_B R26, R29 ;  /* 0x0000001dff1a723e */ /* 0x000fe200020006ff */
[--C-:B------:R-:W-:Y:S01]  /*13420*/  HADD2.F32 R13, -RZ, R3.reuse.H0_H0 ;  /* 0x20000003ff0d7230 */ /* 0x100fe20000004100 */
[----:B------:R-:W-:Y:S02]  /*13430*/  F2FP.F16.E4M3.UNPACK_B R21, R25 ;  /* 0x00000019ff15723e */ /* 0x000fe400020006ff */
[----:B------:R-:W-:Y:S01]  /*13440*/  LOP3.LUT R27, R27, 0xff000000, R12, 0xf8, !PT ;  /* 0xff0000001b1b7812 */ /* 0x000fe200078ef80c */
[----:B------:R-:W-:Y:S01]  /*13450*/  HADD2.F32 R12, -RZ, R3.H1_H1 ;  /* 0x30000003ff0c7230 */ /* 0x000fe20000004100 */
[----:B------:R-:W-:Y:S01]  /*13460*/  F2FP.F16.E4M3.UNPACK_B R6, R6 ;  /* 0x00000006ff06723e */ /* 0x000fe200020006ff */
[--C-:B------:R-:W-:Y:S01]  /*13470*/  HADD2.F32 R28, -RZ, R26.reuse.H1_H1 ;  /* 0x3000001aff1c7230 */ /* 0x100fe20000004100 */
[----:B------:R-:W-:Y:S01]  /*13480*/  LOP3.LUT R20, R15, 0xff000000, R20, 0xf8, !PT ;  /* 0xff0000000f147812 */ /* 0x000fe200078ef814 */
[--C-:B------:R-:W-:Y:S01]  /*13490*/  HADD2.F32 R24, -RZ, R21.reuse.H1_H1 ;  /* 0x30000015ff187230 */ /* 0x100fe20000004100 */
        /* <DEDUP_REMOVED lines=81> */
.L_x_464:
[----:B------:R-:W-:Y:S05]  /*139b0*/  BSYNC B1 ;  /* 0x0000000000017941 */ /* 0x000fea0003800000 */
.L_x_463:
[----:B------:R-:W-:Y:S05]  /*139c0*/  @P5 BRA `(.L_x_454) ;  /* 0x0000003c00285947 */ /* 0x000fea0003800000 */
[----:B0-234-:R-:W0:Y:S01]  /*139d0*/  LDS.128 R4, [R234+0x4000] ;  /* 0x00400000ea047984 */ /* 0x01de220000000c00 */
[----:B-----5:R-:W-:Y:S02]  /*139e0*/  SHF.R.U32.HI R12, RZ, 0x8, R11 ;  /* 0x00000008ff0c7819 */ /* 0x020fe4000001160b */
[----:B------:R-:W-:Y:S02]  /*139f0*/  SHF.R.U32.HI R20, RZ, 0x8, R9 ;  /* 0x00000008ff147819 */ /* 0x000fe40000011609 */
[----:B------:R-:W-:Y:S02]  /*13a00*/  LOP3.LUT R13, R11, 0xff, RZ, 0xc0, !PT ;  /* 0x000000ff0b0d7812 */ /* 0x000fe400078ec0ff */
[----:B------:R-:W-:Y:S02]  /*13a10*/  LOP3.LUT R21, R9, 0xff, RZ, 0xc0, !PT ;  /* 0x000000ff09157812 */ /* 0x000fe400078ec0ff */
[----:B------:R-:W-:Y:S02]  /*13a20*/  LOP3.LUT R12, R12, 0xff, RZ, 0xc0, !PT ;  /* 0x000000ff0c0c7812 */ /* 0x000fe400078ec0ff */
[----:B------:R-:W-:-:S02]  /*13a30*/  LOP3.LUT R20, R20, 0xff, RZ, 0xc0, !PT ;  /* 0x000000ff14147812 */ /* 0x000fc400078ec0ff */
[----:B------:R-:W-:Y:S02]  /*13a40*/  SHF.R.U32.HI R0, RZ, 0x8, R10 ;  /* 0x00000008ff007819 */ /* 0x000fe4000001160a */
[----:B------:R-:W-:Y:S02]  /*13a50*/  SHF.R.U32.HI R14, RZ, 0x8, R8 ;  /* 0x00000008ff0e7819 */ /* 0x000fe40000011608 */
[----:B------:R-:W-:Y:S02]  /*13a60*/  PRMT R13, R12, 0x7604, R13 ;  /* 0x000076040c0d7816 */ /* 0x000fe4000000000d */
[----:B------:R-:W-:Y:S02]  /*13a70*/  PRMT R21, R20, 0x7604, R21 ;  /* 0x0000760414157816 */ /* 0x000fe40000000015 */
[----:B------:R-:W-:Y:S02]  /*13a80*/  SHF.R.U32.HI R12, RZ, 0x10, R11 ;  /* 0x00000010ff0c7819 */ /* 0x000fe4000001160b */
[----:B------:R-:W-:-:S02]  /*13a90*/  SHF.R.U32.HI R20, RZ, 0x10, R9 ;  /* 0x00000010ff147819 */ /* 0x000fc40000011609 */
[----:B------:R-:W-:Y:S02]  /*13aa0*/  LOP3.LUT R3, R10, 0xff, RZ, 0xc0, !PT ;  /* 0x000000ff0a037812 */ /* 0x000fe400078ec0ff */
[----:B------:R-:W-:Y:S02]  /*13ab0*/  LOP3.LUT R15, R8, 0xff, RZ, 0xc0, !PT ;  /* 0x000000ff080f7812 */ /* 0x000fe400078ec0ff */
[----:B------:R-:W-:Y:S02]  /*13ac0*/  LOP3.LUT R0, R0, 0xff, RZ, 0xc0, !PT ;  /* 0x000000ff00007812 */ /* 0x000fe400078ec0ff */
[----:B------:R-:W-:Y:S02]  /*13ad0*/  LOP3.LUT R14, R14, 0xff, RZ, 0xc0, !PT ;  /* 0x000000ff0e0e7812 */ /* 0x000fe400078ec0ff */
[----:B------:R-:W-:Y:S02]  /*13ae0*/  LOP3.LUT R12, R12, 0xff, RZ, 0xc0, !PT ;  /* 0x000000ff0c0c7812 */ /* 0x000fe400078ec0ff */
[----:B------:R-:W-:-:S02]  /*13af0*/  LOP3.LUT R20, R20, 0xff, RZ, 0xc0, !PT ;  /* 0x000000ff14147812 */ /* 0x000fc400078ec0ff */
[----:B------:R-:W-:Y:S02]  /*13b00*/  PRMT R3, R0, 0x7604, R3 ;  /* 0x0000760400037816 */ /* 0x000fe40000000003 */
[----:B------:R-:W-:Y:S02]  /*13b10*/  PRMT R15, R14, 0x7604, R15 ;  /* 0x000076040e0f7816 */ /* 0x000fe4000000000f */
[----:B------:R-:W-:Y:S02]  /*13b20*/  SHF.R.U32.HI R0, RZ, 0x10, R10 ;  /* 0x00000010ff007819 */ /* 0x000fe4000001160a */
[----:B------:R-:W-:Y:S02]  /*13b30*/  SHF.R.U32.HI R14, RZ, 0x10, R8 ;  /* 0x00000010ff0e7819 */ /* 0x000fe40000011608 */
[----:B------:R-:W-:Y:S02]  /*13b40*/  PRMT R13, R12, 0x7054, R13 ;  /* 0x000070540c0d7816 */ /* 0x000fe4000000000d */
[----:B------:R-:W-:-:S02]  /*13b50*/  PRMT R21, R20, 0x7054, R21 ;  /* 0x0000705414157816 */ /* 0x000fc40000000015 */
[----:B------:R-:W-:Y:S02]  /*13b60*/  LOP3.LUT R0, R0, 0xff, RZ, 0xc0, !PT ;  /* 0x000000ff00007812 */ /* 0x000fe400078ec0ff */
[----:B------:R-:W-:Y:S02]  /*13b70*/  LOP3.LUT R14, R14, 0xff, RZ, 0xc0, !PT ;  /* 0x000000ff0e0e7812 */ /* 0x000fe400078ec0ff */
[----:B------:R-:W-:Y:S02]  /*13b80*/  LOP3.LUT R21, R21, 0xff000000, R9, 0xf8, !PT ;  /* 0xff00000015157812 */ /* 0x000fe400078ef809 */
[----:B------:R-:W-:Y:S02]  /*13b90*/  LOP3.LUT R13, R13, 0xff000000, R11, 0xf8, !PT ;  /* 0xff0000000d0d7812 */ /* 0x000fe400078ef80b */
[----:B------:R-:W-:Y:S02]  /*13ba0*/  PRMT R3, R0, 0x7054, R3 ;  /* 0x0000705400037816 */ /* 0x000fe40000000003 */
[----:B------:R-:W-:-:S02]  /*13bb0*/  PRMT R15, R14, 0x7054, R15 ;  /* 0x000070540e0f7816 */ /* 0x000fc4000000000f */
[-C--:B0-----:R-:W-:Y:S02]  /*13bc0*/  F2FP.F16.E4M3.UNPACK_B R0, R6.reuse.H1 ;  /* 0x00000006ff00723e */ /* 0x081fe400030006ff */
[----:B------:R-:W-:Y:S02]  /*13bd0*/  F2FP.F16.E4M3.UNPACK_B R24, R21 ;  /* 0x00000015ff18723e */ /* 0x000fe400020006ff */
[----:B------:R-:W-:Y:S01]  /*13be0*/  F2FP.F16.E4M3.UNPACK_B R14, R13 ;  /* 0x0000000dff0e723e */ /* 0x000fe200020006ff */
[----:B------:R-:W-:Y:S01]  /*13bf0*/  HADD2.F32 R9, -RZ, R0.H1_H1 ;  /* 0x30000000ff097230 */ /* 0x000fe20000004100 */
[----:B------:R-:W-:Y:S01]  /*13c00*/  LOP3.LUT R12, R3, 0xff000000, R10, 0xf8, !PT ;  /* 0xff000000030c7812 */ /* 0x000fe200078ef80a */
[----:B------:R-:W-:Y:S01]  /*13c10*/  HADD2.F32 R25, -RZ, R24.H1_H1 ;  /* 0x30000018ff197230 */ /* 0x000fe20000004100 */
[----:B------:R-:W-:Y:S01]  /*13c20*/  LOP3.LUT R20, R15, 0xff000000, R8, 0xf8, !PT ;  /* 0xff0000000f147812 */ /* 0x000fe200078ef808 */
[----:B------:R-:W-:Y:S01]  /*13c30*/  HADD2.F32 R15, -RZ, R14.H1_H1 ;  /* 0x3000000eff0f7230 */ /* 0x000fe20000004100 */
[----:B------:R-:W-:Y:S01]  /*13c40*/  F2FP.F16.E4M3.UNPACK_B R3, R6 ;  /* 0x00000006ff03723e */ /* 0x000fe200020006ff */
[----:B------:R-:W-:Y:S01]  /*13c50*/  HADD2.F32 R8, -RZ, R0.H0_H0 ;  /* 0x20000000ff087230 */ /* 0x000fe20000004100 */
[----:B------:R-:W-:Y:S01]  /*13c60*/  F2FP.F16.E4M3.UNPACK_B R10, R7 ;  /* 0x00000007ff0a723e */ /* 0x000fe200020006ff */
[C---:B-1----:R-:W-:Y:S01]  /*13c70*/  FMUL.FTZ R27, R9.reuse, R25 ;  /* 0x00000019091b7220 */ /* 0x042fe20000410000 */
[----:B------:R-:W-:Y:S01]  /*13c80*/  F2FP.F16.E4M3.UNPACK_B R11, R7.H1 ;  /* 0x00000007ff0b723e */ /* 0x000fe200030006ff */
[----:B------:R-:W-:Y:S01]  /*13c90*/  FMUL.FTZ R26, R9, R15 ;  /* 0x0000000f091a7220 */ /* 0x000fe20000410000 */
[-C--:B------:R-:W-:Y:S01]  /*13ca0*/  F2FP.F16.E4M3.UNPACK_B R6, R5.reuse ;  /* 0x00000005ff06723e */ /* 0x080fe200020006ff */
[----:B------:R-:W-:Y:S01]  /*13cb0*/  HADD2.F32 R24, -RZ, R24.H0_H0 ;  /* 0x20000018ff187230 */ /* 0x000fe20000004100 */
[----:B------:R-:W-:Y:S01]  /*13cc0*/  F2FP.F16.E4M3.UNPACK_B R7, R5.H1 ;  /* 0x00000005ff07723e */ /* 0x000fe200030006ff */
[----:B------:R-:W-:Y:S01]  /*13cd0*/  HADD2.F32 R5, -RZ, R3.H1_H1 ;  /* 0x30000003ff057230 */ /* 0x000fe20000004100 */
[----:B------:R-:W-:Y:S01]  /*13ce0*/  F2FP.F16.E4M3.UNPACK_B R21, R21.H1 ;  /* 0x00000015ff15723e */ /* 0x000fe200030006ff */
[----:B------:R-:W-:-:S02]  /*13cf0*/  HADD2.F32 R14, -RZ, R14.H0_H0 ;  /* 0x2000000eff0e7230 */ /* 0x000fc40000004100 */
[C---:B------:R-:W-:Y:S01]  /*13d00*/  FFMA.FTZ R27, R8.reuse, R15, -R27 ;  /* 0x0000000f081b7223 */ /* 0x040fe2000001081b */
[----:B------:R-:W-:Y:S01]  /*13d10*/  FFMA.FTZ R26, R8, R25, R26 ;  /* 0x00000019081a7223 */ /* 0x000fe2000001001a */
[----:B------:R-:W-:Y:S01]  /*13d20*/  HADD2.F32 R3, -RZ, R3.H0_H0 ;  /* 0x20000003ff037230 */ /* 0x000fe20000004100 */
[----:B------:R-:W-:Y:S01]  /*13d30*/  F2FP.F16.E4M3.UNPACK_B R13, R13.H1 ;  /* 0x0000000dff0d723e */ /* 0x000fe200030006ff */
[C---:B------:R-:W-:Y:S01]  /*13d40*/  FMUL.FTZ R8, R5.reuse, R24 ;  /* 0x0000001805087220 */ /* 0x040fe20000410000 */
[----:B------:R-:W-:Y:S01]  /*13d50*/  FMUL.FTZ R15, R5, R14 ;  /* 0x0000000e050f7220 */ /* 0x000fe20000410000 */
[--C-:B------:R-:W-:Y:S01]  /*13d60*/  HADD2.F32 R5, -RZ, R10.reuse.H1_H1 ;  /* 0x3000000aff057230 */ /* 0x100fe20000004100 */
[----:B------:R-:W-:Y:S01]  /*13d70*/  F2FP.F16.E4M3.UNPACK_B R0, R4 ;  /* 0x00000004ff00723e */ /* 0x000fe200020006ff */
[----:B------:R-:W-:Y:S02]  /*13d80*/  HADD2.F32 R9, -RZ, R21.H0_H0 ;  /* 0x20000015ff097230 */ /* 0x000fe40000004100 */
[C---:B------:R-:W-:Y:S01]  /*13d90*/  FFMA.FTZ R25, R3.reuse, R14, -R8 ;  /* 0x0000000e03197223 */ /* 0x040fe20000010808 */
[----:B------:R-:W-:Y:S01]  /*13da0*/  FFMA.FTZ R24, R3, R24, R15 ;  /* 0x0000001803187223 */ /* 0x000fe2000001000f */
[----:B------:R-:W-:Y:S01]  /*13db0*/  HADD2.F32 R8, -RZ, R13.H0_H0 ;  /* 0x2000000dff087230 */ /* 0x000fe20000004100 */
[----:B------:R-:W-:Y:S01]  /*13dc0*/  F2FP.F16.E4M3.UNPACK_B R4, R4.H1 ;  /* 0x00000004ff04723e */ /* 0x000fe200030006ff */
[----:B------:R-:W-:-:S02]  /*13dd0*/  HADD2.F32 R10, -RZ, R10.H0_H0 ;  /* 0x2000000aff0a7230 */ /* 0x000fc40000004100 */
[CC--:B------:R-:W-:Y:S01]  /*13de0*/  FMUL.FTZ R15, R5.reuse, R9.reuse ;  /* 0x00000009050f7220 */ /* 0x0c0fe20000410000 */
[----:B------:R-:W-:Y:S02]  /*13df0*/  HADD2.F32 R14, -RZ, R21.H1_H1 ;  /* 0x30000015ff0e7230 */ /* 0x000fe40000004100 */
[-C--:B------:R-:W-:Y:S01]  /*13e00*/  FMUL.FTZ R5, R5, R8.reuse ;  /* 0x0000000805057220 */ /* 0x080fe20000410000 */
[----:B------:R-:W-:Y:S02]  /*13e10*/  HADD2.F32 R3, -RZ, R11.H1_H1 ;  /* 0x3000000bff037230 */ /* 0x000fe40000004100 */
[C---:B------:R-:W-:Y:S01]  /*13e20*/  FFMA.FTZ R21, R10.reuse, R8, -R15 ;  /* 0x000000080a157223 */ /* 0x040fe2000001080f */
[----:B------:R-:W-:Y:S02]  /*13e30*/  HADD2.F32 R8, -RZ, R13.H1_H1 ;  /* 0x3000000dff087230 */ /* 0x000fe40000004100 */
[----:B------:R-:W-:Y:S01]  /*13e40*/  FFMA.FTZ R28, R10, R9, R5 ;  /* 0x000000090a1c7223 */ /* 0x000fe20000010005 */
[----:B------:R-:W-:-:S02]  /*13e50*/  HADD2.F32 R11, -RZ, R11.H0_H0 ;  /* 0x2000000bff0b7230 */ /* 0x000fc40000004100 */
[C---:B------:R-:W-:Y:S01]  /*13e60*/  FMUL.FTZ R30, R3.reuse, R14 ;  /* 0x0000000e031e7220 */ /* 0x040fe20000410000 */
[----:B------:R-:W-:Y:S01]  /*13e70*/  F2FP.F16.E4M3.UNPACK_B R9, R20 ;  /* 0x00000014ff09723e */ /* 0x000fe200020006ff */
[-C--:B------:R-:W-:Y:S01]  /*13e80*/  FMUL.FTZ R10, R3, R8.reuse ;  /* 0x00000008030a7220 */ /* 0x080fe20000410000 */
[----:B------:R-:W-:Y:S02]  /*13e90*/  HADD2.F32 R5, -RZ, R4.H1_H1 ;  /* 0x30000004ff057230 */ /* 0x000fe40000004100 */
[C---:B------:R-:W-:Y:S01]  /*13ea0*/  FFMA.FTZ R30, R11.reuse, R8, -R30 ;  /* 0x000000080b1e7223 */ /* 0x040fe2000001081e */
[----:B------:R-:W-:Y:S01]  /*13eb0*/  F2FP.F16.E4M3.UNPACK_B R8, R12 ;  /* 0x0000000cff08723e */ /* 0x000fe200020006ff */
[----:B------:R-:W-:Y:S01]  /*13ec0*/  FFMA.FTZ R29, R11, R14, R10 ;  /* 0x0000000e0b1d7223 */ /* 0x000fe2000001000a */
[--C-:B------:R-:W-:Y:S01]  /*13ed0*/  HADD2.F32 R13, -RZ, R9.reuse.H1_H1 ;  /* 0x30000009ff0d7230 */ /* 0x100fe20000004100 */
[----:B------:R-:W-:Y:S01]  /*13ee0*/  F2FP.F16.E4M3.UNPACK_B R12, R12.H1 ;  /* 0x0000000cff0c723e */ /* 0x000fe200030006ff */
[----:B------:R-:W-:Y:S01]  /*13ef0*/  HADD2.F32 R10, -RZ, R9.H0_H0 ;  /* 0x20000009ff0a7230 */ /* 0x000fe20000004100 */
[----:B------:R-:W-:Y:S01]  /*13f00*/  F2FP.F16.E4M3.UNPACK_B R20, R20.H1 ;  /* 0x00000014ff14723e */ /* 0x000fe200030006ff */
[----:B------:R-:W-:-:S02]  /*13f10*/  HADD2.F32 R9, -RZ, R8.H1_H1 ;  /* 0x30000008ff097230 */ /* 0x000fc40000004100 */
[C---:B------:R-:W-:Y:S01]  /*13f20*/  FMUL.FTZ R11, R5.reuse, R13 ;  /* 0x0000000d050b7220 */ /* 0x040fe20000410000 */
[----:B------:R-:W-:Y:S02]  /*13f30*/  HADD2.F32 R3, -RZ, R0.H1_H1 ;  /* 0x30000000ff037230 */ /* 0x000fe40000004100 */
        /* <DEDUP_REMOVED lines=10> */
[----:B------:R-:W-:-:S02]  /*13fe0*/  HADD2.F32 R4, -RZ, R12.H1_H1 ;  /* 0x3000000cff047230 */ /* 0x000fc40000004100 */
[--C-:B------:R-:W-:Y:S02]  /*13ff0*/  HADD2.F32 R3, -RZ, R7.reuse.H1_H1 ;  /* 0x30000007ff037230 */ /* 0x100fe40000004100 */
[--C-:B------:R-:W-:Y:S02]  /*14000*/  HADD2.F32 R8, -RZ, R20.reuse.H1_H1 ;  /* 0x30000014ff087230 */ /* 0x100fe40000004100 */
[----:B------:R-:W-:Y:S02]  /*14010*/  HADD2.F32 R9, -RZ, R20.H0_H0 ;  /* 0x20000014ff097230 */ /* 0x000fe40000004100 */
[C---:B------:R-:W-:Y:S01]  /*14020*/  FMUL.FTZ R13, R3.reuse, R4 ;  /* 0x00000004030d7220 */ /* 0x040fe20000410000 */
[----:B------:R-:W-:Y:S02]  /*14030*/  HADD2.F32 R0, -RZ, R6.H1_H1 ;  /* 0x30000006ff007230 */ /* 0x000fe40000004100 */
[----:B------:R-:W-:Y:S02]  /*14040*/  HADD2.F32 R5, -RZ, R12.H0_H0 ;  /* 0x2000000cff057230 */ /* 0x000fe40000004100 */
[----:B------:R-:W-:Y:S01]  /*14050*/  FMUL.FTZ R12, R3, R8 ;  /* 0x00000008030c7220 */ /* 0x000fe20000410000 */
[----:B------:R-:W-:-:S02]  /*14060*/  HADD2.F32 R7, -RZ, R7.H0_H0 ;  /* 0x20000007ff077230 */ /* 0x000fc40000004100 */
[C---:B------:R-:W-:Y:S01]  /*14070*/  FMUL.FTZ R3, R0.reuse, R9 ;  /* 0x0000000900037220 */ /* 0x040fe20000410000 */
[----:B------:R-:W-:Y:S02]  /*14080*/  HADD2.F32 R6, -RZ, R6.H0_H0 ;  /* 0x20000006ff067230 */ /* 0x000fe40000004100 */
[-C--:B------:R-:W-:Y:S01]  /*14090*/  FMUL.FTZ R0, R0, R5.reuse ;  /* 0x0000000500007220 */ /* 0x080fe20000410000 */
[C---:B------:R-:W-:Y:S01]  /*140a0*/  FFMA.FTZ R12, R7.reuse, R4, -R12 ;  /* 0x00000004070c7223 */ /* 0x040fe2000001080c */
[----:B------:R-:W-:Y:S01]  /*140b0*/  FFMA.FTZ R13, R7, R8, R13 ;  /* 0x00000008070d7223 */ /* 0x000fe2000001000d */
[C---:B------:R-:W-:Y:S01]  /*140c0*/  FFMA.FTZ R5, R6.reuse, R5, -R3 ;  /* 0x0000000506057223 */ /* 0x040fe20000010803 */
[----:B------:R-:W-:Y:S01]  /*140d0*/  FFMA.FTZ R0, R6, R9, R0 ;  /* 0x0000000906007223 */ /* 0x000fe20000010000 */
[----:B------:R-:W-:Y:S02]  /*140e0*/  F2FP.SATFINITE.E4M3.F32.PACK_AB_MERGE_C R6, R26, R27, RZ ;  /* 0x0000001b1a06723e */ /* 0x000fe400048070ff */
[----:B------:R-:W-:-:S02]  /*140f0*/  F2FP.SATFINITE.E4M3.F32.PACK_AB_MERGE_C R7, R29, R30, RZ ;  /* 0x0000001e1d07723e */ /* 0x000fc400048070ff */
[----:B------:R-:W-:Y:S02]  /*14100*/  F2FP.SATFINITE.E4M3.F32.PACK_AB_MERGE_C R4, R15, R14, RZ ;  /* 0x0000000e0f04723e */ /* 0x000fe400048070ff */
[----:B------:R-:W-:Y:S02]  /*14110*/  F2FP.SATFINITE.E4M3.F32.PACK_AB_MERGE_C R12, R13, R12, RZ ;  /* 0x0000000c0d0c723e */ /* 0x000fe400048070ff */
[----:B------:R-:W-:Y:S02]  /*14120*/  F2FP.SATFINITE.E4M3.F32.PACK_AB_MERGE_C R6, R24, R25, R6 ;  /* 0x000000191806723e */ /* 0x000fe40004807006 */
[----:B------:R-:W-:Y:S02]  /*14130*/  F2FP.SATFINITE.E4M3.F32.PACK_AB_MERGE_C R7, R28, R21, R7 ;  /* 0x000000151c07723e */ /* 0x000fe40004807007 */
[----:B------:R-:W-:Y:S02]  /*14140*/  F2FP.SATFINITE.E4M3.F32.PACK_AB_MERGE_C R4, R10, R11, R4 ;  /* 0x0000000b0a04723e */ /* 0x000fe40004807004 */
[----:B------:R-:W-:-:S05]  /*14150*/  F2FP.SATFINITE.E4M3.F32.PACK_AB_MERGE_C R5, R0, R5, R12 ;  /* 0x000000050005723e */ /* 0x000fca000480700c */
[----:B------:R0:W-:Y:S01]  /*14160*/  STS.128 [R234+0x4000], R4 ;  /* 0x00400004ea007388 */ /* 0x0001e20000000c00 */
[----:B------:R-:W-:Y:S05]  /*14170*/  BRA `(.L_x_454) ;  /* 0x00000034003c7947 */ /* 0x000fea0003800000 */
.L_x_448:
[----:B------:R-:W-:-:S03]  /*14180*/  UMOV UR4, 0xffffffff ;  /* 0xffffffff00047882 */ /* 0x000fc60000000000 */
[----:B------:R-:W-:Y:S05]  /*14190*/  BRA.DIV UR4, `(.L_x_465) ;  /* 0x0000017204ec7947 */ /* 0x000fea000b800000 */
[----:B------:R0:W1:Y:S04]  /*141a0*/  SHFL.IDX PT, R3, R26, RZ, 0x1e1f ;  /* 0x001e1fff1a037589 */ /* 0x00006800000e0000 */
[----:B------:R0:W2:Y:S04]  /*141b0*/  SHFL.IDX PT, R21, R24, RZ, 0x1e1f ;  /* 0x001e1fff18157589 */ /* 0x0000a800000e0000 */
[----:B------:R0:W3:Y:S04]  /*141c0*/  SHFL.IDX PT, R0, R28, RZ, 0x1e1f ;  /* 0x001e1fff1c007589 */ /* 0x0000e800000e0000 */
[----:B------:R0:W4:Y:S02]  /*141d0*/  SHFL.IDX PT, R20, R29, RZ, 0x1e1f ;  /* 0x001e1fff1d147589 */ /* 0x00012400000e0000 */
.L_x_682:
[----:B------:R-:W-:Y:S01]  /*141e0*/  ULDC UR4, c[0x0][0x448] ;  /* 0x0001120000047ab9 */ /* 0x000fe20000000800 */
[----:B------:R-:W-:Y:S01]  /*141f0*/  BSSY B1, `(.L_x_466) ;  /* 0x000003a000017945 */ /* 0x000fe20003800000 */
[----:B------:R-:W-:Y:S01]  /*14200*/  IMAD R149, R149, UR4, RZ ;  /* 0x0000000495957c24 */ /* 0x000fe2000f8e02ff */
[----:B0-----:R-:W-:Y:S02]  /*14210*/  CS2R R28, SRZ ;  /* 0x00000000001c7805 */ /* 0x001fe4000001ff00 */
[----:B------:R-:W-:Y:S02]  /*14220*/  CS2R R30, SRZ ;  /* 0x00000000001e7805 */ /* 0x000fe4000001ff00 */
[----:B------:R-:W-:Y:S02]  /*14230*/  CS2R R6, SRZ ;  /* 0x0000000000067805 */ /* 0x000fe4000001ff00 */
[----:B------:R-:W-:Y:S02]  /*14240*/  CS2R R8, SRZ ;  /* 0x0000000000087805 */ /* 0x000fe4000001ff00 */
        /* <DEDUP_REMOVED lines=11> */
[C---:B------:R-:W-:Y:S01]  /*14300*/  VIADD R4, R18.reuse, 0x20 ;  /* 0x0000002012047836 */ /* 0x040fe20000000000 */
[----:B------:R-:W-:Y:S01]  /*14310*/  ULDC UR4, c[0x0][0x3f4] ;  /* 0x0000fd0000047ab9 */ /* 0x000fe20000000800 */
[C---:B------:R-:W-:Y:S02]  /*14320*/  IADD3 R5, R18.reuse, 0x40, RZ ;  /* 0x0000004012057810 */ /* 0x040fe40007ffe0ff */
[----:B------:R-:W-:Y:S02]  /*14330*/  CS2R R32, SRZ ;  /* 0x0000000000207805 */ /* 0x000fe4000001ff00 */
[----:B------:R-:W-:Y:S02]  /*14340*/  ISETP.GE.AND P2, PT, R18, UR4, PT ;  /* 0x0000000412007c0c */ /* 0x000fe4000bf46270 */
[----:B------:R-:W-:Y:S02]  /*14350*/  CS2R R34, SRZ ;  /* 0x0000000000227805 */ /* 0x000fe4000001ff00 */
[----:B------:R-:W-:-:S02]  /*14360*/  ISETP.GE.AND P1, PT, R4, UR4, PT ;  /* 0x0000000404007c0c */ /* 0x000fc4000bf26270 */
[----:B------:R-:W-:Y:S02]  /*14370*/  CS2R R28, SRZ ;  /* 0x00000000001c7805 */ /* 0x000fe4000001ff00 */
[----:B------:R-:W-:Y:S02]  /*14380*/  ISETP.GE.AND P0, PT, R5, UR4, PT ;  /* 0x0000000405007c0c */ /* 0x000fe4000bf06270 */
[----:B------:R-:W-:Y:S02]  /*14390*/  CS2R R30, SRZ ;  /* 0x00000000001e7805 */ /* 0x000fe4000001ff00 */
[----:B------:R-:W-:Y:S02]  /*143a0*/  CS2R R12, SRZ ;  /* 0x00000000000c7805 */ /* 0x000fe4000001ff00 */
[----:B------:R-:W-:Y:S02]  /*143b0*/  CS2R R14, SRZ ;  /* 0x00000000000e7805 */ /* 0x000fe4000001ff00 */
[----:B------:R-:W-:-:S02]  /*143c0*/  @!P2 SHF.R.S32.HI R5, RZ, 0x1f, R18 ;  /* 0x0000001fff05a819 */ /* 0x000fc40000011412 */
[C---:B-1----:R-:W-:Y:S01]  /*143d0*/  @!P2 IADD3 R36, P3, R18.reuse, R3, RZ ;  /* 0x000000031224a210 */ /* 0x042fe20007f7e0ff */
[----:B------:R-:W-:Y:S01]  /*143e0*/  @!P1 IMAD.SHL.U32 R42, R237, 0x10, RZ ;  /* 0x00000010ed2a9824 */ /* 0x000fe200078e00ff */
[----:B--2---:R-:W-:-:S03]  /*143f0*/  @!P2 IADD3 R38, P4, R18, R21, RZ ;  /* 0x000000151226a210 */ /* 0x004fc60007f9e0ff */
[--C-:B---3--:R-:W-:Y:S02]  /*14400*/  @!P2 IMAD.X R37, R0, 0x1, R5.reuse, P3 ;  /* 0x000000010025a824 */ /* 0x108fe400018e0605 */
[----:B----4-:R-:W-:Y:S01]  /*14410*/  @!P2 IMAD.X R39, R20, 0x1, R5, P4 ;  /* 0x000000011427a824 */ /* 0x010fe200020e0605 */
[----:B------:R-:W-:Y:S02]  /*14420*/  @!P1 SHF.R.S32.HI R5, RZ, 0x1f, R42 ;  /* 0x0000001fff059819 */ /* 0x000fe4000001142a */
[----:B------:R-:W-:Y:S02]  /*14430*/  CS2R R6, SRZ ;  /* 0x0000000000067805 */ /* 0x000fe4000001ff00 */
[----:B------:R-:W-:Y:S02]  /*14440*/  CS2R R24, SRZ ;  /* 0x0000000000187805 */ /* 0x000fe4000001ff00 */
[----:B------:R-:W-:Y:S02]  /*14450*/  CS2R R26, SRZ ;  /* 0x00000000001a7805 */ /* 0x000fe4000001ff00 */
[----:B------:R-:W-:-:S02]  /*14460*/  CS2R R8, SRZ ;  /* 0x0000000000087805 */ /* 0x000fc4000001ff00 */
[----:B------:R-:W-:Y:S01]  /*14470*/  CS2R R10, SRZ ;  /* 0x00000000000a7805 */ /* 0x000fe2000001ff00 */
[----:B------:R0:W5:Y:S04]  /*14480*/  @!P2 LD.E.128 R32, desc[UR54][R36.64] ;  /* 0x000000362420a980 */ /* 0x000168000c101d00 */
[----:B------:R0:W5:Y:S01]  /*14490*/  @!P2 LD.E.128 R28, desc[UR54][R38.64] ;  /* 0x00000036261ca980 */ /* 0x000162000c101d00 */
[----:B------:R-:W-:Y:S01]  /*144a0*/  @!P0 IMAD.SHL.U32 R48, R40, 0x10, RZ ;  /* 0x0000001028308824 */ /* 0x000fe200078e00ff */
[-C--:B------:R-:W-:Y:S02]  /*144b0*/  @!P1 IADD3 R40, P5, R3, R42.reuse, RZ ;  /* 0x0000002a03289210 */ /* 0x080fe40007fbe0ff */
[----:B------:R-:W-:Y:S02]  /*144c0*/  @!P1 IADD3 R42, P4, R21, R42, RZ ;  /* 0x0000002a152a9210 */ /* 0x000fe40007f9e0ff */
[----:B------:R-:W-:-:S02]  /*144d0*/  @!P0 IADD3 R46, P3, R3, R48, RZ ;  /* 0x00000030032e8210 */ /* 0x000fc40007f7e0ff */
[----:B------:R-:W-:Y:S01]  /*144e0*/  @!P0 SHF.R.S32.HI R3, RZ, 0x1f, R48 ;  /* 0x0000001fff038819 */ /* 0x000fe20000011430 */
[----:B------:R-:W-:Y:S01]  /*144f0*/  @!P1 IMAD.X R43, R20, 0x1, R5, P4 ;  /* 0x00000001142b9824 */ /* 0x000fe200020e0605 */
[C---:B------:R-:W-:Y:S02]  /*14500*/  @!P1 IADD3.X R41, R0.reuse, R5, RZ, P5, !PT ;  /* 0x0000000500299210 */ /* 0x040fe40002ffe4ff */
[----:B------:R-:W-:Y:S02]  /*14510*/  @!P0 IADD3 R48, P5, R21, R48, RZ ;  /* 0x0000003015308210 */ /* 0x000fe40007fbe0ff */
[----:B------:R-:W-:Y:S01]  /*14520*/  CS2R R4, SRZ ;  /* 0x0000000000047805 */ /* 0x000fe2000001ff00 */
[--C-:B------:R-:W-:Y:S01]  /*14530*/  @!P0 IMAD.X R47, R0, 0x1, R3.reuse, P3 ;  /* 0x00000001002f8824 */ /* 0x100fe200018e0603 */
[----:B------:R0:W5:Y:S01]  /*14540*/  @!P1 LD.E.128 R12, desc[UR54][R40.64] ;  /* 0x00000036280c9980 */ /* 0x000162000c101d00 */
[----:B------:R-:W-:-:S03]  /*14550*/  @!P0 IMAD.X R49, R20, 0x1, R3, P5 ;  /* 0x0000000114318824 */ /* 0x000fc600028e0603 */
[----:B------:R0:W5:Y:S04]  /*14560*/  @!P1 LD.E.128 R4, desc[UR54][R42.64] ;  /* 0x000000362a049980 */ /* 0x000168000c101d00 */
[----:B------:R0:W5:Y:S04]  /*14570*/  @!P0 LD.E.128 R24, desc[UR54][R46.64] ;  /* 0x000000362e188980 */ /* 0x000168000c101d00 */
[----:B------:R0:W5:Y:S02]  /*14580*/  @!P0 LD.E.128 R8, desc[UR54][R48.64] ;  /* 0x0000003630088980 */ /* 0x000164000c101d00 */
.L_x_467:
[----:B------:R-:W-:Y:S05]  /*14590*/  BSYNC B1 ;  /* 0x0000000000017941 */ /* 0x000fea0003800000 */
.L_x_466:
[----:B------:R-:W-:Y:S01]  /*145a0*/  ULEA.HI UR4, UR43, UR43, URZ, 0x1 ;  /* 0x0000002b2b047291 */ /* 0x000fe2000f8f083f */
[----:B---3--:R-:W-:Y:S01]  /*145b0*/  IMAD R0, R145, -0x80, R149 ;  /* 0xffffff8091007824 */ /* 0x008fe200078e0295 */
[----:B------:R-:W-:Y:S02]  /*145c0*/  BSSY B1, `(.L_x_468) ;  /* 0x0000009000017945 */ /* 0x000fe40003800000 */
[----:B------:R-:W-:Y:S02]  /*145d0*/  ULOP3.LUT UR4, UR4, 0xfffffffe, URZ, 0xc0, !UPT ;  /* 0xfffffffe04047892 */ /* 0x000fe4000f8ec03f */
[----:B-1----:R-:W-:Y:S02]  /*145e0*/  VIMNMX R3, R0, 0x80, PT ;  /* 0x0000008000037848 */ /* 0x002fe40003fe0100 */
[----:B------:R-:W-:Y:S02]  /*145f0*/  UIADD3 UR4, UR43, -UR4, URZ ;  /* 0x800000042b047290 */ /* 0x000fe4000fffe03f */
[----:B------:R-:W-:-:S04]  /*14600*/  ISETP.GE.AND P1, PT, R168, R3, PT ;  /* 0x00000003a800720c */ /* 0x000fc80003f26270 */
[----:B--2---:R-:W-:-:S05]  /*14610*/  IMAD.U32 R21, RZ, RZ, UR4 ;  /* 0x00000004ff157e24 */ /* 0x004fca000f8e00ff */
[----:B------:R-:W-:-:S04]  /*14620*/  SHF.L.U32 R21, R21, 0x1f, RZ ;  /* 0x0000001f15157819 */ /* 0x000fc800000006ff */
[----:B------:R-:W1:Y:S02]  /*14630*/  SYNCS.PHASECHK.TRANS64.TRYWAIT P0, [R16+URZ+0x29800], R21 ;  /* 0x02980015100075a7 */ /* 0x000e64000800017f */
[----:B-1----:R-:W-:Y:S05]  /*14640*/  @!P0 BRA `(.L_x_469) ;  /* 0x0000017000348947 */ /* 0x002fea0003800000 */
.L_x_683:
[----:B------:R-:W-:Y:S05]  /*14650*/  BSYNC B1 ;  /* 0x0000000000017941 */ /* 0x000fea0003800000 */
.L_x_468:
[----:B------:R-:W-:Y:S05]  /*14660*/  @P1 BRA `(.L_x_454) ;  /* 0x0000003000001947 */ /* 0x000fea0003800000 */
[----:B------:R-:W2:Y:S01]  /*14670*/  LDC R0, c[0x0][0x3f4] ;  /* 0x0000fd00ff007b82 */ /* 0x000ea20000000800 */
[C---:B-1----:R-:W-:Y:S01]  /*14680*/  VIADD R21, R18.reuse, 0x40 ;  /* 0x0000004012157836 */ /* 0x042fe20000000000 */
[C---:B------:R-:W-:Y:S01]  /*14690*/  IADD3 R3, R18.reuse, 0x20, RZ ;  /* 0x0000002012037810 */ /* 0x040fe20007ffe0ff */
[----:B------:R-:W-:Y:S01]  /*146a0*/  BSSY B1, `(.L_x_470) ;  /* 0x0000101000017945 */ /* 0x000fe20003800000 */
[-C--:B--2---:R-:W-:Y:S02]  /*146b0*/  ISETP.GE.AND P0, PT, R18, R0.reuse, PT ;  /* 0x000000001200720c */ /* 0x084fe40003f06270 */
[-C--:B------:R-:W-:Y:S02]  /*146c0*/  ISETP.GE.AND P1, PT, R3, R0.reuse, PT ;  /* 0x000000000300720c */ /* 0x080fe40003f26270 */
[----:B------:R-:W-:-:S09]  /*146d0*/  ISETP.GE.AND P2, PT, R21, R0, PT ;  /* 0x000000001500720c */ /* 0x000fd20003f46270 */
[----:B------:R-:W-:Y:S05]  /*146e0*/  @P0 BRA `(.L_x_471) ;  /* 0x0000000c00f00947 */ /* 0x000fea0003800000 */
[----:B------:R-:W2:Y:S01]  /*146f0*/  LDL R65, [R1+0x58] ;  /* 0x0000580001417983 */ /* 0x000ea20000100800 */
[----:B----4-:R-:W0:Y:S01]  /*14700*/  S2R R20, SR_TID.X ;  /* 0x0000000000147919 */ /* 0x010e220000002100 */
[----:B-----5:R-:W-:-:S04]  /*14710*/  SHF.R.U32.HI R3, RZ, 0x8, R32 ;  /* 0x00000008ff037819 */ /* 0x020fc80000011620 */
[----:B------:R-:W-:Y:S01]  /*14720*/  LOP3.LUT R21, R3, 0xff, RZ, 0xc0, !PT ;  /* 0x000000ff03157812 */ /* 0x000fe200078ec0ff */
[----:B0-----:R-:W-:-:S05]  /*14730*/  VIADD R38, R20, 0xffffff80 ;  /* 0xffffff8014267836 */ /* 0x001fca0000000000 */
[----:B------:R-:W-:-:S04]  /*14740*/  LEA.HI R40, R38, R38, RZ, 0x1 ;  /* 0x0000002626287211 */ /* 0x000fc800078f08ff */
[----:B------:R-:W-:-:S05]  /*14750*/  LOP3.LUT R40, R40, 0xfffffffe, RZ, 0xc0, !PT ;  /* 0xfffffffe28287812 */ /* 0x000fca00078ec0ff */
[----:B------:R-:W-:Y:S01]  /*14760*/  IMAD.IADD R40, R38, 0x1, -R40 ;  /* 0x0000000126287824 */ /* 0x000fe200078e0a28 */
[----:B------:R-:W-:-:S04]  /*14770*/  LOP3.LUT R20, R32, 0xff, RZ, 0xc0, !PT ;  /* 0x000000ff20147812 */ /* 0x000fc800078ec0ff */
[----:B------:R-:W-:Y:S02]  /*14780*/  LEA.HI R3, R0, R40, RZ, 0x1c ;  /* 0x0000002800037211 */ /* 0x000fe400078fe0ff */
[----:B------:R-:W-:Y:S02]  /*14790*/  PRMT R45, R21, 0x7604, R20 ;  /* 0x00007604152d7816 */ /* 0x000fe40000000014 */
[----:B------:R-:W-:-:S04]  /*147a0*/  SHF.R.S32.HI R20, RZ, 0x1f, R3 ;  /* 0x0000001fff147819 */ /* 0x000fc80000011403 */
[----:B------:R-:W-:Y:S01]  /*147b0*/  LEA.HI R21, R20, R3, RZ, 0x2 ;  /* 0x0000000314157211 */ /* 0x000fe200078f10ff */
[----:B------:R-:W-:-:S03]  /*147c0*/  IMAD.SHL.U32 R20, R3, 0x10, RZ ;  /* 0x0000001003147824 */ /* 0x000fc600078e00ff */
[----:B------:R-:W-:Y:S02]  /*147d0*/  SHF.L.U32 R21, R21, 0xb, RZ ;  /* 0x0000000b15157819 */ /* 0x000fe400000006ff */
[----:B------:R-:W-:Y:S02]  /*147e0*/  LOP3.LUT R3, R175, 0x30, R20, 0xf8, !PT ;  /* 0x00000030af037812 */ /* 0x000fe400078ef814 */
[----:B------:R-:W-:Y:S02]  /*147f0*/  SHF.R.U32.HI R37, RZ, 0x8, R33 ;  /* 0x00000008ff257819 */ /* 0x000fe40000011621 */
[----:B------:R-:W-:Y:S02]  /*14800*/  SHF.R.U32.HI R39, RZ, 0x8, R34 ;  /* 0x00000008ff277819 */ /* 0x000fe40000011622 */
[----:B------:R-:W-:Y:S02]  /*14810*/  LOP3.LUT R3, R3, R196, RZ, 0x3c, !PT ;  /* 0x000000c403037212 */ /* 0x000fe400078e3cff */
[----:B------:R-:W-:-:S02]  /*14820*/  LOP3.LUT R20, R21, 0xffffe000, RZ, 0xc0, !PT ;  /* 0xffffe00015147812 */ /* 0x000fc400078ec0ff */
[----:B------:R-:W-:Y:S02]  /*14830*/  LOP3.LUT R36, R33, 0xff, RZ, 0xc0, !PT ;  /* 0x000000ff21247812 */ /* 0x000fe400078ec0ff */
[----:B------:R-:W-:Y:S02]  /*14840*/  LOP3.LUT R38, R34, 0xff, RZ, 0xc0, !PT ;  /* 0x000000ff22267812 */ /* 0x000fe400078ec0ff */
[----:B------:R-:W-:Y:S02]  /*14850*/  LOP3.LUT R37, R37, 0xff, RZ, 0xc0, !PT ;  /* 0x000000ff25257812 */ /* 0x000fe400078ec0ff */
[----:B------:R-:W-:Y:S02]  /*14860*/  LOP3.LUT R39, R39, 0xff, RZ, 0xc0, !PT ;  /* 0x000000ff27277812 */ /* 0x000fe400078ec0ff */
[----:B------:R-:W-:Y:S02]  /*14870*/  IADD3 R3, R3, R197, R20 ;  /* 0x000000c503037210 */ /* 0x000fe40007ffe014 */
[----:B------:R-:W-:-:S02]  /*14880*/  PRMT R46, R37, 0x7604, R36 ;  /* 0x00007604252e7816 */ /* 0x000fc40000000024 */
[----:B------:R-:W-:Y:S01]  /*14890*/  PRMT R47, R39, 0x7604, R38 ;  /* 0x00007604272f7816 */ /* 0x000fe20000000026 */
[----:B------:R-:W-:Y:S01]  /*148a0*/  IMAD.IADD R3, R16, 0x1, R3 ;  /* 0x0000000110037824 */ /* 0x000fe200078e0203 */
[----:B------:R-:W-:Y:S02]  /*148b0*/  SHF.R.U32.HI R37, RZ, 0x8, R35 ;  /* 0x00000008ff257819 */ /* 0x000fe40000011623 */
[----:B------:R-:W-:Y:S02]  /*148c0*/  SHF.R.U32.HI R39, RZ, 0x8, R28 ;  /* 0x00000008ff277819 */ /* 0x000fe4000001161c */
[----:B------:R-:W-:Y:S01]  /*148d0*/  LOP3.LUT R36, R35, 0xff, RZ, 0xc0, !PT ;  /* 0x000000ff23247812 */ /* 0x000fe200078ec0ff */
[----:B------:R-:W0:Y:S01]  /*148e0*/  LDS.128 R40, [R3+0x14400] ;  /* 0x0144000003287984 */ /* 0x000e220000000c00 */
[----:B------:R-:W-:Y:S02]  /*148f0*/  LOP3.LUT R38, R28, 0xff, RZ, 0xc0, !PT ;  /* 0x000000ff1c267812 */ /* 0x000fe400078ec0ff */
[----:B------:R-:W-:-:S02]  /*14900*/  LOP3.LUT R37, R37, 0xff, RZ, 0xc0, !PT ;  /* 0x000000ff25257812 */ /* 0x000fc400078ec0ff */
[----:B------:R-:W-:Y:S02]  /*14910*/  LOP3.LUT R39, R39, 0xff, RZ, 0xc0, !PT ;  /* 0x000000ff27277812 */ /* 0x000fe400078ec0ff */
[----:B------:R-:W-:Y:S02]  /*14920*/  PRMT R48, R37, 0x7604, R36 ;  /* 0x0000760425307816 */ /* 0x000fe40000000024 */
[----:B------:R-:W-:Y:S02]  /*14930*/  PRMT R51, R39, 0x7604, R38 ;  /* 0x0000760427337816 */ /* 0x000fe40000000026 */
[----:B------:R-:W-:Y:S02]  /*14940*/  SHF.R.U32.HI R53, RZ, 0x8, R31 ;  /* 0x00000008ff357819 */ /* 0x000fe4000001161f */
        /* <DEDUP_REMOVED lines=13> */
[----:B------:R-:W-:Y:S01]  /*14a20*/  SHF.R.U32.HI R49, RZ, 0x10, R35 ;  /* 0x00000010ff317819 */ /* 0x000fe20000011623 */
[----:B------:R-:W-:-:S02]  /*14a30*/  IMAD.U32 R53, R53, 0x10000, RZ ;  /* 0x0001000035357824 */ /* 0x000fc400078e00ff */
[----:B------:R-:W-:Y:S01]  /*14a40*/  IMAD.U32 R21, R21, 0x10000, RZ ;  /* 0x0001000015157824 */ /* 0x000fe200078e00ff */
[----:B------:R-:W-:Y:S01]  /*14a50*/  SHF.R.U32.HI R59, RZ, 0x10, R31 ;  /* 0x00000010ff3b7819 */ /* 0x000fe2000001161f */
[----:B------:R-:W-:Y:S01]  /*14a60*/  IMAD.U32 R49, R49, 0x10000, RZ ;  /* 0x0001000031317824 */ /* 0x000fe200078e00ff */
[----:B------:R-:W-:Y:S02]  /*14a70*/  LOP3.LUT R55, R20, 0xff0000, R53, 0xf8, !PT ;  /* 0x00ff000014377812 */ /* 0x000fe400078ef835 */
[----:B------:R-:W-:Y:S02]  /*14a80*/  LOP3.LUT R21, R46, 0xff0000, R21, 0xf8, !PT ;  /* 0x00ff00002e157812 */ /* 0x000fe400078ef815 */
[----:B------:R-:W-:Y:S02]  /*14a90*/  SHF.L.U32 R59, R59, 0x10, RZ ;  /* 0x000000103b3b7819 */ /* 0x000fe400000006ff */
[----:B------:R-:W-:Y:S02]  /*14aa0*/  LOP3.LUT R49, R48, 0xff0000, R49, 0xf8, !PT ;  /* 0x00ff000030317812 */ /* 0x000fe400078ef831 */
[----:B------:R-:W-:-:S02]  /*14ab0*/  LOP3.LUT R45, R45, 0xff0000, R32, 0xf8, !PT ;  /* 0x00ff00002d2d7812 */ /* 0x000fc400078ef820 */
[----:B------:R-:W-:Y:S02]  /*14ac0*/  LOP3.LUT R47, R47, 0xff0000, R34, 0xf8, !PT ;  /* 0x00ff00002f2f7812 */ /* 0x000fe400078ef822 */
[----:B------:R-:W-:Y:S02]  /*14ad0*/  LOP3.LUT R55, R55, 0xff000000, R29, 0xf8, !PT ;  /* 0xff00000037377812 */ /* 0x000fe400078ef81d */
[----:B------:R-:W-:Y:S02]  /*14ae0*/  LOP3.LUT R53, R21, 0xff000000, R33, 0xf8, !PT ;  /* 0xff00000015357812 */ /* 0x000fe400078ef821 */
[----:B------:R-:W-:Y:S02]  /*14af0*/  LOP3.LUT R59, R52, 0xff0000, R59, 0xf8, !PT ;  /* 0x00ff0000343b7812 */ /* 0x000fe400078ef83b */
[----:B------:R-:W-:Y:S02]  /*14b00*/  LOP3.LUT R45, R45, 0xff000000, R32, 0xf8, !PT ;  /* 0xff0000002d2d7812 */ /* 0x000fe400078ef820 */
[----:B------:R-:W-:-:S02]  /*14b10*/  LOP3.LUT R54, R49, 0xff000000, R35, 0xf8, !PT ;  /* 0xff00000031367812 */ /* 0x000fc400078ef823 */
[----:B------:R-:W-:Y:S02]  /*14b20*/  LOP3.LUT R20, R47, 0xff000000, R34, 0xf8, !PT ;  /* 0xff0000002f147812 */ /* 0x000fe400078ef822 */
[----:B------:R-:W-:Y:S02]  /*14b30*/  F2FP.F16.E4M3.UNPACK_B R35, R55 ;  /* 0x00000037ff23723e */ /* 0x000fe400020006ff */
[----:B0-----:R-:W-:Y:S02]  /*14b40*/  F2FP.F16.E4M3.UNPACK_B R32, R41 ;  /* 0x00000029ff20723e */ /* 0x001fe400020006ff */
[----:B------:R-:W-:Y:S02]  /*14b50*/  F2FP.F16.E4M3.UNPACK_B R34, R53 ;  /* 0x00000035ff22723e */ /* 0x000fe400020006ff */
[----:B------:R-:W-:Y:S01]  /*14b60*/  LOP3.LUT R59, R59, 0xff000000, R31, 0xf8, !PT ;  /* 0xff0000003b3b7812 */ /* 0x000fe200078ef81f */
[----:B------:R-:W-:Y:S01]  /*14b70*/  HADD2.F32 R56, -RZ, R35.H0_H0 ;  /* 0x20000023ff387230 */ /* 0x000fe20000004100 */
[----:B------:R-:W-:Y:S01]  /*14b80*/  LOP3.LUT R51, R51, 0xff0000, R28, 0xf8, !PT ;  /* 0x00ff000033337812 */ /* 0x000fe200078ef81c */
[----:B------:R-:W-:Y:S01]  /*14b90*/  HADD2.F32 R29, -RZ, R32.H0_H0 ;  /* 0x20000020ff1d7230 */ /* 0x000fe20000004100 */
[----:B------:R-:W-:-:S02]  /*14ba0*/  LOP3.LUT R21, R57, 0xff0000, R30, 0xf8, !PT ;  /* 0x00ff000039157812 */ /* 0x000fc400078ef81e */
[----:B------:R-:W-:Y:S02]  /*14bb0*/  LOP3.LUT R57, R51, 0xff000000, R28, 0xf8, !PT ;  /* 0xff00000033397812 */ /* 0x000fe400078ef81c */
[-C--:B------:R-:W-:Y:S02]  /*14bc0*/  F2FP.F16.E4M3.UNPACK_B R50, R40.reuse ;  /* 0x00000028ff32723e */ /* 0x080fe400020006ff */
[----:B------:R-:W-:Y:S01]  /*14bd0*/  F2FP.F16.E4M3.UNPACK_B R51, R40.H1 ;  /* 0x00000028ff33723e */ /* 0x000fe200030006ff */
[----:B------:R-:W-:Y:S01]  /*14be0*/  FMUL.FTZ R40, R29, R56 ;  /* 0x000000381d287220 */ /* 0x000fe20000410000 */
[-C--:B------:R-:W-:Y:S02]  /*14bf0*/  F2FP.F16.E4M3.UNPACK_B R49, R43.reuse ;  /* 0x0000002bff31723e */ /* 0x080fe400020006ff */
[----:B------:R-:W-:Y:S02]  /*14c00*/  F2FP.F16.E4M3.UNPACK_B R52, R43.H1 ;  /* 0x0000002bff34723e */ /* 0x000fe400030006ff */
[----:B------:R-:W-:-:S02]  /*14c10*/  F2FP.F16.E4M3.UNPACK_B R41, R41.H1 ;  /* 0x00000029ff29723e */ /* 0x000fc400030006ff */
[----:B------:R-:W-:Y:S01]  /*14c20*/  F2FP.F16.E4M3.UNPACK_B R55, R55.H1 ;  /* 0x00000037ff37723e */ /* 0x000fe200030006ff */
[----:B------:R-:W-:Y:S01]  /*14c30*/  HADD2.F32 R32, -RZ, R32.H1_H1 ;  /* 0x30000020ff207230 */ /* 0x000fe20000004100 */
[----:B------:R-:W-:Y:S01]  /*14c40*/  F2FP.F16.E4M3.UNPACK_B R53, R53.H1 ;  /* 0x00000035ff35723e */ /* 0x000fe200030006ff */
[----:B--2---:R-:W0:Y:S02]  /*14c50*/  LDS.128 R36, [R65+0x14400] ;  /* 0x0144000041247984 */ /* 0x004e240000000c00 */
[----:B0-----:R-:W-:Y:S02]  /*14c60*/  F2FP.F16.E4M3.UNPACK_B R31, R37 ;  /* 0x00000025ff1f723e */ /* 0x001fe400020006ff */
[-C--:B------:R-:W-:Y:S02]  /*14c70*/  F2FP.F16.E4M3.UNPACK_B R46, R39.reuse ;  /* 0x00000027ff2e723e */ /* 0x080fe400020006ff */
[----:B------:R-:W-:Y:S02]  /*14c80*/  F2FP.F16.E4M3.UNPACK_B R48, R39.H1 ;  /* 0x00000027ff30723e */ /* 0x000fe400030006ff */
[----:B------:R-:W-:-:S02]  /*14c90*/  F2FP.F16.E4M3.UNPACK_B R39, R36 ;  /* 0x00000024ff27723e */ /* 0x000fc400020006ff */
[----:B------:R-:W-:Y:S01]  /*14ca0*/  F2FP.F16.E4M3.UNPACK_B R47, R36.H1 ;  /* 0x00000024ff2f723e */ /* 0x000fe200030006ff */
[----:B------:R-:W-:Y:S02]  /*14cb0*/  HADD2.F32 R36, -RZ, R34.H0_H0 ;  /* 0x20000022ff247230 */ /* 0x000fe40000004100 */
[----:B------:R-:W-:-:S03]  /*14cc0*/  HADD2.F32 R33, -RZ, R31.H0_H0 ;  /* 0x2000001fff217230 */ /* 0x000fc60000004100 */
[-C--:B------:R-:W-:Y:S02]  /*14cd0*/  FMUL.FTZ R43, R29, R36.reuse ;  /* 0x000000241d2b7220 */ /* 0x080fe40000410000 */
[C---:B------:R-:W-:Y:S02]  /*14ce0*/  FFMA.FTZ R29, R33.reuse, R36, -R40 ;  /* 0x00000024211d7223 */ /* 0x040fe40000010828 */
[----:B------:R-:W-:Y:S01]  /*14cf0*/  FFMA.FTZ R33, R33, R56, R43 ;  /* 0x0000003821217223 */ /* 0x000fe2000001002b */
[----:B------:R-:W-:Y:S01]  /*14d00*/  HADD2.F32 R43, -RZ, R35.H1_H1 ;  /* 0x30000023ff2b7230 */ /* 0x000fe20000004100 */
[----:B------:R-:W-:Y:S01]  /*14d10*/  F2FP.F16.E4M3.UNPACK_B R37, R37.H1 ;  /* 0x00000025ff25723e */ /* 0x000fe200030006ff */
[----:B------:R-:W-:Y:S02]  /*14d20*/  HADD2.F32 R36, -RZ, R34.H1_H1 ;  /* 0x30000022ff247230 */ /* 0x000fe40000004100 */
[----:B------:R-:W-:Y:S02]  /*14d30*/  HADD2.F32 R56, -RZ, R55.H0_H0 ;  /* 0x20000037ff387230 */ /* 0x000fe40000004100 */
[----:B------:R-:W-:-:S02]  /*14d40*/  HADD2.F32 R34, -RZ, R41.H0_H0 ;  /* 0x20000029ff227230 */ /* 0x000fc40000004100 */
[C---:B------:R-:W-:Y:S01]  /*14d50*/  FMUL.FTZ R58, R32.reuse, R43 ;  /* 0x0000002b203a7220 */ /* 0x040fe20000410000 */
[----:B------:R-:W-:Y:S02]  /*14d60*/  HADD2.F32 R31, -RZ, R31.H1_H1 ;  /* 0x3000001fff1f7230 */ /* 0x000fe40000004100 */
[----:B------:R-:W-:Y:S02]  /*14d70*/  HADD2.F32 R40, -RZ, R53.H0_H0 ;  /* 0x20000035ff287230 */ /* 0x000fe40000004100 */
[----:B------:R-:W-:Y:S01]  /*14d80*/  FMUL.FTZ R60, R32, R36 ;  /* 0x00000024203c7220 */ /* 0x000fe20000410000 */
[----:B------:R-:W-:Y:S02]  /*14d90*/  HADD2.F32 R35, -RZ, R37.H0_H0 ;  /* 0x20000025ff237230 */ /* 0x000fe40000004100 */
[C---:B------:R-:W-:Y:S01]  /*14da0*/  FMUL.FTZ R62, R34.reuse, R56 ;  /* 0x00000038223e7220 */ /* 0x040fe20000410000 */
[C---:B------:R-:W-:Y:S01]  /*14db0*/  FFMA.FTZ R32, R31.reuse, R36, -R58 ;  /* 0x000000241f207223 */ /* 0x040fe2000001083a */
[-C--:B------:R-:W-:Y:S01]  /*14dc0*/  FMUL.FTZ R61, R34, R40.reuse ;  /* 0x00000028223d7220 */ /* 0x080fe20000410000 */
[----:B------:R-:W-:Y:S01]  /*14dd0*/  F2FP.F16.E4M3.UNPACK_B R58, R59 ;  /* 0x0000003bff3a723e */ /* 0x000fe200020006ff */
[----:B------:R-:W-:Y:S01]  /*14de0*/  FFMA.FTZ R34, R31, R43, R60 ;  /* 0x0000002b1f227223 */ /* 0x000fe2000001003c */
[C---:B------:R-:W-:Y:S01]  /*14df0*/  FFMA.FTZ R31, R35.reuse, R40, -R62 ;  /* 0x00000028231f7223 */ /* 0x040fe2000001083e */
[----:B------:R-:W-:Y:S01]  /*14e00*/  F2FP.F16.E4M3.UNPACK_B R43, R54 ;  /* 0x00000036ff2b723e */ /* 0x000fe200020006ff */
[----:B------:R-:W-:Y:S01]  /*14e10*/  FFMA.FTZ R35, R35, R56, R61 ;  /* 0x0000003823237223 */ /* 0x000fe2000001003d */
[----:B------:R-:W-:-:S02]  /*14e20*/  HADD2.F32 R53, -RZ, R53.H1_H1 ;  /* 0x30000035ff357230 */ /* 0x000fc40000004100 */
[----:B------:R-:W-:Y:S02]  /*14e30*/  HADD2.F32 R56, -RZ, R55.H1_H1 ;  /* 0x30000037ff387230 */ /* 0x000fe40000004100 */
[----:B------:R-:W-:Y:S02]  /*14e40*/  HADD2.F32 R36, -RZ, R41.H1_H1 ;  /* 0x30000029ff247230 */ /* 0x000fe40000004100 */
[----:B------:R-:W-:Y:S02]  /*14e50*/  HADD2.F32 R60, -RZ, R58.H0_H0 ;  /* 0x2000003aff3c7230 */ /* 0x000fe40000004100 */
[----:B------:R-:W-:Y:S02]  /*14e60*/  HADD2.F32 R40, -RZ, R49.H0_H0 ;  /* 0x20000031ff287230 */ /* 0x000fe40000004100 */
[----:B------:R-:W-:Y:S02]  /*14e70*/  HADD2.F32 R55, -RZ, R43.H0_H0 ;  /* 0x2000002bff377230 */ /* 0x000fe40000004100 */
[----:B------:R-:W-:Y:S01]  /*14e80*/  FMUL.FTZ R62, R36, R56 ;  /* 0x00000038243e7220 */ /* 0x000fe20000410000 */
[----:B------:R-:W-:-:S02]  /*14e90*/  HADD2.F32 R37, -RZ, R37.H1_H1 ;  /* 0x30000025ff257230 */ /* 0x000fc40000004100 */
[----:B------:R-:W-:Y:S01]  /*14ea0*/  FMUL.FTZ R61, R36, R53 ;  /* 0x00000035243d7220 */ /* 0x000fe20000410000 */
[----:B------:R-:W-:Y:S02]  /*14eb0*/  HADD2.F32 R41, -RZ, R46.H0_H0 ;  /* 0x2000002eff297230 */ /* 0x000fe40000004100 */
[C---:B------:R-:W-:Y:S01]  /*14ec0*/  FMUL.FTZ R64, R40.reuse, R60 ;  /* 0x0000003c28407220 */ /* 0x040fe20000410000 */
[----:B------:R-:W-:Y:S01]  /*14ed0*/  FMUL.FTZ R63, R40, R55 ;  /* 0x00000037283f7220 */ /* 0x000fe20000410000 */
[----:B------:R-:W-:Y:S01]  /*14ee0*/  F2FP.F16.E4M3.UNPACK_B R59, R59.H1 ;  /* 0x0000003bff3b723e */ /* 0x000fe200030006ff */
[C---:B------:R-:W-:Y:S01]  /*14ef0*/  FFMA.FTZ R36, R37.reuse, R53, -R62 ;  /* 0x0000003525247223 */ /* 0x040fe2000001083e */
[----:B------:R-:W-:Y:S01]  /*14f00*/  FFMA.FTZ R40, R37, R56, R61 ;  /* 0x0000003825287223 */ /* 0x000fe2000001003d */
[----:B------:R-:W-:Y:S01]  /*14f10*/  F2FP.F16.E4M3.UNPACK_B R54, R54.H1 ;  /* 0x00000036ff36723e */ /* 0x000fe200030006ff */
[----:B------:R-:W-:Y:S01]  /*14f20*/  FFMA.FTZ R37, R41, R55, -R64 ;  /* 0x0000003729257223 */ /* 0x000fe20000010840 */
[----:B------:R-:W-:-:S02]  /*14f30*/  HADD2.F32 R55, -RZ, R43.H1_H1 ;  /* 0x3000002bff377230 */ /* 0x000fc40000004100 */
[----:B------:R-:W-:Y:S01]  /*14f40*/  FFMA.FTZ R41, R41, R60, R63 ;  /* 0x0000003c29297223 */ /* 0x000fe2000001003f */
[----:B------:R-:W-:Y:S02]  /*14f50*/  HADD2.F32 R43, -RZ, R46.H1_H1 ;  /* 0x3000002eff2b7230 */ /* 0x000fe40000004100 */
[----:B------:R-:W-:Y:S02]  /*14f60*/  HADD2.F32 R46, -RZ, R49.H1_H1 ;  /* 0x30000031ff2e7230 */ /* 0x000fe40000004100 */
[----:B------:R-:W-:Y:S02]  /*14f70*/  HADD2.F32 R60, -RZ, R59.H0_H0 ;  /* 0x2000003bff3c7230 */ /* 0x000fe40000004100 */
[----:B------:R-:W-:Y:S02]  /*14f80*/  HADD2.F32 R53, -RZ, R52.H0_H0 ;  /* 0x20000034ff357230 */ /* 0x000fe40000004100 */
[----:B------:R-:W-:Y:S02]  /*14f90*/  HADD2.F32 R56, -RZ, R54.H0_H0 ;  /* 0x20000036ff387230 */ /* 0x000fe40000004100 */
[----:B------:R-:W-:Y:S01]  /*14fa0*/  FMUL.FTZ R61, R46, R55 ;  /* 0x000000372e3d7220 */ /* 0x000fe20000410000 */
[----:B------:R-:W-:-:S02]  /*14fb0*/  HADD2.F32 R58, -RZ, R58.H1_H1 ;  /* 0x3000003aff3a7230 */ /* 0x000fc40000004100 */
[C---:B------:R-:W-:Y:S01]  /*14fc0*/  FMUL.FTZ R66, R53.reuse, R60 ;  /* 0x0000003c35427220 */ /* 0x040fe20000410000 */
[----:B------:R-:W-:Y:S02]  /*14fd0*/  HADD2.F32 R49, -RZ, R48.H0_H0 ;  /* 0x20000030ff317230 */ /* 0x000fe40000004100 */
[----:B------:R-:W-:Y:S01]  /*14fe0*/  FMUL.FTZ R53, R53, R56 ;  /* 0x0000003835357220 */ /* 0x000fe20000410000 */
[-C--:B------:R-:W-:Y:S01]  /*14ff0*/  FMUL.FTZ R62, R46, R58.reuse ;  /* 0x0000003a2e3e7220 */ /* 0x080fe20000410000 */
[----:B------:R-:W-:Y:S01]  /*15000*/  FFMA.FTZ R64, R43, R58, R61 ;  /* 0x0000003a2b407223 */ /* 0x000fe2000001003d */
[C---:B------:R-:W-:Y:S01]  /*15010*/  FFMA.FTZ R66, R49.reuse, R56, -R66 ;  /* 0x0000003831427223 */ /* 0x040fe20000010842 */
[----:B------:R-:W-:Y:S01]  /*15020*/  FFMA.FTZ R61, R49, R60, R53 ;  /* 0x0000003c313d7223 */ /* 0x000fe20000010035 */
[----:B------:R-:W-:Y:S02]  /*15030*/  F2FP.F16.E4M3.UNPACK_B R56, R57.H1 ;  /* 0x00000039ff38723e */ /* 0x000fe400030006ff */
[----:B------:R-:W-:Y:S01]  /*15040*/  F2FP.F16.E4M3.UNPACK_B R53, R45.H1 ;  /* 0x0000002dff35723e */ /* 0x000fe200030006ff */
[----:B------:R-:W-:Y:S01]  /*15050*/  FFMA.FTZ R46, R43, R55, -R62 ;  /* 0x000000372b2e7223 */ /* 0x000fe2000001083e */
        /* <DEDUP_REMOVED lines=8> */
[-C--:B------:R-:W-:Y:S01]  /*150e0*/  FMUL.FTZ R60, R52, R55.reuse ;  /* 0x00000037343c7220 */ /* 0x080fe20000410000 */
[----:B------:R-:W-:Y:S02]  /*150f0*/  HADD2.F32 R43, -RZ, R47.H0_H0 ;  /* 0x2000002fff2b7230 */ /* 0x000fe40000004100 */
[C---:B------:R-:W-:Y:S01]  /*15100*/  FMUL.FTZ R52, R49.reuse, R58 ;  /* 0x0000003a31347220 */ /* 0x040fe20000410000 */
[-C--:B------:R-:W-:Y:S01]  /*15110*/  FMUL.FTZ R49, R49, R54.reuse ;  /* 0x0000003631317220 */ /* 0x080fe20000410000 */
[----:B------:R-:W-:Y:S02]  /*15120*/  HADD2.F32 R56, -RZ, R56.H1_H1 ;  /* 0x30000038ff387230 */ /* 0x000fe40000004100 */
[----:B------:R-:W-:Y:S02]  /*15130*/  HADD2.F32 R51, -RZ, R51.H1_H1 ;  /* 0x30000033ff337230 */ /* 0x000fe40000004100 */
[C---:B------:R-:W-:Y:S01]  /*15140*/  FFMA.FTZ R63, R48.reuse, R55, -R63 ;  /* 0x00000037303f7223 */ /* 0x040fe2000001083f */
[----:B------:R-:W-:Y:S01]  /*15150*/  FFMA.FTZ R68, R48, R59, R60 ;  /* 0x0000003b30447223 */ /* 0x000fe2000001003c */
[C---:B------:R-:W-:Y:S01]  /*15160*/  FFMA.FTZ R55, R43.reuse, R54, -R52 ;  /* 0x000000362b377223 */ /* 0x040fe20000010834 */
[----:B------:R-:W-:Y:S01]  /*15170*/  FFMA.FTZ R59, R43, R58, R49 ;  /* 0x0000003a2b3b7223 */ /* 0x000fe20000010031 */
[----:B------:R-:W-:Y:S01]  /*15180*/  HADD2.F32 R52, -RZ, R53.H1_H1 ;  /* 0x30000035ff347230 */ /* 0x000fe20000004100 */
[----:B------:R-:W-:Y:S01]  /*15190*/  F2FP.F16.E4M3.UNPACK_B R57, R57 ;  /* 0x00000039ff39723e */ /* 0x000fe200020006ff */
[----:B------:R-:W-:Y:S01]  /*151a0*/  HADD2.F32 R47, -RZ, R47.H1_H1 ;  /* 0x3000002fff2f7230 */ /* 0x000fe20000004100 */
[----:B------:R-:W-:Y:S01]  /*151b0*/  F2FP.F16.E4M3.UNPACK_B R48, R45 ;  /* 0x0000002dff30723e */ /* 0x000fe200020006ff */
[C---:B------:R-:W-:Y:S01]  /*151c0*/  FMUL.FTZ R58, R51.reuse, R56 ;  /* 0x00000038333a7220 */ /* 0x040fe20000410000 */
[----:B------:R-:W-:Y:S01]  /*151d0*/  FMUL.FTZ R51, R51, R52 ;  /* 0x0000003433337220 */ /* 0x000fe20000410000 */
[----:B------:R-:W-:-:S02]  /*151e0*/  HADD2.F32 R54, -RZ, R57.H0_H0 ;  /* 0x20000039ff367230 */ /* 0x000fc40000004100 */
[----:B------:R-:W-:Y:S01]  /*151f0*/  FFMA.FTZ R60, R47, R52, -R58 ;  /* 0x000000342f3c7223 */ /* 0x000fe2000001083a */
[----:B------:R-:W-:Y:S02]  /*15200*/  HADD2.F32 R45, -RZ, R50.H0_H0 ;  /* 0x20000032ff2d7230 */ /* 0x000fe40000004100 */
[----:B------:R-:W-:Y:S01]  /*15210*/  HADD2.F32 R52, -RZ, R48.H0_H0 ;  /* 0x20000030ff347230 */ /* 0x000fe20000004100 */
[----:B------:R-:W-:Y:S01]  /*15220*/  LOP3.LUT R28, R21, 0xff000000, R30, 0xf8, !PT ;  /* 0xff000000151c7812 */ /* 0x000fe200078ef81e */
[----:B------:R-:W-:Y:S01]  /*15230*/  FFMA.FTZ R62, R47, R56, R51 ;  /* 0x000000382f3e7223 */ /* 0x000fe20000010033 */
[----:B------:R-:W-:Y:S01]  /*15240*/  HADD2.F32 R43, -RZ, R39.H0_H0 ;  /* 0x20000027ff2b7230 */ /* 0x000fe20000004100 */
[----:B------:R-:W-:Y:S01]  /*15250*/  F2FP.F16.E4M3.UNPACK_B R30, R42 ;  /* 0x0000002aff1e723e */ /* 0x000fe200020006ff */
[C---:B------:R-:W-:Y:S01]  /*15260*/  FMUL.FTZ R56, R45.reuse, R54 ;  /* 0x000000362d387220 */ /* 0x040fe20000410000 */
[----:B------:R-:W-:Y:S02]  /*15270*/  HADD2.F32 R57, -RZ, R57.H1_H1 ;  /* 0x30000039ff397230 */ /* 0x000fe40000004100 */
[----:B------:R-:W-:Y:S01]  /*15280*/  FMUL.FTZ R58, R45, R52 ;  /* 0x000000342d3a7220 */ /* 0x000fe20000410000 */
[----:B------:R-:W-:Y:S01]  /*15290*/  HADD2.F32 R50, -RZ, R50.H1_H1 ;  /* 0x30000032ff327230 */ /* 0x000fe20000004100 */
[----:B------:R-:W-:Y:S01]  /*152a0*/  F2FP.F16.E4M3.UNPACK_B R42, R42.H1 ;  /* 0x0000002aff2a723e */ /* 0x000fe200030006ff */
[----:B------:R-:W-:Y:S01]  /*152b0*/  HADD2.F32 R48, -RZ, R48.H1_H1 ;  /* 0x30000030ff307230 */ /* 0x000fe20000004100 */
[----:B------:R-:W-:Y:S01]  /*152c0*/  F2FP.F16.E4M3.UNPACK_B R47, R28.H1 ;  /* 0x0000001cff2f723e */ /* 0x000fe200030006ff */
[----:B------:R-:W-:Y:S01]  /*152d0*/  FFMA.FTZ R56, R43, R52, -R56 ;  /* 0x000000342b387223 */ /* 0x000fe20000010838 */
[----:B------:R-:W-:Y:S01]  /*152e0*/  F2FP.F16.E4M3.UNPACK_B R21, R38 ;  /* 0x00000026ff15723e */ /* 0x000fe200020006ff */
[----:B------:R-:W-:-:S02]  /*152f0*/  HADD2.F32 R39, -RZ, R39.H1_H1 ;  /* 0x30000027ff277230 */ /* 0x000fc40000004100 */
[----:B------:R-:W-:Y:S01]  /*15300*/  FFMA.FTZ R58, R43, R54, R58 ;  /* 0x000000362b3a7223 */ /* 0x000fe2000001003a */
[----:B------:R-:W-:Y:S01]  /*15310*/  F2FP.F16.E4M3.UNPACK_B R38, R38.H1 ;  /* 0x00000026ff26723e */ /* 0x000fe200030006ff */
[CC--:B------:R-:W-:Y:S01]  /*15320*/  FMUL.FTZ R52, R50.reuse, R57.reuse ;  /* 0x0000003932347220 */ /* 0x0c0fe20000410000 */
[----:B------:R-:W-:Y:S01]  /*15330*/  F2FP.F16.E4M3.UNPACK_B R45, R20.H1 ;  /* 0x00000014ff2d723e */ /* 0x000fe200030006ff */
[-C--:B------:R-:W-:Y:S01]  /*15340*/  FMUL.FTZ R54, R50, R48.reuse ;  /* 0x0000003032367220 */ /* 0x080fe20000410000 */
[----:B------:R-:W-:Y:S02]  /*15350*/  HADD2.F32 R50, -RZ, R47.H0_H0 ;  /* 0x2000002fff327230 */ /* 0x000fe40000004100 */
[----:B------:R-:W-:Y:S02]  /*15360*/  HADD2.F32 R43, -RZ, R42.H0_H0 ;  /* 0x2000002aff2b7230 */ /* 0x000fe40000004100 */
[C---:B------:R-:W-:Y:S01]  /*15370*/  FFMA.FTZ R49, R39.reuse, R48, -R52 ;  /* 0x0000003027317223 */ /* 0x040fe20000010834 */
[----:B------:R-:W-:Y:S01]  /*15380*/  FFMA.FTZ R57, R39, R57, R54 ;  /* 0x0000003927397223 */ /* 0x000fe20000010036 */
[----:B------:R-:W-:-:S02]  /*15390*/  HADD2.F32 R48, -RZ, R45.H0_H0 ;  /* 0x2000002dff307230 */ /* 0x000fc40000004100 */
[----:B------:R-:W-:Y:S02]  /*153a0*/  HADD2.F32 R39, -RZ, R38.H0_H0 ;  /* 0x20000026ff277230 */ /* 0x000fe40000004100 */
[C---:B------:R-:W-:Y:S01]  /*153b0*/  FMUL.FTZ R52, R43.reuse, R50 ;  /* 0x000000322b347220 */ /* 0x040fe20000410000 */
[----:B------:R-:W-:Y:S02]  /*153c0*/  HADD2.F32 R45, -RZ, R45.H1_H1 ;  /* 0x3000002dff2d7230 */ /* 0x000fe40000004100 */
[----:B------:R-:W-:Y:S02]  /*153d0*/  HADD2.F32 R47, -RZ, R47.H1_H1 ;  /* 0x3000002fff2f7230 */ /* 0x000fe40000004100 */
[----:B------:R-:W-:Y:S02]  /*153e0*/  HADD2.F32 R42, -RZ, R42.H1_H1 ;  /* 0x3000002aff2a7230 */ /* 0x000fe40000004100 */
[-C--:B------:R-:W-:Y:S01]  /*153f0*/  FMUL.FTZ R54, R43, R48.reuse ;  /* 0x000000302b367220 */ /* 0x080fe20000410000 */
[----:B------:R-:W-:Y:S01]  /*15400*/  FFMA.FTZ R52, R39, R48, -R52 ;  /* 0x0000003027347223 */ /* 0x000fe20000010834 */
[----:B------:R-:W-:-:S02]  /*15410*/  HADD2.F32 R38, -RZ, R38.H1_H1 ;  /* 0x30000026ff267230 */ /* 0x000fc40000004100 */
[C---:B------:R-:W-:Y:S01]  /*15420*/  FMUL.FTZ R43, R42.reuse, R47 ;  /* 0x0000002f2a2b7220 */ /* 0x040fe20000410000 */
[-C--:B------:R-:W-:Y:S01]  /*15430*/  FMUL.FTZ R48, R42, R45.reuse ;  /* 0x0000002d2a307220 */ /* 0x080fe20000410000 */
[----:B------:R-:W-:Y:S02]  /*15440*/  F2FP.F16.E4M3.UNPACK_B R42, R28 ;  /* 0x0000001cff2a723e */ /* 0x000fe400020006ff */
[----:B------:R-:W-:Y:S01]  /*15450*/  F2FP.F16.E4M3.UNPACK_B R20, R20 ;  /* 0x00000014ff14723e */ /* 0x000fe200020006ff */
[C---:B------:R-:W-:Y:S01]  /*15460*/  FFMA.FTZ R51, R38.reuse, R45, -R43 ;  /* 0x0000002d26337223 */ /* 0x040fe2000001082b */
[----:B------:R-:W-:Y:S01]  /*15470*/  FFMA.FTZ R54, R39, R50, R54 ;  /* 0x0000003227367223 */ /* 0x000fe20000010036 */
[----:B------:R-:W-:Y:S02]  /*15480*/  HADD2.F32 R43, -RZ, R42.H0_H0 ;  /* 0x2000002aff2b7230 */ /* 0x000fe40000004100 */
[----:B------:R-:W-:Y:S01]  /*15490*/  FFMA.FTZ R53, R38, R47, R48 ;  /* 0x0000002f26357223 */ /* 0x000fe20000010030 */
[----:B------:R-:W-:-:S02]  /*154a0*/  HADD2.F32 R28, -RZ, R30.H0_H0 ;  /* 0x2000001eff1c7230 */ /* 0x000fc40000004100 */
[----:B------:R-:W-:Y:S02]  /*154b0*/  HADD2.F32 R39, -RZ, R20.H0_H0 ;  /* 0x20000014ff277230 */ /* 0x000fe40000004100 */
[----:B------:R-:W-:Y:S02]  /*154c0*/  HADD2.F32 R42, -RZ, R42.H1_H1 ;  /* 0x3000002aff2a7230 */ /* 0x000fe40000004100 */
[----:B------:R-:W-:Y:S02]  /*154d0*/  HADD2.F32 R30, -RZ, R30.H1_H1 ;  /* 0x3000001eff1e7230 */ /* 0x000fe40000004100 */
[----:B------:R-:W-:Y:S02]  /*154e0*/  HADD2.F32 R38, -RZ, R20.H1_H1 ;  /* 0x30000014ff267230 */ /* 0x000fe40000004100 */
[C---:B------:R-:W-:Y:S01]  /*154f0*/  FMUL.FTZ R45, R28.reuse, R43 ;  /* 0x0000002b1c2d7220 */ /* 0x040fe20000410000 */
[--C-:B------:R-:W-:Y:S02]  /*15500*/  HADD2.F32 R20, -RZ, R21.reuse.H0_H0 ;  /* 0x20000015ff147230 */ /* 0x100fe40000004100 */
[----:B------:R-:W-:Y:S01]  /*15510*/  FMUL.FTZ R28, R28, R39 ;  /* 0x000000271c1c7220 */ /* 0x000fe20000410000 */
[----:B------:R-:W-:-:S02]  /*15520*/  HADD2.F32 R21, -RZ, R21.H1_H1 ;  /* 0x30000015ff157230 */ /* 0x000fc40000004100 */
[C---:B------:R-:W-:Y:S01]  /*15530*/  FMUL.FTZ R48, R30.reuse, R42 ;  /* 0x0000002a1e307220 */ /* 0x040fe20000410000 */
[-C--:B------:R-:W-:Y:S01]  /*15540*/  FMUL.FTZ R47, R30, R38.reuse ;  /* 0x000000261e2f7220 */ /* 0x080fe20000410000 */
[C---:B------:R-:W-:Y:S01]  /*15550*/  FFMA.FTZ R30, R20.reuse, R39, -R45 ;  /* 0x00000027141e7223 */ /* 0x040fe2000001082d */
[----:B------:R-:W-:Y:S01]  /*15560*/  FFMA.FTZ R20, R20, R43, R28 ;  /* 0x0000002b14147223 */ /* 0x000fe2000001001c */
[C---:B------:R-:W-:Y:S01]  /*15570*/  FFMA.FTZ R39, R21.reuse, R38, -R48 ;  /* 0x0000002615277223 */ /* 0x040fe20000010830 */
[----:B------:R-:W-:Y:S01]  /*15580*/  F2FP.SATFINITE.E4M3.F32.PACK_AB_MERGE_C R31, R36, R31, RZ ;  /* 0x0000001f241f723e */ /* 0x000fe200048070ff */
[----:B------:R-:W-:Y:S01]  /*15590*/  FFMA.FTZ R47, R21, R42, R47 ;  /* 0x0000002a152f7223 */ /* 0x000fe2000001002f */
[----:B------:R-:W-:Y:S02]  /*155a0*/  F2FP.SATFINITE.E4M3.F32.PACK_AB_MERGE_C R63, R63, R66, RZ ;  /* 0x000000423f3f723e */ /* 0x000fe400048070ff */
[----:B------:R-:W-:Y:S02]  /*155b0*/  F2FP.SATFINITE.E4M3.F32.PACK_AB_MERGE_C R35, R40, R35, RZ ;  /* 0x000000232823723e */ /* 0x000fe400048070ff */
[----:B------:R-:W-:-:S02]  /*155c0*/  F2FP.SATFINITE.E4M3.F32.PACK_AB_MERGE_C R28, R60, R55, RZ ;  /* 0x000000373c1c723e */ /* 0x000fc400048070ff */
[----:B------:R-:W-:Y:S02]  /*155d0*/  F2FP.SATFINITE.E4M3.F32.PACK_AB_MERGE_C R51, R51, R52, RZ ;  /* 0x000000343333723e */ /* 0x000fe400048070ff */
[----:B------:R-:W-:Y:S02]  /*155e0*/  F2FP.SATFINITE.E4M3.F32.PACK_AB_MERGE_C R61, R68, R61, RZ ;  /* 0x0000003d443d723e */ /* 0x000fe400048070ff */
[----:B------:R-:W-:Y:S02]  /*155f0*/  F2FP.SATFINITE.E4M3.F32.PACK_AB_MERGE_C R59, R62, R59, RZ ;  /* 0x0000003b3e3b723e */ /* 0x000fe400048070ff */
[----:B------:R-:W-:Y:S02]  /*15600*/  F2FP.SATFINITE.E4M3.F32.PACK_AB_MERGE_C R53, R53, R54, RZ ;  /* 0x000000363535723e */ /* 0x000fe400048070ff */
[----:B------:R-:W-:Y:S02]  /*15610*/  F2FP.SATFINITE.E4M3.F32.PACK_AB_MERGE_C R29, R32, R29, R31 ;  /* 0x0000001d201d723e */ /* 0x000fe4000480701f */
[----:B------:R-:W-:-:S02]  /*15620*/  F2FP.SATFINITE.E4M3.F32.PACK_AB_MERGE_C R31, R46, R37, R63 ;  /* 0x000000252e1f723e */ /* 0x000fc4000480703f */
[----:B------:R-:W-:Y:S02]  /*15630*/  F2FP.SATFINITE.E4M3.F32.PACK_AB_MERGE_C R33, R34, R33, R35 ;  /* 0x000000212221723e */ /* 0x000fe40004807023 */
[----:B------:R-:W-:Y:S02]  /*15640*/  F2FP.SATFINITE.E4M3.F32.PACK_AB_MERGE_C R28, R49, R56, R28 ;  /* 0x00000038311c723e */ /* 0x000fe4000480701c */
[----:B------:R-:W-:Y:S02]  /*15650*/  F2FP.SATFINITE.E4M3.F32.PACK_AB_MERGE_C R30, R39, R30, R51 ;  /* 0x0000001e271e723e */ /* 0x000fe40004807033 */
[----:B------:R-:W-:Y:S02]  /*15660*/  F2FP.SATFINITE.E4M3.F32.PACK_AB_MERGE_C R35, R64, R41, R61 ;  /* 0x000000294023723e */ /* 0x000fe4000480703d */
[----:B------:R-:W-:Y:S02]  /*15670*/  F2FP.SATFINITE.E4M3.F32.PACK_AB_MERGE_C R32, R57, R58, R59 ;  /* 0x0000003a3920723e */ /* 0x000fe4000480703b */
[----:B------:R-:W-:Y:S01]  /*15680*/  F2FP.SATFINITE.E4M3.F32.PACK_AB_MERGE_C R34, R47, R20, R53 ;  /* 0x000000142f22723e */ /* 0x000fe20004807035 */
[----:B------:R1:W-:Y:S04]  /*15690*/  STS.128 [R65+0x14400], R28 ;  /* 0x0144001c41007388 */ /* 0x0003e80000000c00 */
[----:B------:R1:W-:Y:S02]  /*156a0*/  STS.128 [R3+0x14400], R32 ;  /* 0x0144002003007388 */ /* 0x0003e40000000c00 */
.L_x_471:
[----:B------:R-:W-:Y:S05]  /*156b0*/  BSYNC B1 ;  /* 0x0000000000017941 */ /* 0x000fea0003800000 */
.L_x_470:
[----:B------:R-:W-:Y:S04]  /*156c0*/  BSSY B1, `(.L_x_472) ;  /* 0x0000101000017945 */ /* 0x000fe80003800000 */
[----:B------:R-:W-:Y:S05]  /*156d0*/  @P1 BRA `(.L_x_473) ;  /* 0x0000000c00fc1947 */ /* 0x000fea0003800000 */
[----:B------:R-:W2:Y:S01]  /*156e0*/  LDL R60, [R1+0x54] ;  /* 0x00005400013c7983 */ /* 0x000ea20000100800 */
[----:B-1---5:R-:W-:Y:S02]  /*156f0*/  SHF.R.U32.HI R3, RZ, 0x8, R12 ;  /* 0x00000008ff037819 */ /* 0x022fe4000001160c */
[----:B------:R-:W-:Y:S02]  /*15700*/  LOP3.LUT R21, R12, 0xff, RZ, 0xc0, !PT ;  /* 0x000000ff0c157812 */ /* 0x000fe400078ec0ff */
[----:B----4-:R-:W-:Y:S02]  /*15710*/  LOP3.LUT R20, R3, 0xff, RZ, 0xc0, !PT ;  /* 0x000000ff03147812 */ /* 0x010fe400078ec0ff */
[----:B------:R-:W-:Y:S02]  /*15720*/  LEA.HI R3, R0, R237, RZ, 0x1c ;  /* 0x000000ed00037211 */ /* 0x000fe400078fe0ff */
[----:B0-----:R-:W-:Y:S02]  /*15730*/  PRMT R37, R20, 0x7604, R21 ;  /* 0x0000760414257816 */ /* 0x001fe40000000015 */
[----:B------:R-:W-:-:S02]  /*15740*/  SHF.R.S32.HI R20, RZ, 0x1f, R3 ;  /* 0x0000001fff147819 */ /* 0x000fc40000011403 */
[----:B------:R-:W-:Y:S02]  /*15750*/  SHF.R.U32.HI R32, RZ, 0x8, R4 ;  /* 0x00000008ff207819 */ /* 0x000fe40000011604 */
[----:B------:R-:W-:Y:S01]  /*15760*/  LEA.HI R21, R20, R3, RZ, 0x2 ;  /* 0x0000000314157211 */ /* 0x000fe200078f10ff */
[----:B------:R-:W-:Y:S01]  /*15770*/  IMAD.SHL.U32 R20, R3, 0x10, RZ ;  /* 0x0000001003147824 */ /* 0x000fe200078e00ff */
[----:B------:R-:W-:Y:S02]  /*15780*/  SHF.R.U32.HI R28, RZ, 0x8, R13 ;  /* 0x00000008ff1c7819 */ /* 0x000fe4000001160d */
[----:B------:R-:W-:Y:S01]  /*15790*/  LOP3.LUT R33, R4, 0xff, RZ, 0xc0, !PT ;  /* 0x000000ff04217812 */ /* 0x000fe200078ec0ff */
[----:B------:R-:W-:Y:S01]  /*157a0*/  IMAD.SHL.U32 R21, R21, 0x800, RZ ;  /* 0x0000080015157824 */ /* 0x000fe200078e00ff */
[----:B------:R-:W-:Y:S02]  /*157b0*/  LOP3.LUT R3, R175, 0x30, R20, 0xf8, !PT ;  /* 0x00000030af037812 */ /* 0x000fe400078ef814 */
[----:B------:R-:W-:-:S02]  /*157c0*/  LOP3.LUT R32, R32, 0xff, RZ, 0xc0, !PT ;  /* 0x000000ff20207812 */ /* 0x000fc400078ec0ff */
[----:B------:R-:W-:Y:S02]  /*157d0*/  LOP3.LUT R3, R3, R196, RZ, 0x3c, !PT ;  /* 0x000000c403037212 */ /* 0x000fe400078e3cff */
[----:B------:R-:W-:Y:S02]  /*157e0*/  LOP3.LUT R20, R21, 0xffffe000, RZ, 0xc0, !PT ;  /* 0xffffe00015147812 */ /* 0x000fe400078ec0ff */
[----:B------:R-:W-:Y:S02]  /*157f0*/  LOP3.LUT R29, R13, 0xff, RZ, 0xc0, !PT ;  /* 0x000000ff0d1d7812 */ /* 0x000fe400078ec0ff */
[----:B------:R-:W-:Y:S02]  /*15800*/  LOP3.LUT R28, R28, 0xff, RZ, 0xc0, !PT ;  /* 0x000000ff1c1c7812 */ /* 0x000fe400078ec0ff */
[----:B------:R-:W-:Y:S02]  /*15810*/  PRMT R43, R32, 0x7604, R33 ;  /* 0x00007604202b7816 */ /* 0x000fe40000000021 */
[----:B------:R-:W-:-:S02]  /*15820*/  IADD3 R3, R3, R197, R20 ;  /* 0x000000c503037210 */ /* 0x000fc40007ffe014 */
[----:B------:R-:W-:Y:S02]  /*15830*/  SHF.R.U32.HI R32, RZ, 0x8, R6 ;  /* 0x00000008ff207819 */ /* 0x000fe40000011606 */
[----:B------:R-:W-:Y:S01]  /*15840*/  SHF.R.U32.HI R34, RZ, 0x8, R7 ;  /* 0x00000008ff227819 */ /* 0x000fe20000011607 */
[----:B------:R-:W-:Y:S01]  /*15850*/  IMAD.IADD R3, R16, 0x1, R3 ;  /* 0x0000000110037824 */ /* 0x000fe200078e0203 */
[----:B------:R-:W-:Y:S02]  /*15860*/  PRMT R36, R28, 0x7604, R29 ;  /* 0x000076041c247816 */ /* 0x000fe4000000001d */
[----:B------:R-:W-:Y:S02]  /*15870*/  SHF.R.U32.HI R28, RZ, 0x8, R14 ;  /* 0x00000008ff1c7819 */ /* 0x000fe4000001160e */
[----:B------:R-:W-:Y:S02]  /*15880*/  SHF.R.U32.HI R30, RZ, 0x8, R15 ;  /* 0x00000008ff1e7819 */ /* 0x000fe4000001160f */
[----:B------:R-:W-:-:S02]  /*15890*/  LOP3.LUT R33, R6, 0xff, RZ, 0xc0, !PT ;  /* 0x000000ff06217812 */ /* 0x000fc400078ec0ff */
[----:B------:R-:W-:Y:S02]  /*158a0*/  LOP3.LUT R32, R32, 0xff, RZ, 0xc0, !PT ;  /* 0x000000ff20207812 */ /* 0x000fe400078ec0ff */
[----:B------:R-:W-:Y:S02]  /*158b0*/  LOP3.LUT R35, R7, 0xff, RZ, 0xc0, !PT ;  /* 0x000000ff07237812 */ /* 0x000fe400078ec0ff */
[----:B------:R-:W-:Y:S02]  /*158c0*/  LOP3.LUT R34, R34, 0xff, RZ, 0xc0, !PT ;  /* 0x000000ff22227812 */ /* 0x000fe400078ec0ff */
[----:B------:R-:W-:Y:S02]  /*158d0*/  LOP3.LUT R29, R14, 0xff, RZ, 0xc0, !PT ;  /* 0x000000ff0e1d7812 */ /* 0x000fe400078ec0ff */
[----:B------:R-:W-:Y:S02]  /*158e0*/  LOP3.LUT R31, R15, 0xff, RZ, 0xc0, !PT ;  /* 0x000000ff0f1f7812 */ /* 0x000fe400078ec0ff */
[----:B------:R-:W-:-:S02]  /*158f0*/  LOP3.LUT R28, R28, 0xff, RZ, 0xc0, !PT ;  /* 0x000000ff1c1c7812 */ /* 0x000fc400078ec0ff */
[----:B------:R-:W-:Y:S02]  /*15900*/  LOP3.LUT R30, R30, 0xff, RZ, 0xc0, !PT ;  /* 0x000000ff1e1e7812 */ /* 0x000fe400078ec0ff */
[----:B------:R-:W-:Y:S02]  /*15910*/  PRMT R49, R32, 0x7604, R33 ;  /* 0x0000760420317816 */ /* 0x000fe40000000021 */
[----:B------:R-:W-:Y:S02]  /*15920*/  PRMT R53, R34, 0x7604, R35 ;  /* 0x0000760422357816 */ /* 0x000fe40000000023 */
[----:B------:R-:W0:Y:S01]  /*15930*/  LDS.128 R32, [R3+0x14400] ;  /* 0x0144000003207984 */ /* 0x000e220000000c00 */
[----:B------:R-:W-:Y:S02]  /*15940*/  PRMT R39, R28, 0x7604, R29 ;  /* 0x000076041c277816 */ /* 0x000fe4000000001d */
[----:B------:R-:W-:Y:S02]  /*15950*/  PRMT R41, R30, 0x7604, R31 ;  /* 0x000076041e297816 */ /* 0x000fe4000000001f */
[----:B------:R-:W-:-:S02]  /*15960*/  SHF.R.U32.HI R20, RZ, 0x8, R5 ;  /* 0x00000008ff147819 */ /* 0x000fc40000011605 */
[----:B------:R-:W-:Y:S02]  /*15970*/  LOP3.LUT R21, R5, 0xff, RZ, 0xc0, !PT ;  /* 0x000000ff05157812 */ /* 0x000fe400078ec0ff */
[----:B------:R-:W-:Y:S02]  /*15980*/  LOP3.LUT R20, R20, 0xff, RZ, 0xc0, !PT ;  /* 0x000000ff14147812 */ /* 0x000fe400078ec0ff */
[----:B------:R-:W-:Y:S02]  /*15990*/  SHF.R.U32.HI R38, RZ, 0x10, R14 ;  /* 0x00000010ff267819 */ /* 0x000fe4000001160e */
[----:B------:R-:W-:Y:S02]  /*159a0*/  PRMT R45, R20, 0x7604, R21 ;  /* 0x00007604142d7816 */ /* 0x000fe40000000015 */
[----:B------:R-:W-:Y:S02]  /*159b0*/  SHF.R.U32.HI R21, RZ, 0x10, R13 ;  /* 0x00000010ff157819 */ /* 0x000fe4000001160d */
[----:B------:R-:W-:-:S02]  /*159c0*/  SHF.R.U32.HI R20, RZ, 0x10, R12 ;  /* 0x00000010ff147819 */ /* 0x000fc4000001160c */
[----:B------:R-:W-:Y:S02]  /*159d0*/  LOP3.LUT R21, R21, 0xff, RZ, 0xc0, !PT ;  /* 0x000000ff15157812 */ /* 0x000fe400078ec0ff */
[----:B------:R-:W-:Y:S02]  /*159e0*/  LOP3.LUT R20, R20, 0xff, RZ, 0xc0, !PT ;  /* 0x000000ff14147812 */ /* 0x000fe400078ec0ff */
[----:B------:R-:W-:Y:S02]  /*159f0*/  PRMT R21, R21, 0x7054, R36 ;  /* 0x0000705415157816 */ /* 0x000fe40000000024 */
[----:B------:R-:W-:Y:S02]  /*15a00*/  SHF.R.U32.HI R36, RZ, 0x10, R5 ;  /* 0x00000010ff247819 */ /* 0x000fe40000011605 */
[----:B------:R-:W-:Y:S02]  /*15a10*/  LOP3.LUT R38, R38, 0xff, RZ, 0xc0, !PT ;  /* 0x000000ff26267812 */ /* 0x000fe400078ec0ff */
[----:B------:R-:W-:-:S02]  /*15a20*/  PRMT R37, R20, 0x7054, R37 ;  /* 0x0000705414257816 */ /* 0x000fc40000000025 */
[----:B------:R-:W-:Y:S02]  /*15a30*/  SHF.R.U32.HI R40, RZ, 0x10, R15 ;  /* 0x00000010ff287819 */ /* 0x000fe4000001160f */
[----:B------:R-:W-:Y:S02]  /*15a40*/  SHF.R.U32.HI R20, RZ, 0x10, R4 ;  /* 0x00000010ff147819 */ /* 0x000fe40000011604 */
[----:B------:R-:W-:Y:S02]  /*15a50*/  LOP3.LUT R36, R36, 0xff, RZ, 0xc0, !PT ;  /* 0x000000ff24247812 */ /* 0x000fe400078ec0ff */
[----:B------:R-:W-:Y:S02]  /*15a60*/  PRMT R39, R38, 0x7054, R39 ;  /* 0x0000705426277816 */ /* 0x000fe40000000027 */
[----:B------:R-:W-:Y:S02]  /*15a70*/  SHF.R.U32.HI R38, RZ, 0x10, R6 ;  /* 0x00000010ff267819 */ /* 0x000fe40000011606 */
[----:B------:R-:W-:-:S02]  /*15a80*/  LOP3.LUT R40, R40, 0xff, RZ, 0xc0, !PT ;  /* 0x000000ff28287812 */ /* 0x000fc400078ec0ff */
[----:B------:R-:W-:Y:S02]  /*15a90*/  LOP3.LUT R20, R20, 0xff, RZ, 0xc0, !PT ;  /* 0x000000ff14147812 */ /* 0x000fe400078ec0ff */
[----:B------:R-:W-:Y:S02]  /*15aa0*/  PRMT R47, R36, 0x7054, R45 ;  /* 0x00007054242f7816 */ /* 0x000fe4000000002d */
[----:B------:R-:W-:Y:S02]  /*15ab0*/  LOP3.LUT R38, R38, 0xff, RZ, 0xc0, !PT ;  /* 0x000000ff26267812 */ /* 0x000fe400078ec0ff */
[----:B------:R-:W-:Y:S02]  /*15ac0*/  PRMT R41, R40, 0x7054, R41 ;  /* 0x0000705428297816 */ /* 0x000fe40000000029 */
[----:B------:R-:W-:Y:S02]  /*15ad0*/  PRMT R43, R20, 0x7054, R43 ;  /* 0x00007054142b7816 */ /* 0x000fe4000000002b */
[----:B------:R-:W-:-:S02]  /*15ae0*/  LOP3.LUT R47, R47, 0xff000000, R5, 0xf8, !PT ;  /* 0xff0000002f2f7812 */ /* 0x000fc400078ef805 */
[----:B------:R-:W-:Y:S02]  /*15af0*/  LOP3.LUT R21, R21, 0xff000000, R13, 0xf8, !PT ;  /* 0xff00000015157812 */ /* 0x000fe400078ef80d */
[----:B------:R-:W-:Y:S02]  /*15b00*/  PRMT R51, R38, 0x7054, R49 ;  /* 0x0000705426337816 */ /* 0x000fe40000000031 */
[----:B------:R-:W-:Y:S02]  /*15b10*/  LOP3.LUT R46, R41, 0xff000000, R15, 0xf8, !PT ;  /* 0xff000000292e7812 */ /* 0x000fe400078ef80f */
[----:B------:R-:W-:Y:S02]  /*15b20*/  LOP3.LUT R49, R43, 0xff000000, R4, 0xf8, !PT ;  /* 0xff0000002b317812 */ /* 0x000fe400078ef804 */
[----:B------:R-:W-:Y:S02]  /*15b30*/  SHF.R.U32.HI R40, RZ, 0x10, R7 ;  /* 0x00000010ff287819 */ /* 0x000fe40000011607 */
[----:B------:R-:W-:-:S02]  /*15b40*/  F2FP.F16.E4M3.UNPACK_B R43, R47 ;  /* 0x0000002fff2b723e */ /* 0x000fc400020006ff */
[----:B0-----:R-:W-:Y:S02]  /*15b50*/  F2FP.F16.E4M3.UNPACK_B R15, R33 ;  /* 0x00000021ff0f723e */ /* 0x001fe400020006ff */
[----:B------:R-:W-:Y:S02]  /*15b60*/  F2FP.F16.E4M3.UNPACK_B R20, R21 ;  /* 0x00000015ff14723e */ /* 0x000fe400020006ff */
[----:B------:R-:W-:Y:S02]  /*15b70*/  LOP3.LUT R45, R37, 0xff000000, R12, 0xf8, !PT ;  /* 0xff000000252d7812 */ /* 0x000fe400078ef80c */
[----:B------:R-:W-:Y:S02]  /*15b80*/  LOP3.LUT R12, R39, 0xff000000, R14, 0xf8, !PT ;  /* 0xff000000270c7812 */ /* 0x000fe400078ef80e */
[----:B------:R-:W-:Y:S02]  /*15b90*/  LOP3.LUT R40, R40, 0xff, RZ, 0xc0, !PT ;  /* 0x000000ff28287812 */ /* 0x000fe400078ec0ff */
[----:B------:R-:W-:Y:S01]  /*15ba0*/  LOP3.LUT R5, R51, 0xff000000, R6, 0xf8, !PT ;  /* 0xff00000033057812 */ /* 0x000fe200078ef806 */
[--C-:B------:R-:W-:Y:S01]  /*15bb0*/  HADD2.F32 R6, -RZ, R15.reuse.H0_H0 ;  /* 0x2000000fff067230 */ /* 0x100fe20000004100 */
[----:B------:R-:W-:Y:S01]  /*15bc0*/  PRMT R53, R40, 0x7054, R53 ;  /* 0x0000705428357816 */ /* 0x000fe20000000035 */
[----:B------:R-:W-:Y:S01]  /*15bd0*/  HADD2.F32 R15, -RZ, R15.H1_H1 ;  /* 0x3000000fff0f7230 */ /* 0x000fe20000004100 */
[----:B------:R-:W-:-:S02]  /*15be0*/  F2FP.F16.E4M3.UNPACK_B R41, R35 ;  /* 0x00000023ff29723e */ /* 0x000fc400020006ff */
[----:B------:R-:W-:Y:S02]  /*15bf0*/  F2FP.F16.E4M3.UNPACK_B R42, R35.H1 ;  /* 0x00000023ff2a723e */ /* 0x000fe400030006ff */
[-C--:B------:R-:W-:Y:S02]  /*15c00*/  F2FP.F16.E4M3.UNPACK_B R35, R32.reuse ;  /* 0x00000020ff23723e */ /* 0x080fe400020006ff */
[----:B------:R-:W-:Y:S02]  /*15c10*/  F2FP.F16.E4M3.UNPACK_B R40, R32.H1 ;  /* 0x00000020ff28723e */ /* 0x000fe400030006ff */
[----:B------:R-:W-:Y:S02]  /*15c20*/  F2FP.F16.E4M3.UNPACK_B R33, R33.H1 ;  /* 0x00000021ff21723e */ /* 0x000fe400030006ff */
[----:B------:R-:W-:Y:S02]  /*15c30*/  F2FP.F16.E4M3.UNPACK_B R47, R47.H1 ;  /* 0x0000002fff2f723e */ /* 0x000fe400030006ff */
[----:B------:R-:W-:-:S02]  /*15c40*/  LOP3.LUT R53, R53, 0xff000000, R7, 0xf8, !PT ;  /* 0xff00000035357812 */ /* 0x000fc400078ef807 */
[-C--:B------:R-:W-:Y:S02]  /*15c50*/  F2FP.F16.E4M3.UNPACK_B R7, R34.reuse ;  /* 0x00000022ff07723e */ /* 0x080fe400020006ff */
[----:B------:R-:W-:Y:S01]  /*15c60*/  F2FP.F16.E4M3.UNPACK_B R34, R34.H1 ;  /* 0x00000022ff22723e */ /* 0x000fe200030006ff */
[----:B--2---:R-:W0:Y:S02]  /*15c70*/  LDS.128 R28, [R60+0x14400] ;  /* 0x014400003c1c7984 */ /* 0x004e240000000c00 */
[----:B0-----:R-:W-:Y:S02]  /*15c80*/  F2FP.F16.E4M3.UNPACK_B R14, R29 ;  /* 0x0000001dff0e723e */ /* 0x001fe400020006ff */
[-C--:B------:R-:W-:Y:S02]  /*15c90*/  F2FP.F16.E4M3.UNPACK_B R38, R31.reuse ;  /* 0x0000001fff26723e */ /* 0x080fe400020006ff */
[----:B------:R-:W-:Y:S01]  /*15ca0*/  F2FP.F16.E4M3.UNPACK_B R39, R31.H1 ;  /* 0x0000001fff27723e */ /* 0x000fe200030006ff */
[----:B------:R-:W-:Y:S01]  /*15cb0*/  HADD2.F32 R31, -RZ, R43.H0_H0 ;  /* 0x2000002bff1f7230 */ /* 0x000fe20000004100 */
[-C--:B------:R-:W-:Y:S01]  /*15cc0*/  F2FP.F16.E4M3.UNPACK_B R36, R28.reuse ;  /* 0x0000001cff24723e */ /* 0x080fe200020006ff */
[----:B------:R-:W-:Y:S01]  /*15cd0*/  HADD2.F32 R13, -RZ, R14.H0_H0 ;  /* 0x2000000eff0d7230 */ /* 0x000fe20000004100 */
[----:B------:R-:W-:Y:S01]  /*15ce0*/  F2FP.F16.E4M3.UNPACK_B R37, R28.H1 ;  /* 0x0000001cff25723e */ /* 0x000fe200030006ff */
[----:B------:R-:W-:-:S02]  /*15cf0*/  HADD2.F32 R28, -RZ, R20.H0_H0 ;  /* 0x20000014ff1c7230 */ /* 0x000fc40000004100 */
[C---:B------:R-:W-:Y:S01]  /*15d00*/  FMUL.FTZ R32, R6.reuse, R31 ;  /* 0x0000001f06207220 */ /* 0x040fe20000410000 */
[----:B------:R-:W-:Y:S01]  /*15d10*/  HADD2.F32 R43, -RZ, R43.H1_H1 ;  /* 0x3000002bff2b7230 */ /* 0x000fe20000004100 */
[----:B------:R-:W-:Y:S01]  /*15d20*/  F2FP.F16.E4M3.UNPACK_B R29, R29.H1 ;  /* 0x0000001dff1d723e */ /* 0x000fe200030006ff */
[----:B------:R-:W-:Y:S02]  /*15d30*/  HADD2.F32 R14, -RZ, R14.H1_H1 ;  /* 0x3000000eff0e7230 */ /* 0x000fe40000004100 */
[-C--:B------:R-:W-:Y:S01]  /*15d40*/  FMUL.FTZ R48, R6, R28.reuse ;  /* 0x0000001c06307220 */ /* 0x080fe20000410000 */
[----:B------:R-:W-:Y:S01]  /*15d50*/  FFMA.FTZ R6, R13, R28, -R32 ;  /* 0x0000001c0d067223 */ /* 0x000fe20000010820 */
[----:B------:R-:W-:Y:S01]  /*15d60*/  F2FP.F16.E4M3.UNPACK_B R28, R21.H1 ;  /* 0x00000015ff1c723e */ /* 0x000fe200030006ff */
[----:B------:R-:W-:Y:S01]  /*15d70*/  FMUL.FTZ R51, R15, R43 ;  /* 0x0000002b0f337220 */ /* 0x000fe20000410000 */
[----:B------:R-:W-:Y:S01]  /*15d80*/  FFMA.FTZ R13, R13, R31, R48 ;  /* 0x0000001f0d0d7223 */ /* 0x000fe20000010030 */
[----:B------:R-:W-:Y:S01]  /*15d90*/  HADD2.F32 R31, -RZ, R20.H1_H1 ;  /* 0x30000014ff1f7230 */ /* 0x000fe20000004100 */
[-C--:B------:R-:W-:Y:S01]  /*15da0*/  F2FP.F16.E4M3.UNPACK_B R4, R30.reuse ;  /* 0x0000001eff04723e */ /* 0x080fe200020006ff */
[----:B------:R-:W-:Y:S01]  /*15db0*/  HADD2.F32 R48, -RZ, R47.H0_H0 ;  /* 0x2000002fff307230 */ /* 0x000fe20000004100 */
[----:B------:R-:W-:Y:S01]  /*15dc0*/  F2FP.F16.E4M3.UNPACK_B R30, R30.H1 ;  /* 0x0000001eff1e723e */ /* 0x000fe200030006ff */
[----:B------:R-:W-:-:S02]  /*15dd0*/  HADD2.F32 R20, -RZ, R33.H0_H0 ;  /* 0x20000021ff147230 */ /* 0x000fc40000004100 */
[-C--:B------:R-:W-:Y:S01]  /*15de0*/  FMUL.FTZ R50, R15, R31.reuse ;  /* 0x0000001f0f327220 */ /* 0x080fe20000410000 */
[--C-:B------:R-:W-:Y:S02]  /*15df0*/  HADD2.F32 R32, -RZ, R28.reuse.H0_H0 ;  /* 0x2000001cff207230 */ /* 0x100fe40000004100 */
[C---:B------:R-:W-:Y:S01]  /*15e00*/  FFMA.FTZ R15, R14.reuse, R31, -R51 ;  /* 0x0000001f0e0f7223 */ /* 0x040fe20000010833 */
[----:B------:R-:W-:Y:S02]  /*15e10*/  HADD2.F32 R21, -RZ, R29.H0_H0 ;  /* 0x2000001dff157230 */ /* 0x000fe40000004100 */
[----:B------:R-:W-:Y:S01]  /*15e20*/  FFMA.FTZ R14, R14, R43, R50 ;  /* 0x0000002b0e0e7223 */ /* 0x000fe20000010032 */
[C---:B------:R-:W-:Y:S01]  /*15e30*/  FMUL.FTZ R52, R20.reuse, R48 ;  /* 0x0000003014347220 */ /* 0x040fe20000410000 */
[----:B------:R-:W-:Y:S01]  /*15e40*/  F2FP.F16.E4M3.UNPACK_B R51, R53 ;  /* 0x00000035ff33723e */ /* 0x000fe200020006ff */
[----:B------:R-:W-:Y:S02]  /*15e50*/  HADD2.F32 R50, -RZ, R47.H1_H1 ;  /* 0x3000002fff327230 */ /* 0x000fe40000004100 */
[----:B------:R-:W-:Y:S01]  /*15e60*/  FMUL.FTZ R55, R20, R32 ;  /* 0x0000002014377220 */ /* 0x000fe20000410000 */
[----:B------:R-:W-:Y:S01]  /*15e70*/  F2FP.F16.E4M3.UNPACK_B R47, R46 ;  /* 0x0000002eff2f723e */ /* 0x000fe200020006ff */
[----:B------:R-:W-:Y:S01]  /*15e80*/  FFMA.FTZ R20, R21, R32, -R52 ;  /* 0x0000002015147223 */ /* 0x000fe20000010834 */
[----:B------:R-:W-:-:S02]  /*15e90*/  HADD2.F32 R43, -RZ, R28.H1_H1 ;  /* 0x3000001cff2b7230 */ /* 0x000fc40000004100 */
[----:B------:R-:W-:Y:S01]  /*15ea0*/  FFMA.FTZ R21, R21, R48, R55 ;  /* 0x0000003015157223 */ /* 0x000fe20000010037 */
[----:B------:R-:W-:Y:S01]  /*15eb0*/  HADD2.F32 R33, -RZ, R33.H1_H1 ;  /* 0x30000021ff217230 */ /* 0x000fe20000004100 */
[----:B------:R-:W-:Y:S01]  /*15ec0*/  F2FP.F16.E4M3.UNPACK_B R53, R53.H1 ;  /* 0x00000035ff35723e */ /* 0x000fe200030006ff */
[----:B------:R-:W-:Y:S01]  /*15ed0*/  HADD2.F32 R52, -RZ, R51.H0_H0 ;  /* 0x20000033ff347230 */ /* 0x000fe20000004100 */
[----:B------:R-:W-:Y:S01]  /*15ee0*/  F2FP.F16.E4M3.UNPACK_B R46, R46.H1 ;  /* 0x0000002eff2e723e */ /* 0x000fe200030006ff */
[----:B------:R-:W-:Y:S02]  /*15ef0*/  HADD2.F32 R28, -RZ, R41.H0_H0 ;  /* 0x20000029ff1c7230 */ /* 0x000fe40000004100 */
[----:B------:R-:W-:Y:S02]  /*15f00*/  HADD2.F32 R48, -RZ, R47.H0_H0 ;  /* 0x2000002fff307230 */ /* 0x000fe40000004100 */
[----:B------:R-:W-:Y:S02]  /*15f10*/  HADD2.F32 R32, -RZ, R29.H1_H1 ;  /* 0x3000001dff207230 */ /* 0x000fe40000004100 */
[----:B------:R-:W-:Y:S01]  /*15f20*/  FMUL.FTZ R29, R33, R50 ;  /* 0x00000032211d7220 */ /* 0x000fe20000410000 */
[----:B------:R-:W-:-:S02]  /*15f30*/  HADD2.F32 R31, -RZ, R38.H0_H0 ;  /* 0x20000026ff1f7230 */ /* 0x000fc40000004100 */
[C---:B------:R-:W-:Y:S01]  /*15f40*/  FMUL.FTZ R54, R28.reuse, R52 ;  /* 0x000000341c367220 */ /* 0x040fe20000410000 */
[-C--:B------:R-:W-:Y:S01]  /*15f50*/  FMUL.FTZ R33, R33, R43.reuse ;  /* 0x0000002b21217220 */ /* 0x080fe20000410000 */
[-C--:B------:R-:W-:Y:S01]  /*15f60*/  FMUL.FTZ R55, R28, R48.reuse ;  /* 0x000000301c377220 */ /* 0x080fe20000410000 */
[----:B------:R-:W-:Y:S02]  /*15f70*/  HADD2.F32 R51, -RZ, R51.H1_H1 ;  /* 0x30000033ff337230 */ /* 0x000fe40000004100 */
[C---:B------:R-:W-:Y:S01]  /*15f80*/  FFMA.FTZ R29, R32.reuse, R43, -R29 ;  /* 0x0000002b201d7223 */ /* 0x040fe2000001081d */
[----:B------:R-:W-:Y:S02]  /*15f90*/  HADD2.F32 R41, -RZ, R41.H1_H1 ;  /* 0x30000029ff297230 */ /* 0x000fe40000004100 */
[C---:B------:R-:W-:Y:S01]  /*15fa0*/  FFMA.FTZ R28, R31.reuse, R48, -R54 ;  /* 0x000000301f1c7223 */ /* 0x040fe20000010836 */
[----:B------:R-:W-:Y:S01]  /*15fb0*/  FFMA.FTZ R32, R32, R50, R33 ;  /* 0x0000003220207223 */ /* 0x000fe20000010021 */
[----:B------:R-:W-:Y:S01]  /*15fc0*/  FFMA.FTZ R31, R31, R52, R55 ;  /* 0x000000341f1f7223 */ /* 0x000fe20000010037 */
[----:B------:R-:W-:-:S02]  /*15fd0*/  HADD2.F32 R47, -RZ, R47.H1_H1 ;  /* 0x3000002fff2f7230 */ /* 0x000fc40000004100 */
[C---:B------:R-:W-:Y:S01]  /*15fe0*/  FMUL.FTZ R55, R41.reuse, R51 ;  /* 0x0000003329377220 */ /* 0x040fe20000410000 */
[----:B------:R-:W-:Y:S01]  /*15ff0*/  HADD2.F32 R38, -RZ, R38.H1_H1 ;  /* 0x30000026ff267230 */ /* 0x000fe20000004100 */
[----:B------:R-:W-:Y:S01]  /*16000*/  F2FP.SATFINITE.E4M3.F32.PACK_AB_MERGE_C R21, R32, R21, RZ ;  /* 0x000000152015723e */ /* 0x000fe200048070ff */
[----:B------:R-:W-:Y:S02]  /*16010*/  HADD2.F32 R50, -RZ, R53.H0_H0 ;  /* 0x20000035ff327230 */ /* 0x000fe40000004100 */
[-C--:B------:R-:W-:Y:S01]  /*16020*/  FMUL.FTZ R52, R41, R47.reuse ;  /* 0x0000002f29347220 */ /* 0x080fe20000410000 */
[----:B------:R-:W-:Y:S02]  /*16030*/  HADD2.F32 R43, -RZ, R42.H0_H0 ;  /* 0x2000002aff2b7230 */ /* 0x000fe40000004100 */
[----:B------:R-:W-:Y:S01]  /*16040*/  FFMA.FTZ R55, R38, R47, -R55 ;  /* 0x0000002f26377223 */ /* 0x000fe20000010837 */
[----:B------:R-:W-:Y:S01]  /*16050*/  HADD2.F32 R48, -RZ, R46.H0_H0 ;  /* 0x2000002eff307230 */ /* 0x000fe20000004100 */
[----:B------:R-:W-:Y:S01]  /*16060*/  F2FP.F16.E4M3.UNPACK_B R47, R49.H1 ;  /* 0x00000031ff2f723e */ /* 0x000fe200030006ff */
[----:B------:R-:W-:-:S02]  /*16070*/  HADD2.F32 R33, -RZ, R39.H0_H0 ;  /* 0x20000027ff217230 */ /* 0x000fc40000004100 */
[C---:B------:R-:W-:Y:S01]  /*16080*/  FMUL.FTZ R56, R43.reuse, R50 ;  /* 0x000000322b387220 */ /* 0x040fe20000410000 */
[----:B------:R-:W-:Y:S01]  /*16090*/  F2FP.F16.E4M3.UNPACK_B R41, R45.H1 ;  /* 0x0000002dff29723e */ /* 0x000fe200030006ff */
[-C--:B------:R-:W-:Y:S01]  /*160a0*/  FMUL.FTZ R43, R43, R48.reuse ;  /* 0x000000302b2b7220 */ /* 0x080fe20000410000 */
[----:B------:R-:W-:Y:S01]  /*160b0*/  FFMA.FTZ R54, R38, R51, R52 ;  /* 0x0000003326367223 */ /* 0x000fe20000010034 */
[C---:B------:R-:W-:Y:S01]  /*160c0*/  FFMA.FTZ R56, R33.reuse, R48, -R56 ;  /* 0x0000003021387223 */ /* 0x040fe20000010838 */
[----:B------:R-:W-:Y:S02]  /*160d0*/  HADD2.F32 R46, -RZ, R46.H1_H1 ;  /* 0x3000002eff2e7230 */ /* 0x000fe40000004100 */
[----:B------:R-:W-:Y:S01]  /*160e0*/  FFMA.FTZ R57, R33, R50, R43 ;  /* 0x0000003221397223 */ /* 0x000fe2000001002b */
[----:B------:R-:W-:Y:S01]  /*160f0*/  HADD2.F32 R53, -RZ, R53.H1_H1 ;  /* 0x30000035ff357230 */ /* 0x000fe20000004100 */
[----:B------:R-:W-:Y:S01]  /*16100*/  F2FP.F16.E4M3.UNPACK_B R49, R49 ;  /* 0x00000031ff31723e */ /* 0x000fe200020006ff */
[----:B------:R-:W-:Y:S01]  /*16110*/  HADD2.F32 R42, -RZ, R42.H1_H1 ;  /* 0x3000002aff2a7230 */ /* 0x000fe20000004100 */
[----:B------:R-:W-:Y:S01]  /*16120*/  F2FP.F16.E4M3.UNPACK_B R45, R45 ;  /* 0x0000002dff2d723e */ /* 0x000fe200020006ff */
[----:B------:R-:W-:Y:S01]  /*16130*/  HADD2.F32 R48, -RZ, R47.H0_H0 ;  /* 0x2000002fff307230 */ /* 0x000fe20000004100 */
[----:B------:R-:W-:Y:S01]  /*16140*/  F2FP.SATFINITE.E4M3.F32.PACK_AB_MERGE_C R13, R14, R13, R21 ;  /* 0x0000000d0e0d723e */ /* 0x000fe20004807015 */
[----:B------:R-:W-:-:S02]  /*16150*/  HADD2.F32 R38, -RZ, R40.H0_H0 ;  /* 0x20000028ff267230 */ /* 0x000fc40000004100 */
[C---:B------:R-:W-:Y:S01]  /*16160*/  FMUL.FTZ R50, R42.reuse, R53 ;  /* 0x000000352a327220 */ /* 0x040fe20000410000 */
[----:B------:R-:W-:Y:S02]  /*16170*/  HADD2.F32 R43, -RZ, R41.H0_H0 ;  /* 0x20000029ff2b7230 */ /* 0x000fe40000004100 */
[----:B------:R-:W-:Y:S01]  /*16180*/  FMUL.FTZ R52, R42, R46 ;  /* 0x0000002e2a347220 */ /* 0x000fe20000410000 */
[----:B------:R-:W-:Y:S02]  /*16190*/  HADD2.F32 R33, -RZ, R37.H0_H0 ;  /* 0x20000025ff217230 */ /* 0x000fe40000004100 */
[C---:B------:R-:W-:Y:S01]  /*161a0*/  FMUL.FTZ R42, R38.reuse, R48 ;  /* 0x00000030262a7220 */ /* 0x040fe20000410000 */
[----:B------:R-:W-:Y:S02]  /*161b0*/  HADD2.F32 R47, -RZ, R47.H1_H1 ;  /* 0x3000002fff2f7230 */ /* 0x000fe40000004100 */
[----:B------:R-:W-:Y:S01]  /*161c0*/  FMUL.FTZ R51, R38, R43 ;  /* 0x0000002b26337220 */ /* 0x000fe20000410000 */
[----:B------:R-:W-:-:S02]  /*161d0*/  HADD2.F32 R40, -RZ, R40.H1_H1 ;  /* 0x30000028ff287230 */ /* 0x000fc40000004100 */
[C---:B------:R-:W-:Y:S01]  /*161e0*/  FFMA.FTZ R43, R33.reuse, R43, -R42 ;  /* 0x0000002b212b7223 */ /* 0x040fe2000001082a */
[----:B------:R-:W-:Y:S02]  /*161f0*/  HADD2.F32 R41, -RZ, R41.H1_H1 ;  /* 0x30000029ff297230 */ /* 0x000fe40000004100 */
[----:B------:R-:W-:Y:S01]  /*16200*/  FFMA.FTZ R51, R33, R48, R51 ;  /* 0x0000003021337223 */ /* 0x000fe20000010033 */
[----:B------:R-:W-:Y:S02]  /*16210*/  HADD2.F32 R39, -RZ, R39.H1_H1 ;  /* 0x30000027ff277230 */ /* 0x000fe40000004100 */
[C---:B------:R-:W-:Y:S01]  /*16220*/  FMUL.FTZ R42, R40.reuse, R47 ;  /* 0x0000002f282a7220 */ /* 0x040fe20000410000 */
[----:B------:R-:W-:Y:S02]  /*16230*/  HADD2.F32 R37, -RZ, R37.H1_H1 ;  /* 0x30000025ff257230 */ /* 0x000fe40000004100 */
[----:B------:R-:W-:Y:S01]  /*16240*/  FMUL.FTZ R40, R40, R41 ;  /* 0x0000002928287220 */ /* 0x000fe20000410000 */
[----:B------:R-:W-:-:S02]  /*16250*/  HADD2.F32 R38, -RZ, R35.H0_H0 ;  /* 0x20000023ff267230 */ /* 0x000fc40000004100 */
[C---:B------:R-:W-:Y:S01]  /*16260*/  FFMA.FTZ R59, R39.reuse, R46, -R50 ;  /* 0x0000002e273b7223 */ /* 0x040fe20000010832 */
[----:B------:R-:W-:Y:S01]  /*16270*/  FFMA.FTZ R58, R39, R53, R52 ;  /* 0x00000035273a7223 */ /* 0x000fe20000010034 */
[C---:B------:R-:W-:Y:S01]  /*16280*/  FFMA.FTZ R50, R37.reuse, R41, -R42 ;  /* 0x0000002925327223 */ /* 0x040fe2000001082a */
[----:B------:R-:W-:Y:S01]  /*16290*/  FFMA.FTZ R52, R37, R47, R40 ;  /* 0x0000002f25347223 */ /* 0x000fe20000010028 */
[----:B------:R-:W-:Y:S02]  /*162a0*/  HADD2.F32 R39, -RZ, R49.H0_H0 ;  /* 0x20000031ff277230 */ /* 0x000fe40000004100 */
[----:B------:R-:W-:Y:S01]  /*162b0*/  HADD2.F32 R37, -RZ, R45.H0_H0 ;  /* 0x2000002dff257230 */ /* 0x000fe20000004100 */
[----:B------:R-:W-:Y:S01]  /*162c0*/  F2FP.SATFINITE.E4M3.F32.PACK_AB_MERGE_C R57, R58, R57, RZ ;  /* 0x000000393a39723e */ /* 0x000fe200048070ff */
[----:B------:R-:W-:Y:S02]  /*162d0*/  HADD2.F32 R33, -RZ, R36.H0_H0 ;  /* 0x20000024ff217230 */ /* 0x000fe40000004100 */
[----:B------:R-:W-:Y:S01]  /*162e0*/  FMUL.FTZ R40, R38, R39 ;  /* 0x0000002726287220 */ /* 0x000fe20000410000 */
[----:B------:R-:W-:-:S02]  /*162f0*/  HADD2.F32 R49, -RZ, R49.H1_H1 ;  /* 0x30000031ff317230 */ /* 0x000fc40000004100 */
[-C--:B------:R-:W-:Y:S01]  /*16300*/  FMUL.FTZ R42, R38, R37.reuse ;  /* 0x00000025262a7220 */ /* 0x080fe20000410000 */
[----:B------:R-:W-:Y:S02]  /*16310*/  HADD2.F32 R35, -RZ, R35.H1_H1 ;  /* 0x30000023ff237230 */ /* 0x000fe40000004100 */
[C---:B------:R-:W-:Y:S01]  /*16320*/  FFMA.FTZ R41, R33.reuse, R37, -R40 ;  /* 0x0000002521297223 */ /* 0x040fe20000010828 */
[----:B------:R-:W-:Y:S02]  /*16330*/  HADD2.F32 R45, -RZ, R45.H1_H1 ;  /* 0x3000002dff2d7230 */ /* 0x000fe40000004100 */
[----:B------:R-:W-:Y:S01]  /*16340*/  FFMA.FTZ R42, R33, R39, R42 ;  /* 0x00000027212a7223 */ /* 0x000fe2000001002a */
[----:B------:R-:W-:Y:S01]  /*16350*/  HADD2.F32 R36, -RZ, R36.H1_H1 ;  /* 0x30000024ff247230 */ /* 0x000fe20000004100 */
[----:B------:R-:W-:Y:S01]  /*16360*/  F2FP.F16.E4M3.UNPACK_B R38, R5.H1 ;  /* 0x00000005ff26723e */ /* 0x000fe200030006ff */
[C---:B------:R-:W-:Y:S01]  /*16370*/  FMUL.FTZ R37, R35.reuse, R49 ;  /* 0x0000003123257220 */ /* 0x040fe20000410000 */
[----:B------:R-:W-:Y:S01]  /*16380*/  F2FP.F16.E4M3.UNPACK_B R33, R12.H1 ;  /* 0x0000000cff21723e */ /* 0x000fe200030006ff */
[----:B------:R-:W-:Y:S01]  /*16390*/  FMUL.FTZ R48, R35, R45 ;  /* 0x0000002d23307220 */ /* 0x000fe20000410000 */
[----:B------:R-:W-:-:S02]  /*163a0*/  HADD2.F32 R35, -RZ, R34.H0_H0 ;  /* 0x20000022ff237230 */ /* 0x000fc40000004100 */
[C---:B------:R-:W-:Y:S01]  /*163b0*/  FFMA.FTZ R46, R36.reuse, R45, -R37 ;  /* 0x0000002d242e7223 */ /* 0x040fe20000010825 */
[--C-:B------:R-:W-:Y:S02]  /*163c0*/  HADD2.F32 R40, -RZ, R38.reuse.H0_H0 ;  /* 0x20000026ff287230 */ /* 0x100fe40000004100 */
[----:B------:R-:W-:Y:S01]  /*163d0*/  FFMA.FTZ R49, R36, R49, R48 ;  /* 0x0000003124317223 */ /* 0x000fe20000010030 */
[--C-:B------:R-:W-:Y:S01]  /*163e0*/  HADD2.F32 R36, -RZ, R33.reuse.H0_H0 ;  /* 0x20000021ff247230 */ /* 0x100fe20000004100 */
[----:B------:R-:W-:Y:S01]  /*163f0*/  F2FP.F16.E4M3.UNPACK_B R12, R12 ;  /* 0x0000000cff0c723e */ /* 0x000fe200020006ff */
[----:B------:R-:W-:Y:S02]  /*16400*/  HADD2.F32 R39, -RZ, R38.H1_H1 ;  /* 0x30000026ff277230 */ /* 0x000fe40000004100 */
[C---:B------:R-:W-:Y:S01]  /*16410*/  FMUL.FTZ R48, R35.reuse, R40 ;  /* 0x0000002823307220 */ /* 0x040fe20000410000 */
[----:B------:R-:W-:Y:S02]  /*16420*/  HADD2.F32 R34, -RZ, R34.H1_H1 ;  /* 0x30000022ff227230 */ /* 0x000fe40000004100 */
[----:B------:R-:W-:Y:S01]  /*16430*/  FMUL.FTZ R38, R35, R36 ;  /* 0x0000002423267220 */ /* 0x000fe20000410000 */
[----:B------:R-:W-:Y:S01]  /*16440*/  HADD2.F32 R37, -RZ, R33.H1_H1 ;  /* 0x30000021ff257230 */ /* 0x000fe20000004100 */
[----:B------:R-:W-:Y:S01]  /*16450*/  F2FP.F16.E4M3.UNPACK_B R5, R5 ;  /* 0x00000005ff05723e */ /* 0x000fe200020006ff */
[----:B------:R-:W-:-:S02]  /*16460*/  HADD2.F32 R33, -RZ, R30.H0_H0 ;  /* 0x2000001eff217230 */ /* 0x000fc40000004100 */
[C---:B------:R-:W-:Y:S01]  /*16470*/  FMUL.FTZ R35, R34.reuse, R39 ;  /* 0x0000002722237220 */ /* 0x040fe20000410000 */
[----:B------:R-:W-:Y:S02]  /*16480*/  HADD2.F32 R30, -RZ, R30.H1_H1 ;  /* 0x3000001eff1e7230 */ /* 0x000fe40000004100 */
[-C--:B------:R-:W-:Y:S01]  /*16490*/  FMUL.FTZ R34, R34, R37.reuse ;  /* 0x0000002522227220 */ /* 0x080fe20000410000 */
[C---:B------:R-:W-:Y:S01]  /*164a0*/  FFMA.FTZ R48, R33.reuse, R36, -R48 ;  /* 0x0000002421307223 */ /* 0x040fe20000010830 */
[----:B------:R-:W-:Y:S01]  /*164b0*/  FFMA.FTZ R38, R33, R40, R38 ;  /* 0x0000002821267223 */ /* 0x000fe20000010026 */
[C---:B------:R-:W-:Y:S01]  /*164c0*/  FFMA.FTZ R45, R30.reuse, R37, -R35 ;  /* 0x000000251e2d7223 */ /* 0x040fe20000010823 */
[----:B------:R-:W-:Y:S01]  /*164d0*/  FFMA.FTZ R47, R30, R39, R34 ;  /* 0x000000271e2f7223 */ /* 0x000fe20000010022 */
[--C-:B------:R-:W-:Y:S02]  /*164e0*/  HADD2.F32 R30, -RZ, R12.reuse.H0_H0 ;  /* 0x2000000cff1e7230 */ /* 0x100fe40000004100 */
[----:B------:R-:W-:Y:S01]  /*164f0*/  HADD2.F32 R33, -RZ, R12.H1_H1 ;  /* 0x3000000cff217230 */ /* 0x000fe20000004100 */
[----:B------:R-:W-:Y:S01]  /*16500*/  F2FP.SATFINITE.E4M3.F32.PACK_AB_MERGE_C R45, R45, R48, RZ ;  /* 0x000000302d2d723e */ /* 0x000fe200048070ff */
[----:B------:R-:W-:Y:S01]  /*16510*/  HADD2.F32 R34, -RZ, R5.H0_H0 ;  /* 0x20000005ff227230 */ /* 0x000fe20000004100 */
[----:B------:R-:W-:Y:S01]  /*16520*/  F2FP.SATFINITE.E4M3.F32.PACK_AB_MERGE_C R38, R47, R38, RZ ;  /* 0x000000262f26723e */ /* 0x000fe200048070ff */
[----:B------:R-:W-:-:S02]  /*16530*/  HADD2.F32 R12, -RZ, R7.H0_H0 ;  /* 0x20000007ff0c7230 */ /* 0x000fc40000004100 */
[----:B------:R-:W-:Y:S02]  /*16540*/  HADD2.F32 R35, -RZ, R5.H1_H1 ;  /* 0x30000005ff237230 */ /* 0x000fe40000004100 */
[----:B------:R-:W-:Y:S02]  /*16550*/  HADD2.F32 R7, -RZ, R7.H1_H1 ;  /* 0x30000007ff077230 */ /* 0x000fe40000004100 */
[C---:B------:R-:W-:Y:S01]  /*16560*/  FMUL.FTZ R36, R12.reuse, R34 ;  /* 0x000000220c247220 */ /* 0x040fe20000410000 */
[--C-:B------:R-:W-:Y:S02]  /*16570*/  HADD2.F32 R5, -RZ, R4.reuse.H0_H0 ;  /* 0x20000004ff057230 */ /* 0x100fe40000004100 */
[-C--:B------:R-:W-:Y:S01]  /*16580*/  FMUL.FTZ R37, R12, R30.reuse ;  /* 0x0000001e0c257220 */ /* 0x080fe20000410000 */
[----:B------:R-:W-:Y:S02]  /*16590*/  HADD2.F32 R4, -RZ, R4.H1_H1 ;  /* 0x30000004ff047230 */ /* 0x000fe40000004100 */
[C---:B------:R-:W-:Y:S01]  /*165a0*/  FMUL.FTZ R39, R7.reuse, R35 ;  /* 0x0000002307277220 */ /* 0x040fe20000410000 */
        /* <DEDUP_REMOVED lines=12> */
[----:B------:R-:W-:Y:S02]  /*16670*/  F2FP.SATFINITE.E4M3.F32.PACK_AB_MERGE_C R6, R39, R36, R45 ;  /* 0x000000242706723e */ /* 0x000fe4000480702d */
[----:B------:R-:W-:Y:S02]  /*16680*/  F2FP.SATFINITE.E4M3.F32.PACK_AB_MERGE_C R15, R54, R31, R57 ;  /* 0x0000001f360f723e */ /* 0x000fe40004807039 */
[----:B------:R-:W-:Y:S01]  /*16690*/  F2FP.SATFINITE.E4M3.F32.PACK_AB_MERGE_C R12, R49, R42, R12 ;  /* 0x0000002a310c723e */ /* 0x000fe2000480700c */
[----:B------:R2:W-:Y:S01]  /*166a0*/  STS.128 [R60+0x14400], R4 ;  /* 0x014400043c007388 */ /* 0x0005e20000000c00 */
[----:B------:R-:W-:-:S05]  /*166b0*/  F2FP.SATFINITE.E4M3.F32.PACK_AB_MERGE_C R14, R30, R37, R38 ;  /* 0x000000251e0e723e */ /* 0x000fca0004807026 */
[----:B------:R2:W-:Y:S02]  /*166c0*/  STS.128 [R3+0x14400], R12 ;  /* 0x0144000c03007388 */ /* 0x0005e40000000c00 */
.L_x_473:
[----:B------:R-:W-:Y:S05]  /*166d0*/  BSYNC B1 ;  /* 0x0000000000017941 */ /* 0x000fea0003800000 */
.L_x_472:
[----:B------:R-:W-:Y:S05]  /*166e0*/  @P2 BRA `(.L_x_454) ;  /* 0x0000000c00e02947 */ /* 0x000fea0003800000 */
[----:B-12---:R-:W2:Y:S04]  /*166f0*/  LDL R3, [R1+0x8] ;  /* 0x0000080001037983 */ /* 0x006ea80000100800 */
[----:B------:R-:W3:Y:S01]  /*16700*/  LDL R52, [R1+0x50] ;  /* 0x0000500001347983 */ /* 0x000ee20000100800 */
[----:B-----5:R-:W-:Y:S02]  /*16710*/  SHF.R.U32.HI R4, RZ, 0x8, R24 ;  /* 0x00000008ff047819 */ /* 0x020fe40000011618 */
[----:B------:R-:W-:Y:S02]  /*16720*/  SHF.R.U32.HI R12, RZ, 0x8, R26 ;  /* 0x00000008ff0c7819 */ /* 0x000fe4000001161a */
[----:B------:R-:W-:Y:S02]  /*16730*/  LOP3.LUT R4, R4, 0xff, RZ, 0xc0, !PT ;  /* 0x000000ff04047812 */ /* 0x000fe400078ec0ff */
[----:B------:R-:W-:-:S02]  /*16740*/  LOP3.LUT R7, R26, 0xff, RZ, 0xc0, !PT ;  /* 0x000000ff1a077812 */ /* 0x000fc400078ec0ff */
[----:B------:R-:W-:Y:S02]  /*16750*/  LOP3.LUT R12, R12, 0xff, RZ, 0xc0, !PT ;  /* 0x000000ff0c0c7812 */ /* 0x000fe400078ec0ff */
[----:B------:R-:W-:Y:S02]  /*16760*/  SHF.R.U32.HI R6, RZ, 0x8, R25 ;  /* 0x00000008ff067819 */ /* 0x000fe40000011619 */
[----:B------:R-:W-:Y:S02]  /*16770*/  PRMT R29, R12, 0x7604, R7 ;  /* 0x000076040c1d7816 */ /* 0x000fe40000000007 */
[----:B------:R-:W-:Y:S02]  /*16780*/  SHF.R.U32.HI R12, RZ, 0x8, R8 ;  /* 0x00000008ff0c7819 */ /* 0x000fe40000011608 */
[----:B------:R-:W-:Y:S02]  /*16790*/  LOP3.LUT R5, R25, 0xff, RZ, 0xc0, !PT ;  /* 0x000000ff19057812 */ /* 0x000fe400078ec0ff */
[----:B------:R-:W-:-:S02]  /*167a0*/  LOP3.LUT R6, R6, 0xff, RZ, 0xc0, !PT ;  /* 0x000000ff06067812 */ /* 0x000fc400078ec0ff */
[----:B------:R-:W-:Y:S02]  /*167b0*/  LOP3.LUT R7, R8, 0xff, RZ, 0xc0, !PT ;  /* 0x000000ff08077812 */ /* 0x000fe400078ec0ff */
[----:B------:R-:W-:Y:S02]  /*167c0*/  LOP3.LUT R12, R12, 0xff, RZ, 0xc0, !PT ;  /* 0x000000ff0c0c7812 */ /* 0x000fe400078ec0ff */
[----:B----4-:R-:W-:Y:S02]  /*167d0*/  PRMT R20, R6, 0x7604, R5 ;  /* 0x0000760406147816 */ /* 0x010fe40000000005 */
[----:B------:R-:W-:Y:S02]  /*167e0*/  PRMT R35, R12, 0x7604, R7 ;  /* 0x000076040c237816 */ /* 0x000fe40000000007 */
[----:B------:R-:W-:Y:S02]  /*167f0*/  SHF.R.U32.HI R6, RZ, 0x8, R27 ;  /* 0x00000008ff067819 */ /* 0x000fe4000001161b */
[----:B------:R-:W-:-:S02]  /*16800*/  SHF.R.U32.HI R12, RZ, 0x8, R9 ;  /* 0x00000008ff0c7819 */ /* 0x000fc40000011609 */
[----:B------:R-:W-:Y:S02]  /*16810*/  LOP3.LUT R5, R27, 0xff, RZ, 0xc0, !PT ;  /* 0x000000ff1b057812 */ /* 0x000fe400078ec0ff */
[----:B------:R-:W-:Y:S02]  /*16820*/  LOP3.LUT R6, R6, 0xff, RZ, 0xc0, !PT ;  /* 0x000000ff06067812 */ /* 0x000fe400078ec0ff */
[----:B------:R-:W-:Y:S02]  /*16830*/  SHF.R.U32.HI R34, RZ, 0x8, R11 ;  /* 0x00000008ff227819 */ /* 0x000fe4000001160b */
[----:B------:R-:W-:Y:S02]  /*16840*/  PRMT R28, R6, 0x7604, R5 ;  /* 0x00007604061c7816 */ /* 0x000fe40000000005 */
[----:B------:R-:W-:Y:S02]  /*16850*/  LOP3.LUT R33, R11, 0xff, RZ, 0xc0, !PT ;  /* 0x000000ff0b217812 */ /* 0x000fe400078ec0ff */
[----:B------:R-:W-:-:S02]  /*16860*/  LOP3.LUT R34, R34, 0xff, RZ, 0xc0, !PT ;  /* 0x000000ff22227812 */ /* 0x000fc400078ec0ff */
[----:B------:R-:W-:Y:S02]  /*16870*/  LOP3.LUT R30, R9, 0xff, RZ, 0xc0, !PT ;  /* 0x000000ff091e7812 */ /* 0x000fe400078ec0ff */
[----:B------:R-:W-:Y:S02]  /*16880*/  PRMT R34, R34, 0x7604, R33 ;  /* 0x0000760422227816 */ /* 0x000fe40000000021 */
[----:B------:R-:W-:Y:S02]  /*16890*/  SHF.R.U32.HI R33, RZ, 0x10, R9 ;  /* 0x00000010ff217819 */ /* 0x000fe40000011609 */
[----:B------:R-:W-:Y:S02]  /*168a0*/  SHF.R.U32.HI R32, RZ, 0x8, R10 ;  /* 0x00000008ff207819 */ /* 0x000fe4000001160a */
[----:B0-----:R-:W-:Y:S01]  /*168b0*/  SHF.R.U32.HI R41, RZ, 0x10, R11 ;  /* 0x00000010ff297819 */ /* 0x001fe2000001160b */
[----:B------:R-:W-:Y:S01]  /*168c0*/  IMAD.U32 R33, R33, 0x10000, RZ ;  /* 0x0001000021217824 */ /* 0x000fe200078e00ff */
[----:B------:R-:W-:-:S02]  /*168d0*/  LOP3.LUT R31, R10, 0xff, RZ, 0xc0, !PT ;  /* 0x000000ff0a1f7812 */ /* 0x000fc400078ec0ff */
[----:B------:R-:W-:Y:S02]  /*168e0*/  LOP3.LUT R32, R32, 0xff, RZ, 0xc0, !PT ;  /* 0x000000ff20207812 */ /* 0x000fe400078ec0ff */
[----:B------:R-:W-:Y:S02]  /*168f0*/  SHF.L.U32 R41, R41, 0x10, RZ ;  /* 0x0000001029297819 */ /* 0x000fe400000006ff */
[----:B------:R-:W-:Y:S02]  /*16900*/  PRMT R37, R32, 0x7604, R31 ;  /* 0x0000760420257816 */ /* 0x000fe4000000001f */
[----:B------:R-:W-:Y:S02]  /*16910*/  SHF.R.U32.HI R31, RZ, 0x10, R27 ;  /* 0x00000010ff1f7819 */ /* 0x000fe4000001161b */
[----:B------:R-:W-:Y:S02]  /*16920*/  LOP3.LUT R41, R34, 0xff0000, R41, 0xf8, !PT ;  /* 0x00ff000022297812 */ /* 0x000fe400078ef829 */
[----:B------:R-:W-:Y:S01]  /*16930*/  LOP3.LUT R35, R35, 0xff0000, R8, 0xf8, !PT ;  /* 0x00ff000023237812 */ /* 0x000fe200078ef808 */
[----:B------:R-:W-:Y:S01]  /*16940*/  IMAD.U32 R31, R31, 0x10000, RZ ;  /* 0x000100001f1f7824 */ /* 0x000fe200078e00ff */
[----:B------:R-:W-:-:S02]  /*16950*/  LOP3.LUT R42, R41, 0xff000000, R11, 0xf8, !PT ;  /* 0xff000000292a7812 */ /* 0x000fc400078ef80b */
[----:B------:R-:W-:Y:S02]  /*16960*/  LOP3.LUT R38, R35, 0xff000000, R8, 0xf8, !PT ;  /* 0xff00000023267812 */ /* 0x000fe400078ef808 */
[----:B------:R-:W-:Y:S02]  /*16970*/  LOP3.LUT R31, R28, 0xff0000, R31, 0xf8, !PT ;  /* 0x00ff00001c1f7812 */ /* 0x000fe400078ef81f */
[----:B------:R-:W-:Y:S02]  /*16980*/  LOP3.LUT R29, R29, 0xff0000, R26, 0xf8, !PT ;  /* 0x00ff00001d1d7812 */ /* 0x000fe400078ef81a */
[----:B--2---:R-:W-:Y:S02]  /*16990*/  LEA.HI R0, R0, R3, RZ, 0x1c ;  /* 0x0000000300007211 */ /* 0x004fe400078fe0ff */
[----:B------:R-:W-:-:S04]  /*169a0*/  LOP3.LUT R3, R24, 0xff, RZ, 0xc0, !PT ;  /* 0x000000ff18037812 */ /* 0x000fc800078ec0ff */
[----:B------:R-:W-:Y:S02]  /*169b0*/  PRMT R21, R4, 0x7604, R3 ;  /* 0x0000760404157816 */ /* 0x000fe40000000003 */
[----:B------:R-:W-:Y:S02]  /*169c0*/  SHF.R.S32.HI R3, RZ, 0x1f, R0 ;  /* 0x0000001fff037819 */ /* 0x000fe40000011400 */
[----:B------:R-:W-:Y:S02]  /*169d0*/  LOP3.LUT R21, R21, 0xff0000, R24, 0xf8, !PT ;  /* 0x00ff000015157812 */ /* 0x000fe400078ef818 */
[----:B------:R-:W-:Y:S01]  /*169e0*/  LEA.HI R4, R3, R0, RZ, 0x2 ;  /* 0x0000000003047211 */ /* 0x000fe200078f10ff */
[----:B------:R-:W-:-:S03]  /*169f0*/  IMAD.SHL.U32 R0, R0, 0x10, RZ ;  /* 0x0000001000007824 */ /* 0x000fc600078e00ff */
[----:B------:R-:W-:Y:S02]  /*16a00*/  SHF.L.U32 R4, R4, 0xb, RZ ;  /* 0x0000000b04047819 */ /* 0x000fe400000006ff */
[----:B------:R-:W-:Y:S02]  /*16a10*/  LOP3.LUT R3, R175, 0x30, R0, 0xf8, !PT ;  /* 0x00000030af037812 */ /* 0x000fe400078ef800 */
[----:B------:R-:W-:Y:S02]  /*16a20*/  LOP3.LUT R0, R4, 0xffffe000, RZ, 0xc0, !PT ;  /* 0xffffe00004007812 */ /* 0x000fe400078ec0ff */
[----:B------:R-:W-:Y:S01]  /*16a30*/  LOP3.LUT R3, R3, R196, RZ, 0x3c, !PT ;  /* 0x000000c403037212 */ /* 0x000fe200078e3cff */
[----:B---3--:R-:W0:Y:S03]  /*16a40*/  LDS.128 R4, [R52+0x14400] ;  /* 0x0144000034047984 */ /* 0x008e260000000c00 */
[----:B------:R-:W-:-:S05]  /*16a50*/  IADD3 R3, R3, R197, R0 ;  /* 0x000000c503037210 */ /* 0x000fca0007ffe000 */
[----:B------:R-:W-:Y:S01]  /*16a60*/  IMAD.IADD R0, R16, 0x1, R3 ;  /* 0x0000000110007824 */ /* 0x000fe200078e0203 */
[----:B------:R-:W-:-:S04]  /*16a70*/  LOP3.LUT R3, R12, 0xff, RZ, 0xc0, !PT ;  /* 0x000000ff0c037812 */ /* 0x000fc800078ec0ff */
[----:B------:R-:W1:Y:S01]  /*16a80*/  LDS.128 R12, [R0+0x14400] ;  /* 0x01440000000c7984 */ /* 0x000e620000000c00 */
[----:B------:R-:W-:Y:S02]  /*16a90*/  PRMT R30, R3, 0x7604, R30 ;  /* 0x00007604031e7816 */ /* 0x000fe4000000001e */
[----:B------:R-:W-:Y:S02]  /*16aa0*/  SHF.R.U32.HI R3, RZ, 0x10, R25 ;  /* 0x00000010ff037819 */ /* 0x000fe40000011619 */
[----:B------:R-:W-:Y:S02]  /*16ab0*/  LOP3.LUT R39, R30, 0xff0000, R33, 0xf8, !PT ;  /* 0x00ff00001e277812 */ /* 0x000fe400078ef821 */
[----:B------:R-:W-:Y:S01]  /*16ac0*/  LOP3.LUT R33, R21, 0xff000000, R24, 0xf8, !PT ;  /* 0xff00000015217812 */ /* 0x000fe200078ef818 */
[----:B------:R-:W-:Y:S01]  /*16ad0*/  IMAD.U32 R3, R3, 0x10000, RZ ;  /* 0x0001000003037824 */ /* 0x000fe200078e00ff */
[----:B------:R-:W-:Y:S02]  /*16ae0*/  LOP3.LUT R39, R39, 0xff000000, R9, 0xf8, !PT ;  /* 0xff00000027277812 */ /* 0x000fe400078ef809 */
[----:B------:R-:W-:-:S02]  /*16af0*/  LOP3.LUT R21, R37, 0xff0000, R10, 0xf8, !PT ;  /* 0x00ff000025157812 */ /* 0x000fc400078ef80a */
[----:B------:R-:W-:Y:S02]  /*16b00*/  LOP3.LUT R3, R20, 0xff0000, R3, 0xf8, !PT ;  /* 0x00ff000014037812 */ /* 0x000fe400078ef803 */
[----:B------:R-:W-:Y:S02]  /*16b10*/  F2FP.F16.E4M3.UNPACK_B R35, R39 ;  /* 0x00000027ff23723e */ /* 0x000fe400020006ff */
[----:B------:R-:W-:Y:S02]  /*16b20*/  LOP3.LUT R32, R3, 0xff000000, R25, 0xf8, !PT ;  /* 0xff00000003207812 */ /* 0x000fe400078ef819 */
[----:B------:R-:W-:Y:S01]  /*16b30*/  LOP3.LUT R8, R21, 0xff000000, R10, 0xf8, !PT ;  /* 0xff00000015087812 */ /* 0x000fe200078ef80a */
[--C-:B------:R-:W-:Y:S01]  /*16b40*/  HADD2.F32 R40, -RZ, R35.reuse.H0_H0 ;  /* 0x20000023ff287230 */ /* 0x100fe20000004100 */
[----:B------:R-:W-:Y:S01]  /*16b50*/  F2FP.F16.E4M3.UNPACK_B R34, R32 ;  /* 0x00000020ff22723e */ /* 0x000fe200020006ff */
[----:B------:R-:W-:Y:S01]  /*16b60*/  HADD2.F32 R35, -RZ, R35.H1_H1 ;  /* 0x30000023ff237230 */ /* 0x000fe20000004100 */
[----:B------:R-:W-:-:S02]  /*16b70*/  LOP3.LUT R37, R31, 0xff000000, R27, 0xf8, !PT ;  /* 0xff0000001f257812 */ /* 0x000fc400078ef81b */
[----:B------:R-:W-:Y:S01]  /*16b80*/  F2FP.F16.E4M3.UNPACK_B R39, R39.H1 ;  /* 0x00000027ff27723e */ /* 0x000fe200030006ff */
[--C-:B------:R-:W-:Y:S01]  /*16b90*/  HADD2.F32 R36, -RZ, R34.reuse.H0_H0 ;  /* 0x20000022ff247230 */ /* 0x100fe20000004100 */
[-C--:B0-----:R-:W-:Y:S01]  /*16ba0*/  F2FP.F16.E4M3.UNPACK_B R10, R5.reuse ;  /* 0x00000005ff0a723e */ /* 0x081fe200020006ff */
[----:B------:R-:W-:Y:S01]  /*16bb0*/  HADD2.F32 R34, -RZ, R34.H1_H1 ;  /* 0x30000022ff227230 */ /* 0x000fe20000004100 */
[----:B------:R-:W-:Y:S02]  /*16bc0*/  F2FP.F16.E4M3.UNPACK_B R24, R5.H1 ;  /* 0x00000005ff18723e */ /* 0x000fe400030006ff */
[----:B------:R-:W-:Y:S01]  /*16bd0*/  F2FP.F16.E4M3.UNPACK_B R32, R32.H1 ;  /* 0x00000020ff20723e */ /* 0x000fe200030006ff */
[----:B------:R-:W-:Y:S01]  /*16be0*/  HADD2.F32 R9, -RZ, R10.H0_H0 ;  /* 0x2000000aff097230 */ /* 0x000fe20000004100 */
[----:B------:R-:W-:Y:S02]  /*16bf0*/  LOP3.LUT R3, R29, 0xff000000, R26, 0xf8, !PT ;  /* 0xff0000001d037812 */ /* 0x000fe400078ef81a */
[----:B------:R-:W-:-:S02]  /*16c00*/  F2FP.F16.E4M3.UNPACK_B R25, R7 ;  /* 0x00000007ff19723e */ /* 0x000fc400020006ff */
[----:B------:R-:W-:Y:S02]  /*16c10*/  F2FP.F16.E4M3.UNPACK_B R26, R7.H1 ;  /* 0x00000007ff1a723e */ /* 0x000fe400030006ff */
[----:B------:R-:W-:Y:S02]  /*16c20*/  F2FP.F16.E4M3.UNPACK_B R20, R4 ;  /* 0x00000004ff14723e */ /* 0x000fe400020006ff */
[----:B-1----:R-:W-:Y:S02]  /*16c30*/  F2FP.F16.E4M3.UNPACK_B R11, R13 ;  /* 0x0000000dff0b723e */ /* 0x002fe400020006ff */
[-C--:B------:R-:W-:Y:S02]  /*16c40*/  F2FP.F16.E4M3.UNPACK_B R30, R15.reuse ;  /* 0x0000000fff1e723e */ /* 0x080fe400020006ff */
[----:B------:R-:W-:Y:S01]  /*16c50*/  F2FP.F16.E4M3.UNPACK_B R31, R15.H1 ;  /* 0x0000000fff1f723e */ /* 0x000fe200030006ff */
[--C-:B------:R-:W-:Y:S01]  /*16c60*/  HADD2.F32 R5, -RZ, R11.reuse.H0_H0 ;  /* 0x2000000bff057230 */ /* 0x100fe20000004100 */
[-C--:B------:R-:W-:Y:S01]  /*16c70*/  F2FP.F16.E4M3.UNPACK_B R15, R12.reuse ;  /* 0x0000000cff0f723e */ /* 0x080fe200020006ff */
[----:B------:R-:W-:Y:S01]  /*16c80*/  HADD2.F32 R11, -RZ, R11.H1_H1 ;  /* 0x3000000bff0b7230 */ /* 0x000fe20000004100 */
[----:B------:R-:W-:-:S02]  /*16c90*/  F2FP.F16.E4M3.UNPACK_B R27, R12.H1 ;  /* 0x0000000cff1b723e */ /* 0x000fc400030006ff */
[C---:B------:R-:W-:Y:S01]  /*16ca0*/  FMUL.FTZ R12, R5.reuse, R40 ;  /* 0x00000028050c7220 */ /* 0x040fe20000410000 */
[----:B------:R-:W-:Y:S01]  /*16cb0*/  F2FP.F16.E4M3.UNPACK_B R28, R13.H1 ;  /* 0x0000000dff1c723e */ /* 0x000fe200030006ff */
[----:B------:R-:W-:Y:S01]  /*16cc0*/  FMUL.FTZ R13, R5, R36 ;  /* 0x00000024050d7220 */ /* 0x000fe20000410000 */
[----:B------:R-:W-:Y:S01]  /*16cd0*/  F2FP.F16.E4M3.UNPACK_B R21, R4.H1 ;  /* 0x00000004ff15723e */ /* 0x000fe200030006ff */
[----:B------:R-:W-:Y:S01]  /*16ce0*/  FFMA.FTZ R5, R9, R36, -R12 ;  /* 0x0000002409057223 */ /* 0x000fe2000001080c */
[-C--:B------:R-:W-:Y:S01]  /*16cf0*/  F2FP.F16.E4M3.UNPACK_B R4, R6.reuse ;  /* 0x00000006ff04723e */ /* 0x080fe200020006ff */
[----:B------:R-:W-:Y:S01]  /*16d00*/  HADD2.F32 R12, -RZ, R10.H1_H1 ;  /* 0x3000000aff0c7230 */ /* 0x000fe20000004100 */
[----:B------:R-:W-:Y:S01]  /*16d10*/  F2FP.F16.E4M3.UNPACK_B R7, R6.H1 ;  /* 0x00000006ff07723e */ /* 0x000fe200030006ff */
[----:B------:R-:W-:Y:S01]  /*16d20*/  HADD2.F32 R36, -RZ, R39.H0_H0 ;  /* 0x20000027ff247230 */ /* 0x000fe20000004100 */
[-C--:B------:R-:W-:Y:S01]  /*16d30*/  F2FP.F16.E4M3.UNPACK_B R6, R14.reuse ;  /* 0x0000000eff06723e */ /* 0x080fe200020006ff */
[----:B------:R-:W-:Y:S01]  /*16d40*/  HADD2.F32 R10, -RZ, R28.H0_H0 ;  /* 0x2000001cff0a7230 */ /* 0x000fe20000004100 */
[----:B------:R-:W-:Y:S01]  /*16d50*/  F2FP.F16.E4M3.UNPACK_B R29, R14.H1 ;  /* 0x0000000eff1d723e */ /* 0x000fe200030006ff */
[----:B------:R-:W-:-:S02]  /*16d60*/  HADD2.F32 R14, -RZ, R32.H0_H0 ;  /* 0x20000020ff0e7230 */ /* 0x000fc40000004100 */
[----:B------:R-:W-:Y:S01]  /*16d70*/  FFMA.FTZ R9, R9, R40, R13 ;  /* 0x0000002809097223 */ /* 0x000fe2000001000d */
[----:B------:R-:W-:Y:S02]  /*16d80*/  HADD2.F32 R13, -RZ, R24.H0_H0 ;  /* 0x20000018ff0d7230 */ /* 0x000fe40000004100 */
[C---:B------:R-:W-:Y:S01]  /*16d90*/  FMUL.FTZ R46, R10.reuse, R36 ;  /* 0x000000240a2e7220 */ /* 0x040fe20000410000 */
[CC--:B------:R-:W-:Y:S01]  /*16da0*/  FMUL.FTZ R41, R11.reuse, R35.reuse ;  /* 0x000000230b297220 */ /* 0x0c0fe20000410000 */
[----:B------:R-:W-:Y:S01]  /*16db0*/  FMUL.FTZ R43, R10, R14 ;  /* 0x0000000e0a2b7220 */ /* 0x000fe20000410000 */
[----:B------:R-:W-:Y:S01]  /*16dc0*/  FMUL.FTZ R40, R11, R34 ;  /* 0x000000220b287220 */ /* 0x000fe20000410000 */
[C---:B------:R-:W-:Y:S01]  /*16dd0*/  FFMA.FTZ R11, R13.reuse, R14, -R46 ;  /* 0x0000000e0d0b7223 */ /* 0x040fe2000001082e */
[C---:B------:R-:W-:Y:S01]  /*16de0*/  FFMA.FTZ R10, R12.reuse, R34, -R41 ;  /* 0x000000220c0a7223 */ /* 0x040fe20000010829 */
[----:B------:R-:W-:Y:S01]  /*16df0*/  FFMA.FTZ R13, R13, R36, R43 ;  /* 0x000000240d0d7223 */ /* 0x000fe2000001002b */
[-C--:B------:R-:W-:Y:S01]  /*16e00*/  F2FP.F16.E4M3.UNPACK_B R36, R42.reuse ;  /* 0x0000002aff24723e */ /* 0x080fe200020006ff */
[----:B------:R-:W-:Y:S01]  /*16e10*/  FFMA.FTZ R12, R12, R35, R40 ;  /* 0x000000230c0c7223 */ /* 0x000fe20000010028 */
[----:B------:R-:W-:Y:S01]  /*16e20*/  HADD2.F32 R35, -RZ, R32.H1_H1 ;  /* 0x30000020ff237230 */ /* 0x000fe20000004100 */
[-C--:B------:R-:W-:Y:S01]  /*16e30*/  F2FP.F16.E4M3.UNPACK_B R34, R37.reuse ;  /* 0x00000025ff22723e */ /* 0x080fe200020006ff */
[----:B------:R-:W-:Y:S01]  /*16e40*/  HADD2.F32 R41, -RZ, R39.H1_H1 ;  /* 0x30000027ff297230 */ /* 0x000fe20000004100 */
[----:B------:R-:W-:Y:S01]  /*16e50*/  F2FP.F16.E4M3.UNPACK_B R42, R42.H1 ;  /* 0x0000002aff2a723e */ /* 0x000fe200030006ff */
[----:B------:R-:W-:Y:S01]  /*16e60*/  HADD2.F32 R28, -RZ, R28.H1_H1 ;  /* 0x3000001cff1c7230 */ /* 0x000fe20000004100 */
[----:B------:R-:W-:Y:S01]  /*16e70*/  F2FP.F16.E4M3.UNPACK_B R37, R37.H1 ;  /* 0x00000025ff25723e */ /* 0x000fe200030006ff */
[----:B------:R-:W-:-:S02]  /*16e80*/  HADD2.F32 R43, -RZ, R36.H0_H0 ;  /* 0x20000024ff2b7230 */ /* 0x000fc40000004100 */
[----:B------:R-:W-:Y:S02]  /*16e90*/  HADD2.F32 R32, -RZ, R30.H0_H0 ;  /* 0x2000001eff207230 */ /* 0x000fe40000004100 */
[C---:B------:R-:W-:Y:S01]  /*16ea0*/  FMUL.FTZ R45, R28.reuse, R41 ;  /* 0x000000291c2d7220 */ /* 0x040fe20000410000 */
[----:B------:R-:W-:Y:S02]  /*16eb0*/  HADD2.F32 R24, -RZ, R24.H1_H1 ;  /* 0x30000018ff187230 */ /* 0x000fe40000004100 */
[----:B------:R-:W-:Y:S01]  /*16ec0*/  FMUL.FTZ R28, R28, R35 ;  /* 0x000000231c1c7220 */ /* 0x000fe20000410000 */
[----:B------:R-:W-:Y:S02]  /*16ed0*/  HADD2.F32 R39, -RZ, R34.H0_H0 ;  /* 0x20000022ff277230 */ /* 0x000fe40000004100 */
[----:B------:R-:W-:Y:S01]  /*16ee0*/  FMUL.FTZ R47, R32, R43 ;  /* 0x0000002b202f7220 */ /* 0x000fe20000410000 */
[----:B------:R-:W-:Y:S02]  /*16ef0*/  HADD2.F32 R14, -RZ, R25.H0_H0 ;  /* 0x20000019ff0e7230 */ /* 0x000fe40000004100 */
[----:B------:R-:W-:Y:S01]  /*16f00*/  FFMA.FTZ R40, R24, R35, -R45 ;  /* 0x0000002318287223 */ /* 0x000fe2000001082d */
[----:B------:R-:W-:-:S02]  /*16f10*/  HADD2.F32 R36, -RZ, R36.H1_H1 ;  /* 0x30000024ff247230 */ /* 0x000fc40000004100 */
[----:B------:R-:W-:Y:S01]  /*16f20*/  FMUL.FTZ R32, R32, R39 ;  /* 0x0000002720207220 */ /* 0x000fe20000410000 */
[----:B------:R-:W-:Y:S02]  /*16f30*/  HADD2.F32 R30, -RZ, R30.H1_H1 ;  /* 0x3000001eff1e7230 */ /* 0x000fe40000004100 */
[----:B------:R-:W-:Y:S01]  /*16f40*/  FFMA.FTZ R46, R24, R41, R28 ;  /* 0x00000029182e7223 */ /* 0x000fe2000001001c */
[----:B------:R-:W-:Y:S02]  /*16f50*/  HADD2.F32 R34, -RZ, R34.H1_H1 ;  /* 0x30000022ff227230 */ /* 0x000fe40000004100 */
[----:B------:R-:W-:Y:S01]  /*16f60*/  FFMA.FTZ R47, R14, R39, -R47 ;  /* 0x000000270e2f7223 */ /* 0x000fe2000001082f */
[----:B------:R-:W-:Y:S02]  /*16f70*/  HADD2.F32 R25, -RZ, R25.H1_H1 ;  /* 0x30000019ff197230 */ /* 0x000fe40000004100 */
[----:B------:R-:W-:Y:S01]  /*16f80*/  FMUL.FTZ R28, R30, R36 ;  /* 0x000000241e1c7220 */ /* 0x000fe20000410000 */
[----:B------:R-:W-:-:S02]  /*16f90*/  HADD2.F32 R39, -RZ, R42.H0_H0 ;  /* 0x2000002aff277230 */ /* 0x000fc40000004100 */
[-C--:B------:R-:W-:Y:S01]  /*16fa0*/  FMUL.FTZ R41, R30, R34.reuse ;  /* 0x000000221e297220 */ /* 0x080fe20000410000 */
[----:B------:R-:W-:Y:S02]  /*16fb0*/  HADD2.F32 R24, -RZ, R31.H0_H0 ;  /* 0x2000001fff187230 */ /* 0x000fe40000004100 */
[----:B------:R-:W-:Y:S01]  /*16fc0*/  FFMA.FTZ R43, R14, R43, R32 ;  /* 0x0000002b0e2b7223 */ /* 0x000fe20000010020 */
[--C-:B------:R-:W-:Y:S02]  /*16fd0*/  HADD2.F32 R35, -RZ, R37.reuse.H0_H0 ;  /* 0x20000025ff237230 */ /* 0x100fe40000004100 */
[C---:B------:R-:W-:Y:S01]  /*16fe0*/  FFMA.FTZ R48, R25.reuse, R34, -R28 ;  /* 0x0000002219307223 */ /* 0x040fe2000001081c */
[----:B------:R-:W-:Y:S02]  /*16ff0*/  HADD2.F32 R14, -RZ, R26.H0_H0 ;  /* 0x2000001aff0e7230 */ /* 0x000fe40000004100 */
[C---:B------:R-:W-:Y:S01]  /*17000*/  FMUL.FTZ R45, R24.reuse, R39 ;  /* 0x00000027182d7220 */ /* 0x040fe20000410000 */
[----:B------:R-:W-:Y:S01]  /*17010*/  FFMA.FTZ R36, R25, R36, R41 ;  /* 0x0000002419247223 */ /* 0x000fe20000010029 */
[----:B------:R-:W-:Y:S01]  /*17020*/  FMUL.FTZ R24, R24, R35 ;  /* 0x0000002318187220 */ /* 0x000fe20000410000 */
[----:B------:R-:W-:Y:S01]  /*17030*/  F2FP.F16.E4M3.UNPACK_B R28, R38.H1 ;  /* 0x00000026ff1c723e */ /* 0x000fe200030006ff */
[----:B------:R-:W-:Y:S01]  /*17040*/  HADD2.F32 R37, -RZ, R37.H1_H1 ;  /* 0x30000025ff257230 */ /* 0x000fe20000004100 */
[----:B------:R-:W-:Y:S01]  /*17050*/  F2FP.F16.E4M3.UNPACK_B R25, R33.H1 ;  /* 0x00000021ff19723e */ /* 0x000fe200030006ff */
[----:B------:R-:W-:Y:S01]  /*17060*/  FFMA.FTZ R49, R14, R39, R24 ;  /* 0x000000270e317223 */ /* 0x000fe20000010018 */
[----:B------:R-:W-:-:S02]  /*17070*/  HADD2.F32 R42, -RZ, R42.H1_H1 ;  /* 0x3000002aff2a7230 */ /* 0x000fc40000004100 */
[----:B------:R-:W-:Y:S01]  /*17080*/  FFMA.FTZ R45, R14, R35, -R45 ;  /* 0x000000230e2d7223 */ /* 0x000fe2000001082d */
[----:B------:R-:W-:Y:S01]  /*17090*/  HADD2.F32 R31, -RZ, R31.H1_H1 ;  /* 0x3000001fff1f7230 */ /* 0x000fe20000004100 */
[----:B------:R-:W-:Y:S01]  /*170a0*/  F2FP.F16.E4M3.UNPACK_B R38, R38 ;  /* 0x00000026ff26723e */ /* 0x000fe200020006ff */
[----:B------:R-:W-:Y:S01]  /*170b0*/  HADD2.F32 R39, -RZ, R28.H0_H0 ;  /* 0x2000001cff277230 */ /* 0x000fe20000004100 */
[----:B------:R-:W-:Y:S01]  /*170c0*/  F2FP.F16.E4M3.UNPACK_B R33, R33 ;  /* 0x00000021ff21723e */ /* 0x000fe200020006ff */
[----:B------:R-:W-:Y:S02]  /*170d0*/  HADD2.F32 R24, -RZ, R27.H0_H0 ;  /* 0x2000001bff187230 */ /* 0x000fe40000004100 */
[C---:B------:R-:W-:Y:S01]  /*170e0*/  FMUL.FTZ R41, R31.reuse, R42 ;  /* 0x0000002a1f297220 */ /* 0x040fe20000410000 */
[----:B------:R-:W-:Y:S02]  /*170f0*/  HADD2.F32 R35, -RZ, R25.H0_H0 ;  /* 0x20000019ff237230 */ /* 0x000fe40000004100 */
[----:B------:R-:W-:Y:S01]  /*17100*/  FMUL.FTZ R51, R31, R37 ;  /* 0x000000251f337220 */ /* 0x000fe20000410000 */
[----:B------:R-:W-:-:S02]  /*17110*/  HADD2.F32 R14, -RZ, R21.H0_H0 ;  /* 0x20000015ff0e7230 */ /* 0x000fc40000004100 */
[C---:B------:R-:W-:Y:S01]  /*17120*/  FMUL.FTZ R31, R24.reuse, R39 ;  /* 0x00000027181f7220 */ /* 0x040fe20000410000 */
[----:B------:R-:W-:Y:S02]  /*17130*/  HADD2.F32 R26, -RZ, R26.H1_H1 ;  /* 0x3000001aff1a7230 */ /* 0x000fe40000004100 */
[-C--:B------:R-:W-:Y:S01]  /*17140*/  FMUL.FTZ R24, R24, R35.reuse ;  /* 0x0000002318187220 */ /* 0x080fe20000410000 */
[----:B------:R-:W-:Y:S02]  /*17150*/  HADD2.F32 R28, -RZ, R28.H1_H1 ;  /* 0x3000001cff1c7230 */ /* 0x000fe40000004100 */
[C---:B------:R-:W-:Y:S01]  /*17160*/  FFMA.FTZ R30, R14.reuse, R35, -R31 ;  /* 0x000000230e1e7223 */ /* 0x040fe2000001081f */
[----:B------:R-:W-:Y:S02]  /*17170*/  HADD2.F32 R27, -RZ, R27.H1_H1 ;  /* 0x3000001bff1b7230 */ /* 0x000fe40000004100 */
[----:B------:R-:W-:Y:S01]  /*17180*/  FFMA.FTZ R39, R14, R39, R24 ;  /* 0x000000270e277223 */ /* 0x000fe20000010018 */
[----:B------:R-:W-:-:S02]  /*17190*/  HADD2.F32 R14, -RZ, R25.H1_H1 ;  /* 0x30000019ff0e7230 */ /* 0x000fc40000004100 */
[C---:B------:R-:W-:Y:S01]  /*171a0*/  FFMA.FTZ R50, R26.reuse, R37, -R41 ;  /* 0x000000251a327223 */ /* 0x040fe20000010829 */
[----:B------:R-:W-:Y:S01]  /*171b0*/  FFMA.FTZ R42, R26, R42, R51 ;  /* 0x0000002a1a2a7223 */ /* 0x000fe20000010033 */
[----:B------:R-:W-:Y:S02]  /*171c0*/  HADD2.F32 R21, -RZ, R21.H1_H1 ;  /* 0x30000015ff157230 */ /* 0x000fe40000004100 */
[C---:B------:R-:W-:Y:S01]  /*171d0*/  FMUL.FTZ R26, R27.reuse, R28 ;  /* 0x0000001c1b1a7220 */ /* 0x040fe20000410000 */
[-C--:B------:R-:W-:Y:S01]  /*171e0*/  FMUL.FTZ R27, R27, R14.reuse ;  /* 0x0000000e1b1b7220 */ /* 0x080fe20000410000 */
[----:B------:R-:W-:Y:S01]  /*171f0*/  HADD2.F32 R25, -RZ, R38.H0_H0 ;  /* 0x20000026ff197230 */ /* 0x000fe20000004100 */
[----:B------:R-:W-:Y:S01]  /*17200*/  F2FP.SATFINITE.E4M3.F32.PACK_AB_MERGE_C R11, R40, R11, RZ ;  /* 0x0000000b280b723e */ /* 0x000fe200048070ff */
[----:B------:R-:W-:Y:S02]  /*17210*/  HADD2.F32 R24, -RZ, R15.H0_H0 ;  /* 0x2000000fff187230 */ /* 0x000fe40000004100 */
[C---:B------:R-:W-:Y:S01]  /*17220*/  FFMA.FTZ R41, R21.reuse, R14, -R26 ;  /* 0x0000000e15297223 */ /* 0x040fe2000001081a */
[----:B------:R-:W-:Y:S01]  /*17230*/  FFMA.FTZ R32, R21, R28, R27 ;  /* 0x0000001c15207223 */ /* 0x000fe2000001001b */
[----:B------:R-:W-:Y:S01]  /*17240*/  HADD2.F32 R21, -RZ, R33.H0_H0 ;  /* 0x20000021ff157230 */ /* 0x000fe20000004100 */
[----:B------:R-:W-:Y:S01]  /*17250*/  F2FP.SATFINITE.E4M3.F32.PACK_AB_MERGE_C R13, R46, R13, RZ ;  /* 0x0000000d2e0d723e */ /* 0x000fe200048070ff */
[----:B------:R-:W-:-:S02]  /*17260*/  HADD2.F32 R14, -RZ, R20.H0_H0 ;  /* 0x20000014ff0e7230 */ /* 0x000fc40000004100 */
[C---:B------:R-:W-:Y:S01]  /*17270*/  FMUL.FTZ R27, R24.reuse, R25 ;  /* 0x00000019181b7220 */ /* 0x040fe20000410000 */
[----:B------:R-:W-:Y:S02]  /*17280*/  HADD2.F32 R38, -RZ, R38.H1_H1 ;  /* 0x30000026ff267230 */ /* 0x000fe40000004100 */
[-C--:B------:R-:W-:Y:S01]  /*17290*/  FMUL.FTZ R31, R24, R21.reuse ;  /* 0x00000015181f7220 */ /* 0x080fe20000410000 */
[----:B------:R-:W-:Y:S02]  /*172a0*/  HADD2.F32 R15, -RZ, R15.H1_H1 ;  /* 0x3000000fff0f7230 */ /* 0x000fe40000004100 */
[C---:B------:R-:W-:Y:S01]  /*172b0*/  FFMA.FTZ R27, R14.reuse, R21, -R27 ;  /* 0x000000150e1b7223 */ /* 0x040fe2000001081b */
[----:B------:R-:W-:Y:S01]  /*172c0*/  HADD2.F32 R33, -RZ, R33.H1_H1 ;  /* 0x30000021ff217230 */ /* 0x000fe20000004100 */
[----:B------:R-:W-:Y:S01]  /*172d0*/  F2FP.F16.E4M3.UNPACK_B R21, R8.H1 ;  /* 0x00000008ff15723e */ /* 0x000fe200030006ff */
[----:B------:R-:W-:Y:S02]  /*172e0*/  HADD2.F32 R20, -RZ, R20.H1_H1 ;  /* 0x30000014ff147230 */ /* 0x000fe40000004100 */
[----:B------:R-:W-:Y:S01]  /*172f0*/  FFMA.FTZ R31, R14, R25, R31 ;  /* 0x000000190e1f7223 */ /* 0x000fe2000001001f */
[C---:B------:R-:W-:Y:S01]  /*17300*/  FMUL.FTZ R35, R15.reuse, R38 ;  /* 0x000000260f237220 */ /* 0x040fe20000410000 */
[----:B------:R-:W-:Y:S01]  /*17310*/  F2FP.F16.E4M3.UNPACK_B R14, R3.H1 ;  /* 0x00000003ff0e723e */ /* 0x000fe200030006ff */
[----:B------:R-:W-:Y:S01]  /*17320*/  FMUL.FTZ R37, R15, R33 ;  /* 0x000000210f257220 */ /* 0x000fe20000410000 */
[----:B------:R-:W-:-:S02]  /*17330*/  HADD2.F32 R25, -RZ, R21.H0_H0 ;  /* 0x20000015ff197230 */ /* 0x000fc40000004100 */
[C---:B------:R-:W-:Y:S01]  /*17340*/  FFMA.FTZ R28, R20.reuse, R33, -R35 ;  /* 0x00000021141c7223 */ /* 0x040fe20000010823 */
[----:B------:R-:W-:Y:S02]  /*17350*/  HADD2.F32 R15, -RZ, R29.H0_H0 ;  /* 0x2000001dff0f7230 */ /* 0x000fe40000004100 */
[----:B------:R-:W-:Y:S01]  /*17360*/  FFMA.FTZ R38, R20, R38, R37 ;  /* 0x0000002614267223 */ /* 0x000fe20000010025 */
[--C-:B------:R-:W-:Y:S01]  /*17370*/  HADD2.F32 R20, -RZ, R14.reuse.H0_H0 ;  /* 0x2000000eff147230 */ /* 0x100fe20000004100 */
[----:B------:R-:W-:Y:S01]  /*17380*/  F2FP.F16.E4M3.UNPACK_B R3, R3 ;  /* 0x00000003ff03723e */ /* 0x000fe200020006ff */
[----:B------:R-:W-:Y:S02]  /*17390*/  HADD2.F32 R24, -RZ, R14.H1_H1 ;  /* 0x3000000eff187230 */ /* 0x000fe40000004100 */
[C---:B------:R-:W-:Y:S01]  /*173a0*/  FMUL.FTZ R33, R15.reuse, R25 ;  /* 0x000000190f217220 */ /* 0x040fe20000410000 */
[----:B------:R-:W-:Y:S02]  /*173b0*/  HADD2.F32 R14, -RZ, R7.H0_H0 ;  /* 0x20000007ff0e7230 */ /* 0x000fe40000004100 */
[----:B------:R-:W-:Y:S01]  /*173c0*/  FMUL.FTZ R15, R15, R20 ;  /* 0x000000140f0f7220 */ /* 0x000fe20000410000 */
[----:B------:R-:W-:Y:S01]  /*173d0*/  HADD2.F32 R26, -RZ, R21.H1_H1 ;  /* 0x30000015ff1a7230 */ /* 0x000fe20000004100 */
[----:B------:R-:W-:Y:S01]  /*173e0*/  F2FP.SATFINITE.E4M3.F32.PACK_AB_MERGE_C R42, R42, R49, RZ ;  /* 0x000000312a2a723e */ /* 0x000fe200048070ff */
[----:B------:R-:W-:-:S02]  /*173f0*/  HADD2.F32 R29, -RZ, R29.H1_H1 ;  /* 0x3000001dff1d7230 */ /* 0x000fc40000004100 */
[----:B------:R-:W-:Y:S01]  /*17400*/  FFMA.FTZ R33, R14, R20, -R33 ;  /* 0x000000140e217223 */ /* 0x000fe20000010821 */
[----:B------:R-:W-:Y:S01]  /*17410*/  HADD2.F32 R7, -RZ, R7.H1_H1 ;  /* 0x30000007ff077230 */ /* 0x000fe20000004100 */
[----:B------:R-:W-:Y:S01]  /*17420*/  F2FP.SATFINITE.E4M3.F32.PACK_AB_MERGE_C R5, R10, R5, R11 ;  /* 0x000000050a05723e */ /* 0x000fe2000480700b */
[C---:B------:R-:W-:Y:S01]  /*17430*/  FMUL.FTZ R20, R29.reuse, R26 ;  /* 0x0000001a1d147220 */ /* 0x040fe20000410000 */
[----:B------:R-:W-:Y:S01]  /*17440*/  FMUL.FTZ R21, R29, R24 ;  /* 0x000000181d157220 */ /* 0x000fe20000410000 */
[----:B------:R-:W-:Y:S01]  /*17450*/  FFMA.FTZ R29, R14, R25, R15 ;  /* 0x000000190e1d7223 */ /* 0x000fe2000001000f */
[----:B------:R-:W-:Y:S01]  /*17460*/  F2FP.F16.E4M3.UNPACK_B R14, R8 ;  /* 0x00000008ff0e723e */ /* 0x000fe200020006ff */
[C---:B------:R-:W-:Y:S01]  /*17470*/  FFMA.FTZ R34, R7.reuse, R24, -R20 ;  /* 0x0000001807227223 */ /* 0x040fe20000010814 */
[----:B------:R-:W-:Y:S01]  /*17480*/  FFMA.FTZ R26, R7, R26, R21 ;  /* 0x0000001a071a7223 */ /* 0x000fe20000010015 */
[----:B------:R-:W-:Y:S01]  /*17490*/  HADD2.F32 R7, -RZ, R6.H0_H0 ;  /* 0x20000006ff077230 */ /* 0x000fe20000004100 */
[----:B------:R-:W-:Y:S01]  /*174a0*/  F2FP.SATFINITE.E4M3.F32.PACK_AB_MERGE_C R9, R12, R9, R13 ;  /* 0x000000090c09723e */ /* 0x000fe2000480700d */
[--C-:B------:R-:W-:Y:S01]  /*174b0*/  HADD2.F32 R20, -RZ, R14.reuse.H0_H0 ;  /* 0x2000000eff147230 */ /* 0x100fe20000004100 */
[----:B------:R-:W-:Y:S01]  /*174c0*/  F2FP.SATFINITE.E4M3.F32.PACK_AB_MERGE_C R33, R34, R33, RZ ;  /* 0x000000212221723e */ /* 0x000fe200048070ff */
[--C-:B------:R-:W-:Y:S01]  /*174d0*/  HADD2.F32 R8, -RZ, R3.reuse.H0_H0 ;  /* 0x20000003ff087230 */ /* 0x100fe20000004100 */
[----:B------:R-:W-:Y:S01]  /*174e0*/  F2FP.SATFINITE.E4M3.F32.PACK_AB_MERGE_C R26, R26, R29, RZ ;  /* 0x0000001d1a1a723e */ /* 0x000fe200048070ff */
[----:B------:R-:W-:Y:S01]  /*174f0*/  HADD2.F32 R15, -RZ, R3.H1_H1 ;  /* 0x30000003ff0f7230 */ /* 0x000fe20000004100 */
[----:B------:R-:W-:Y:S01]  /*17500*/  F2FP.SATFINITE.E4M3.F32.PACK_AB_MERGE_C R11, R36, R43, R42 ;  /* 0x0000002b240b723e */ /* 0x000fe2000480702a */
[----:B------:R-:W-:-:S02]  /*17510*/  HADD2.F32 R21, -RZ, R14.H1_H1 ;  /* 0x3000000eff157230 */ /* 0x000fc40000004100 */
[C---:B------:R-:W-:Y:S01]  /*17520*/  FMUL.FTZ R14, R7.reuse, R20 ;  /* 0x00000014070e7220 */ /* 0x040fe20000410000 */
[----:B------:R-:W-:Y:S02]  /*17530*/  HADD2.F32 R6, -RZ, R6.H1_H1 ;  /* 0x30000006ff067230 */ /* 0x000fe40000004100 */
[-C--:B------:R-:W-:Y:S01]  /*17540*/  FMUL.FTZ R7, R7, R8.reuse ;  /* 0x0000000807077220 */ /* 0x080fe20000410000 */
[--C-:B------:R-:W-:Y:S02]  /*17550*/  HADD2.F32 R3, -RZ, R4.reuse.H0_H0 ;  /* 0x20000004ff037230 */ /* 0x100fe40000004100 */
        /* <DEDUP_REMOVED lines=10> */
[----:B------:R-:W-:Y:S02]  /*17600*/  F2FP.SATFINITE.E4M3.F32.PACK_AB_MERGE_C R7, R48, R47, R7 ;  /* 0x0000002f3007723e */ /* 0x000fe40004807007 */
[----:B------:R-:W-:Y:S02]  /*17610*/  F2FP.SATFINITE.E4M3.F32.PACK_AB_MERGE_C R4, R28, R27, R4 ;  /* 0x0000001b1c04723e */ /* 0x000fe40004807004 */
[----:B------:R-:W-:Y:S02]  /*17620*/  F2FP.SATFINITE.E4M3.F32.PACK_AB_MERGE_C R6, R25, R6, R33 ;  /* 0x000000061906723e */ /* 0x000fe40004807021 */
[----:B------:R-:W-:-:S02]  /*17630*/  F2FP.SATFINITE.E4M3.F32.PACK_AB_MERGE_C R8, R38, R31, R8 ;  /* 0x0000001f2608723e */ /* 0x000fc40004807008 */
[----:B------:R-:W-:Y:S01]  /*17640*/  F2FP.SATFINITE.E4M3.F32.PACK_AB_MERGE_C R10, R24, R3, R26 ;  /* 0x00000003180a723e */ /* 0x000fe2000480701a */
[----:B------:R0:W-:Y:S04]  /*17650*/  STS.128 [R52+0x14400], R4 ;  /* 0x0144000434007388 */ /* 0x0001e80000000c00 */
[----:B------:R0:W-:Y:S02]  /*17660*/  STS.128 [R0+0x14400], R8 ;  /* 0x0144000800007388 */ /* 0x0001e40000000c00 */
.L_x_454:
[----:B------:R-:W-:Y:S05]  /*17670*/  BSYNC B0 ;  /* 0x0000000000007941 */ /* 0x000fea0003800000 */
.L_x_447:
[----:B------:R-:W-:Y:S01]  /*17680*/  @!PT LDS RZ, [RZ] ;  /* 0x00000000fffff984 */ /* 0x000fe20000000800 */
[----:B------:R-:W-:Y:S01]  /*17690*/  @!PT LDS RZ, [RZ] ;  /* 0x00000000fffff984 */ /* 0x000fe20000000800 */
[----:B------:R-:W-:Y:S01]  /*176a0*/  @!PT LDS RZ, [RZ] ;  /* 0x00000000fffff984 */ /* 0x000fe20000000800 */
[----:B------:R-:W-:Y:S01]  /*176b0*/  @!PT LDS RZ, [RZ] ;  /* 0x00000000fffff984 */ /* 0x000fe20000000800 */
[----:B------:R1:W-:Y:S06]  /*176c0*/  MEMBAR.ALL.CTA ;  /* 0x0000000000007992 */ /* 0x0003ec0000008000 */
[----:B-1----:R-:W1:Y:S01]  /*176d0*/  FENCE.VIEW.ASYNC.S ;  /* 0x00000000000073c6 */ /* 0x002e620000000000 */
[----:B------:R-:W-:Y:S05]  /*176e0*/  WARPSYNC.ALL ;  /* 0x0000000000007948 */ /* 0x000fea0003800000 */
[----:B-1----:R-:W-:Y:S06]  /*176f0*/  BAR.SYNC.DEFER_BLOCKING 0xd, 0x100 ;  /* 0x0344000000007b1d */ /* 0x002fec0000010000 */
.L_x_445:
[----:B0-2-4-:R-:W-:-:S05]  /*17700*/  IMAD.U32 R0, RZ, RZ, UR53 ;  /* 0x00000035ff007e24 */ /* 0x015fca000f8e00ff */
[----:B------:R-:W-:-:S13]  /*17710*/  ISETP.NE.AND P0, PT, R0, 0x3, PT ;  /* 0x000000030000780c */ /* 0x000fda0003f05270 */
[----:B------:R-:W-:Y:S05]  /*17720*/  @!P0 BRA `(.L_x_474) ;  /* 0x0000000000048947 */ /* 0x000fea0003800000 */
[----:B------:R-:W-:Y:S01]  /*17730*/  BPT.TRAP 0x1 ;  /* 0x000000040000795c */ /* 0x000fe20000300000 */
.L_x_474:
[----:B-1----:R-:W-:Y:S01]  /*17740*/  IMAD R3, R148, 0x8, R16 ;  /* 0x0000000894037824 */ /* 0x002fe200078e0210 */
[----:B------:R-:W-:-:S04]  /*17750*/  SHF.L.U32 R0, R198, 0x1f, RZ ;  /* 0x0000001fc6007819 */ /* 0x000fc800000006ff */
[----:B------:R0:W1:Y:S01]  /*17760*/  SYNCS.PHASECHK.TRANS64.TRYWAIT P2, [R3+URZ+0x29830], R0 ;  /* 0x02983000030075a7 */ /* 0x000062000804017f */
[----:B------:R-:W-:Y:S05]  /*17770*/  @!P0 BRA `(.L_x_475) ;  /* 0x0000000000048947 */ /* 0x000fea0003800000 */
[----:B------:R-:W-:Y:S01]  /*17780*/  BPT.TRAP 0x1 ;  /* 0x000000040000795c */ /* 0x000fe20000300000 */
.L_x_475:
[----:B---3-5:R-:W2:Y:S01]  /*17790*/  S2R R4, SR_TID.X ;  /* 0x0000000000047919 */ /* 0x028ea20000002100 */
[----:B------:R-:W-:Y:S01]  /*177a0*/  IMAD.MOV.U32 R25, RZ, RZ, RZ ;  /* 0x000000ffff197224 */ /* 0x000fe200078e00ff */
[----:B--2---:R-:W-:-:S04]  /*177b0*/  LOP3.LUT R4, R4, 0x7f, RZ, 0xc0, !PT ;  /* 0x0000007f04047812 */ /* 0x004fc800078ec0ff */
[----:B------:R-:W-:Y:S01]  /*177c0*/  ISETP.NE.AND P1, PT, R4, RZ, PT ;  /* 0x000000ff0400720c */ /* 0x000fe20003f25270 */
[----:B-1----:R-:W-:-:S12]  /*177d0*/  @P2 BRA `(.L_x_476) ;  /* 0x0000000000082947 */ /* 0x002fd80003800000 */
[----:B------:R-:W1:Y:S02]  /*177e0*/  SYNCS.PHASECHK.TRANS64.TRYWAIT P2, [R3+URZ+0x29830], R0 ;  /* 0x02983000030075a7 */ /* 0x000e64000804017f */
[----:B-1----:R-:W-:Y:S05]  /*177f0*/  @!P2 BRA `(.L_x_477) ;  /* 0x0000013c00dca947 */ /* 0x002fea0003800000 */
.L_x_476:
[----:B------:R-:W-:Y:S05]  /*17800*/  WARPSYNC.ALL ;  /* 0x0000000000007948 */ /* 0x000fea0003800000 */
[----:B01----:R-:W-:Y:S01]  /*17810*/  VIADD R0, R16, 0x1a400 ;  /* 0x0001a40010007836 */ /* 0x003fe20000000000 */
[----:B------:R-:W-:Y:S01]  /*17820*/  R2UR UR32, R44 ;  /* 0x000000002c2072ca */ /* 0x000fe200000e0000 */
[----:B------:R-:W-:Y:S01]  /*17830*/  WARPGROUP.ARRIVE ;  /* 0x00000000000079c5 */ /* 0x000fe20000000000 */
[----:B------:R-:W-:Y:S01]  /*17840*/  MOV R5, 0x80000020 ;  /* 0x8000002000057802 */ /* 0x000fe20000000f00 */
[----:B------:R-:W-:Y:S01]  /*17850*/  UMOV UR29, 0x80000020 ;  /* 0x80000020001d7882 */ /* 0x000fe20000000000 */
[----:B------:R-:W-:Y:S01]  /*17860*/  SHF.R.U32.HI R0, RZ, 0x4, R0 ;  /* 0x00000004ff007819 */ /* 0x000fe20000011600 */
[----:B------:R-:W-:Y:S01]  /*17870*/  IMAD.MOV.U32 R7, RZ, RZ, -0x7fffffe0 ;  /* 0x80000020ff077424 */ /* 0x000fe200078e00ff */
[----:B------:R-:W-:Y:S01]  /*17880*/  R2UR UR31, R5 ;  /* 0x00000000051f72ca */ /* 0x000fe200000e0000 */
[----:B------:R-:W-:Y:S01]  /*17890*/  IMAD.MOV.U32 R9, RZ, RZ, -0x7fffffe0 ;  /* 0x80000020ff097424 */ /* 0x000fe200078e00ff */
[----:B------:R-:W-:Y:S01]  /*178a0*/  LOP3.LUT R0, R0, 0x3fff, RZ, 0xc0, !PT ;  /* 0x00003fff00007812 */ /* 0x000fe200078ec0ff */
[----:B------:R-:W-:Y:S01]  /*178b0*/  UMOV UR5, UR29 ;  /* 0x0000001d00057c82 */ /* 0x000fe20008000000 */
[----:B------:R-:W-:Y:S01]  /*178c0*/  UMOV UR9, UR29 ;  /* 0x0000001d00097c82 */ /* 0x000fe20008000000 */
[----:B------:R-:W-:Y:S01]  /*178d0*/  UMOV UR13, UR29 ;  /* 0x0000001d000d7c82 */ /* 0x000fe20008000000 */
[----:B------:R-:W-:Y:S01]  /*178e0*/  LOP3.LUT R0, R0, 0x10000, RZ, 0xfc, !PT ;  /* 0x0001000000007812 */ /* 0x000fe200078efcff */
[----:B------:R-:W-:Y:S01]  /*178f0*/  ULOP3.LUT UR32, UR32, 0x10000, URZ, 0xfc, !UPT ;  /* 0x0001000020207892 */ /* 0x000fe2000f8efc3f */
[----:B------:R-:W-:Y:S01]  /*17900*/  R2UR UR7, R9 ;  /* 0x00000000090772ca */ /* 0x000fe200000e0000 */
[----:B------:R-:W-:Y:S01]  /*17910*/  IMAD.MOV.U32 R9, RZ, RZ, -0x7fffffe0 ;  /* 0x80000020ff097424 */ /* 0x000fe200078e00ff */
[----:B------:R-:W-:Y:S01]  /*17920*/  UMOV UR49, 0x80000020 ;  /* 0x8000002000317882 */ /* 0x000fe20000000000 */
[----:B------:R-:W-:Y:S01]  /*17930*/  IMAD R4, R148, 0x780, R0 ;  /* 0x0000078094047824 */ /* 0x000fe200078e0200 */
[----:B------:R-:W-:Y:S01]  /*17940*/  UIADD3 UR48, UR32, 0x2, URZ ;  /* 0x0000000220307890 */ /* 0x000fe2000fffe03f */
[----:B------:R-:W-:Y:S01]  /*17950*/  IMAD.MOV.U32 R11, RZ, RZ, -0x7fffffe0 ;  /* 0x80000020ff0b7424 */ /* 0x000fe200078e00ff */
[----:B------:R-:W-:Y:S01]  /*17960*/  UMOV UR28, UR32 ;  /* 0x00000020001c7c82 */ /* 0x000fe20008000000 */
[C---:B------:R-:W-:Y:S01]  /*17970*/  VIADD R6, R4.reuse, 0x80 ;  /* 0x0000008004067836 */ /* 0x040fe20000000000 */
[C---:B------:R-:W-:Y:S01]  /*17980*/  R2UR UR30, R4.reuse ;  /* 0x00000000041e72ca */ /* 0x040fe200000e0000 */
[----:B------:R-:W-:Y:S01]  /*17990*/  VIADD R8, R4, 0x100 ;  /* 0x0000010004087836 */ /* 0x000fe20000000000 */
[----:B------:R-:W-:Y:S01]  /*179a0*/  UMOV UR4, UR28 ;  /* 0x0000001c00047c82 */ /* 0x000fe20008000000 */
[----:B------:R-:W-:Y:S01]  /*179b0*/  UMOV UR8, UR28 ;  /* 0x0000001c00087c82 */ /* 0x000fe20008000000 */
[----:B------:R-:W-:Y:S01]  /*179c0*/  R2UR UR15, R9 ;  /* 0x00000000090f72ca */ /* 0x000fe200000e0000 */
[----:B------:R-:W-:Y:S01]  /*179d0*/  UMOV UR12, UR28 ;  /* 0x0000001c000c7c82 */ /* 0x000fe20008000000 */
[----:B------:R-:W-:Y:S01]  /*179e0*/  R2UR UR6, R8 ;  /* 0x00000000080672ca */ /* 0x000fe200000e0000 */
[C---:B------:R-:W-:Y:S01]  /*179f0*/  VIADD R8, R4.reuse, 0x200 ;  /* 0x0000020004087836 */ /* 0x040fe20000000000 */
[----:B------:R-:W-:Y:S01]  /*17a00*/  R2UR UR51, R11 ;  /* 0x000000000b3372ca */ /* 0x000fe200000e0000 */
[----:B------:R-:W-:Y:S01]  /*17a10*/  VIADD R10, R4, 0x2 ;  /* 0x00000002040a7836 */ /* 0x000fe20000000000 */
[----:B------:R-:W-:Y:S01]  /*17a20*/  UMOV UR16, UR48 ;  /* 0x0000003000107c82 */ /* 0x000fe20008000000 */
[----:B------:R-:W-:Y:S01]  /*17a30*/  IMAD.MOV.U32 R9, RZ, RZ, -0x7fffffe0 ;  /* 0x80000020ff097424 */ /* 0x000fe200078e00ff */
[----:B------:R-:W-:Y:S01]  /*17a40*/  R2UR UR14, R8 ;  /* 0x00000000080e72ca */ /* 0x000fe200000e0000 */
[----:B------:R-:W-:Y:S01]  /*17a50*/  QGMMA.64x32x32.F32.E4M3.E4M3 R92, gdesc[UR28], RZ, !UPT, gsb0 ;  /* 0x006000001c5c79f3 */ /* 0x000fe2000c0008ff */
[----:B------:R-:W-:Y:S01]  /*17a60*/  R2UR UR30, R6 ;  /* 0x00000000061e72ca */ /* 0x000fe200000e0000 */
[----:B------:R-:W-:Y:S01]  /*17a70*/  UMOV UR17, UR49 ;  /* 0x0000003100117c82 */ /* 0x000fe20008000000 */
[----:B------:R-:W-:Y:S01]  /*17a80*/  R2UR UR31, R7 ;  /* 0x00000000071f72ca */ /* 0x000fe200000e0000 */
[----:B------:R-:W-:Y:S01]  /*17a90*/  IMAD.MOV.U32 R5, RZ, RZ, -0x7fffffe0 ;  /* 0x80000020ff057424 */ /* 0x000fe200078e00ff */
[----:B------:R-:W-:Y:S01]  /*17aa0*/  IADD3 R6, R4, 0x180, RZ ;  /* 0x0000018004067810 */ /* 0x000fe20007ffe0ff */
[----:B------:R-:W-:Y:S01]  /*17ab0*/  ULDC UR56, c[0x0][0x988] ;  /* 0x0002620000387ab9 */ /* 0x000fe20000000800 */
[----:B------:R-:W-:-:S02]  /*17ac0*/  MOV R7, 0x80000020 ;  /* 0x8000002000077802 */ /* 0x000fc40000000f00 */
[----:B------:R-:W-:Y:S01]  /*17ad0*/  R2UR UR10, R6 ;  /* 0x00000000060a72ca */ /* 0x000fe200000e0000 */
[----:B------:R-:W-:Y:S01]  /*17ae0*/  VIADD R6, R4, 0x82 ;  /* 0x0000008204067836 */ /* 0x000fe20000000000 */
[----:B------:R-:W-:Y:S01]  /*17af0*/  R2UR UR11, R7 ;  /* 0x00000000070b72ca */ /* 0x000fe200000e0000 */
[----:B------:R-:W-:Y:S01]  /*17b00*/  IMAD.MOV.U32 R7, RZ, RZ, -0x7fffffe0 ;  /* 0x80000020ff077424 */ /* 0x000fe200078e00ff */
[----:B------:R-:W-:Y:S01]  /*17b10*/  R2UR UR50, R10 ;  /* 0x000000000a3272ca */ /* 0x000fe200000e0000 */
[C---:B------:R-:W-:Y:S01]  /*17b20*/  VIADD R10, R4.reuse, 0x280 ;  /* 0x00000280040a7836 */ /* 0x040fe20000000000 */
[----:B------:R-:W-:Y:S02]  /*17b30*/  IADD3 R8, R4, 0x102, RZ ;  /* 0x0000010204087810 */ /* 0x000fe40007ffe0ff */
[----:B------:R-:W-:Y:S01]  /*17b40*/  MOV R11, 0x80000020 ;  /* 0x80000020000b7802 */ /* 0x000fe20000000f00 */
[----:B------:R-:W-:Y:S02]  /*17b50*/  WARPGROUP.DEPBAR.LE gsb0, 0x0 ;  /* 0x00008000000079c5 */ /* 0x000fe40000010000 */
[----:B------:R-:W-:-:S06]  /*17b60*/  WARPGROUP.ARRIVE ;  /* 0x00000000000079c5 */ /* 0x000fcc0000000000 */
[----:B------:R-:W-:Y:S03]  /*17b70*/  QGMMA.64x32x32.F32.E4M3.E4M3 R76, gdesc[UR28], RZ, !UPT, gsb0 ;  /* 0x006000001c4c79f3 */ /* 0x000fe6000c0008ff */
[----:B------:R-:W-:Y:S02]  /*17b80*/  WARPGROUP.DEPBAR.LE gsb0, 0x0 ;  /* 0x00008000000079c5 */ /* 0x000fe40000010000 */
[----:B------:R-:W-:-:S06]  /*17b90*/  WARPGROUP.ARRIVE ;  /* 0x00000000000079c5 */ /* 0x000fcc0000000000 */
[----:B------:R-:W-:Y:S01]  /*17ba0*/  QGMMA.64x32x32.F32.E4M3.E4M3 R60, gdesc[UR4], RZ, !UPT, gsb0 ;  /* 0x00600000043c79f3 */ /* 0x000fe2000c0008ff */
[----:B------:R-:W-:Y:S01]  /*17bb0*/  R2UR UR6, R10 ;  /* 0x000000000a0672ca */ /* 0x000fe200000e0000 */
[----:B------:R-:W-:Y:S01]  /*17bc0*/  UIADD3 UR4, UR32, 0x200, URZ ;  /* 0x0000020020047890 */ /* 0x000fe2000fffe03f */
[----:B------:R-:W-:Y:S01]  /*17bd0*/  R2UR UR7, R11 ;  /* 0x000000000b0772ca */ /* 0x000fe200000e0000 */
[----:B------:R-:W-:Y:S01]  /*17be0*/  UMOV UR5, 0x80000020 ;  /* 0x8000002000057882 */ /* 0x000fe20000000000 */
[----:B------:R-:W-:Y:S01]  /*17bf0*/  VIADD R10, R4, 0x282 ;  /* 0x00000282040a7836 */ /* 0x000fe20000000000 */
[----:B------:R-:W-:Y:S01]  /*17c00*/  UMOV UR21, UR5 ;  /* 0x0000000500157c82 */ /* 0x000fe20008000000 */
[----:B------:R-:W-:Y:S02]  /*17c10*/  IMAD.MOV.U32 R11, RZ, RZ, -0x7fffffe0 ;  /* 0x80000020ff0b7424 */ /* 0x000fe400078e00ff */
[----:B------:R-:W-:Y:S01]  /*17c20*/  UMOV UR20, UR4 ;  /* 0x0000000400147c82 */ /* 0x000fe20008000000 */
[----:B------:R-:W-:-:S02]  /*17c30*/  WARPGROUP.DEPBAR.LE gsb0, 0x0 ;  /* 0x00008000000079c5 */ /* 0x000fc40000010000 */
[----:B------:R-:W-:-:S06]  /*17c40*/  WARPGROUP.ARRIVE ;  /* 0x00000000000079c5 */ /* 0x000fcc0000000000 */
[----:B------:R-:W-:Y:S01]  /*17c50*/  QGMMA.64x32x32.F32.E4M3.E4M3 R44, gdesc[UR8], RZ, !UPT, gsb0 ;  /* 0x00600000082c79f3 */ /* 0x000fe2000c0008ff */
[----:B------:R-:W-:Y:S01]  /*17c60*/  R2UR UR10, R8 ;  /* 0x00000000080a72ca */ /* 0x000fe200000e0000 */
[----:B------:R-:W-:Y:S01]  /*17c70*/  UMOV UR8, UR48 ;  /* 0x0000003000087c82 */ /* 0x000fe20008000000 */
[----:B------:R-:W-:Y:S01]  /*17c80*/  R2UR UR11, R9 ;  /* 0x00000000090b72ca */ /* 0x000fe200000e0000 */
[----:B------:R-:W-:Y:S01]  /*17c90*/  UMOV UR9, UR49 ;  /* 0x0000003100097c82 */ /* 0x000fe20008000000 */
[----:B------:R-:W-:Y:S01]  /*17ca0*/  IMAD.MOV.U32 R9, RZ, RZ, -0x7fffffe0 ;  /* 0x80000020ff097424 */ /* 0x000fe200078e00ff */
[----:B------:R-:W-:-:S04]  /*17cb0*/  IADD3 R8, R4, 0x202, RZ ;  /* 0x0000020204087810 */ /* 0x000fc80007ffe0ff */
[----:B------:R-:W-:Y:S01]  /*17cc0*/  R2UR UR18, R8 ;  /* 0x00000000081272ca */ /* 0x000fe200000e0000 */
[----:B------:R-:W-:Y:S01]  /*17cd0*/  VIADD R8, R4, 0x380 ;  /* 0x0000038004087836 */ /* 0x000fe20000000000 */
[----:B------:R-:W-:Y:S01]  /*17ce0*/  R2UR UR19, R9 ;  /* 0x00000000091372ca */ /* 0x000fe200000e0000 */
[----:B------:R-:W-:Y:S01]  /*17cf0*/  IMAD.MOV.U32 R9, RZ, RZ, -0x7fffffe0 ;  /* 0x80000020ff097424 */ /* 0x000fe200078e00ff */
[----:B------:R-:W-:Y:S02]  /*17d00*/  WARPGROUP.DEPBAR.LE gsb0, 0x0 ;  /* 0x00008000000079c5 */ /* 0x000fe40000010000 */
[----:B------:R-:W-:-:S06]  /*17d10*/  WARPGROUP.ARRIVE ;  /* 0x00000000000079c5 */ /* 0x000fcc0000000000 */
[----:B------:R-:W-:Y:S01]  /*17d20*/  QGMMA.64x32x32.F32.E4M3.E4M3 R28, gdesc[UR12], RZ, !UPT, gsb0 ;  /* 0x006000000c1c79f3 */ /* 0x000fe2000c0008ff */
[----:B------:R-:W-:Y:S01]  /*17d30*/  UMOV UR12, UR48 ;  /* 0x00000030000c7c82 */ /* 0x000fe20008000000 */
[----:B------:R-:W-:Y:S01]  /*17d40*/  UMOV UR13, UR49 ;  /* 0x00000031000d7c82 */ /* 0x000fe20008000000 */
[----:B------:R-:W-:Y:S02]  /*17d50*/  WARPGROUP.DEPBAR.LE gsb0, 0x0 ;  /* 0x00008000000079c5 */ /* 0x000fe40000010000 */
[----:B------:R-:W-:-:S06]  /*17d60*/  WARPGROUP.ARRIVE ;  /* 0x00000000000079c5 */ /* 0x000fcc0000000000 */
[----:B------:R-:W-:Y:S01]  /*17d70*/  QGMMA.64x32x32.F32.E4M3.E4M3 R92, gdesc[UR48], R92, gsb0 ;  /* 0x00600000305c79f3 */ /* 0x000fe2000800085c */
[----:B------:R-:W-:Y:S01]  /*17d80*/  R2UR UR50, R6 ;  /* 0x00000000063272ca */ /* 0x000fe200000e0000 */
[----:B------:R-:W-:Y:S01]  /*17d90*/  VIADD R6, R4, 0x182 ;  /* 0x0000018204067836 */ /* 0x000fe20000000000 */
[----:B------:R-:W-:Y:S01]  /*17da0*/  R2UR UR51, R7 ;  /* 0x00000000073372ca */ /* 0x000fe200000e0000 */
[----:B------:R-:W-:-:S03]  /*17db0*/  IMAD.MOV.U32 R7, RZ, RZ, -0x7fffffe0 ;  /* 0x80000020ff077424 */ /* 0x000fc600078e00ff */
[----:B------:R-:W-:Y:S01]  /*17dc0*/  R2UR UR14, R6 ;  /* 0x00000000060e72ca */ /* 0x000fe200000e0000 */
[----:B------:R-:W-:Y:S01]  /*17dd0*/  VIADD R6, R4, 0x300 ;  /* 0x0000030004067836 */ /* 0x000fe20000000000 */
[----:B------:R-:W-:Y:S01]  /*17de0*/  R2UR UR15, R7 ;  /* 0x00000000070f72ca */ /* 0x000fe200000e0000 */
[----:B------:R-:W-:Y:S01]  /*17df0*/  IMAD.MOV.U32 R7, RZ, RZ, -0x7fffffe0 ;  /* 0x80000020ff077424 */ /* 0x000fe200078e00ff */
[----:B------:R-:W-:Y:S02]  /*17e00*/  WARPGROUP.DEPBAR.LE gsb0, 0x0 ;  /* 0x00008000000079c5 */ /* 0x000fe40000010000 */
[----:B------:R-:W-:-:S06]  /*17e10*/  WARPGROUP.ARRIVE ;  /* 0x00000000000079c5 */ /* 0x000fcc0000000000 */
[----:B------:R-:W-:Y:S03]  /*17e20*/  QGMMA.64x32x32.F32.E4M3.E4M3 R76, gdesc[UR48], R76, gsb0 ;  /* 0x00600000304c79f3 */ /* 0x000fe6000800084c */
[----:B------:R-:W-:Y:S02]  /*17e30*/  WARPGROUP.DEPBAR.LE gsb0, 0x0 ;  /* 0x00008000000079c5 */ /* 0x000fe40000010000 */
[----:B------:R-:W-:-:S06]  /*17e40*/  WARPGROUP.ARRIVE ;  /* 0x00000000000079c5 */ /* 0x000fcc0000000000 */
[----:B------:R-:W-:Y:S01]  /*17e50*/  QGMMA.64x32x32.F32.E4M3.E4M3 R60, gdesc[UR8], R60, gsb0 ;  /* 0x00600000083c79f3 */ /* 0x000fe2000800083c */
[----:B------:R-:W-:Y:S01]  /*17e60*/  R2UR UR10, R10 ;  /* 0x000000000a0a72ca */ /* 0x000fe200000e0000 */
[----:B------:R-:W-:Y:S01]  /*17e70*/  UIADD3 UR8, UR32, 0x202, URZ ;  /* 0x0000020220087890 */ /* 0x000fe2000fffe03f */
[----:B------:R-:W-:Y:S01]  /*17e80*/  R2UR UR11, R11 ;  /* 0x000000000b0b72ca */ /* 0x000fe200000e0000 */
[----:B------:R-:W-:Y:S01]  /*17e90*/  UMOV UR9, 0x80000020 ;  /* 0x8000002000097882 */ /* 0x000fe20000000000 */
[----:B------:R-:W-:Y:S01]  /*17ea0*/  VIADD R10, R4, 0x500 ;  /* 0x00000500040a7836 */ /* 0x000fe20000000000 */
[----:B------:R-:W-:Y:S01]  /*17eb0*/  UMOV UR25, UR9 ;  /* 0x0000000900197c82 */ /* 0x000fe20008000000 */
[----:B------:R-:W-:Y:S02]  /*17ec0*/  MOV R11, 0x80000020 ;  /* 0x80000020000b7802 */ /* 0x000fe40000000f00 */
[----:B------:R-:W-:Y:S01]  /*17ed0*/  UMOV UR24, UR8 ;  /* 0x0000000800187c82 */ /* 0x000fe20008000000 */
[----:B------:R-:W-:-:S02]  /*17ee0*/  WARPGROUP.DEPBAR.LE gsb0, 0x0 ;  /* 0x00008000000079c5 */ /* 0x000fc40000010000 */
[----:B------:R-:W-:-:S06]  /*17ef0*/  WARPGROUP.ARRIVE ;  /* 0x00000000000079c5 */ /* 0x000fcc0000000000 */
[----:B------:R-:W-:Y:S01]  /*17f00*/  QGMMA.64x32x32.F32.E4M3.E4M3 R44, gdesc[UR12], R44, gsb0 ;  /* 0x006000000c2c79f3 */ /* 0x000fe2000800082c */
[----:B------:R-:W-:Y:S01]  /*17f10*/  R2UR UR14, R8 ;  /* 0x00000000080e72ca */ /* 0x000fe200000e0000 */
[----:B------:R-:W-:Y:S01]  /*17f20*/  UMOV UR12, UR4 ;  /* 0x00000004000c7c82 */ /* 0x000fe20008000000 */
[----:B------:R-:W-:Y:S01]  /*17f30*/  R2UR UR15, R9 ;  /* 0x00000000090f72ca */ /* 0x000fe200000e0000 */
[----:B------:R-:W-:Y:S01]  /*17f40*/  UMOV UR13, UR5 ;  /* 0x00000005000d7c82 */ /* 0x000fe20008000000 */
[----:B------:R-:W-:Y:S02]  /*17f50*/  VIADD R8, R4, 0x480 ;  /* 0x0000048004087836 */ /* 0x000fe40000000000 */
[----:B------:R-:W-:-:S03]  /*17f60*/  IMAD.MOV.U32 R9, RZ, RZ, -0x7fffffe0 ;  /* 0x80000020ff097424 */ /* 0x000fc600078e00ff */
[----:B------:R-:W-:Y:S02]  /*17f70*/  R2UR UR22, R8 ;  /* 0x00000000081672ca */ /* 0x000fe400000e0000 */
[----:B------:R-:W-:Y:S01]  /*17f80*/  R2UR UR23, R9 ;  /* 0x00000000091772ca */ /* 0x000fe200000e0000 */
[----:B------:R-:W-:Y:S01]  /*17f90*/  IMAD.MOV.U32 R9, RZ, RZ, -0x7fffffe0 ;  /* 0x80000020ff097424 */ /* 0x000fe200078e00ff */
[----:B------:R-:W-:Y:S01]  /*17fa0*/  IADD3 R8, R4, 0x382, RZ ;  /* 0x0000038204087810 */ /* 0x000fe20007ffe0ff */
[----:B------:R-:W-:Y:S02]  /*17fb0*/  WARPGROUP.DEPBAR.LE gsb0, 0x0 ;  /* 0x00008000000079c5 */ /* 0x000fe40000010000 */
[----:B------:R-:W-:-:S06]  /*17fc0*/  WARPGROUP.ARRIVE ;  /* 0x00000000000079c5 */ /* 0x000fcc0000000000 */
[----:B------:R-:W-:Y:S01]  /*17fd0*/  QGMMA.64x32x32.F32.E4M3.E4M3 R28, gdesc[UR16], R28, gsb0 ;  /* 0x00600000101c79f3 */ /* 0x000fe2000800081c */
[----:B------:R-:W-:Y:S01]  /*17fe0*/  UMOV UR16, UR4 ;  /* 0x0000000400107c82 */ /* 0x000fe20008000000 */
[----:B------:R-:W-:Y:S01]  /*17ff0*/  UMOV UR17, UR5 ;  /* 0x0000000500117c82 */ /* 0x000fe20008000000 */
[----:B------:R-:W-:Y:S02]  /*18000*/  WARPGROUP.DEPBAR.LE gsb0, 0x0 ;  /* 0x00008000000079c5 */ /* 0x000fe40000010000 */
[----:B------:R-:W-:-:S06]  /*18010*/  WARPGROUP.ARRIVE ;  /* 0x00000000000079c5 */ /* 0x000fcc0000000000 */
[----:B------:R-:W-:Y:S01]  /*18020*/  QGMMA.64x32x32.F32.E4M3.E4M3 R92, gdesc[UR4], R92, gsb0 ;  /* 0x00600000045c79f3 */ /* 0x000fe2000800085c */
[----:B------:R-:W-:Y:S02]  /*18030*/  R2UR UR6, R6 ;  /* 0x00000000060672ca */ /* 0x000fe400000e0000 */
[----:B------:R-:W-:Y:S02]  /*18040*/  R2UR UR7, R7 ;  /* 0x00000000070772ca */ /* 0x000fe400000e0000 */
[----:B------:R-:W-:Y:S02]  /*18050*/  IADD3 R6, R4, 0x400, RZ ;  /* 0x0000040004067810 */ /* 0x000fe40007ffe0ff */
[----:B------:R-:W-:Y:S02]  /*18060*/  MOV R7, 0x80000020 ;  /* 0x8000002000077802 */ /* 0x000fe40000000f00 */
[----:B------:R-:W-:Y:S01]  /*18070*/  R2UR UR18, R6 ;  /* 0x00000000061272ca */ /* 0x000fe200000e0000 */
[----:B------:R-:W-:Y:S01]  /*18080*/  VIADD R6, R4, 0x302 ;  /* 0x0000030204067836 */ /* 0x000fe20000000000 */
[----:B------:R-:W-:Y:S01]  /*18090*/  R2UR UR19, R7 ;  /* 0x00000000071372ca */ /* 0x000fe200000e0000 */
[----:B------:R-:W-:Y:S01]  /*180a0*/  IMAD.MOV.U32 R7, RZ, RZ, -0x7fffffe0 ;  /* 0x80000020ff077424 */ /* 0x000fe200078e00ff */
[----:B------:R-:W-:-:S02]  /*180b0*/  WARPGROUP.DEPBAR.LE gsb0, 0x0 ;  /* 0x00008000000079c5 */ /* 0x000fc40000010000 */
[----:B------:R-:W-:-:S06]  /*180c0*/  WARPGROUP.ARRIVE ;  /* 0x00000000000079c5 */ /* 0x000fcc0000000000 */
[----:B------:R-:W-:Y:S01]  /*180d0*/  QGMMA.64x32x32.F32.E4M3.E4M3 R76, gdesc[UR4], R76, gsb0 ;  /* 0x00600000044c79f3 */ /* 0x000fe2000800084c */
[----:B------:R-:W-:Y:S02]  /*180e0*/  ULDC UR6, c[0x0][0x988] ;  /* 0x0002620000067ab9 */ /* 0x000fe40000000800 */
        /* <DEDUP_REMOVED lines=9> */
[----:B------:R-:W-:Y:S01]  /*18180*/  IMAD.MOV.U32 R11, RZ, RZ, -0x7fffffe0 ;  /* 0x80000020ff0b7424 */ /* 0x000fe200078e00ff */
[----:B------:R-:W-:Y:S02]  /*18190*/  WARPGROUP.DEPBAR.LE gsb0, 0x0 ;  /* 0x00008000000079c5 */ /* 0x000fe40000010000 */
[----:B------:R-:W-:-:S06]  /*181a0*/  WARPGROUP.ARRIVE ;  /* 0x00000000000079c5 */ /* 0x000fcc0000000000 */
[----:B------:R-:W-:Y:S01]  /*181b0*/  QGMMA.64x32x32.F32.E4M3.E4M3 R44, gdesc[UR16], R44, gsb0 ;  /* 0x00600000102c79f3 */ /* 0x000fe2000800082c */
        /* <DEDUP_REMOVED lines=32> */
[----:B------:R-:W-:Y:S01]  /*183c0*/  UIADD3 UR16, UR32, 0x402, URZ ;  /* 0x0000040220107890 */ /* 0x000fe2000fffe03f */
[----:B------:R-:W-:Y:S01]  /*183d0*/  R2UR UR18, R10 ;  /* 0x000000000a1272ca */ /* 0x000fe200000e0000 */
[----:B------:R-:W-:Y:S01]  /*183e0*/  UMOV UR17, 0x80000020 ;  /* 0x8000002000117882 */ /* 0x000fe20000000000 */
[----:B------:R-:W-:Y:S01]  /*183f0*/  UMOV UR32, UR12 ;  /* 0x0000000c00207c82 */ /* 0x000fe20008000000 */
[----:B------:R-:W-:Y:S01]  /*18400*/  R2UR UR19, R11 ;  /* 0x000000000b1372ca */ /* 0x000fe200000e0000 */
[----:B------:R-:W-:Y:S02]  /*18410*/  WARPGROUP.DEPBAR.LE gsb0, 0x0 ;  /* 0x00008000000079c5 */ /* 0x000fe40000010000 */
        /* <DEDUP_REMOVED lines=24> */
[----:B------:R-:W-:-:S02]  /*185a0*/  R2UR UR27, R7 ;  /* 0x00000000071b72ca */ /* 0x000fc400000e0000 */
[----:B------:R-:W-:Y:S01]  /*185b0*/  MOV R7, 0x80000020 ;  /* 0x8000002000077802 */ /* 0x000fe20000000f00 */
        /* <DEDUP_REMOVED lines=15> */
[----:B------:R-:W-:Y:S01]  /*186b0*/  R2UR UR18, R6 ;  /* 0x00000000061272ca */ /* 0x000fe200000e0000 */
[----:B------:R-:W-:Y:S01]  /*186c0*/  VIADD R6, R4, 0x602 ;  /* 0x0000060204067836 */ /* 0x000fe20000000000 */
[----:B------:R-:W-:Y:S01]  /*186d0*/  R2UR UR19, R7 ;  /* 0x00000000071372ca */ /* 0x000fe200000e0000 */
[----:B------:R-:W-:Y:S01]  /*186e0*/  IMAD.MOV.U32 R7, RZ, RZ, -0x7fffffe0 ;  /* 0x80000020ff077424 */ /* 0x000fe200078e00ff */
[----:B------:R-:W-:Y:S02]  /*186f0*/  WARPGROUP.DEPBAR.LE gsb0, 0x0 ;  /* 0x00008000000079c5 */ /* 0x000fe40000010000 */
[----:B------:R-:W-:Y:S01]  /*18700*/  WARPGROUP.ARRIVE ;  /* 0x00000000000079c5 */ /* 0x000fe20000000000 */
[C---:B------:R-:W-:Y:S01]  /*18710*/  FMUL.FTZ R8, R2.reuse, R92 ;  /* 0x0000005c02087220 */ /* 0x040fe20000410000 */
[C---:B------:R-:W-:Y:S01]  /*18720*/  FMUL.FTZ R11, R2.reuse, R93 ;  /* 0x0000005d020b7220 */ /* 0x040fe20000410000 */
[C---:B------:R-:W-:Y:S01]  /*18730*/  FMUL.FTZ R108, R2.reuse, R95 ;  /* 0x0000005f026c7220 */ /* 0x040fe20000410000 */
[C---:B------:R-:W-:Y:S01]  /*18740*/  FMUL.FTZ R21, R2.reuse, R94 ;  /* 0x0000005e02157220 */ /* 0x040fe20000410000 */
[----:B------:R-:W-:-:S04]  /*18750*/  FMUL.FTZ R24, R2, R103 ;  /* 0x0000006702187220 */ /* 0x000fc80000410000 */
[----:B------:R-:W-:Y:S01]  /*18760*/  QGMMA.64x32x32.F32.E4M3.E4M3 R76, gdesc[UR16], R76, gsb0 ;  /* 0x00600000104c79f3 */ /* 0x000fe2000800084c */
[----:B------:R-:W-:Y:S01]  /*18770*/  R2UR UR18, R6 ;  /* 0x00000000061272ca */ /* 0x000fe200000e0000 */
[----:B------:R-:W-:Y:S01]  /*18780*/  VIADD R6, R4, 0x682 ;  /* 0x0000068204067836 */ /* 0x000fe20000000000 */
[----:B------:R-:W-:Y:S01]  /*18790*/  R2UR UR19, R7 ;  /* 0x00000000071372ca */ /* 0x000fe200000e0000 */
[----:B------:R-:W-:Y:S01]  /*187a0*/  MUFU.TANH R8, R8 ;  /* 0x0000000800087308 */ /* 0x000fe20000002400 */
[----:B------:R-:W-:Y:S01]  /*187b0*/  MOV R7, 0x80000020 ;  /* 0x8000002000077802 */ /* 0x000fe20000000f00 */
[C---:B------:R-:W-:Y:S01]  /*187c0*/  FMUL.FTZ R9, R2.reuse, R96 ;  /* 0x0000006002097220 */ /* 0x040fe20000410000 */
[C---:B------:R-:W-:Y:S01]  /*187d0*/  FMUL.FTZ R10, R2.reuse, R97 ;  /* 0x00000061020a7220 */ /* 0x040fe20000410000 */
[C---:B------:R-:W-:Y:S01]  /*187e0*/  FMUL.FTZ R14, R2.reuse, R100 ;  /* 0x00000064020e7220 */ /* 0x040fe20000410000 */
[----:B------:R-:W-:Y:S01]  /*187f0*/  FMUL.FTZ R109, R2, R98 ;  /* 0x00000062026d7220 */ /* 0x000fe20000410000 */
[----:B------:R-:W-:-:S02]  /*18800*/  VIADD R4, R4, 0x702 ;  /* 0x0000070204047836 */ /* 0x000fc40000000000 */
[C---:B------:R-:W-:Y:S01]  /*18810*/  FMUL.FTZ R13, R2.reuse, R101 ;  /* 0x00000065020d7220 */ /* 0x040fe20000410000 */
[----:B------:R-:W-:Y:S01]  /*18820*/  MUFU.TANH R11, R11 ;  /* 0x0000000b000b7308 */ /* 0x000fe20000002400 */
[C---:B------:R-:W-:Y:S01]  /*18830*/  FMUL.FTZ R96, R2.reuse, R99 ;  /* 0x0000006302607220 */ /* 0x040fe20000410000 */
[C---:B------:R-:W-:Y:S01]  /*18840*/  FMUL.FTZ R20, R2.reuse, R104 ;  /* 0x0000006802147220 */ /* 0x040fe20000410000 */
[C---:B------:R-:W-:Y:S01]  /*18850*/  FMUL.FTZ R92, R2.reuse, R102 ;  /* 0x00000066025c7220 */ /* 0x040fe20000410000 */
[C---:B------:R-:W-:Y:S01]  /*18860*/  FMUL.FTZ R12, R2.reuse, R105 ;  /* 0x00000069020c7220 */ /* 0x040fe20000410000 */
[C---:B------:R-:W-:Y:S01]  /*18870*/  FMUL.FTZ R94, R2.reuse, R106 ;  /* 0x0000006a025e7220 */ /* 0x040fe20000410000 */
[----:B------:R-:W-:Y:S02]  /*18880*/  FMUL.FTZ R95, R2, R107 ;  /* 0x0000006b025f7220 */ /* 0x000fe40000410000 */
[----:B------:R-:W-:Y:S08]  /*18890*/  MUFU.TANH R108, R108 ;  /* 0x0000006c006c7308 */ /* 0x000ff00000002400 */
[----:B------:R-:W-:Y:S08]  /*188a0*/  MUFU.TANH R21, R21 ;  /* 0x0000001500157308 */ /* 0x000ff00000002400 */
[----:B------:R-:W-:Y:S08]  /*188b0*/  MUFU.TANH R24, R24 ;  /* 0x0000001800187308 */ /* 0x000ff00000002400 */
[----:B------:R-:W-:Y:S08]  /*188c0*/  MUFU.TANH R9, R9 ;  /* 0x0000000900097308 */ /* 0x000ff00000002400 */
[----:B------:R-:W-:Y:S01]  /*188d0*/  MUFU.TANH R10, R10 ;  /* 0x0000000a000a7308 */ /* 0x000fe20000002400 */
[----:B------:R-:W-:-:S02]  /*188e0*/  WARPGROUP.DEPBAR.LE gsb0, 0x0 ;  /* 0x00008000000079c5 */ /* 0x000fc40000010000 */
[----:B------:R-:W-:Y:S01]  /*188f0*/  WARPGROUP.ARRIVE ;  /* 0x00000000000079c5 */ /* 0x000fe20000000000 */
[----:B------:R-:W-:-:S04]  /*18900*/  FMUL.FTZ R26, R2, R89 ;  /* 0x00000059021a7220 */ /* 0x000fc80000410000 */
[----:B------:R-:W-:Y:S01]  /*18910*/  MUFU.TANH R14, R14 ;  /* 0x0000000e000e7308 */ /* 0x000fe20000002400 */
[C---:B------:R-:W-:Y:S01]  /*18920*/  FMUL.FTZ R15, R2.reuse, R76 ;  /* 0x0000004c020f7220 */ /* 0x040fe20000410000 */
[C---:B------:R-:W-:Y:S01]  /*18930*/  FMUL.FTZ R76, R2.reuse, R78 ;  /* 0x0000004e024c7220 */ /* 0x040fe20000410000 */
[----:B------:R-:W-:Y:S01]  /*18940*/  FMUL.FTZ R78, R2, R80 ;  /* 0x00000050024e7220 */ /* 0x000fe20000410000 */
[----:B------:R-:W-:Y:S01]  /*18950*/  QGMMA.64x32x32.F32.E4M3.E4M3 R60, gdesc[UR16], R60, gsb0 ;  /* 0x00600000103c79f3 */ /* 0x000fe2000800083c */
[----:B------:R-:W-:Y:S01]  /*18960*/  R2UR UR18, R6 ;  /* 0x00000000061272ca */ /* 0x000fe200000e0000 */
[C---:B------:R-:W-:Y:S01]  /*18970*/  FMUL.FTZ R80, R2.reuse, R88 ;  /* 0x0000005802507220 */ /* 0x040fe20000410000 */
[----:B------:R-:W-:Y:S01]  /*18980*/  R2UR UR19, R7 ;  /* 0x00000000071372ca */ /* 0x000fe200000e0000 */
[----:B------:R-:W0:Y:S01]  /*18990*/  MUFU.TANH R109, R109 ;  /* 0x0000006d006d7308 */ /* 0x000e220000002400 */
[----:B------:R-:W-:Y:S01]  /*189a0*/  IADD3 R6, R235, 0xa0, -R218 ;  /* 0x000000a0eb067810 */ /* 0x000fe20007ffe8da */
[C---:B------:R-:W-:Y:S01]  /*189b0*/  FMUL.FTZ R93, R2.reuse, R77 ;  /* 0x0000004d025d7220 */ /* 0x040fe20000410000 */
[C---:B------:R-:W-:Y:S01]  /*189c0*/  FMUL.FTZ R97, R2.reuse, R79 ;  /* 0x0000004f02617220 */ /* 0x040fe20000410000 */
[C---:B------:R-:W-:Y:S01]  /*189d0*/  FMUL.FTZ R99, R2.reuse, R82 ;  /* 0x0000005202637220 */ /* 0x040fe20000410000 */
[----:B------:R-:W-:Y:S01]  /*189e0*/  FMUL.FTZ R79, R2, R81 ;  /* 0x00000051024f7220 */ /* 0x000fe20000410000 */
[----:B------:R-:W-:-:S02]  /*189f0*/  IMAD R6, R147, -0xa0, R6 ;  /* 0xffffff6093067824 */ /* 0x000fc400078e0206 */
[C---:B------:R-:W-:Y:S01]  /*18a00*/  FMUL.FTZ R81, R2.reuse, R86 ;  /* 0x0000005602517220 */ /* 0x040fe20000410000 */
[----:B------:R-:W1:Y:S01]  /*18a10*/  MUFU.TANH R13, R13 ;  /* 0x0000000d000d7308 */ /* 0x000e620000002400 */
[C---:B------:R-:W-:Y:S01]  /*18a20*/  FMUL.FTZ R86, R2.reuse, R91 ;  /* 0x0000005b02567220 */ /* 0x040fe20000410000 */
[----:B------:R-:W-:Y:S01]  /*18a30*/  FMUL.FTZ R27, R2, R84 ;  /* 0x00000054021b7220 */ /* 0x000fe20000410000 */
[----:B------:R-:W-:Y:S01]  /*18a40*/  ISETP.GT.AND P2, PT, R6, RZ, PT ;  /* 0x000000ff0600720c */ /* 0x000fe20003f44270 */
[----:B------:R-:W-:Y:S01]  /*18a50*/  FMUL.FTZ R77, R2, R85 ;  /* 0x00000055024d7220 */ /* 0x000fe20000410000 */
[----:B------:R-:W-:Y:S01]  /*18a60*/  ISETP.GT.AND P3, PT, R6, 0x1, PT ;  /* 0x000000010600780c */ /* 0x000fe20003f64270 */
[----:B------:R-:W-:Y:S01]  /*18a70*/  FMUL.FTZ R98, R2, R83 ;  /* 0x0000005302627220 */ /* 0x000fe20000410000 */
[C---:B------:R-:W-:Y:S01]  /*18a80*/  ISETP.GT.AND P4, PT, R6.reuse, 0x8, PT ;  /* 0x000000080600780c */ /* 0x040fe20003f84270 */
[----:B------:R-:W2:Y:S01]  /*18a90*/  MUFU.TANH R96, R96 ;  /* 0x0000006000607308 */ /* 0x000ea20000002400 */
[----:B------:R-:W-:Y:S01]  /*18aa0*/  ISETP.GT.AND P5, PT, R6, 0x9, PT ;  /* 0x000000090600780c */ /* 0x000fe20003fa4270 */
[C---:B------:R-:W-:Y:S01]  /*18ab0*/  FMUL.FTZ R85, R2.reuse, R87 ;  /* 0x0000005702557220 */ /* 0x040fe20000410000 */
[----:B0-----:R-:W-:Y:S01]  /*18ac0*/  FSEL R7, R109, -INF , P4 ;  /* 0xff8000006d077808 */ /* 0x001fe20002000000 */
[----:B------:R-:W-:-:S04]  /*18ad0*/  FMUL.FTZ R84, R2, R90 ;  /* 0x0000005a02547220 */ /* 0x000fc80000410000 */
[----:B------:R-:W0:Y:S08]  /*18ae0*/  MUFU.TANH R20, R20 ;  /* 0x0000001400147308 */ /* 0x000e300000002400 */
[----:B------:R-:W3:Y:S08]  /*18af0*/  MUFU.TANH R92, R92 ;  /* 0x0000005c005c7308 */ /* 0x000ef00000002400 */
[----:B------:R-:W4:Y:S08]  /*18b00*/  MUFU.TANH R12, R12 ;  /* 0x0000000c000c7308 */ /* 0x000f300000002400 */
[----:B------:R-:W5:Y:S01]  /*18b10*/  MUFU.TANH R15, R15 ;  /* 0x0000000f000f7308 */ /* 0x000f620000002400 */
[----:B------:R-:W-:-:S02]  /*18b20*/  WARPGROUP.DEPBAR.LE gsb0, 0x0 ;  /* 0x00008000000079c5 */ /* 0x000fc40000010000 */
[----:B------:R-:W-:Y:S01]  /*18b30*/  WARPGROUP.ARRIVE ;  /* 0x00000000000079c5 */ /* 0x000fe20000000000 */
[C---:B------:R-:W-:Y:S01]  /*18b40*/  FMUL.FTZ R89, R2.reuse, R67 ;  /* 0x0000004302597220 */ /* 0x040fe20000410000 */
[C---:B------:R-:W-:Y:S01]  /*18b50*/  FMUL.FTZ R88, R2.reuse, R66 ;  /* 0x0000004202587220 */ /* 0x040fe20000410000 */
[C---:B------:R-:W-:Y:S01]  /*18b60*/  FMUL.FTZ R66, R2.reuse, R68 ;  /* 0x0000004402427220 */ /* 0x040fe20000410000 */
[C---:B------:R-:W-:Y:S01]  /*18b70*/  FMUL.FTZ R68, R2.reuse, R74 ;  /* 0x0000004a02447220 */ /* 0x040fe20000410000 */
[----:B------:R-:W-:Y:S01]  /*18b80*/  FMUL.FTZ R82, R2, R62 ;  /* 0x0000003e02527220 */ /* 0x000fe20000410000 */
[----:B------:R-:W-:Y:S01]  /*18b90*/  QGMMA.64x32x32.F32.E4M3.E4M3 R44, gdesc[UR16], R44, gsb0 ;  /* 0x00600000102c79f3 */ /* 0x000fe2000800082c */
[----:B------:R-:W-:Y:S01]  /*18ba0*/  R2UR UR18, R4 ;  /* 0x00000000041272ca */ /* 0x000fe200000e0000 */
[----:B------:R-:W5:Y:S01]  /*18bb0*/  MUFU.TANH R94, R94 ;  /* 0x0000005e005e7308 */ /* 0x000f620000002400 */
[----:B------:R-:W-:Y:S01]  /*18bc0*/  FSEL R4, R108, -INF , P3 ;  /* 0xff8000006c047808 */ /* 0x000fe20001800000 */
[C---:B------:R-:W-:Y:S01]  /*18bd0*/  FMUL.FTZ R62, R2.reuse, R61 ;  /* 0x0000003d023e7220 */ /* 0x040fe20000410000 */
[----:B------:R-:W-:Y:S01]  /*18be0*/  R2UR UR19, R5 ;  /* 0x00000000051372ca */ /* 0x000fe200000e0000 */
[C---:B------:R-:W-:Y:S01]  /*18bf0*/  FMUL.FTZ R61, R2.reuse, R73 ;  /* 0x00000049023d7220 */ /* 0x040fe20000410000 */
[----:B------:R-:W-:Y:S01]  /*18c00*/  FSEL R5, R21, -INF , P2 ;  /* 0xff80000015057808 */ /* 0x000fe20001000000 */
[C---:B------:R-:W-:Y:S01]  /*18c10*/  FMUL.FTZ R83, R2.reuse, R64 ;  /* 0x0000004002537220 */ /* 0x040fe20000410000 */
        /* <DEDUP_REMOVED lines=8> */
[----:B------:R-:W-:Y:S01]  /*18ca0*/  FMUL.FTZ R70, R2, R70 ;  /* 0x0000004602467220 */ /* 0x000fe20000410000 */
[----:B------:R-:W5:Y:S08]  /*18cb0*/  MUFU.TANH R95, R95 ;  /* 0x0000005f005f7308 */ /* 0x000f700000002400 */
[----:B------:R-:W5:Y:S08]  /*18cc0*/  MUFU.TANH R97, R97 ;  /* 0x0000006100617308 */ /* 0x000f700000002400 */
[----:B------:R-:W5:Y:S08]  /*18cd0*/  MUFU.TANH R78, R78 ;  /* 0x0000004e004e7308 */ /* 0x000f700000002400 */
[----:B------:R-:W-:Y:S08]  /*18ce0*/  MUFU.TANH R76, R76 ;  /* 0x0000004c004c7308 */ /* 0x000ff00000002400 */
[----:B------:R-:W5:Y:S08]  /*18cf0*/  MUFU.TANH R79, R79 ;  /* 0x0000004f004f7308 */ /* 0x000f700000002400 */
[----:B------:R-:W5:Y:S01]  /*18d00*/  MUFU.TANH R27, R27 ;  /* 0x0000001b001b7308 */ /* 0x000f620000002400 */
[----:B------:R-:W-:-:S02]  /*18d10*/  WARPGROUP.DEPBAR.LE gsb0, 0x0 ;  /* 0x00008000000079c5 */ /* 0x000fc40000010000 */
[C---:B------:R-:W-:Y:S01]  /*18d20*/  FMUL.FTZ R67, R2.reuse, R46 ;  /* 0x0000002e02437220 */ /* 0x040fe20000410000 */
[C---:B------:R-:W-:Y:S01]  /*18d30*/  FMUL.FTZ R46, R2.reuse, R45 ;  /* 0x0000002d022e7220 */ /* 0x040fe20000410000 */
[----:B------:R-:W-:Y:S01]  /*18d40*/  FMUL.FTZ R45, R2, R51 ;  /* 0x00000033022d7220 */ /* 0x000fe20000410000 */
[----:B------:R-:W-:Y:S01]  /*18d50*/  FSEL R51, R8, -INF , P2 ;  /* 0xff80000008337808 */ /* 0x000fe20001000000 */
[C---:B------:R-:W-:Y:S01]  /*18d60*/  FMUL.FTZ R74, R2.reuse, R53 ;  /* 0x00000035024a7220 */ /* 0x040fe20000410000 */
[----:B------:R-:W-:Y:S01]  /*18d70*/  FSEL R8, R11, -INF , P3 ;  /* 0xff8000000b087808 */ /* 0x000fe20001800000 */
[----:B------:R-:W-:Y:S01]  /*18d80*/  FMUL.FTZ R149, R2, R57 ;  /* 0x0000003902957220 */ /* 0x000fe20000410000 */
[----:B------:R-:W-:Y:S01]  /*18d90*/  ISETP.GT.AND P3, PT, R6, 0x11, PT ;  /* 0x000000110600780c */ /* 0x000fe20003f64270 */
[----:B------:R-:W-:Y:S01]  /*18da0*/  FMUL.FTZ R115, R2, R59 ;  /* 0x0000003b02737220 */ /* 0x000fe20000410000 */
[----:B------:R-:W-:Y:S01]  /*18db0*/  FSEL R53, R9, -INF , P4 ;  /* 0xff80000009357808 */ /* 0x000fe20002000000 */
[----:B------:R-:W-:Y:S01]  /*18dc0*/  WARPGROUP.ARRIVE ;  /* 0x00000000000079c5 */ /* 0x000fe20000000000 */
[----:B------:R-:W-:Y:S01]  /*18dd0*/  FSEL R21, R24, -INF , P3 ;  /* 0xff80000018157808 */ /* 0x000fe20001800000 */
[C---:B------:R-:W-:Y:S01]  /*18de0*/  FMUL.FTZ R145, R2.reuse, R56 ;  /* 0x0000003802917220 */ /* 0x040fe20000410000 */
[----:B------:R-:W-:Y:S01]  /*18df0*/  FMNMX.FTZ R24, R51, R8, !PT ;  /* 0x0000000833187209 */ /* 0x000fe20007810000 */
[----:B------:R-:W-:Y:S01]  /*18e00*/  FMUL.FTZ R72, R2, R47 ;  /* 0x0000002f02487220 */ /* 0x000fe20000410000 */
[----:B------:R-:W-:Y:S01]  /*18e10*/  ISETP.GT.AND P2, PT, R6, 0x10, PT ;  /* 0x000000100600780c */ /* 0x000fe20003f44270 */
[----:B------:R-:W-:Y:S01]  /*18e20*/  QGMMA.64x32x32.F32.E4M3.E4M3 R28, gdesc[UR16], R28, gsb0 ;  /* 0x00600000101c79f3 */ /* 0x000fe2000800081c */
[----:B------:R-:W-:Y:S01]  /*18e30*/  FSEL R57, R10, -INF , P5 ;  /* 0xff8000000a397808 */ /* 0x000fe20002800000 */
[----:B------:R-:W5:Y:S01]  /*18e40*/  MUFU.TANH R99, R99 ;  /* 0x0000006300637308 */ /* 0x000f620000002400 */
[----:B------:R-:W-:Y:S01]  /*18e50*/  FMNMX.FTZ R24, R53, R24, !PT ;  /* 0x0000001835187209 */ /* 0x000fe20007810000 */
[----:B------:R-:W-:Y:S01]  /*18e60*/  FMUL.FTZ R47, R2, R52 ;  /* 0x00000034022f7220 */ /* 0x000fe20000410000 */
[----:B------:R-:W-:Y:S01]  /*18e70*/  FSEL R59, R14, -INF , P2 ;  /* 0xff8000000e3b7808 */ /* 0x000fe20001000000 */
[C---:B------:R-:W-:Y:S01]  /*18e80*/  FMUL.FTZ R75, R2.reuse, R54 ;  /* 0x00000036024b7220 */ /* 0x040fe20000410000 */
[----:B------:R-:W-:Y:S01]  /*18e90*/  FMNMX.FTZ R24, R57, R24, !PT ;  /* 0x0000001839187209 */ /* 0x000fe20007810000 */
[----:B------:R-:W-:Y:S01]  /*18ea0*/  FMUL.FTZ R49, R2, R49 ;  /* 0x0000003102317220 */ /* 0x000fe20000410000 */
[----:B------:R-:W-:Y:S01]  /*18eb0*/  ISETP.GT.AND P4, PT, R6, 0x18, PT ;  /* 0x000000180600780c */ /* 0x000fe20003f84270 */
[----:B------:R-:W5:Y:S01]  /*18ec0*/  MUFU.TANH R77, R77 ;  /* 0x0000004d004d7308 */ /* 0x000f620000002400 */
[----:B-1----:R-:W-:Y:S01]  /*18ed0*/  FSEL R73, R13, -INF , P3 ;  /* 0xff8000000d497808 */ /* 0x002fe20001800000 */
[C---:B------:R-:W-:Y:S01]  /*18ee0*/  FMUL.FTZ R55, R2.reuse, R55 ;  /* 0x0000003702377220 */ /* 0x040fe20000410000 */
[----:B------:R-:W-:Y:S01]  /*18ef0*/  FMNMX.FTZ R24, R59, R24, !PT ;  /* 0x000000183b187209 */ /* 0x000fe20007810000 */
[----:B------:R-:W-:Y:S01]  /*18f00*/  FMUL.FTZ R44, R2, R44 ;  /* 0x0000002c022c7220 */ /* 0x000fe20000410000 */
[----:B--2---:R-:W-:Y:S01]  /*18f10*/  FSEL R9, R96, -INF , P5 ;  /* 0xff80000060097808 */ /* 0x004fe20002800000 */
[----:B------:R-:W-:Y:S01]  /*18f20*/  FMUL.FTZ R48, R2, R48 ;  /* 0x0000003002307220 */ /* 0x000fe20000410000 */
[----:B------:R-:W-:Y:S01]  /*18f30*/  ISETP.GT.AND P5, PT, R6, 0x19, PT ;  /* 0x000000190600780c */ /* 0x000fe20003fa4270 */
[----:B------:R-:W-:Y:S01]  /*18f40*/  MUFU.TANH R98, R98 ;  /* 0x0000006200627308 */ /* 0x000fe20000002400 */
[----:B0-----:R-:W-:Y:S01]  /*18f50*/  FSEL R91, R20, -INF , P4 ;  /* 0xff800000145b7808 */ /* 0x001fe20002000000 */
[C---:B------:R-:W-:Y:S01]  /*18f60*/  FMUL.FTZ R50, R2.reuse, R50 ;  /* 0x0000003202327220 */ /* 0x040fe20000410000 */
[----:B------:R-:W-:Y:S01]  /*18f70*/  FMNMX.FTZ R56, R73, R24, !PT ;  /* 0x0000001849387209 */ /* 0x000fe20007810000 */
[----:B------:R-:W-:Y:S01]  /*18f80*/  FMUL.FTZ R58, R2, R58 ;  /* 0x0000003a023a7220 */ /* 0x000fe20000410000 */
[----:B---3--:R-:W-:-:S02]  /*18f90*/  FSEL R11, R92, -INF , P2 ;  /* 0xff8000005c0b7808 */ /* 0x008fc40001000000 */
[----:B------:R-:W-:Y:S01]  /*18fa0*/  ISETP.GT.AND P2, PT, R6, 0x20, PT ;  /* 0x000000200600780c */ /* 0x000fe20003f44270 */
[----:B------:R0:W-:Y:S01]  /*18fb0*/  MUFU.TANH R10, R47 ;  /* 0x0000002f000a7308 */ /* 0x0001e20000002400 */
[----:B----4-:R-:W-:Y:S02]  /*18fc0*/  FSEL R101, R12, -INF , P5 ;  /* 0xff8000000c657808 */ /* 0x010fe40002800000 */
[----:B------:R-:W-:Y:S02]  /*18fd0*/  FMNMX.FTZ R56, R91, R56, !PT ;  /* 0x000000385b387209 */ /* 0x000fe40007810000 */
[----:B------:R-:W-:Y:S02]  /*18fe0*/  ISETP.GT.AND P3, PT, R6, 0x21, PT ;  /* 0x000000210600780c */ /* 0x000fe40003f64270 */
[----:B-----5:R-:W-:Y:S01]  /*18ff0*/  FSEL R15, R15, -INF , P2 ;  /* 0xff8000000f0f7808 */ /* 0x020fe20001000000 */
[----:B------:R-:W1:Y:S01]  /*19000*/  MUFU.TANH R80, R80 ;  /* 0x0000005000507308 */ /* 0x000e620000002400 */
[----:B------:R-:W-:-:S02]  /*19010*/  FMNMX.FTZ R56, R101, R56, !PT ;  /* 0x0000003865387209 */ /* 0x000fc40007810000 */
[----:B------:R-:W-:Y:S02]  /*19020*/  FSEL R13, R94, -INF , P4 ;  /* 0xff8000005e0d7808 */ /* 0x000fe40002000000 */
[----:B------:R-:W-:Y:S02]  /*19030*/  ISETP.GT.AND P4, PT, R6, 0x28, PT ;  /* 0x000000280600780c */ /* 0x000fe40003f84270 */
[----:B------:R-:W-:Y:S01]  /*19040*/  FSEL R93, R93, -INF , P3 ;  /* 0xff8000005d5d7808 */ /* 0x000fe20001800000 */
[----:B------:R-:W2:Y:S01]  /*19050*/  MUFU.TANH R81, R81 ;  /* 0x0000005100517308 */ /* 0x000ea20000002400 */
[----:B------:R-:W-:Y:S02]  /*19060*/  FMNMX.FTZ R56, R15, R56, !PT ;  /* 0x000000380f387209 */ /* 0x000fe40007810000 */
[----:B------:R-:W-:Y:S02]  /*19070*/  FSEL R95, R95, -INF , P5 ;  /* 0xff8000005f5f7808 */ /* 0x000fe40002800000 */
[----:B0-----:R-:W-:-:S02]  /*19080*/  FSEL R47, R97, -INF , P3 ;  /* 0xff800000612f7808 */ /* 0x001fc40001800000 */
[----:B------:R-:W-:Y:S01]  /*19090*/  ISETP.GT.AND P5, PT, R6, 0x29, PT ;  /* 0x000000290600780c */ /* 0x000fe20003fa4270 */
[----:B------:R0:W-:Y:S01]  /*190a0*/  MUFU.TANH R54, R45 ;  /* 0x0000002d00367308 */ /* 0x0001e20000002400 */
[----:B------:R-:W-:Y:S02]  /*190b0*/  FSEL R97, R78, -INF , P4 ;  /* 0xff8000004e617808 */ /* 0x000fe40002000000 */
[----:B------:R-:W-:Y:S02]  /*190c0*/  FMNMX.FTZ R56, R93, R56, !PT ;  /* 0x000000385d387209 */ /* 0x000fe40007810000 */
[----:B------:R-:W-:Y:S02]  /*190d0*/  FSEL R79, R79, -INF , P5 ;  /* 0xff8000004f4f7808 */ /* 0x000fe40002800000 */
[----:B------:R-:W-:Y:S01]  /*190e0*/  FMNMX.FTZ R56, R97, R56, !PT ;  /* 0x0000003861387209 */ /* 0x000fe20007810000 */
[----:B------:R-:W-:Y:S01]  /*190f0*/  MUFU.TANH R26, R26 ;  /* 0x0000001a001a7308 */ /* 0x000fe20000002400 */
[----:B0-----:R-:W-:Y:S01]  /*19100*/  FSEL R45, R76, -INF , P2 ;  /* 0xff8000004c2d7808 */ /* 0x001fe20001000000 */
[----:B------:R-:W-:-:S02]  /*19110*/  WARPGROUP.DEPBAR.LE gsb0, 0x0 ;  /* 0x00008000000079c5 */ /* 0x000fc40000010000 */
[----:B------:R-:W-:Y:S01]  /*19120*/  ISETP.GT.AND P2, PT, R6, 0x30, PT ;  /* 0x000000300600780c */ /* 0x000fe20003f44270 */
[----:B------:R-:W-:Y:S01]  /*19130*/  FMUL.FTZ R151, R2, R28 ;  /* 0x0000001c02977220 */ /* 0x000fe20000410000 */
[----:B------:R-:W-:Y:S01]  /*19140*/  ISETP.GT.AND P3, PT, R6, 0x31, PT ;  /* 0x000000310600780c */ /* 0x000fe20003f64270 */
[C---:B------:R-:W-:Y:S01]  /*19150*/  FMUL.FTZ R28, R2.reuse, R29 ;  /* 0x0000001d021c7220 */ /* 0x040fe20000410000 */
[----:B------:R-:W0:Y:S01]  /*19160*/  MUFU.TANH R85, R85 ;  /* 0x0000005500557308 */ /* 0x000e220000002400 */
[----:B------:R-:W-:Y:S01]  /*19170*/  FSEL R103, R27, -INF , P2 ;  /* 0xff8000001b677808 */ /* 0x000fe20001000000 */
[C---:B------:R-:W-:Y:S01]  /*19180*/  FMUL.FTZ R31, R2.reuse, R31 ;  /* 0x0000001f021f7220 */ /* 0x040fe20000410000 */
[----:B------:R-:W-:Y:S01]  /*19190*/  FMNMX.FTZ R56, R79, R56, !PT ;  /* 0x000000384f387209 */ /* 0x000fe20007810000 */
[C---:B------:R-:W-:Y:S01]  /*191a0*/  FMUL.FTZ R32, R2.reuse, R32 ;  /* 0x0000002002207220 */ /* 0x040fe20000410000 */
[----:B------:R-:W-:Y:S01]  /*191b0*/  FSEL R99, R99, -INF , P4 ;  /* 0xff80000063637808 */ /* 0x000fe20002000000 */
[----:B------:R-:W-:Y:S01]  /*191c0*/  FMUL.FTZ R36, R2, R36 ;  /* 0x0000002402247220 */ /* 0x000fe20000410000 */
[----:B------:R-:W-:Y:S01]  /*191d0*/  ISETP.GT.AND P4, PT, R6, 0x38, PT ;  /* 0x000000380600780c */ /* 0x000fe20003f84270 */
[----:B------:R-:W3:Y:S01]  /*191e0*/  MUFU.TANH R60, R60 ;  /* 0x0000003c003c7308 */ /* 0x000ee20000002400 */
[----:B------:R-:W-:Y:S01]  /*191f0*/  FSEL R105, R77, -INF , P3 ;  /* 0xff8000004d697808 */ /* 0x000fe20001800000 */
[C---:B------:R-:W-:Y:S01]  /*19200*/  FMUL.FTZ R34, R2.reuse, R34 ;  /* 0x0000002202227220 */ /* 0x040fe20000410000 */
[----:B------:R-:W-:Y:S01]  /*19210*/  FMNMX.FTZ R56, R103, R56, !PT ;  /* 0x0000003867387209 */ /* 0x000fe20007810000 */
[----:B------:R-:W-:Y:S01]  /*19220*/  FMUL.FTZ R40, R2, R40 ;  /* 0x0000002802287220 */ /* 0x000fe20000410000 */
[----:B-1----:R-:W-:Y:S01]  /*19230*/  FSEL R107, R80, -INF , P4 ;  /* 0xff800000506b7808 */ /* 0x002fe20002000000 */
[C---:B------:R-:W-:Y:S01]  /*19240*/  FMUL.FTZ R38, R2.reuse, R38 ;  /* 0x0000002602267220 */ /* 0x040fe20000410000 */
[----:B------:R-:W-:Y:S01]  /*19250*/  FMNMX.FTZ R56, R105, R56, !PT ;  /* 0x0000003869387209 */ /* 0x000fe20007810000 */
[----:B------:R-:W1:Y:S01]  /*19260*/  MUFU.TANH R84, R84 ;  /* 0x0000005400547308 */ /* 0x000e620000002400 */
[----:B--2---:R-:W-:Y:S01]  /*19270*/  FSEL R81, R81, -INF , P2 ;  /* 0xff80000051517808 */ /* 0x004fe20001000000 */
[----:B------:R-:W-:Y:S01]  /*19280*/  FMUL.FTZ R42, R2, R42 ;  /* 0x0000002a022a7220 */ /* 0x000fe20000410000 */
[----:B------:R-:W-:-:S02]  /*19290*/  ISETP.GT.AND P2, PT, R6, 0x40, PT ;  /* 0x000000400600780c */ /* 0x000fc40003f44270 */
[----:B------:R-:W-:Y:S02]  /*192a0*/  FMNMX.FTZ R56, R107, R56, !PT ;  /* 0x000000386b387209 */ /* 0x000fe40007810000 */
[----:B0-----:R-:W-:Y:S01]  /*192b0*/  FSEL R85, R85, -INF , P3 ;  /* 0xff80000055557808 */ /* 0x001fe20001800000 */
[----:B------:R-:W0:Y:S01]  /*192c0*/  MUFU.TANH R62, R62 ;  /* 0x0000003e003e7308 */ /* 0x000e220000002400 */
[----:B------:R-:W-:Y:S02]  /*192d0*/  ISETP.GT.AND P3, PT, R6, 0x41, PT ;  /* 0x000000410600780c */ /* 0x000fe40003f64270 */
[----:B---3--:R-:W-:-:S05]  /*192e0*/  FSEL R111, R60, -INF , P2 ;  /* 0xff8000003c6f7808 */ /* 0x008fca0001000000 */
[----:B------:R-:W-:Y:S01]  /*192f0*/  MUFU.TANH R86, R86 ;  /* 0x0000005600567308 */ /* 0x000fe20000002400 */
[----:B-1----:R-:W-:Y:S02]  /*19300*/  FSEL R27, R84, -INF , P4 ;  /* 0xff800000541b7808 */ /* 0x002fe40002000000 */
[----:B------:R-:W-:-:S05]  /*19310*/  ISETP.GT.AND P4, PT, R6, 0x48, PT ;  /* 0x000000480600780c */ /* 0x000fca0003f84270 */
[----:B------:R1:W-:Y:S01]  /*19320*/  MUFU.TANH R52, R49 ;  /* 0x0000003100347308 */ /* 0x0003e20000002400 */
[----:B0-----:R-:W-:-:S07]  /*19330*/  FSEL R113, R62, -INF , P3 ;  /* 0xff8000003e717808 */ /* 0x001fce0001800000 */
[----:B------:R-:W0:Y:S01]  /*19340*/  MUFU.TANH R83, R83 ;  /* 0x0000005300537308 */ /* 0x000e220000002400 */
[----:B-1----:R-:W-:Y:S02]  /*19350*/  FSEL R49, R98, -INF , P5 ;  /* 0xff80000062317808 */ /* 0x002fe40002800000 */
[----:B------:R-:W-:-:S04]  /*19360*/  ISETP.GT.AND P5, PT, R6, 0x39, PT ;  /* 0x000000390600780c */ /* 0x000fc80003fa4270 */
[----:B------:R-:W-:Y:S01]  /*19370*/  FSEL R109, R26, -INF , P5 ;  /* 0xff8000001a6d7808 */ /* 0x000fe20002800000 */
[----:B------:R-:W-:Y:S01]  /*19380*/  MUFU.TANH R82, R82 ;  /* 0x0000005200527308 */ /* 0x000fe20000002400 */
[C---:B------:R-:W-:Y:S01]  /*19390*/  FMUL.FTZ R26, R2.reuse, R30 ;  /* 0x0000001e021a7220 */ /* 0x040fe20000410000 */
[----:B------:R-:W-:Y:S01]  /*193a0*/  FMUL.FTZ R30, R2, R33 ;  /* 0x00000021021e7220 */ /* 0x000fe20000410000 */
[----:B------:R-:W-:-:S04]  /*193b0*/  FMNMX.FTZ R56, R109, R56, !PT ;  /* 0x000000386d387209 */ /* 0x000fc80007810000 */
[----:B------:R-:W-:Y:S01]  /*193c0*/  FMNMX.FTZ R56, R111, R56, !PT ;  /* 0x000000386f387209 */ /* 0x000fe20007810000 */
[----:B------:R-:W-:Y:S01]  /*193d0*/  MUFU.TANH R63, R63 ;  /* 0x0000003f003f7308 */ /* 0x000fe20000002400 */
[----:B0-----:R-:W-:Y:S02]  /*193e0*/  FSEL R83, R83, -INF , P4 ;  /* 0xff80000053537808 */ /* 0x001fe40002000000 */
[----:B------:R-:W-:-:S04]  /*193f0*/  FMNMX.FTZ R56, R113, R56, !PT ;  /* 0x0000003871387209 */ /* 0x000fc80007810000 */
[----:B------:R-:W-:Y:S01]  /*19400*/  FMNMX.FTZ R56, R83, R56, !PT ;  /* 0x0000003853387209 */ /* 0x000fe20007810000 */
[----:B------:R-:W0:Y:S08]  /*19410*/  MUFU.TANH R87, R87 ;  /* 0x0000005700577308 */ /* 0x000e300000002400 */
[----:B------:R-:W-:Y:S08]  /*19420*/  MUFU.TANH R66, R66 ;  /* 0x0000004200427308 */ /* 0x000ff00000002400 */
[----:B------:R-:W1:Y:S01]  /*19430*/  MUFU.TANH R88, R88 ;  /* 0x0000005800587308 */ /* 0x000e620000002400 */
[----:B0-----:R-:W-:-:S02]  /*19440*/  FSEL R87, R87, -INF , P3 ;  /* 0xff80000057577808 */ /* 0x001fc40001800000 */
[----:B------:R-:W-:-:S05]  /*19450*/  ISETP.GT.AND P3, PT, R6, 0x51, PT ;  /* 0x000000510600780c */ /* 0x000fca0003f64270 */
[----:B------:R-:W0:Y:S08]  /*19460*/  MUFU.TANH R65, R65 ;  /* 0x0000004100417308 */ /* 0x000e300000002400 */
[----:B------:R-:W2:Y:S01]  /*19470*/  MUFU.TANH R89, R89 ;  /* 0x0000005900597308 */ /* 0x000ea20000002400 */
        /* <DEDUP_REMOVED lines=9> */
[----:B--2---:R-:W-:Y:S02]  /*19510*/  FSEL R89, R89, -INF , P5 ;  /* 0xff80000059597808 */ /* 0x004fe40002800000 */
[----:B------:R-:W-:Y:S02]  /*19520*/  FMNMX.FTZ R56, R123, R56, !PT ;  /* 0x000000387b387209 */ /* 0x000fe40007810000 */
[----:B------:R-:W-:-:S03]  /*19530*/  ISETP.GT.AND P5, PT, R6, 0x59, PT ;  /* 0x000000590600780c */ /* 0x000fc60003fa4270 */
[----:B------:R-:W1:Y:S01]  /*19540*/  MUFU.TANH R68, R68 ;  /* 0x0000004400447308 */ /* 0x000e620000002400 */
[----:B0-----:R-:W-:-:S07]  /*19550*/  FSEL R129, R64, -INF , P4 ;  /* 0xff80000040817808 */ /* 0x001fce0002000000 */
[----:B------:R0:W-:Y:S08]  /*19560*/  MUFU.TANH R14, R75 ;  /* 0x0000004b000e7308 */ /* 0x0001f00000002400 */
[----:B------:R-:W2:Y:S01]  /*19570*/  MUFU.TANH R61, R61 ;  /* 0x0000003d003d7308 */ /* 0x000ea20000002400 */
[----:B0-----:R-:W-:Y:S02]  /*19580*/  FSEL R75, R82, -INF , P2 ;  /* 0xff800000524b7808 */ /* 0x001fe40001000000 */
[----:B------:R-:W-:-:S02]  /*19590*/  ISETP.GT.AND P2, PT, R6, 0x50, PT ;  /* 0x000000500600780c */ /* 0x000fc40003f44270 */
[----:B-1----:R-:W-:Y:S02]  /*195a0*/  FSEL R29, R68, -INF , P4 ;  /* 0xff800000441d7808 */ /* 0x002fe40002000000 */
[----:B------:R-:W-:Y:S01]  /*195b0*/  FSEL R125, R66, -INF , P2 ;  /* 0xff800000427d7808 */ /* 0x000fe20001000000 */
[----:B------:R-:W0:Y:S01]  /*195c0*/  MUFU.TANH R44, R44 ;  /* 0x0000002c002c7308 */ /* 0x000e220000002400 */
[----:B------:R-:W-:Y:S02]  /*195d0*/  FSEL R63, R70, -INF , P2 ;  /* 0xff800000463f7808 */ /* 0x000fe40001000000 */
[----:B------:R-:W-:Y:S02]  /*195e0*/  FMNMX.FTZ R56, R125, R56, !PT ;  /* 0x000000387d387209 */ /* 0x000fe40007810000 */
[C---:B------:R-:W-:Y:S02]  /*195f0*/  ISETP.GT.AND P2, PT, R6.reuse, 0x60, PT ;  /* 0x000000600600780c */ /* 0x040fe40003f44270 */
[----:B------:R-:W-:Y:S01]  /*19600*/  FMNMX.FTZ R56, R127, R56, !PT ;  /* 0x000000387f387209 */ /* 0x000fe20007810000 */
[----:B------:R-:W1:Y:S01]  /*19610*/  MUFU.TANH R67, R67 ;  /* 0x0000004300437308 */ /* 0x000e620000002400 */
[----:B------:R-:W-:-:S02]  /*19620*/  ISETP.GT.AND P4, PT, R6, 0x68, PT ;  /* 0x000000680600780c */ /* 0x000fc40003f84270 */
[----:B--2---:R-:W-:Y:S02]  /*19630*/  FSEL R131, R61, -INF , P5 ;  /* 0xff8000003d837808 */ /* 0x004fe40002800000 */
[----:B------:R-:W-:-:S03]  /*19640*/  FMNMX.FTZ R56, R129, R56, !PT ;  /* 0x0000003881387209 */ /* 0x000fc60007810000 */
[----:B------:R-:W2:Y:S01]  /*19650*/  MUFU.TANH R69, R69 ;  /* 0x0000004500457308 */ /* 0x000ea20000002400 */
[----:B0-----:R-:W-:Y:S01]  /*19660*/  FSEL R133, R44, -INF , P2 ;  /* 0xff8000002c857808 */ /* 0x001fe20001000000 */
[----:B------:R-:W-:Y:S01]  /*19670*/  FMUL.FTZ R44, R2, R35 ;  /* 0x00000023022c7220 */ /* 0x000fe20000410000 */
[----:B------:R-:W-:-:S04]  /*19680*/  FMNMX.FTZ R56, R131, R56, !PT ;  /* 0x0000003883387209 */ /* 0x000fc80007810000 */
[----:B------:R-:W-:Y:S01]  /*19690*/  FMNMX.FTZ R56, R133, R56, !PT ;  /* 0x0000003885387209 */ /* 0x000fe20007810000 */
[----:B------:R-:W0:Y:S01]  /*196a0*/  MUFU.TANH R48, R48 ;  /* 0x0000003000307308 */ /* 0x000e220000002400 */
[----:B-1----:R-:W-:Y:S02]  /*196b0*/  FSEL R67, R67, -INF , P2 ;  /* 0xff80000043437808 */ /* 0x002fe40001000000 */
[----:B------:R-:W-:-:S04]  /*196c0*/  ISETP.GT.AND P2, PT, R6, 0x70, PT ;  /* 0x000000700600780c */ /* 0x000fc80003f44270 */
[----:B------:R-:W-:Y:S01]  /*196d0*/  FSEL R141, R10, -INF , P2 ;  /* 0xff8000000a8d7808 */ /* 0x000fe20001000000 */
[----:B------:R-:W1:Y:S01]  /*196e0*/  MUFU.TANH R50, R50 ;  /* 0x0000003200327308 */ /* 0x000e620000002400 */
[----:B--2---:R-:W-:Y:S01]  /*196f0*/  FSEL R69, R69, -INF , P3 ;  /* 0xff80000045457808 */ /* 0x004fe20001800000 */
[----:B------:R-:W-:Y:S01]  /*19700*/  FMUL.FTZ R10, R2, R37 ;  /* 0x00000025020a7220 */ /* 0x000fe20000410000 */
[----:B------:R-:W-:Y:S02]  /*19710*/  ISETP.GT.AND P3, PT, R6, 0x61, PT ;  /* 0x000000610600780c */ /* 0x000fe40003f64270 */
[----:B------:R-:W-:Y:S02]  /*19720*/  FSEL R61, R14, -INF , P2 ;  /* 0xff8000000e3d7808 */ /* 0x000fe40001000000 */
[----:B------:R-:W-:Y:S01]  /*19730*/  ISETP.GT.AND P2, PT, R6, 0x80, PT ;  /* 0x000000800600780c */ /* 0x000fe20003f44270 */
[----:B------:R-:W2:Y:S01]  /*19740*/  MUFU.TANH R46, R46 ;  /* 0x0000002e002e7308 */ /* 0x000ea20000002400 */
[----:B0-----:R-:W-:Y:S01]  /*19750*/  FSEL R137, R48, -INF , P4 ;  /* 0xff80000030897808 */ /* 0x001fe20002000000 */
[----:B------:R-:W-:-:S06]  /*19760*/  FMUL.FTZ R48, R2, R43 ;  /* 0x0000002b02307220 */ /* 0x000fcc0000410000 */
[----:B------:R-:W0:Y:S01]  /*19770*/  MUFU.TANH R24, R58 ;  /* 0x0000003a00187308 */ /* 0x000e220000002400 */
[----:B-1----:R-:W-:Y:S02]  /*19780*/  FSEL R33, R50, -INF , P4 ;  /* 0xff80000032217808 */ /* 0x002fe40002000000 */
[----:B------:R-:W-:-:S05]  /*19790*/  ISETP.GT.AND P4, PT, R6, 0x78, PT ;  /* 0x000000780600780c */ /* 0x000fca0003f84270 */
[----:B------:R-:W-:Y:S01]  /*197a0*/  MUFU.TANH R72, R72 ;  /* 0x0000004800487308 */ /* 0x000fe20000002400 */
[----:B--2---:R-:W-:Y:S01]  /*197b0*/  FSEL R135, R46, -INF , P3 ;  /* 0xff8000002e877808 */ /* 0x004fe20001800000 */
[----:B------:R-:W-:-:S03]  /*197c0*/  FMUL.FTZ R46, R2, R39 ;  /* 0x00000027022e7220 */ /* 0x000fc60000410000 */
[----:B------:R-:W-:-:S03]  /*197d0*/  FMNMX.FTZ R56, R135, R56, !PT ;  /* 0x0000003887387209 */ /* 0x000fc60007810000 */
[----:B------:R-:W1:Y:S01]  /*197e0*/  MUFU.TANH R71, R71 ;  /* 0x0000004700477308 */ /* 0x000e620000002400 */
[----:B0-----:R-:W-:Y:S02]  /*197f0*/  FSEL R37, R24, -INF , P4 ;  /* 0xff80000018257808 */ /* 0x001fe40002000000 */
[----:B------:R-:W-:Y:S02]  /*19800*/  FMNMX.FTZ R24, R5, R4, !PT ;  /* 0x0000000405187209 */ /* 0x000fe40007810000 */
[----:B------:R-:W-:Y:S02]  /*19810*/  FMNMX.FTZ R56, R137, R56, !PT ;  /* 0x0000003889387209 */ /* 0x000fe40007810000 */
[----:B------:R-:W-:Y:S01]  /*19820*/  FMNMX.FTZ R24, R7, R24, !PT ;  /* 0x0000001807187209 */ /* 0x000fe20007810000 */
[----:B------:R-:W0:Y:S08]  /*19830*/  MUFU.TANH R12, R74 ;  /* 0x0000004a000c7308 */ /* 0x000e300000002400 */
[----:B------:R-:W2:Y:S01]  /*19840*/  MUFU.TANH R26, R26 ;  /* 0x0000001a001a7308 */ /* 0x000ea20000002400 */
[----:B-1----:R-:W-:-:S02]  /*19850*/  FSEL R71, R71, -INF , P5 ;  /* 0xff80000047477808 */ /* 0x002fc40002800000 */
[----:B------:R-:W-:-:S04]  /*19860*/  ISETP.GT.AND P5, PT, R6, 0x69, PT ;  /* 0x000000690600780c */ /* 0x000fc80003fa4270 */
[----:B------:R-:W-:Y:S01]  /*19870*/  FSEL R139, R52, -INF , P5 ;  /* 0xff800000348b7808 */ /* 0x000fe20002800000 */
[----:B------:R1:W-:Y:S01]  /*19880*/  MUFU.TANH R117, R31 ;  /* 0x0000001f00757308 */ /* 0x0003e20000002400 */
[----:B------:R-:W-:Y:S02]  /*19890*/  FSEL R35, R54, -INF , P5 ;  /* 0xff80000036237808 */ /* 0x000fe40002800000 */
[----:B------:R-:W-:Y:S02]  /*198a0*/  FMNMX.FTZ R56, R139, R56, !PT ;  /* 0x000000388b387209 */ /* 0x000fe40007810000 */
[----:B------:R-:W-:Y:S02]  /*198b0*/  ISETP.GT.AND P5, PT, R6, 0x79, PT ;  /* 0x000000790600780c */ /* 0x000fe40003fa4270 */
[----:B------:R-:W-:Y:S01]  /*198c0*/  FMNMX.FTZ R56, R141, R56, !PT ;  /* 0x000000388d387209 */ /* 0x000fe20007810000 */
[----:B------:R-:W3:Y:S01]  /*198d0*/  MUFU.TANH R145, R145 ;  /* 0x0000009100917308 */ /* 0x000ee20000002400 */
[----:B-1----:R-:W-:-:S02]  /*198e0*/  FSEL R31, R72, -INF , P3 ;  /* 0xff800000481f7808 */ /* 0x002fc40001800000 */
[----:B------:R-:W-:-:S04]  /*198f0*/  ISETP.GT.AND P3, PT, R6, 0x71, PT ;  /* 0x000000710600780c */ /* 0x000fc80003f64270 */
[----:B0-----:R-:W-:Y:S01]  /*19900*/  FSEL R143, R12, -INF , P3 ;  /* 0xff8000000c8f7808 */ /* 0x001fe20001800000 */
[----:B------:R-:W0:Y:S01]  /*19910*/  MUFU.TANH R149, R149 ;  /* 0x0000009500957308 */ /* 0x000e220000002400 */
[----:B------:R-:W-:Y:S01]  /*19920*/  FMUL.FTZ R12, R2, R41 ;  /* 0x00000029020c7220 */ /* 0x000fe20000410000 */
[----:B--2---:R-:W-:Y:S02]  /*19930*/  FSEL R41, R26, -INF , P2 ;  /* 0xff8000001a297808 */ /* 0x004fe40001000000 */
[----:B------:R-:W-:Y:S02]  /*19940*/  FMNMX.FTZ R26, R9, R24, !PT ;  /* 0x00000018091a7209 */ /* 0x000fe40007810000 */
[----:B------:R-:W-:Y:S02]  /*19950*/  FSEL R65, R20, -INF , P3 ;  /* 0xff80000014417808 */ /* 0x000fe40001800000 */
[----:B------:R-:W1:Y:S01]  /*19960*/  MUFU.TANH R28, R28 ;  /* 0x0000001c001c7308 */ /* 0x000e620000002400 */
[----:B------:R-:W-:-:S02]  /*19970*/  FMNMX.FTZ R26, R11, R26, !PT ;  /* 0x0000001a0b1a7209 */ /* 0x000fc40007810000 */
[----:B---3--:R-:W-:Y:S02]  /*19980*/  FSEL R145, R145, -INF , P4 ;  /* 0xff80000091917808 */ /* 0x008fe40002000000 */
[----:B------:R-:W-:Y:S02]  /*19990*/  FMNMX.FTZ R26, R21, R26, !PT ;  /* 0x0000001a151a7209 */ /* 0x000fe40007810000 */
[----:B------:R-:W-:Y:S01]  /*199a0*/  FMNMX.FTZ R56, R143, R56, !PT ;  /* 0x000000388f387209 */ /* 0x000fe20007810000 */
[----:B------:R-:W2:Y:S01]  /*199b0*/  MUFU.TANH R151, R151 ;  /* 0x0000009700977308 */ /* 0x000ea20000002400 */
[----:B------:R-:W-:Y:S02]  /*199c0*/  ISETP.GT.AND P3, PT, R6, 0x81, PT ;  /* 0x000000810600780c */ /* 0x000fe40003f64270 */
[----:B------:R-:W-:Y:S02]  /*199d0*/  FMNMX.FTZ R26, R13, R26, !PT ;  /* 0x0000001a0d1a7209 */ /* 0x000fe40007810000 */
[----:B0-----:R-:W-:-:S02]  /*199e0*/  FSEL R149, R149, -INF , P5 ;  /* 0xff80000095957808 */ /* 0x001fc40002800000 */
[----:B------:R-:W-:Y:S01]  /*199f0*/  FMNMX.FTZ R56, R145, R56, !PT ;  /* 0x0000003891387209 */ /* 0x000fe20007810000 */
[----:B------:R-:W0:Y:S01]  /*19a00*/  MUFU.TANH R115, R115 ;  /* 0x0000007300737308 */ /* 0x000e220000002400 */
[----:B-1----:R-:W-:Y:S02]  /*19a10*/  FSEL R153, R28, -INF , P3 ;  /* 0xff8000001c997808 */ /* 0x002fe40001800000 */
[----:B------:R-:W-:Y:S02]  /*19a20*/  FMNMX.FTZ R28, R95, R26, !PT ;  /* 0x0000001a5f1c7209 */ /* 0x000fe40007810000 */
[----:B------:R-:W-:Y:S02]  /*19a30*/  FMNMX.FTZ R56, R149, R56, !PT ;  /* 0x0000003895387209 */ /* 0x000fe40007810000 */
[----:B------:R-:W-:Y:S01]  /*19a40*/  FMNMX.FTZ R28, R45, R28, !PT ;  /* 0x0000001c2d1c7209 */ /* 0x000fe20007810000 */
[----:B------:R-:W1:Y:S01]  /*19a50*/  MUFU.TANH R32, R32 ;  /* 0x0000002000207308 */ /* 0x000e620000002400 */
[----:B--2---:R-:W-:-:S02]  /*19a60*/  FSEL R151, R151, -INF , P2 ;  /* 0xff80000097977808 */ /* 0x004fc40001000000 */
[C---:B------:R-:W-:Y:S02]  /*19a70*/  ISETP.GT.AND P4, PT, R6.reuse, 0x88, PT ;  /* 0x000000880600780c */ /* 0x040fe40003f84270 */
[----:B------:R-:W-:Y:S02]  /*19a80*/  FMNMX.FTZ R56, R151, R56, !PT ;  /* 0x0000003897387209 */ /* 0x000fe40007810000 */
[----:B------:R-:W-:Y:S01]  /*19a90*/  FMNMX.FTZ R28, R47, R28, !PT ;  /* 0x0000001c2f1c7209 */ /* 0x000fe20007810000 */
[----:B------:R-:W2:Y:S01]  /*19aa0*/  MUFU.TANH R30, R30 ;  /* 0x0000001e001e7308 */ /* 0x000ea20000002400 */
[----:B0-----:R-:W-:Y:S02]  /*19ab0*/  FSEL R115, R115, -INF , P5 ;  /* 0xff80000073737808 */ /* 0x001fe40002800000 */
[----:B------:R-:W-:Y:S02]  /*19ac0*/  ISETP.GT.AND P5, PT, R6, 0x89, PT ;  /* 0x000000890600780c */ /* 0x000fe40003fa4270 */
[----:B------:R-:W-:-:S02]  /*19ad0*/  FMNMX.FTZ R56, R153, R56, !PT ;  /* 0x0000003899387209 */ /* 0x000fc40007810000 */
[----:B------:R-:W-:Y:S01]  /*19ae0*/  FMNMX.FTZ R28, R99, R28, !PT ;  /* 0x0000001c631c7209 */ /* 0x000fe20007810000 */
[----:B------:R-:W0:Y:S01]  /*19af0*/  MUFU.TANH R36, R36 ;  /* 0x0000002400247308 */ /* 0x000e220000002400 */
[----:B-1----:R-:W-:Y:S02]  /*19b00*/  FSEL R155, R32, -INF , P4 ;  /* 0xff800000209b7808 */ /* 0x002fe40002000000 */
[----:B------:R-:W-:Y:S02]  /*19b10*/  ISETP.GT.AND P2, PT, R6, 0x90, PT ;  /* 0x000000900600780c */ /* 0x000fe40003f44270 */
[----:B------:R-:W-:Y:S02]  /*19b20*/  FMNMX.FTZ R56, R155, R56, !PT ;  /* 0x000000389b387209 */ /* 0x000fe40007810000 */
[----:B------:R-:W-:Y:S01]  /*19b30*/  FSEL R117, R117, -INF , P3 ;  /* 0xff80000075757808 */ /* 0x000fe20001800000 */
[----:B------:R-:W1:Y:S01]  /*19b40*/  MUFU.TANH R34, R34 ;  /* 0x0000002200227308 */ /* 0x000e620000002400 */
[----:B--2---:R-:W-:-:S02]  /*19b50*/  FSEL R157, R30, -INF , P5 ;  /* 0xff8000001e9d7808 */ /* 0x004fc40002800000 */
[----:B------:R-:W-:Y:S02]  /*19b60*/  FMNMX.FTZ R30, R49, R28, !PT ;  /* 0x0000001c311e7209 */ /* 0x000fe40007810000 */
[----:B------:R-:W-:Y:S02]  /*19b70*/  ISETP.GT.AND P3, PT, R6, 0x91, PT ;  /* 0x000000910600780c */ /* 0x000fe40003f64270 */
[----:B------:R-:W-:Y:S01]  /*19b80*/  FMNMX.FTZ R56, R157, R56, !PT ;  /* 0x000000389d387209 */ /* 0x000fe20007810000 */
[----:B------:R-:W2:Y:S01]  /*19b90*/  MUFU.TANH R10, R10 ;  /* 0x0000000a000a7308 */ /* 0x000ea20000002400 */
[----:B0-----:R-:W-:Y:S02]  /*19ba0*/  FSEL R159, R36, -INF , P2 ;  /* 0xff800000249f7808 */ /* 0x001fe40001000000 */
[----:B------:R-:W-:Y:S02]  /*19bb0*/  FMNMX.FTZ R30, R81, R30, !PT ;  /* 0x0000001e511e7209 */ /* 0x000fe40007810000 */
[----:B------:R-:W-:-:S02]  /*19bc0*/  FMNMX.FTZ R56, R159, R56, !PT ;  /* 0x000000389f387209 */ /* 0x000fc40007810000 */
[----:B------:R-:W-:Y:S01]  /*19bd0*/  FMNMX.FTZ R30, R85, R30, !PT ;  /* 0x0000001e551e7209 */ /* 0x000fe20007810000 */
        /* <DEDUP_REMOVED lines=11> */
[----:B------:R-:W-:-:S02]  /*19c90*/  ISETP.GT.AND P5, PT, R6, 0x99, PT ;  /* 0x000000990600780c */ /* 0x000fc40003fa4270 */
[----:B------:R-:W-:-:S03]  /*19ca0*/  FMNMX.FTZ R30, R87, R30, !PT ;  /* 0x0000001e571e7209 */ /* 0x000fc60007810000 */
[----:B------:R-:W-:Y:S01]  /*19cb0*/  MUFU.TANH R38, R38 ;  /* 0x0000002600267308 */ /* 0x000fe20000002400 */
[----:B-1----:R-:W-:Y:S02]  /*19cc0*/  FSEL R165, R40, -INF , P4 ;  /* 0xff80000028a57808 */ /* 0x002fe40002000000 */
[----:B------:R-:W-:Y:S02]  /*19cd0*/  FMNMX.FTZ R30, R77, R30, !PT ;  /* 0x0000001e4d1e7209 */ /* 0x000fe40007810000 */
[----:B------:R-:W-:Y:S02]  /*19ce0*/  FMNMX.FTZ R56, R165, R56, !PT ;  /* 0x00000038a5387209 */ /* 0x000fe40007810000 */
[----:B------:R-:W-:Y:S01]  /*19cf0*/  FMNMX.FTZ R34, R89, R30, !PT ;  /* 0x0000001e59227209 */ /* 0x000fe20007810000 */
[----:B------:R-:W0:Y:S01]  /*19d00*/  MUFU.TANH R46, R46 ;  /* 0x0000002e002e7308 */ /* 0x000e220000002400 */
[----:B--2---:R-:W-:Y:S01]  /*19d10*/  FSEL R163, R12, -INF , P5 ;  /* 0xff8000000ca37808 */ /* 0x004fe20002800000 */
[----:B------:R-:W-:Y:S01]  /*19d20*/  IMAD.U32 R12, RZ, RZ, UR6 ;  /* 0x00000006ff0c7e24 */ /* 0x000fe2000f8e00ff */
[----:B------:R-:W-:-:S02]  /*19d30*/  FMNMX.FTZ R34, R63, R34, !PT ;  /* 0x000000223f227209 */ /* 0x000fc40007810000 */
[----:B------:R-:W-:Y:S02]  /*19d40*/  FMNMX.FTZ R56, R163, R56, !PT ;  /* 0x00000038a3387209 */ /* 0x000fe40007810000 */
[----:B------:R-:W-:Y:S01]  /*19d50*/  FMNMX.FTZ R34, R69, R34, !PT ;  /* 0x0000002245227209 */ /* 0x000fe20007810000 */
[----:B------:R-:W-:Y:S02]  /*19d60*/  MUFU.TANH R42, R42 ;  /* 0x0000002a002a7308 */ /* 0x000fe40000002400 */
[----:B------:R-:W1:Y:S01]  /*19d70*/  SHFL.BFLY PT, R167, R56, 0x2, 0x1f ;  /* 0x0c401f0038a77f89 */ /* 0x000e6200000e0000 */
[----:B------:R-:W-:-:S04]  /*19d80*/  FMNMX.FTZ R34, R29, R34, !PT ;  /* 0x000000221d227209 */ /* 0x000fc80007810000 */
[----:B------:R-:W-:Y:S01]  /*19d90*/  FMNMX.FTZ R34, R71, R34, !PT ;  /* 0x0000002247227209 */ /* 0x000fe20007810000 */
[----:B------:R-:W2:Y:S03]  /*19da0*/  MUFU.TANH R48, R48 ;  /* 0x0000003000307308 */ /* 0x000ea60000002400 */
[----:B------:R-:W-:-:S04]  /*19db0*/  FMNMX.FTZ R34, R67, R34, !PT ;  /* 0x0000002243227209 */ /* 0x000fc80007810000 */
[----:B------:R-:W-:-:S04]  /*19dc0*/  FMNMX.FTZ R34, R31, R34, !PT ;  /* 0x000000221f227209 */ /* 0x000fc80007810000 */
[----:B------:R-:W-:-:S04]  /*19dd0*/  FMNMX.FTZ R34, R33, R34, !PT ;  /* 0x0000002221227209 */ /* 0x000fc80007810000 */
[----:B------:R-:W-:Y:S02]  /*19de0*/  FMNMX.FTZ R40, R35, R34, !PT ;  /* 0x0000002223287209 */ /* 0x000fe40007810000 */
[----:B-1----:R-:W-:Y:S02]  /*19df0*/  FMNMX.FTZ R167, R56, R167, !PT ;  /* 0x000000a738a77209 */ /* 0x002fe40007810000 */
[----:B------:R-:W-:-:S03]  /*19e00*/  FMNMX.FTZ R40, R61, R40, !PT ;  /* 0x000000283d287209 */ /* 0x000fc60007810000 */
[----:B------:R-:W1:Y:S01]  /*19e10*/  SHFL.BFLY PT, R14, R167, 0x1, 0x1f ;  /* 0x0c201f00a70e7f89 */ /* 0x000e6200000e0000 */
[----:B------:R-:W-:-:S04]  /*19e20*/  FMNMX.FTZ R40, R65, R40, !PT ;  /* 0x0000002841287209 */ /* 0x000fc80007810000 */
[----:B------:R-:W-:-:S04]  /*19e30*/  FMNMX.FTZ R40, R37, R40, !PT ;  /* 0x0000002825287209 */ /* 0x000fc80007810000 */
[----:B------:R-:W-:-:S04]  /*19e40*/  FMNMX.FTZ R50, R115, R40, !PT ;  /* 0x0000002873327209 */ /* 0x000fc80007810000 */
[----:B------:R-:W-:-:S04]  /*19e50*/  FMNMX.FTZ R50, R41, R50, !PT ;  /* 0x0000003229327209 */ /* 0x000fc80007810000 */
[----:B------:R-:W-:-:S04]  /*19e60*/  FMNMX.FTZ R50, R117, R50, !PT ;  /* 0x0000003275327209 */ /* 0x000fc80007810000 */
[----:B------:R-:W-:Y:S02]  /*19e70*/  FMNMX.FTZ R50, R121, R50, !PT ;  /* 0x0000003279327209 */ /* 0x000fe40007810000 */
[----:B-1----:R-:W-:Y:S02]  /*19e80*/  FMNMX.FTZ R14, R167, R14, !PT ;  /* 0x0000000ea70e7209 */ /* 0x002fe40007810000 */
[----:B------:R-:W-:Y:S02]  /*19e90*/  FMNMX.FTZ R50, R119, R50, !PT ;  /* 0x0000003277327209 */ /* 0x000fe40007810000 */
[C---:B------:R-:W-:Y:S01]  /*19ea0*/  FSETP.NEU.FTZ.AND P6, PT, R14.reuse, -INF , PT ;  /* 0xff8000000e00780b */ /* 0x040fe20003fdd000 */
[----:B------:R-:W-:-:S05]  /*19eb0*/  FFMA.FTZ R44, R14, R12, -8 ;  /* 0xc10000000e2c7423 */ /* 0x000fca000001000c */
[----:B------:R-:W-:-:S05]  /*19ec0*/  FSEL R44, R44, RZ, P6 ;  /* 0x000000ff2c2c7208 */ /* 0x000fca0003000000 */
[-CC-:B------:R-:W-:Y:S01]  /*19ed0*/  FFMA.FTZ R103, R103, R12.reuse, -R44.reuse ;  /* 0x0000000c67677223 */ /* 0x180fe2000001082c */
[----:B------:R-:W-:-:S01]  /*19ee0*/  FFMA.FTZ R20, R91, R12, -R44 ;  /* 0x0000000c5b147223 */ /* 0x000fc2000001082c */
[-CC-:B------:R-:W-:Y:S01]  /*19ef0*/  FFMA.FTZ R91, R109, R12.reuse, -R44.reuse ;  /* 0x0000000c6d5b7223 */ /* 0x180fe2000001082c */
[----:B------:R-:W-:-:S01]  /*19f00*/  FFMA.FTZ R111, R111, R12, -R44 ;  /* 0x0000000c6f6f7223 */ /* 0x000fc2000001082c */
[----:B------:R1:W-:Y:S01]  /*19f10*/  MUFU.EX2 R28, R103 ;  /* 0x00000067001c7308 */ /* 0x0003e20000000800 */
[----:B0-----:R-:W-:Y:S01]  /*19f20*/  FSEL R109, R46, -INF , P3 ;  /* 0xff8000002e6d7808 */ /* 0x001fe20001800000 */
[-CC-:B------:R-:W-:Y:S01]  /*19f30*/  FFMA.FTZ R10, R59, R12.reuse, -R44.reuse ;  /* 0x0000000c3b0a7223 */ /* 0x180fe2000001082c */
[----:B------:R-:W-:-:S01]  /*19f40*/  FFMA.FTZ R59, R79, R12, -R44 ;  /* 0x0000000c4f3b7223 */ /* 0x000fc2000001082c */
[-CC-:B------:R-:W-:Y:S01]  /*19f50*/  FFMA.FTZ R79, R113, R12.reuse, -R44.reuse ;  /* 0x0000000c714f7223 */ /* 0x180fe2000001082c */
[----:B--2---:R-:W-:Y:S01]  /*19f60*/  FSEL R113, R48, -INF , P5 ;  /* 0xff80000030717808 */ /* 0x004fe20002800000 */
[-CC-:B------:R-:W-:Y:S01]  /*19f70*/  FFMA.FTZ R15, R15, R12.reuse, -R44.reuse ;  /* 0x0000000c0f0f7223 */ /* 0x180fe2000001082c */
[----:B------:R-:W-:-:S01]  /*19f80*/  FFMA.FTZ R97, R97, R12, -R44 ;  /* 0x0000000c61617223 */ /* 0x000fc2000001082c */
[----:B------:R0:W-:Y:S01]  /*19f90*/  MUFU.EX2 R30, R111 ;  /* 0x0000006f001e7308 */ /* 0x0001e20000000800 */
[----:B-1----:R-:W-:Y:S01]  /*19fa0*/  FSEL R103, R38, -INF , P2 ;  /* 0xff80000026677808 */ /* 0x002fe20001000000 */
[-CC-:B------:R-:W-:Y:S01]  /*19fb0*/  FFMA.FTZ R125, R125, R12.reuse, -R44.reuse ;  /* 0x0000000c7d7d7223 */ /* 0x180fe2000001082c */
[----:B------:R-:W-:-:S01]  /*19fc0*/  FFMA.FTZ R129, R129, R12, -R44 ;  /* 0x0000000c81817223 */ /* 0x000fc2000001082c */
[--C-:B------:R-:W-:Y:S01]  /*19fd0*/  FFMA.FTZ R6, R51, R12, -R44.reuse ;  /* 0x0000000c33067223 */ /* 0x100fe2000001082c */
[----:B------:R-:W-:Y:S01]  /*19fe0*/  FMNMX.FTZ R50, R103, R50, !PT ;  /* 0x0000003267327209 */ /* 0x000fe20007810000 */
[-CC-:B------:R-:W-:Y:S01]  /*19ff0*/  FFMA.FTZ R39, R8, R12.reuse, -R44.reuse ;  /* 0x0000000c08277223 */ /* 0x180fe2000001082c */
[----:B------:R-:W-:-:S01]  /*1a000*/  FFMA.FTZ R43, R57, R12, -R44 ;  /* 0x0000000c392b7223 */ /* 0x000fc2000001082c */
[----:B------:R1:W-:Y:S01]  /*1a010*/  MUFU.EX2 R24, R15 ;  /* 0x0000000f00187308 */ /* 0x0003e20000000800 */
[----:B0-----:R-:W-:Y:S01]  /*1a020*/  FSEL R111, R42, -INF , P4 ;  /* 0xff8000002a6f7808 */ /* 0x001fe20002000000 */
[--C-:B------:R-:W-:Y:S01]  /*1a030*/  FFMA.FTZ R8, R53, R12, -R44.reuse ;  /* 0x0000000c35087223 */ /* 0x100fe2000001082c */
[----:B------:R-:W-:Y:S01]  /*1a040*/  FMNMX.FTZ R50, R109, R50, !PT ;  /* 0x000000326d327209 */ /* 0x000fe20007810000 */
[-CC-:B------:R-:W-:Y:S01]  /*1a050*/  FFMA.FTZ R51, R73, R12.reuse, -R44.reuse ;  /* 0x0000000c49337223 */ /* 0x180fe2000001082c */
[----:B------:R-:W-:-:S01]  /*1a060*/  FFMA.FTZ R57, R93, R12, -R44 ;  /* 0x0000000c5d397223 */ /* 0x000fc2000001082c */
[--C-:B------:R-:W-:Y:S01]  /*1a070*/  FFMA.FTZ R36, R83, R12, -R44.reuse ;  /* 0x0000000c53247223 */ /* 0x100fe2000001082c */
[----:B------:R-:W-:Y:S01]  /*1a080*/  FMNMX.FTZ R50, R111, R50, !PT ;  /* 0x000000326f327209 */ /* 0x000fe20007810000 */
[----:B------:R0:W-:Y:S01]  /*1a090*/  MUFU.EX2 R26, R97 ;  /* 0x00000061001a7308 */ /* 0x0001e20000000800 */
[----:B------:R-:W-:-:S01]  /*1a0a0*/  FFMA.FTZ R53, R101, R12, -R44 ;  /* 0x0000000c65357223 */ /* 0x000fc2000001082c */
[--C-:B------:R-:W-:Y:S01]  /*1a0b0*/  FFMA.FTZ R73, R105, R12, -R44.reuse ;  /* 0x0000000c69497223 */ /* 0x100fe2000001082c */
[----:B------:R-:W-:Y:S01]  /*1a0c0*/  FMNMX.FTZ R50, R113, R50, !PT ;  /* 0x0000003271327209 */ /* 0x000fe20007810000 */
[-CC-:B------:R-:W-:Y:S01]  /*1a0d0*/  FFMA.FTZ R32, R107, R12.reuse, -R44.reuse ;  /* 0x0000000c6b207223 */ /* 0x180fe2000001082c */
[----:B------:R-:W-:-:S01]  /*1a0e0*/  FFMA.FTZ R93, R123, R12, -R44 ;  /* 0x0000000c7b5d7223 */ /* 0x000fc2000001082c */
[-CC-:B------:R-:W-:Y:S01]  /*1a0f0*/  FFMA.FTZ R83, R127, R12.reuse, -R44.reuse ;  /* 0x0000000c7f537223 */ /* 0x180fe2000001082c */
[----:B------:R-:W-:-:S01]  /*1a100*/  FFMA.FTZ R38, R133, R12, -R44 ;  /* 0x0000000c85267223 */ /* 0x000fc2000001082c */
[----:B-1----:R-:W1:Y:S01]  /*1a110*/  SHFL.BFLY PT, R15, R50, 0x2, 0x1f ;  /* 0x0c401f00320f7f89 */ /* 0x002e6200000e0000 */
[----:B------:R2:W-:Y:S01]  /*1a120*/  MUFU.EX2 R34, R125 ;  /* 0x0000007d00227308 */ /* 0x0005e20000000800 */
[----:B0-----:R-:W-:-:S01]  /*1a130*/  FFMA.FTZ R97, R131, R12, -R44 ;  /* 0x0000000c83617223 */ /* 0x001fc2000001082c */
[-CC-:B------:R-:W-:Y:S01]  /*1a140*/  FFMA.FTZ R101, R135, R12.reuse, -R44.reuse ;  /* 0x0000000c87657223 */ /* 0x180fe2000001082c */
[----:B------:R-:W-:-:S01]  /*1a150*/  FFMA.FTZ R42, R137, R12, -R44 ;  /* 0x0000000c892a7223 */ /* 0x000fc2000001082c */
[-CC-:B------:R-:W-:Y:S01]  /*1a160*/  FFMA.FTZ R107, R139, R12.reuse, -R44.reuse ;  /* 0x0000000c8b6b7223 */ /* 0x180fe2000001082c */
[----:B------:R-:W-:-:S01]  /*1a170*/  FFMA.FTZ R46, R141, R12, -R44 ;  /* 0x0000000c8d2e7223 */ /* 0x000fc2000001082c */
[-CC-:B------:R-:W-:Y:S01]  /*1a180*/  FFMA.FTZ R105, R143, R12.reuse, -R44.reuse ;  /* 0x0000000c8f697223 */ /* 0x180fe2000001082c */
[----:B------:R-:W-:-:S01]  /*1a190*/  FFMA.FTZ R123, R145, R12, -R44 ;  /* 0x0000000c917b7223 */ /* 0x000fc2000001082c */
[----:B------:R0:W-:Y:S01]  /*1a1a0*/  MUFU.EX2 R40, R129 ;  /* 0x0000008100287308 */ /* 0x0001e20000000800 */
[----:B------:R-:W-:-:S01]  /*1a1b0*/  FFMA.FTZ R48, R149, R12, -R44 ;  /* 0x0000000c95307223 */ /* 0x000fc2000001082c */
[-CC-:B--2---:R-:W-:Y:S01]  /*1a1c0*/  FFMA.FTZ R125, R153, R12.reuse, -R44.reuse ;  /* 0x0000000c997d7223 */ /* 0x184fe2000001082c */
[----:B------:R-:W-:-:S01]  /*1a1d0*/  FFMA.FTZ R52, R155, R12, -R44 ;  /* 0x0000000c9b347223 */ /* 0x000fc2000001082c */
[-CC-:B------:R-:W-:Y:S01]  /*1a1e0*/  FFMA.FTZ R127, R157, R12.reuse, -R44.reuse ;  /* 0x0000000c9d7f7223 */ /* 0x180fe2000001082c */
[----:B------:R-:W-:-:S01]  /*1a1f0*/  FFMA.FTZ R54, R159, R12, -R44 ;  /* 0x0000000c9f367223 */ /* 0x000fc2000001082c */
[----:B------:R-:W-:-:S02]  /*1a200*/  FFMA.FTZ R131, R163, R12, -R44 ;  /* 0x0000000ca3837223 */ /* 0x000fc4000001082c */
[----:B------:R-:W-:Y:S01]  /*1a210*/  MUFU.EX2 R6, R6 ;  /* 0x0000000600067308 */ /* 0x000fe20000000800 */
[----:B0-----:R-:W-:-:S01]  /*1a220*/  FFMA.FTZ R129, R161, R12, -R44 ;  /* 0x0000000ca1817223 */ /* 0x001fc2000001082c */
[----:B-1----:R-:W-:Y:S01]  /*1a230*/  FMNMX.FTZ R56, R50, R15, !PT ;  /* 0x0000000f32387209 */ /* 0x002fe20007810000 */
[----:B------:R-:W-:-:S05]  /*1a240*/  FFMA.FTZ R50, R151, R12, -R44 ;  /* 0x0000000c97327223 */ /* 0x000fca000001082c */
[----:B------:R-:W-:Y:S01]  /*1a250*/  MUFU.EX2 R39, R39 ;  /* 0x0000002700277308 */ /* 0x000fe20000000800 */
[----:B------:R-:W0:Y:S07]  /*1a260*/  SHFL.BFLY PT, R15, R56, 0x1, 0x1f ;  /* 0x0c201f00380f7f89 */ /* 0x000e2e00000e0000 */
[----:B------:R-:W-:Y:S08]  /*1a270*/  MUFU.EX2 R8, R8 ;  /* 0x0000000800087308 */ /* 0x000ff00000000800 */
[----:B------:R-:W1:Y:S08]  /*1a280*/  MUFU.EX2 R43, R43 ;  /* 0x0000002b002b7308 */ /* 0x000e700000000800 */
[----:B------:R-:W-:Y:S01]  /*1a290*/  MUFU.EX2 R10, R10 ;  /* 0x0000000a000a7308 */ /* 0x000fe20000000800 */
[----:B0-----:R-:W-:Y:S01]  /*1a2a0*/  FMNMX.FTZ R15, R56, R15, !PT ;  /* 0x0000000f380f7209 */ /* 0x001fe20007810000 */
[----:B------:R-:W-:-:S03]  /*1a2b0*/  FFMA.FTZ R56, R165, R12, -R44 ;  /* 0x0000000ca5387223 */ /* 0x000fc6000001082c */
[C---:B------:R-:W-:Y:S01]  /*1a2c0*/  FSETP.NEU.FTZ.AND P2, PT, R15.reuse, -INF , PT ;  /* 0xff8000000f00780b */ /* 0x040fe20003f5d000 */
[----:B------:R-:W-:-:S02]  /*1a2d0*/  FFMA.FTZ R58, R15, R12, -8 ;  /* 0xc10000000f3a7423 */ /* 0x000fc4000001000c */
[----:B------:R-:W-:Y:S01]  /*1a2e0*/  MUFU.EX2 R51, R51 ;  /* 0x0000003300337308 */ /* 0x000fe20000000800 */
[----:B-1----:R-:W-:Y:S02]  /*1a2f0*/  F2FP.SATFINITE.E4M3.F32.PACK_AB_MERGE_C R176, R43, R8, RZ ;  /* 0x000000082bb0723e */ /* 0x002fe400048070ff */
[----:B------:R-:W-:Y:S02]  /*1a300*/  FSEL R44, R58, RZ, P2 ;  /* 0x000000ff3a2c7208 */ /* 0x000fe40001000000 */
[----:B------:R-:W-:-:S03]  /*1a310*/  F2FP.SATFINITE.E4M3.F32.PACK_AB_MERGE_C R176, R39, R6, R176 ;  /* 0x0000000627b0723e */ /* 0x000fc600048070b0 */
        /* <DEDUP_REMOVED lines=8> */
[----:B------:R-:W-:Y:S01]  /*1a3a0*/  MUFU.EX2 R5, R5 ;  /* 0x0000000500057308 */ /* 0x000fe20000000800 */
[----:B------:R-:W-:-:S01]  /*1a3b0*/  FFMA.FTZ R62, R47, R12, -R44 ;  /* 0x0000000c2f3e7223 */ /* 0x000fc2000001082c */
[-CC-:B------:R-:W-:Y:S01]  /*1a3c0*/  FFMA.FTZ R74, R55, R12.reuse, -R44.reuse ;  /* 0x0000000c374a7223 */ /* 0x180fe2000001082c */
[----:B------:R-:W-:-:S01]  /*1a3d0*/  FFMA.FTZ R47, R27, R12, -R44 ;  /* 0x0000000c1b2f7223 */ /* 0x000fc2000001082c */
[----:B------:R-:W-:Y:S01]  /*1a3e0*/  FADD.FTZ R55, R6, R39 ;  /* 0x0000002706377221 */ /* 0x000fe20000010000 */
[----:B------:R-:W-:-:S01]  /*1a3f0*/  FFMA.FTZ R27, R63, R12, -R44 ;  /* 0x0000000c3f1b7223 */ /* 0x000fc2000001082c */
[-CC-:B------:R-:W-:Y:S01]  /*1a400*/  FFMA.FTZ R68, R95, R12.reuse, -R44.reuse ;  /* 0x0000000c5f447223 */ /* 0x180fe2000001082c */
[----:B------:R-:W-:-:S01]  /*1a410*/  FFMA.FTZ R9, R45, R12, -R44 ;  /* 0x0000000c2d097223 */ /* 0x000fc2000001082c */
[----:B------:R-:W0:Y:S01]  /*1a420*/  MUFU.EX2 R4, R4 ;  /* 0x0000000400047308 */ /* 0x000e220000000800 */
[----:B------:R-:W-:-:S01]  /*1a430*/  FADD.FTZ R78, R8, R55 ;  /* 0x00000037084e7221 */ /* 0x000fc20000010000 */
[----:B------:R-:W-:Y:S01]  /*1a440*/  @!P1 IADD3 R55, R3, 0x29840, RZ ;  /* 0x0002984003379810 */ /* 0x000fe20007ffe0ff */
[----:B------:R-:W-:-:S01]  /*1a450*/  FFMA.FTZ R45, R99, R12, -R44 ;  /* 0x0000000c632d7223 */ /* 0x000fc2000001082c */
[-CC-:B------:R-:W-:Y:S01]  /*1a460*/  FFMA.FTZ R70, R49, R12.reuse, -R44.reuse ;  /* 0x0000000c31467223 */ /* 0x180fe2000001082c */
[----:B------:R-:W-:-:S01]  /*1a470*/  FFMA.FTZ R11, R81, R12, -R44 ;  /* 0x0000000c510b7223 */ /* 0x000fc2000001082c */
[----:B------:R-:W-:Y:S01]  /*1a480*/  @!P1 PRMT R55, RZ, 0x654, R55 ;  /* 0x00000654ff379816 */ /* 0x000fe20000000037 */
[----:B------:R-:W-:-:S01]  /*1a490*/  FFMA.FTZ R64, R85, R12, -R44 ;  /* 0x0000000c55407223 */ /* 0x000fc2000001082c */
[----:B------:R-:W1:Y:S01]  /*1a4a0*/  MUFU.EX2 R60, R60 ;  /* 0x0000003c003c7308 */ /* 0x000e620000000800 */
[----:B------:R-:W-:-:S01]  /*1a4b0*/  FFMA.FTZ R21, R75, R12, -R44 ;  /* 0x0000000c4b157223 */ /* 0x000fc2000001082c */
[----:B------:R2:W-:Y:S01]  /*1a4c0*/  @!P1 SYNCS.ARRIVE.TRANS64.RED.A1T0 RZ, [R55+URZ], RZ ;  /* 0x000000ff37ff99a7 */ /* 0x0005e2000810043f */
[----:B------:R-:W-:-:S01]  /*1a4d0*/  FFMA.FTZ R66, R87, R12, -R44 ;  /* 0x0000000c57427223 */ /* 0x000fc2000001082c */
[-CC-:B------:R-:W-:Y:S01]  /*1a4e0*/  FFMA.FTZ R49, R77, R12.reuse, -R44.reuse ;  /* 0x0000000c4d317223 */ /* 0x180fe2000001082c */
[----:B------:R-:W-:-:S01]  /*1a4f0*/  FFMA.FTZ R76, R89, R12, -R44 ;  /* 0x0000000c594c7223 */ /* 0x000fc2000001082c */
[-CC-:B------:R-:W-:Y:S01]  /*1a500*/  FFMA.FTZ R72, R69, R12.reuse, -R44.reuse ;  /* 0x0000000c45487223 */ /* 0x180fe2000001082c */
[----:B------:R-:W-:-:S01]  /*1a510*/  FFMA.FTZ R29, R29, R12, -R44 ;  /* 0x0000000c1d1d7223 */ /* 0x000fc2000001082c */
[----:B------:R-:W3:Y:S01]  /*1a520*/  MUFU.EX2 R133, R133 ;  /* 0x0000008500857308 */ /* 0x000ee20000000800 */
[----:B0-----:R-:W-:-:S01]  /*1a530*/  FADD.FTZ R63, R5, R4 ;  /* 0x00000004053f7221 */ /* 0x001fc20000010000 */
[-CC-:B------:R-:W-:Y:S01]  /*1a540*/  FFMA.FTZ R80, R71, R12.reuse, -R44.reuse ;  /* 0x0000000c47507223 */ /* 0x180fe2000001082c */
[----:B------:R-:W-:-:S01]  /*1a550*/  FFMA.FTZ R67, R67, R12, -R44 ;  /* 0x0000000c43437223 */ /* 0x000fc2000001082c */
[-CC-:B------:R-:W-:Y:S01]  /*1a560*/  FFMA.FTZ R115, R115, R12.reuse, -R44.reuse ;  /* 0x0000000c73737223 */ /* 0x180fe2000001082c */
[----:B------:R-:W-:-:S01]  /*1a570*/  FFMA.FTZ R41, R41, R12, -R44 ;  /* 0x0000000c29297223 */ /* 0x000fc2000001082c */
[-CC-:B------:R-:W-:Y:S01]  /*1a580*/  FFMA.FTZ R117, R117, R12.reuse, -R44.reuse ;  /* 0x0000000c75757223 */ /* 0x180fe2000001082c */
[----:B------:R-:W-:-:S01]  /*1a590*/  FFMA.FTZ R121, R121, R12, -R44 ;  /* 0x0000000c79797223 */ /* 0x000fc2000001082c */
[----:B------:R-:W0:Y:S01]  /*1a5a0*/  MUFU.EX2 R7, R7 ;  /* 0x0000000700077308 */ /* 0x000e220000000800 */
[----:B-1----:R-:W-:-:S01]  /*1a5b0*/  FADD.FTZ R82, R60, R63 ;  /* 0x0000003f3c527221 */ /* 0x002fc20000010000 */
[----:B------:R-:W-:Y:S01]  /*1a5c0*/  FADD.FTZ R63, R43, R78 ;  /* 0x0000004e2b3f7221 */ /* 0x000fe20000010000 */
[----:B------:R-:W-:-:S01]  /*1a5d0*/  FFMA.FTZ R78, R31, R12, -R44 ;  /* 0x0000000c1f4e7223 */ /* 0x000fc2000001082c */
[-CC-:B------:R-:W-:Y:S01]  /*1a5e0*/  FFMA.FTZ R119, R119, R12.reuse, -R44.reuse ;  /* 0x0000000c77777223 */ /* 0x180fe2000001082c */
[----:B------:R-:W-:-:S01]  /*1a5f0*/  FFMA.FTZ R103, R103, R12, -R44 ;  /* 0x0000000c67677223 */ /* 0x000fc2000001082c */
[----:B------:R-:W-:Y:S01]  /*1a600*/  FADD.FTZ R84, R10, R63 ;  /* 0x0000003f0a547221 */ /* 0x000fe20000010000 */
[----:B------:R-:W-:-:S01]  /*1a610*/  FFMA.FTZ R109, R109, R12, -R44 ;  /* 0x0000000c6d6d7223 */ /* 0x000fc2000001082c */
[----:B------:R-:W1:Y:S01]  /*1a620*/  MUFU.EX2 R58, R58 ;  /* 0x0000003a003a7308 */ /* 0x000e620000000800 */
[----:B---3--:R-:W-:-:S01]  /*1a630*/  FADD.FTZ R82, R133, R82 ;  /* 0x0000005285527221 */ /* 0x008fc20000010000 */
[----:B------:R-:W-:Y:S01]  /*1a640*/  FADD.FTZ R31, R51, R84 ;  /* 0x00000054331f7221 */ /* 0x000fe20000010000 */
[----:B------:R-:W-:-:S01]  /*1a650*/  FFMA.FTZ R84, R35, R12, -R44 ;  /* 0x0000000c23547223 */ /* 0x000fc2000001082c */
[----:B------:R-:W-:Y:S01]  /*1a660*/  F2FP.SATFINITE.E4M3.F32.PACK_AB_MERGE_C R177, R133, R60, RZ ;  /* 0x0000003c85b1723e */ /* 0x000fe200048070ff */
[----:B------:R-:W-:-:S01]  /*1a670*/  FFMA.FTZ R111, R111, R12, -R44 ;  /* 0x0000000c6f6f7223 */ /* 0x000fc2000001082c */
[----:B------:R-:W-:Y:S01]  /*1a680*/  FADD.FTZ R86, R20, R31 ;  /* 0x0000001f14567221 */ /* 0x000fe20000010000 */
[----:B------:R-:W-:-:S01]  /*1a690*/  FFMA.FTZ R31, R33, R12, -R44 ;  /* 0x0000000c211f7223 */ /* 0x000fc2000001082c */
[----:B------:R-:W2:Y:S01]  /*1a6a0*/  MUFU.EX2 R13, R13 ;  /* 0x0000000d000d7308 */ /* 0x000ea20000000800 */
[----:B0-----:R-:W-:-:S01]  /*1a6b0*/  FADD.FTZ R63, R7, R82 ;  /* 0x00000052073f7221 */ /* 0x001fc20000010000 */
[----:B------:R-:W-:Y:S01]  /*1a6c0*/  FFMA.FTZ R33, R61, R12, -R44 ;  /* 0x0000000c3d217223 */ /* 0x000fe2000001082c */
[----:B------:R-:W-:Y:S01]  /*1a6d0*/  F2FP.SATFINITE.E4M3.F32.PACK_AB_MERGE_C R177, R4, R5, R177 ;  /* 0x0000000504b1723e */ /* 0x000fe200048070b1 */
[----:B------:R-:W-:-:S02]  /*1a6e0*/  IMAD.MOV.U32 R39, RZ, RZ, R25 ;  /* 0x000000ffff277224 */ /* 0x000fc400078e0019 */
[----:B------:R-:W-:Y:S02]  /*1a6f0*/  IMAD.MOV.U32 R61, RZ, RZ, R25 ;  /* 0x000000ffff3d7224 */ /* 0x000fe400078e0019 */
[----:B------:R-:W0:Y:S01]  /*1a700*/  MUFU.EX2 R53, R53 ;  /* 0x0000003500357308 */ /* 0x000e220000000800 */
[----:B-1----:R-:W-:-:S01]  /*1a710*/  FADD.FTZ R82, R58, R63 ;  /* 0x0000003f3a527221 */ /* 0x002fc20000010000 */
[--C-:B------:R-:W-:Y:S02]  /*1a720*/  IMAD.MOV.U32 R60, RZ, RZ, R25.reuse ;  /* 0x000000ffff3c7224 */ /* 0x100fe400078e0019 */
[--C-:B------:R-:W-:Y:S02]  /*1a730*/  IMAD.MOV.U32 R63, RZ, RZ, R25.reuse ;  /* 0x000000ffff3f7224 */ /* 0x100fe400078e0019 */
[----:B------:R-:W-:Y:S02]  /*1a740*/  IMAD.MOV.U32 R69, RZ, RZ, R25 ;  /* 0x000000ffff457224 */ /* 0x000fe400078e0019 */
[----:B------:R-:W1:Y:S01]  /*1a750*/  MUFU.EX2 R68, R68 ;  /* 0x0000004400447308 */ /* 0x000e620000000800 */
[----:B--2---:R-:W-:-:S01]  /*1a760*/  FADD.FTZ R55, R13, R82 ;  /* 0x000000520d377221 */ /* 0x004fc20000010000 */
[----:B------:R-:W-:Y:S01]  /*1a770*/  FFMA.FTZ R82, R65, R12, -R44 ;  /* 0x0000000c41527223 */ /* 0x000fe2000001082c */
[----:B------:R-:W-:-:S02]  /*1a780*/  IMAD.MOV.U32 R65, RZ, RZ, R25 ;  /* 0x000000ffff417224 */ /* 0x000fc400078e0019 */
[--C-:B------:R-:W-:Y:S02]  /*1a790*/  IMAD.MOV.U32 R71, RZ, RZ, R25.reuse ;  /* 0x000000ffff477224 */ /* 0x100fe400078e0019 */
[----:B------:R-:W-:Y:S01]  /*1a7a0*/  IMAD.MOV.U32 R75, RZ, RZ, R25 ;  /* 0x000000ffff4b7224 */ /* 0x000fe200078e0019 */
[----:B------:R-:W2:Y:S01]  /*1a7b0*/  MUFU.EX2 R9, R9 ;  /* 0x0000000900097308 */ /* 0x000ea20000000800 */
[----:B0-----:R-:W-:-:S01]  /*1a7c0*/  FADD.FTZ R35, R53, R86 ;  /* 0x0000005635237221 */ /* 0x001fc20000010000 */
[----:B------:R-:W-:Y:S01]  /*1a7d0*/  F2FP.SATFINITE.E4M3.F32.PACK_AB_MERGE_C R178, R53, R20, RZ ;  /* 0x0000001435b2723e */ /* 0x000fe200048070ff */
[----:B------:R-:W-:Y:S02]  /*1a7e0*/  IMAD.MOV.U32 R53, RZ, RZ, R25 ;  /* 0x000000ffff357224 */ /* 0x000fe400078e0019 */
[----:B------:R-:W-:Y:S01]  /*1a7f0*/  FADD.FTZ R88, R24, R35 ;  /* 0x0000002318587221 */ /* 0x000fe20000010000 */
[----:B------:R-:W-:-:S01]  /*1a800*/  FFMA.FTZ R35, R37, R12, -R44 ;  /* 0x0000000c25237223 */ /* 0x000fc2000001082c */
[----:B------:R-:W-:Y:S01]  /*1a810*/  F2FP.SATFINITE.E4M3.F32.PACK_AB_MERGE_C R178, R51, R10, R178 ;  /* 0x0000000a33b2723e */ /* 0x000fe200048070b2 */
[----:B------:R-:W0:Y:S01]  /*1a820*/  MUFU.EX2 R57, R57 ;  /* 0x0000003900397308 */ /* 0x000e220000000800 */
[----:B-1----:R-:W-:-:S01]  /*1a830*/  FADD.FTZ R86, R68, R55 ;  /* 0x0000003744567221 */ /* 0x002fc20000010000 */
[----:B------:R-:W-:Y:S01]  /*1a840*/  F2FP.SATFINITE.E4M3.F32.PACK_AB_MERGE_C R179, R68, R13, RZ ;  /* 0x0000000d44b3723e */ /* 0x000fe200048070ff */
[----:B------:R-:W-:-:S01]  /*1a850*/  FFMA.FTZ R44, R113, R12, -R44 ;  /* 0x0000000c712c7223 */ /* 0x000fc2000001082c */
[----:B------:R-:W-:-:S02]  /*1a860*/  IMAD.MOV.U32 R51, RZ, RZ, R25 ;  /* 0x000000ffff337224 */ /* 0x000fc400078e0019 */
[----:B------:R-:W-:Y:S01]  /*1a870*/  F2FP.SATFINITE.E4M3.F32.PACK_AB_MERGE_C R179, R58, R7, R179 ;  /* 0x000000073ab3723e */ /* 0x000fe200048070b3 */
[----:B------:R-:W-:Y:S01]  /*1a880*/  IMAD.MOV.U32 R68, RZ, RZ, R25 ;  /* 0x000000ffff447224 */ /* 0x000fe200078e0019 */
[----:B------:R-:W1:Y:S01]  /*1a890*/  MUFU.EX2 R62, R62 ;  /* 0x0000003e003e7308 */ /* 0x000e620000000800 */
[----:B--2---:R-:W-:-:S01]  /*1a8a0*/  FADD.FTZ R55, R9, R86 ;  /* 0x0000005609377221 */ /* 0x004fc20000010000 */
[----:B------:R-:W-:Y:S01]  /*1a8b0*/  MOV R58, R25 ;  /* 0x00000019003a7202 */ /* 0x000fe20000000f00 */
[--C-:B------:R-:W-:Y:S02]  /*1a8c0*/  IMAD.MOV.U32 R77, RZ, RZ, R25.reuse ;  /* 0x000000ffff4d7224 */ /* 0x100fe400078e0019 */
[--C-:B------:R-:W-:Y:S02]  /*1a8d0*/  IMAD.MOV.U32 R81, RZ, RZ, R25.reuse ;  /* 0x000000ffff517224 */ /* 0x100fe400078e0019 */
[----:B------:R-:W-:Y:S01]  /*1a8e0*/  IMAD.MOV.U32 R85, RZ, RZ, R25 ;  /* 0x000000ffff557224 */ /* 0x000fe200078e0019 */
[----:B------:R-:W2:Y:S01]  /*1a8f0*/  MUFU.EX2 R45, R45 ;  /* 0x0000002d002d7308 */ /* 0x000ea20000000800 */
[----:B0-----:R-:W-:-:S01]  /*1a900*/  FADD.FTZ R37, R57, R88 ;  /* 0x0000005839257221 */ /* 0x001fc20000010000 */
[----:B------:R-:W-:-:S03]  /*1a910*/  IMAD.MOV.U32 R87, RZ, RZ, R25 ;  /* 0x000000ffff577224 */ /* 0x000fc600078e0019 */
[----:B------:R-:W-:-:S03]  /*1a920*/  FADD.FTZ R88, R26, R37 ;  /* 0x000000251a587221 */ /* 0x000fc60000010000 */
[----:B------:R-:W0:Y:S01]  /*1a930*/  MUFU.EX2 R59, R59 ;  /* 0x0000003b003b7308 */ /* 0x000e220000000800 */
[----:B-1----:R-:W-:-:S07]  /*1a940*/  FADD.FTZ R86, R62, R55 ;  /* 0x000000373e567221 */ /* 0x002fce0000010000 */
[----:B------:R-:W1:Y:S01]  /*1a950*/  MUFU.EX2 R70, R70 ;  /* 0x0000004600467308 */ /* 0x000e620000000800 */
[----:B--2---:R-:W-:-:S07]  /*1a960*/  FADD.FTZ R37, R45, R86 ;  /* 0x000000562d257221 */ /* 0x004fce0000010000 */
[----:B------:R-:W2:Y:S01]  /*1a970*/  MUFU.EX2 R11, R11 ;  /* 0x0000000b000b7308 */ /* 0x000ea20000000800 */
[----:B0-----:R-:W-:-:S01]  /*1a980*/  FADD.FTZ R55, R59, R88 ;  /* 0x000000583b377221 */ /* 0x001fc20000010000 */
[----:B------:R-:W-:Y:S01]  /*1a990*/  F2FP.SATFINITE.E4M3.F32.PACK_AB_MERGE_C R180, R59, R26, RZ ;  /* 0x0000001a3bb4723e */ /* 0x000fe200048070ff */
[----:B------:R-:W-:Y:S02]  /*1a9a0*/  IMAD.MOV.U32 R59, RZ, RZ, R25 ;  /* 0x000000ffff3b7224 */ /* 0x000fe400078e0019 */
[----:B------:R-:W-:Y:S01]  /*1a9b0*/  FADD.FTZ R88, R28, R55 ;  /* 0x000000371c587221 */ /* 0x000fe20000010000 */
[----:B------:R-:W-:Y:S01]  /*1a9c0*/  F2FP.SATFINITE.E4M3.F32.PACK_AB_MERGE_C R180, R57, R24, R180 ;  /* 0x0000001839b4723e */ /* 0x000fe200048070b4 */
[----:B------:R-:W-:Y:S01]  /*1a9d0*/  IMAD.MOV.U32 R57, RZ, RZ, R25 ;  /* 0x000000ffff397224 */ /* 0x000fe200078e0019 */
[----:B------:R-:W0:Y:S01]  /*1a9e0*/  MUFU.EX2 R73, R73 ;  /* 0x0000004900497308 */ /* 0x000e220000000800 */
[----:B-1----:R-:W-:-:S01]  /*1a9f0*/  FADD.FTZ R86, R70, R37 ;  /* 0x0000002546567221 */ /* 0x002fc20000010000 */
[----:B------:R-:W-:Y:S01]  /*1aa00*/  F2FP.SATFINITE.E4M3.F32.PACK_AB_MERGE_C R181, R70, R45, RZ ;  /* 0x0000002d46b5723e */ /* 0x000fe200048070ff */
[----:B------:R-:W-:Y:S01]  /*1aa10*/  IMAD.MOV.U32 R45, RZ, RZ, R25 ;  /* 0x000000ffff2d7224 */ /* 0x000fe200078e0019 */
[----:B------:R-:W-:-:S02]  /*1aa20*/  MOV R70, R25 ;  /* 0x0000001900467202 */ /* 0x000fc40000000f00 */
[----:B------:R-:W-:Y:S02]  /*1aa30*/  F2FP.SATFINITE.E4M3.F32.PACK_AB_MERGE_C R181, R62, R9, R181 ;  /* 0x000000093eb5723e */ /* 0x000fe400048070b5 */
[----:B------:R-:W1:Y:S01]  /*1aa40*/  MUFU.EX2 R64, R64 ;  /* 0x0000004000407308 */ /* 0x000e620000000800 */
[----:B--2---:R-:W-:-:S01]  /*1aa50*/  FADD.FTZ R37, R11, R86 ;  /* 0x000000560b257221 */ /* 0x004fc20000010000 */
[----:B------:R-:W-:-:S06]  /*1aa60*/  MOV R62, R25 ;  /* 0x00000019003e7202 */ /* 0x000fcc0000000f00 */
[----:B------:R-:W2:Y:S01]  /*1aa70*/  MUFU.EX2 R32, R32 ;  /* 0x0000002000207308 */ /* 0x000ea20000000800 */
[----:B0-----:R-:W-:-:S07]  /*1aa80*/  FADD.FTZ R55, R73, R88 ;  /* 0x0000005849377221 */ /* 0x001fce0000010000 */
[----:B------:R-:W0:Y:S01]  /*1aa90*/  MUFU.EX2 R47, R47 ;  /* 0x0000002f002f7308 */ /* 0x000e220000000800 */
[----:B-1----:R-:W-:-:S07]  /*1aaa0*/  FADD.FTZ R86, R64, R37 ;  /* 0x0000002540567221 */ /* 0x002fce0000010000 */
[----:B------:R-:W1:Y:S01]  /*1aab0*/  MUFU.EX2 R91, R91 ;  /* 0x0000005b005b7308 */ /* 0x000e620000000800 */
[----:B--2---:R-:W-:-:S07]  /*1aac0*/  FADD.FTZ R88, R32, R55 ;  /* 0x0000003720587221 */ /* 0x004fce0000010000 */
[----:B------:R-:W2:Y:S01]  /*1aad0*/  MUFU.EX2 R74, R74 ;  /* 0x0000004a004a7308 */ /* 0x000ea20000000800 */
[----:B0-----:R-:W-:-:S07]  /*1aae0*/  FADD.FTZ R37, R47, R86 ;  /* 0x000000562f257221 */ /* 0x001fce0000010000 */
[----:B------:R-:W0:Y:S01]  /*1aaf0*/  MUFU.EX2 R21, R21 ;  /* 0x0000001500157308 */ /* 0x000e220000000800 */
[----:B-1----:R-:W-:-:S01]  /*1ab00*/  FADD.FTZ R55, R91, R88 ;  /* 0x000000585b377221 */ /* 0x002fc20000010000 */
[----:B------:R-:W-:-:S03]  /*1ab10*/  F2FP.SATFINITE.E4M3.F32.PACK_AB_MERGE_C R182, R91, R32, RZ ;  /* 0x000000205bb6723e */ /* 0x000fc600048070ff */
[----:B------:R-:W-:Y:S01]  /*1ab20*/  FADD.FTZ R86, R30, R55 ;  /* 0x000000371e567221 */ /* 0x000fe20000010000 */
[----:B------:R-:W-:Y:S01]  /*1ab30*/  F2FP.SATFINITE.E4M3.F32.PACK_AB_MERGE_C R182, R73, R28, R182 ;  /* 0x0000001c49b6723e */ /* 0x000fe200048070b6 */
[----:B------:R-:W-:Y:S01]  /*1ab40*/  IMAD.MOV.U32 R28, RZ, RZ, R25 ;  /* 0x000000ffff1c7224 */ /* 0x000fe200078e0019 */
[----:B------:R-:W1:Y:S01]  /*1ab50*/  MUFU.EX2 R79, R79 ;  /* 0x0000004f004f7308 */ /* 0x000e620000000800 */
[----:B--2---:R-:W-:-:S01]  /*1ab60*/  FADD.FTZ R8, R74, R37 ;  /* 0x000000254a087221 */ /* 0x004fc20000010000 */
[----:B------:R-:W-:Y:S01]  /*1ab70*/  F2FP.SATFINITE.E4M3.F32.PACK_AB_MERGE_C R47, R74, R47, RZ ;  /* 0x0000002f4a2f723e */ /* 0x000fe200048070ff */
[--C-:B------:R-:W-:Y:S01]  /*1ab80*/  IMAD.MOV.U32 R55, RZ, RZ, R25.reuse ;  /* 0x000000ffff377224 */ /* 0x100fe200078e0019 */
[----:B------:R-:W-:Y:S01]  /*1ab90*/  MOV R74, R25 ;  /* 0x00000019004a7202 */ /* 0x000fe20000000f00 */
[----:B------:R-:W-:Y:S01]  /*1aba0*/  IMAD.MOV.U32 R73, RZ, RZ, R25 ;  /* 0x000000ffff497224 */ /* 0x000fe200078e0019 */
[----:B------:R-:W-:Y:S01]  /*1abb0*/  F2FP.SATFINITE.E4M3.F32.PACK_AB_MERGE_C R183, R64, R11, R47 ;  /* 0x0000000b40b7723e */ /* 0x000fe2000480702f */
[----:B------:R-:W-:Y:S01]  /*1abc0*/  IMAD.MOV.U32 R47, RZ, RZ, R25 ;  /* 0x000000ffff2f7224 */ /* 0x000fe200078e0019 */
[----:B------:R-:W2:Y:S01]  /*1abd0*/  MUFU.EX2 R66, R66 ;  /* 0x0000004200427308 */ /* 0x000ea20000000800 */
[----:B0-----:R-:W-:-:S01]  /*1abe0*/  FADD.FTZ R37, R21, R8 ;  /* 0x0000000815257221 */ /* 0x001fc20000010000 */
[----:B------:R-:W-:-:S06]  /*1abf0*/  IMAD.MOV.U32 R64, RZ, RZ, R25 ;  /* 0x000000ffff407224 */ /* 0x000fcc00078e0019 */
[----:B------:R-:W0:Y:S01]  /*1ac00*/  MUFU.EX2 R36, R36 ;  /* 0x0000002400247308 */ /* 0x000e220000000800 */
[----:B-1----:R-:W-:-:S01]  /*1ac10*/  FADD.FTZ R43, R79, R86 ;  /* 0x000000564f2b7221 */ /* 0x002fc20000010000 */
[----:B------:R-:W-:-:S06]  /*1ac20*/  MOV R86, R25 ;  /* 0x0000001900567202 */ /* 0x000fcc0000000f00 */
[----:B------:R-:W1:Y:S01]  /*1ac30*/  MUFU.EX2 R49, R49 ;  /* 0x0000003100317308 */ /* 0x000e620000000800 */
[----:B--2---:R-:W-:-:S07]  /*1ac40*/  FADD.FTZ R8, R66, R37 ;  /* 0x0000002542087221 */ /* 0x004fce0000010000 */
[----:B------:R-:W2:Y:S01]  /*1ac50*/  MUFU.EX2 R93, R93 ;  /* 0x0000005d005d7308 */ /* 0x000ea20000000800 */
[----:B0-----:R-:W-:-:S01]  /*1ac60*/  FADD.FTZ R26, R36, R43 ;  /* 0x0000002b241a7221 */ /* 0x001fc20000010000 */
[----:B------:R-:W-:-:S06]  /*1ac70*/  IMAD.MOV.U32 R43, RZ, RZ, R25 ;  /* 0x000000ffff2b7224 */ /* 0x000fcc00078e0019 */
[----:B------:R-:W0:Y:S01]  /*1ac80*/  MUFU.EX2 R76, R76 ;  /* 0x0000004c004c7308 */ /* 0x000e220000000800 */
[----:B-1----:R-:W-:-:S07]  /*1ac90*/  FADD.FTZ R37, R49, R8 ;  /* 0x0000000831257221 */ /* 0x002fce0000010000 */
[----:B------:R-:W1:Y:S01]  /*1aca0*/  MUFU.EX2 R27, R27 ;  /* 0x0000001b001b7308 */ /* 0x000e620000000800 */
[C---:B--2---:R-:W-:Y:S01]  /*1acb0*/  F2FP.SATFINITE.E4M3.F32.PACK_AB_MERGE_C R184, R93.reuse, R36, RZ ;  /* 0x000000245db8723e */ /* 0x044fe200048070ff */
[----:B------:R-:W-:Y:S01]  /*1acc0*/  FADD.FTZ R93, R93, R26 ;  /* 0x0000001a5d5d7221 */ /* 0x000fe20000010000 */
[----:B------:R-:W-:Y:S02]  /*1acd0*/  IMAD.MOV.U32 R36, RZ, RZ, R25 ;  /* 0x000000ffff247224 */ /* 0x000fe400078e0019 */
[----:B------:R-:W-:Y:S01]  /*1ace0*/  F2FP.SATFINITE.E4M3.F32.PACK_AB_MERGE_C R184, R79, R30, R184 ;  /* 0x0000001e4fb8723e */ /* 0x000fe200048070b8 */
[----:B------:R-:W-:-:S01]  /*1acf0*/  FADD.FTZ R32, R34, R93 ;  /* 0x0000005d22207221 */ /* 0x000fc20000010000 */
[----:B------:R-:W-:Y:S01]  /*1ad00*/  MOV R30, R25 ;  /* 0x00000019001e7202 */ /* 0x000fe20000000f00 */
[----:B------:R-:W2:Y:S01]  /*1ad10*/  MUFU.EX2 R83, R83 ;  /* 0x0000005300537308 */ /* 0x000ea20000000800 */
[----:B0-----:R-:W-:-:S01]  /*1ad20*/  FADD.FTZ R26, R76, R37 ;  /* 0x000000254c1a7221 */ /* 0x001fc20000010000 */
[----:B------:R-:W-:Y:S01]  /*1ad30*/  F2FP.SATFINITE.E4M3.F32.PACK_AB_MERGE_C R49, R76, R49, RZ ;  /* 0x000000314c31723e */ /* 0x000fe200048070ff */
[----:B------:R-:W-:-:S02]  /*1ad40*/  IMAD.MOV.U32 R76, RZ, RZ, R25 ;  /* 0x000000ffff4c7224 */ /* 0x000fc400078e0019 */
[----:B------:R-:W-:Y:S01]  /*1ad50*/  IMAD.MOV.U32 R79, RZ, RZ, R25 ;  /* 0x000000ffff4f7224 */ /* 0x000fe200078e0019 */
[----:B------:R-:W-:Y:S01]  /*1ad60*/  F2FP.SATFINITE.E4M3.F32.PACK_AB_MERGE_C R185, R66, R21, R49 ;  /* 0x0000001542b9723e */ /* 0x000fe20004807031 */
[----:B------:R-:W-:Y:S01]  /*1ad70*/  IMAD.MOV.U32 R49, RZ, RZ, R25 ;  /* 0x000000ffff317224 */ /* 0x000fe200078e0019 */
[----:B------:R-:W0:Y:S01]  /*1ad80*/  MUFU.EX2 R72, R72 ;  /* 0x0000004800487308 */ /* 0x000e220000000800 */
[----:B-1----:R-:W-:-:S01]  /*1ad90*/  FADD.FTZ R13, R27, R26 ;  /* 0x0000001a1b0d7221 */ /* 0x002fc20000010000 */
[----:B------:R-:W-:-:S06]  /*1ada0*/  MOV R66, R25 ;  /* 0x0000001900427202 */ /* 0x000fcc0000000f00 */
[----:B------:R-:W1:Y:S01]  /*1adb0*/  MUFU.EX2 R29, R29 ;  /* 0x0000001d001d7308 */ /* 0x000e620000000800 */
[----:B--2---:R-:W-:-:S04]  /*1adc0*/  FADD.FTZ R37, R83, R32 ;  /* 0x0000002053257221 */ /* 0x004fc80000010000 */
[----:B------:R-:W-:Y:S01]  /*1add0*/  FADD.FTZ R32, R40, R37 ;  /* 0x0000002528207221 */ /* 0x000fe20000010000 */
[----:B------:R-:W-:Y:S02]  /*1ade0*/  IMAD.MOV.U32 R37, RZ, RZ, R25 ;  /* 0x000000ffff257224 */ /* 0x000fe400078e0019 */
[----:B------:R-:W2:Y:S01]  /*1adf0*/  MUFU.EX2 R97, R97 ;  /* 0x0000006100617308 */ /* 0x000ea20000000800 */
[----:B0-----:R-:W-:-:S07]  /*1ae00*/  FADD.FTZ R26, R72, R13 ;  /* 0x0000000d481a7221 */ /* 0x001fce0000010000 */
[----:B------:R-:W0:Y:S01]  /*1ae10*/  MUFU.EX2 R80, R80 ;  /* 0x0000005000507308 */ /* 0x000e220000000800 */
[----:B-1----:R-:W-:-:S07]  /*1ae20*/  FADD.FTZ R13, R29, R26 ;  /* 0x0000001a1d0d7221 */ /* 0x002fce0000010000 */
[----:B------:R-:W1:Y:S01]  /*1ae30*/  MUFU.EX2 R38, R38 ;  /* 0x0000002600267308 */ /* 0x000e620000000800 */
[C---:B--2---:R-:W-:Y:S01]  /*1ae40*/  F2FP.SATFINITE.E4M3.F32.PACK_AB_MERGE_C R186, R97.reuse, R40, RZ ;  /* 0x0000002861ba723e */ /* 0x044fe200048070ff */
[----:B------:R-:W-:Y:S01]  /*1ae50*/  FADD.FTZ R97, R97, R32 ;  /* 0x0000002061617221 */ /* 0x000fe20000010000 */
[--C-:B------:R-:W-:Y:S02]  /*1ae60*/  IMAD.MOV.U32 R40, RZ, RZ, R25.reuse ;  /* 0x000000ffff287224 */ /* 0x100fe400078e0019 */
[----:B------:R-:W-:Y:S01]  /*1ae70*/  F2FP.SATFINITE.E4M3.F32.PACK_AB_MERGE_C R186, R83, R34, R186 ;  /* 0x0000002253ba723e */ /* 0x000fe200048070ba */
[----:B------:R-:W-:Y:S01]  /*1ae80*/  IMAD.MOV.U32 R83, RZ, RZ, R25 ;  /* 0x000000ffff537224 */ /* 0x000fe200078e0019 */
[----:B------:R-:W-:Y:S01]  /*1ae90*/  MOV R34, R25 ;  /* 0x0000001900227202 */ /* 0x000fe20000000f00 */
[----:B------:R2:W3:Y:S01]  /*1aea0*/  MUFU.EX2 R3, R67 ;  /* 0x0000004300037308 */ /* 0x0004e20000000800 */
[C---:B0-----:R-:W-:Y:S01]  /*1aeb0*/  F2FP.SATFINITE.E4M3.F32.PACK_AB_MERGE_C R32, R80.reuse, R29, RZ ;  /* 0x0000001d5020723e */ /* 0x041fe200048070ff */
[----:B------:R-:W-:-:S03]  /*1aec0*/  FADD.FTZ R80, R80, R13 ;  /* 0x0000000d50507221 */ /* 0x000fc60000010000 */
[----:B------:R-:W-:Y:S01]  /*1aed0*/  F2FP.SATFINITE.E4M3.F32.PACK_AB_MERGE_C R187, R72, R27, R32 ;  /* 0x0000001b48bb723e */ /* 0x000fe20004807020 */
[----:B------:R-:W-:Y:S02]  /*1aee0*/  IMAD.MOV.U32 R27, RZ, RZ, R25 ;  /* 0x000000ffff1b7224 */ /* 0x000fe400078e0019 */
[----:B------:R-:W0:Y:S01]  /*1aef0*/  MUFU.EX2 R101, R101 ;  /* 0x0000006500657308 */ /* 0x000e220000000800 */
[----:B-1----:R-:W-:-:S01]  /*1af00*/  FADD.FTZ R6, R38, R97 ;  /* 0x0000006126067221 */ /* 0x002fc20000010000 */
[--C-:B------:R-:W-:Y:S02]  /*1af10*/  IMAD.MOV.U32 R32, RZ, RZ, R25.reuse ;  /* 0x000000ffff207224 */ /* 0x100fe400078e0019 */
[--C-:B--2---:R-:W-:Y:S02]  /*1af20*/  IMAD.MOV.U32 R67, RZ, RZ, R25.reuse ;  /* 0x000000ffff437224 */ /* 0x104fe400078e0019 */
[----:B------:R-:W-:Y:S02]  /*1af30*/  IMAD.MOV.U32 R72, RZ, RZ, R25 ;  /* 0x000000ffff487224 */ /* 0x000fe400078e0019 */
[----:B------:R-:W1:Y:S01]  /*1af40*/  MUFU.EX2 R78, R78 ;  /* 0x0000004e004e7308 */ /* 0x000e620000000800 */
[----:B---3--:R-:W-:-:S01]  /*1af50*/  FADD.FTZ R13, R3, R80 ;  /* 0x00000050030d7221 */ /* 0x008fc20000010000 */
[----:B------:R-:W-:-:S06]  /*1af60*/  IMAD.MOV.U32 R80, RZ, RZ, R25 ;  /* 0x000000ffff507224 */ /* 0x000fcc00078e0019 */
[----:B------:R-:W2:Y:S01]  /*1af70*/  MUFU.EX2 R42, R42 ;  /* 0x0000002a002a7308 */ /* 0x000ea20000000800 */
[----:B0-----:R-:W-:-:S07]  /*1af80*/  FADD.FTZ R29, R101, R6 ;  /* 0x00000006651d7221 */ /* 0x001fce0000010000 */
[----:B------:R-:W0:Y:S01]  /*1af90*/  MUFU.EX2 R31, R31 ;  /* 0x0000001f001f7308 */ /* 0x000e220000000800 */
[----:B-1----:R-:W-:-:S07]  /*1afa0*/  FADD.FTZ R10, R78, R13 ;  /* 0x0000000d4e0a7221 */ /* 0x002fce0000010000 */
[----:B------:R-:W1:Y:S01]  /*1afb0*/  MUFU.EX2 R107, R107 ;  /* 0x0000006b006b7308 */ /* 0x000e620000000800 */
[----:B--2---:R-:W-:-:S01]  /*1afc0*/  FADD.FTZ R24, R42, R29 ;  /* 0x0000001d2a187221 */ /* 0x004fc20000010000 */
[----:B------:R-:W-:-:S06]  /*1afd0*/  IMAD.MOV.U32 R29, RZ, RZ, R25 ;  /* 0x000000ffff1d7224 */ /* 0x000fcc00078e0019 */
[----:B------:R-:W2:Y:S01]  /*1afe0*/  MUFU.EX2 R84, R84 ;  /* 0x0000005400547308 */ /* 0x000ea20000000800 */
[----:B0-----:R-:W-:-:S07]  /*1aff0*/  FADD.FTZ R13, R31, R10 ;  /* 0x0000000a1f0d7221 */ /* 0x001fce0000010000 */
[----:B------:R-:W0:Y:S01]  /*1b000*/  MUFU.EX2 R46, R46 ;  /* 0x0000002e002e7308 */ /* 0x000e220000000800 */
[C---:B-1----:R-:W-:Y:S01]  /*1b010*/  F2FP.SATFINITE.E4M3.F32.PACK_AB_MERGE_C R188, R107.reuse, R42, RZ ;  /* 0x0000002a6bbc723e */ /* 0x042fe200048070ff */
[----:B------:R-:W-:Y:S01]  /*1b020*/  FADD.FTZ R107, R107, R24 ;  /* 0x000000186b6b7221 */ /* 0x000fe20000010000 */
[-C--:B------:R-:W-:Y:S02]  /*1b030*/  MOV R42, R25.reuse ;  /* 0x00000019002a7202 */ /* 0x080fe40000000f00 */
[----:B------:R-:W-:Y:S02]  /*1b040*/  F2FP.SATFINITE.E4M3.F32.PACK_AB_MERGE_C R188, R101, R38, R188 ;  /* 0x0000002665bc723e */ /* 0x000fe400048070bc */
[----:B------:R-:W-:Y:S01]  /*1b050*/  MOV R38, R25 ;  /* 0x0000001900267202 */ /* 0x000fe20000000f00 */
[----:B------:R-:W1:Y:S01]  /*1b060*/  MUFU.EX2 R33, R33 ;  /* 0x0000002100217308 */ /* 0x000e620000000800 */
[C---:B--2---:R-:W-:Y:S01]  /*1b070*/  F2FP.SATFINITE.E4M3.F32.PACK_AB_MERGE_C R31, R84.reuse, R31, RZ ;  /* 0x0000001f541f723e */ /* 0x044fe200048070ff */
[----:B------:R-:W-:-:S03]  /*1b080*/  FADD.FTZ R84, R84, R13 ;  /* 0x0000000d54547221 */ /* 0x000fc60000010000 */
[----:B------:R-:W-:Y:S01]  /*1b090*/  F2FP.SATFINITE.E4M3.F32.PACK_AB_MERGE_C R189, R78, R3, R31 ;  /* 0x000000034ebd723e */ /* 0x000fe2000480701f */
[----:B------:R-:W-:Y:S01]  /*1b0a0*/  IMAD.MOV.U32 R31, RZ, RZ, R25 ;  /* 0x000000ffff1f7224 */ /* 0x000fe200078e0019 */
[----:B------:R-:W-:Y:S01]  /*1b0b0*/  MOV R78, R25 ;  /* 0x00000019004e7202 */ /* 0x000fe20000000f00 */
[----:B------:R-:W2:Y:S01]  /*1b0c0*/  MUFU.EX2 R105, R105 ;  /* 0x0000006900697308 */ /* 0x000ea20000000800 */
[----:B0-----:R-:W-:-:S07]  /*1b0d0*/  FADD.FTZ R10, R46, R107 ;  /* 0x0000006b2e0a7221 */ /* 0x001fce0000010000 */
[----:B------:R-:W0:Y:S01]  /*1b0e0*/  MUFU.EX2 R82, R82 ;  /* 0x0000005200527308 */ /* 0x000e220000000800 */
[----:B-1----:R-:W-:-:S01]  /*1b0f0*/  FADD.FTZ R13, R33, R84 ;  /* 0x00000054210d7221 */ /* 0x002fc20000010000 */
[----:B------:R-:W-:-:S06]  /*1b100*/  IMAD.MOV.U32 R84, RZ, RZ, R25 ;  /* 0x000000ffff547224 */ /* 0x000fcc00078e0019 */
[----:B------:R-:W-:Y:S01]  /*1b110*/  MUFU.EX2 R123, R123 ;  /* 0x0000007b007b7308 */ /* 0x000fe20000000800 */
[----:B--2---:R-:W-:-:S07]  /*1b120*/  FADD.FTZ R24, R105, R10 ;  /* 0x0000000a69187221 */ /* 0x004fce0000010000 */
[----:B------:R-:W1:Y:S01]  /*1b130*/  MUFU.EX2 R48, R48 ;  /* 0x0000003000307308 */ /* 0x000e620000000800 */
[----:B0-----:R-:W-:-:S07]  /*1b140*/  FADD.FTZ R26, R82, R13 ;  /* 0x0000000d521a7221 */ /* 0x001fce0000010000 */
[----:B------:R-:W0:Y:S08]  /*1b150*/  MUFU.EX2 R35, R35 ;  /* 0x0000002300237308 */ /* 0x000e300000000800 */
[----:B------:R-:W2:Y:S01]  /*1b160*/  MUFU.EX2 R20, R115 ;  /* 0x0000007300147308 */ /* 0x000ea20000000800 */
[----:B-1----:R-:W-:Y:S01]  /*1b170*/  F2FP.SATFINITE.E4M3.F32.PACK_AB_MERGE_C R190, R48, R123, RZ ;  /* 0x0000007b30be723e */ /* 0x002fe200048070ff */
[----:B------:R-:W-:Y:S01]  /*1b180*/  FADD.FTZ R123, R123, R24 ;  /* 0x000000187b7b7221 */ /* 0x000fe20000010000 */
[----:B------:R-:W-:-:S02]  /*1b190*/  IMAD.MOV.U32 R24, RZ, RZ, R25 ;  /* 0x000000ffff187224 */ /* 0x000fc400078e0019 */
[----:B------:R-:W-:Y:S01]  /*1b1a0*/  F2FP.SATFINITE.E4M3.F32.PACK_AB_MERGE_C R190, R105, R46, R190 ;  /* 0x0000002e69be723e */ /* 0x000fe200048070be */
[----:B------:R-:W-:-:S01]  /*1b1b0*/  FADD.FTZ R123, R48, R123 ;  /* 0x0000007b307b7221 */ /* 0x000fc20000010000 */
[----:B------:R-:W-:Y:S01]  /*1b1c0*/  MOV R46, R25 ;  /* 0x00000019002e7202 */ /* 0x000fe20000000f00 */
[----:B------:R-:W-:Y:S01]  /*1b1d0*/  MUFU.EX2 R52, R52 ;  /* 0x0000003400347308 */ /* 0x000fe20000000800 */
[----:B0-----:R-:W-:-:S01]  /*1b1e0*/  FADD.FTZ R13, R35, R26 ;  /* 0x0000001a230d7221 */ /* 0x001fc20000010000 */
[----:B------:R-:W-:Y:S01]  /*1b1f0*/  MOV R26, R25 ;  /* 0x00000019001a7202 */ /* 0x000fe20000000f00 */
[----:B------:R-:W-:-:S05]  /*1b200*/  IMAD.MOV.U32 R48, RZ, RZ, R25 ;  /* 0x000000ffff307224 */ /* 0x000fca00078e0019 */
[----:B------:R-:W0:Y:S01]  /*1b210*/  MUFU.EX2 R127, R127 ;  /* 0x0000007f007f7308 */ /* 0x000e220000000800 */
[----:B--2---:R-:W-:-:S01]  /*1b220*/  FADD.FTZ R13, R20, R13 ;  /* 0x0000000d140d7221 */ /* 0x004fc20000010000 */
[----:B------:R-:W-:-:S04]  /*1b230*/  F2FP.SATFINITE.E4M3.F32.PACK_AB_MERGE_C R35, R20, R35, RZ ;  /* 0x000000231423723e */ /* 0x000fc800048070ff */
[----:B------:R-:W-:Y:S01]  /*1b240*/  F2FP.SATFINITE.E4M3.F32.PACK_AB_MERGE_C R191, R82, R33, R35 ;  /* 0x0000002152bf723e */ /* 0x000fe20004807023 */
[--C-:B------:R-:W-:Y:S01]  /*1b250*/  IMAD.MOV.U32 R33, RZ, RZ, R25.reuse ;  /* 0x000000ffff217224 */ /* 0x100fe200078e0019 */
[----:B------:R-:W1:Y:S01]  /*1b260*/  MUFU.EX2 R50, R50 ;  /* 0x0000003200327308 */ /* 0x000e620000000800 */
[----:B------:R-:W-:Y:S01]  /*1b270*/  IMAD.MOV.U32 R35, RZ, RZ, R25 ;  /* 0x000000ffff237224 */ /* 0x000fe200078e0019 */
[----:B------:R-:W-:-:S06]  /*1b280*/  MOV R82, R25 ;  /* 0x0000001900527202 */ /* 0x000fcc0000000f00 */
[----:B------:R2:W3:Y:S01]  /*1b290*/  MUFU.EX2 R8, R41 ;  /* 0x0000002900087308 */ /* 0x0004e20000000800 */
[----:B0-----:R-:W-:-:S07]  /*1b2a0*/  F2FP.SATFINITE.E4M3.F32.PACK_AB_MERGE_C R192, R127, R52, RZ ;  /* 0x000000347fc0723e */ /* 0x001fce00048070ff */
[----:B------:R-:W0:Y:S01]  /*1b2b0*/  MUFU.EX2 R125, R125 ;  /* 0x0000007d007d7308 */ /* 0x000e220000000800 */
[----:B-1----:R-:W-:-:S01]  /*1b2c0*/  FADD.FTZ R4, R50, R123 ;  /* 0x0000007b32047221 */ /* 0x002fc20000010000 */
[----:B--2---:R-:W-:-:S06]  /*1b2d0*/  IMAD.MOV.U32 R41, RZ, RZ, R25 ;  /* 0x000000ffff297224 */ /* 0x004fcc00078e0019 */
[----:B------:R-:W1:Y:S01]  /*1b2e0*/  MUFU.EX2 R117, R117 ;  /* 0x0000007500757308 */ /* 0x000e620000000800 */
[----:B---3--:R-:W-:-:S07]  /*1b2f0*/  FADD.FTZ R20, R8, R13 ;  /* 0x0000000d08147221 */ /* 0x008fce0000010000 */
[----:B------:R-:W2:Y:S01]  /*1b300*/  MUFU.EX2 R121, R121 ;  /* 0x0000007900797308 */ /* 0x000ea20000000800 */
[C---:B0-----:R-:W-:Y:S01]  /*1b310*/  F2FP.SATFINITE.E4M3.F32.PACK_AB_MERGE_C R192, R125.reuse, R50, R192 ;  /* 0x000000327dc0723e */ /* 0x041fe200048070c0 */
[----:B------:R-:W-:Y:S01]  /*1b320*/  FADD.FTZ R125, R125, R4 ;  /* 0x000000047d7d7221 */ /* 0x000fe20000010000 */
[----:B------:R-:W-:-:S03]  /*1b330*/  MOV R50, R25 ;  /* 0x0000001900327202 */ /* 0x000fc60000000f00 */
[----:B------:R-:W-:Y:S02]  /*1b340*/  FADD.FTZ R52, R52, R125 ;  /* 0x0000007d34347221 */ /* 0x000fe40000010000 */
[----:B------:R-:W0:Y:S01]  /*1b350*/  MUFU.EX2 R6, R119 ;  /* 0x0000007700067308 */ /* 0x000e220000000800 */
[----:B-1----:R-:W-:-:S01]  /*1b360*/  FADD.FTZ R20, R117, R20 ;  /* 0x0000001475147221 */ /* 0x002fc20000010000 */
        /* <DEDUP_REMOVED lines=14> */
[----:B--2---:R-:W-:-:S07]  /*1b450*/  FADD.FTZ R5, R103, R6 ;  /* 0x0000000667057221 */ /* 0x004fce0000010000 */
[----:B------:R-:W-:Y:S01]  /*1b460*/  MUFU.EX2 R111, R111 ;  /* 0x0000006f006f7308 */ /* 0x000fe20000000800 */
[C---:B-1----:R-:W-:Y:S01]  /*1b470*/  F2FP.SATFINITE.E4M3.F32.PACK_AB_MERGE_C R194, R129.reuse, R54, R7 ;  /* 0x0000003681c2723e */ /* 0x042fe20004807007 */
[----:B------:R-:W-:Y:S01]  /*1b480*/  FADD.FTZ R129, R129, R4 ;  /* 0x0000000481817221 */ /* 0x000fe20000010000 */
[----:B------:R-:W-:-:S03]  /*1b490*/  MOV R54, R25 ;  /* 0x0000001900367202 */ /* 0x000fc60000000f00 */
[----:B------:R-:W-:Y:S02]  /*1b4a0*/  FADD.FTZ R56, R56, R129 ;  /* 0x0000008138387221 */ /* 0x000fe40000010000 */
[----:B------:R-:W1:Y:S01]  /*1b4b0*/  MUFU.EX2 R44, R44 ;  /* 0x0000002c002c7308 */ /* 0x000e620000000800 */
[----:B0-----:R-:W-:-:S01]  /*1b4c0*/  FADD.FTZ R4, R10, R5 ;  /* 0x000000050a047221 */ /* 0x001fc20000010000 */
[----:B------:R-:W-:-:S05]  /*1b4d0*/  VIADD R5, R147, 0xfffffffe ;  /* 0xfffffffe93057836 */ /* 0x000fca0000000000 */
[----:B------:R-:W-:Y:S02]  /*1b4e0*/  ISETP.GE.AND P1, PT, R5, R201, PT ;  /* 0x000000c90500720c */ /* 0x000fe40003f26270 */
[----:B-1----:R-:W-:Y:S01]  /*1b4f0*/  F2FP.SATFINITE.E4M3.F32.PACK_AB_MERGE_C R3, R44, R111, RZ ;  /* 0x0000006f2c03723e */ /* 0x002fe200048070ff */
[----:B------:R-:W-:-:S03]  /*1b500*/  FADD.FTZ R111, R111, R4 ;  /* 0x000000046f6f7221 */ /* 0x000fc60000010000 */
[----:B------:R-:W-:Y:S01]  /*1b510*/  F2FP.SATFINITE.E4M3.F32.PACK_AB_MERGE_C R195, R10, R103, R3 ;  /* 0x000000670ac3723e */ /* 0x000fe20004807003 */
[----:B------:R-:W-:-:S01]  /*1b520*/  FADD.FTZ R3, R131, R56 ;  /* 0x0000003883037221 */ /* 0x000fc20000010000 */
[----:B------:R-:W-:Y:S01]  /*1b530*/  FADD.FTZ R4, R44, R111 ;  /* 0x0000006f2c047221 */ /* 0x000fe20000010000 */
[--C-:B------:R-:W-:Y:S02]  /*1b540*/  IMAD.MOV.U32 R44, RZ, RZ, R25.reuse ;  /* 0x000000ffff2c7224 */ /* 0x100fe400078e0019 */
[----:B------:R-:W-:Y:S02]  /*1b550*/  IMAD.MOV.U32 R56, RZ, RZ, R25 ;  /* 0x000000ffff387224 */ /* 0x000fe400078e0019 */
[----:B------:R-:W-:Y:S05]  /*1b560*/  @!P1 BRA `(.L_x_478) ;  /* 0x0000003c009c9947 */ /* 0x000fea0003800000 */
[----:B------:R-:W-:Y:S01]  /*1b570*/  IMAD.MOV.U32 R6, RZ, RZ, R15 ;  /* 0x000000ffff067224 */ /* 0x000fe200078e000f */
[----:B------:R-:W-:Y:S01]  /*1b580*/  MOV R9, R148 ;  /* 0x0000009400097202 */ /* 0x000fe20000000f00 */
[----:B------:R-:W-:Y:S01]  /*1b590*/  IMAD.MOV.U32 R7, RZ, RZ, R14 ;  /* 0x000000ffff077224 */ /* 0x000fe200078e000e */
[----:B------:R-:W-:Y:S01]  /*1b5a0*/  CS2R R86, SRZ ;  /* 0x0000000000567805 */ /* 0x000fe2000001ff00 */
[----:B------:R-:W-:Y:S01]  /*1b5b0*/  IMAD.MOV.U32 R8, RZ, RZ, R198 ;  /* 0x000000ffff087224 */ /* 0x000fe200078e00c6 */
        /* <DEDUP_REMOVED lines=30> */
[----:B------:R-:W-:-:S07]  /*1b7a0*/  CS2R R24, SRZ ;  /* 0x0000000000187805 */ /* 0x000fce000001ff00 */
.L_x_489:
[----:B------:R-:W-:Y:S01]  /*1b7b0*/  ISETP.NE.AND P1, PT, R9, 0x1, PT ;  /* 0x000000010900780c */ /* 0x000fe20003f25270 */
[----:B------:R-:W-:Y:S05]  /*1b7c0*/  YIELD ;  /* 0x0000000000007946 */ /* 0x000fea0003800000 */
[----:B------:R-:W-:Y:S02]  /*1b7d0*/  SEL R11, RZ, 0x1, P1 ;  /* 0x00000001ff0b7807 */ /* 0x000fe40000800000 */
[----:B------:R-:W-:Y:S02]  /*1b7e0*/  ISETP.NE.AND P1, PT, R202, RZ, PT ;  /* 0x000000ffca00720c */ /* 0x000fe40003f25270 */
[----:B------:R-:W-:-:S11]  /*1b7f0*/  LOP3.LUT R198, R8, R11, RZ, 0x3c, !PT ;  /* 0x0000000b08c67212 */ /* 0x000fd600078e3cff */
[----:B------:R-:W-:Y:S05]  /*1b800*/  @P1 BRA `(.L_x_479) ;  /* 0x00000000003c1947 */ /* 0x000fea0003800000 */
[----:B------:R-:W-:Y:S05]  /*1b810*/  @!P0 BRA `(.L_x_480) ;  /* 0x0000000000048947 */ /* 0x000fea0003800000 */
[----:B------:R-:W-:Y:S01]  /*1b820*/  BPT.TRAP 0x1 ;  /* 0x000000040000795c */ /* 0x000fe20000300000 */
.L_x_480:
[----:B------:R-:W-:-:S05]  /*1b830*/  VIADD R10, R9, 0x1 ;  /* 0x00000001090a7836 */ /* 0x000fca0000000000 */
[----:B------:R-:W-:-:S04]  /*1b840*/  ISETP.NE.AND P2, PT, R10, 0x2, PT ;  /* 0x000000020a00780c */ /* 0x000fc80003f45270 */
[----:B------:R-:W-:Y:S02]  /*1b850*/  SEL R11, R10, RZ, P2 ;  /* 0x000000ff0a0b7207 */ /* 0x000fe40001000000 */
[----:B------:R-:W-:-:S03]  /*1b860*/  SHF.L.U32 R10, R198, 0x1f, RZ ;  /* 0x0000001fc60a7819 */ /* 0x000fc600000006ff */
[----:B------:R-:W-:-:S04]  /*1b870*/  IMAD R11, R11, 0x8, R16 ;  /* 0x000000080b0b7824 */ /* 0x000fc800078e0210 */
[----:B------:R0:W1:Y:S01]  /*1b880*/  SYNCS.PHASECHK.TRANS64.TRYWAIT P2, [R11+URZ+0x29830], R10 ;  /* 0x0298300a0b0075a7 */ /* 0x000062000804017f */
[----:B------:R-:W-:Y:S05]  /*1b890*/  @!P0 BRA `(.L_x_481) ;  /* 0x0000000000048947 */ /* 0x000fea0003800000 */
[----:B------:R-:W-:Y:S01]  /*1b8a0*/  BPT.TRAP 0x1 ;  /* 0x000000040000795c */ /* 0x000fe20000300000 */
.L_x_481:
[----:B------:R-:W-:Y:S04]  /*1b8b0*/  BSSY B0, `(.L_x_479) ;  /* 0x0000004000007945 */ /* 0x000fe80003800000 */
[----:B-1----:R-:W-:Y:S05]  /*1b8c0*/  @P2 BRA `(.L_x_482) ;  /* 0x0000000000082947 */ /* 0x002fea0003800000 */
[----:B------:R-:W1:Y:S02]  /*1b8d0*/  SYNCS.PHASECHK.TRANS64.TRYWAIT P2, [R11+URZ+0x29830], R10 ;  /* 0x0298300a0b0075a7 */ /* 0x000e64000804017f */
[----:B-1----:R-:W-:Y:S05]  /*1b8e0*/  @!P2 BRA `(.L_x_483) ;  /* 0x000000fc00b4a947 */ /* 0x002fea0003800000 */
.L_x_482:
[----:B------:R-:W-:Y:S05]  /*1b8f0*/  BSYNC B0 ;  /* 0x0000000000007941 */ /* 0x000fea0003800000 */
.L_x_479:
[----:B01----:R-:W0:Y:S01]  /*1b900*/  S2R R10, SR_TID.X ;  /* 0x00000000000a7919 */ /* 0x003e220000002100 */
[----:B------:R-:W-:Y:S05]  /*1b910*/  WARPSYNC.ALL ;  /* 0x0000000000007948 */ /* 0x000fea0003800000 */
[----:B------:R-:W-:Y:S01]  /*1b920*/  IMAD.MOV.U32 R13, RZ, RZ, -0x7fffffe0 ;  /* 0x80000020ff0d7424 */ /* 0x000fe200078e00ff */
[----:B------:R-:W-:Y:S01]  /*1b930*/  UMOV UR20, UR28 ;  /* 0x0000001c00147c82 */ /* 0x000fe20008000000 */
[----:B------:R-:W-:Y:S01]  /*1b940*/  UMOV UR21, UR29 ;  /* 0x0000001d00157c82 */ /* 0x000fe20008000000 */
[----:B------:R-:W-:Y:S01]  /*1b950*/  IMAD.MOV.U32 R89, RZ, RZ, -0x7fffffe0 ;  /* 0x80000020ff597424 */ /* 0x000fe200078e00ff */
[----:B------:R-:W-:Y:S01]  /*1b960*/  UMOV UR24, UR28 ;  /* 0x0000001c00187c82 */ /* 0x000fe20008000000 */
[----:B------:R-:W-:Y:S01]  /*1b970*/  R2UR UR23, R13 ;  /* 0x000000000d1772ca */ /* 0x000fe200000e0000 */
[----:B------:R-:W-:Y:S01]  /*1b980*/  UMOV UR25, UR29 ;  /* 0x0000001d00197c82 */ /* 0x000fe20008000000 */
[----:B------:R-:W-:Y:S01]  /*1b990*/  IMAD.MOV.U32 R15, RZ, RZ, -0x7fffffe0 ;  /* 0x80000020ff0f7424 */ /* 0x000fe200078e00ff */
[----:B------:R-:W-:Y:S01]  /*1b9a0*/  R2UR UR27, R89 ;  /* 0x00000000591b72ca */ /* 0x000fe200000e0000 */
[----:B------:R-:W-:Y:S01]  /*1b9b0*/  UMOV UR32, UR28 ;  /* 0x0000001c00207c82 */ /* 0x000fe20008000000 */
[----:B------:R-:W-:Y:S01]  /*1b9c0*/  MOV R21, 0x80000020 ;  /* 0x8000002000157802 */ /* 0x000fe20000000f00 */
[----:B------:R-:W-:Y:S01]  /*1b9d0*/  UMOV UR33, UR29 ;  /* 0x0000001d00217c82 */ /* 0x000fe20008000000 */
[----:B------:R-:W-:Y:S01]  /*1b9e0*/  R2UR UR31, R15 ;  /* 0x000000000f1f72ca */ /* 0x000fe200000e0000 */
[----:B------:R-:W-:Y:S01]  /*1b9f0*/  UMOV UR44, UR28 ;  /* 0x0000001c002c7c82 */ /* 0x000fe20008000000 */
[----:B------:R-:W-:Y:S01]  /*1ba00*/  R2UR UR35, R21 ;  /* 0x00000000152372ca */ /* 0x000fe200000e0000 */
[----:B------:R-:W-:Y:S01]  /*1ba10*/  UMOV UR45, UR29 ;  /* 0x0000001d002d7c82 */ /* 0x000fe20008000000 */
[----:B------:R-:W-:Y:S01]  /*1ba20*/  R2UR UR47, R89 ;  /* 0x00000000592f72ca */ /* 0x000fe200000e0000 */
[----:B------:R-:W-:Y:S01]  /*1ba30*/  IMAD.MOV.U32 R13, RZ, RZ, -0x7fffffe0 ;  /* 0x80000020ff0d7424 */ /* 0x000fe200078e00ff */
[----:B------:R-:W-:Y:S01]  /*1ba40*/  R2UR UR51, R15 ;  /* 0x000000000f3372ca */ /* 0x000fe200000e0000 */
[----:B------:R-:W-:Y:S01]  /*1ba50*/  IMAD.MOV.U32 R15, RZ, RZ, -0x7fffffe0 ;  /* 0x80000020ff0f7424 */ /* 0x000fe200078e00ff */
[----:B------:R-:W-:-:S02]  /*1ba60*/  MOV R21, 0x80000020 ;  /* 0x8000002000157802 */ /* 0x000fc40000000f00 */
[----:B0-----:R-:W-:Y:S01]  /*1ba70*/  SHF.R.U32.HI R11, RZ, 0x7, R10 ;  /* 0x00000007ff0b7819 */ /* 0x001fe2000001160a */
[----:B------:R-:W-:-:S03]  /*1ba80*/  VIADD R10, R9, 0x1 ;  /* 0x00000001090a7836 */ /* 0x000fc60000000000 */
[----:B------:R-:W-:-:S05]  /*1ba90*/  IADD3 R11, R11, 0x8, RZ ;  /* 0x000000080b0b7810 */ /* 0x000fca0007ffe0ff */
[----:B------:R0:W-:Y:S01]  /*1baa0*/  BAR.SYNC.DEFER_BLOCKING R11, 0x100 ;  /* 0x0004000b0000751d */ /* 0x0001e20000010000 */
[----:B------:R-:W-:-:S04]  /*1bab0*/  ISETP.NE.AND P2, PT, R10, 0x2, PT ;  /* 0x000000020a00780c */ /* 0x000fc80003f45270 */
[----:B------:R-:W-:-:S05]  /*1bac0*/  SEL R10, R10, RZ, P2 ;  /* 0x000000ff0a0a7207 */ /* 0x000fca0001000000 */
[----:B------:R-:W-:-:S04]  /*1bad0*/  IMAD R12, R10, 0x780, R0 ;  /* 0x000007800a0c7824 */ /* 0x000fc800078e0200 */
[C---:B------:R-:W-:Y:S01]  /*1bae0*/  VIADD R88, R12.reuse, 0x80 ;  /* 0x000000800c587836 */ /* 0x040fe20000000000 */
[C---:B------:R-:W-:Y:S01]  /*1baf0*/  R2UR UR22, R12.reuse ;  /* 0x000000000c1672ca */ /* 0x040fe200000e0000 */
[C---:B------:R-:W-:Y:S01]  /*1bb00*/  VIADD R14, R12.reuse, 0x100 ;  /* 0x000001000c0e7836 */ /* 0x040fe20000000000 */
[----:B------:R-:W-:Y:S02]  /*1bb10*/  IADD3 R20, R12, 0x180, RZ ;  /* 0x000001800c147810 */ /* 0x000fe40007ffe0ff */
[----:B------:R-:W-:Y:S01]  /*1bb20*/  R2UR UR26, R88 ;  /* 0x00000000581a72ca */ /* 0x000fe200000e0000 */
[----:B------:R-:W-:Y:S01]  /*1bb30*/  VIADD R88, R12, 0x200 ;  /* 0x000002000c587836 */ /* 0x000fe20000000000 */
[----:B------:R-:W-:Y:S01]  /*1bb40*/  R2UR UR30, R14 ;  /* 0x000000000e1e72ca */ /* 0x000fe200000e0000 */
[----:B------:R-:W-:Y:S01]  /*1bb50*/  VIADD R14, R12, 0x2 ;  /* 0x000000020c0e7836 */ /* 0x000fe20000000000 */
[----:B------:R-:W-:Y:S01]  /*1bb60*/  R2UR UR34, R20 ;  /* 0x00000000142272ca */ /* 0x000fe200000e0000 */
[----:B------:R-:W-:Y:S01]  /*1bb70*/  WARPGROUP.ARRIVE ;  /* 0x00000000000079c5 */ /* 0x000fe20000000000 */
[----:B------:R-:W-:Y:S01]  /*1bb80*/  R2UR UR46, R88 ;  /* 0x00000000582e72ca */ /* 0x000fe200000e0000 */
[----:B------:R-:W-:Y:S01]  /*1bb90*/  VIADD R20, R12, 0x82 ;  /* 0x000000820c147836 */ /* 0x000fe20000000000 */
[----:B------:R-:W-:Y:S01]  /*1bba0*/  R2UR UR50, R14 ;  /* 0x000000000e3272ca */ /* 0x000fe200000e0000 */
[----:B------:R-:W-:-:S02]  /*1bbb0*/  VIADD R14, R12, 0x102 ;  /* 0x000001020c0e7836 */ /* 0x000fc40000000000 */
[----:B------:R-:W-:Y:S01]  /*1bbc0*/  QGMMA.64x32x32.F32.E4M3.E4M3 R152, gdesc[UR20], RZ, !UPT, gsb0 ;  /* 0x00600000149879f3 */ /* 0x000fe2000c0008ff */
[----:B------:R-:W-:Y:S01]  /*1bbd0*/  R2UR UR22, R20 ;  /* 0x00000000141672ca */ /* 0x000fe200000e0000 */
[----:B------:R-:W-:Y:S01]  /*1bbe0*/  UMOV UR20, UR48 ;  /* 0x0000003000147c82 */ /* 0x000fe20008000000 */
[----:B------:R-:W-:Y:S01]  /*1bbf0*/  R2UR UR23, R21 ;  /* 0x00000000151772ca */ /* 0x000fe200000e0000 */
[----:B------:R-:W-:Y:S01]  /*1bc00*/  UMOV UR21, UR49 ;  /* 0x0000003100157c82 */ /* 0x000fe20008000000 */
[----:B------:R-:W-:Y:S02]  /*1bc10*/  WARPGROUP.DEPBAR.LE gsb0, 0x0 ;  /* 0x00008000000079c5 */ /* 0x000fe40000010000 */
[----:B------:R-:W-:-:S06]  /*1bc20*/  WARPGROUP.ARRIVE ;  /* 0x00000000000079c5 */ /* 0x000fcc0000000000 */
[----:B------:R-:W-:Y:S01]  /*1bc30*/  QGMMA.64x32x32.F32.E4M3.E4M3 R136, gdesc[UR24], RZ, !UPT, gsb0 ;  /* 0x00600000188879f3 */ /* 0x000fe2000c0008ff */
[----:B------:R-:W-:Y:S01]  /*1bc40*/  R2UR UR26, R14 ;  /* 0x000000000e1a72ca */ /* 0x000fe200000e0000 */
[----:B------:R-:W-:Y:S01]  /*1bc50*/  UMOV UR24, UR48 ;  /* 0x0000003000187c82 */ /* 0x000fe20008000000 */
[----:B------:R-:W-:Y:S01]  /*1bc60*/  R2UR UR27, R15 ;  /* 0x000000000f1b72ca */ /* 0x000fe200000e0000 */
[----:B------:R-:W-:Y:S01]  /*1bc70*/  UMOV UR25, UR49 ;  /* 0x0000003100197c82 */ /* 0x000fe20008000000 */
[----:B------:R-:W-:Y:S02]  /*1bc80*/  VIADD R14, R12, 0x182 ;  /* 0x000001820c0e7836 */ /* 0x000fe40000000000 */
[----:B------:R-:W-:Y:S01]  /*1bc90*/  IMAD.MOV.U32 R15, RZ, RZ, -0x7fffffe0 ;  /* 0x80000020ff0f7424 */ /* 0x000fe200078e00ff */
[----:B------:R-:W-:Y:S02]  /*1bca0*/  WARPGROUP.DEPBAR.LE gsb0, 0x0 ;  /* 0x00008000000079c5 */ /* 0x000fe40000010000 */
[----:B------:R-:W-:-:S06]  /*1bcb0*/  WARPGROUP.ARRIVE ;  /* 0x00000000000079c5 */ /* 0x000fcc0000000000 */
[----:B------:R-:W-:Y:S03]  /*1bcc0*/  QGMMA.64x32x32.F32.E4M3.E4M3 R120, gdesc[UR28], RZ, !UPT, gsb0 ;  /* 0x006000001c7879f3 */ /* 0x000fe6000c0008ff */
[----:B------:R-:W-:Y:S02]  /*1bcd0*/  WARPGROUP.DEPBAR.LE gsb0, 0x0 ;  /* 0x00008000000079c5 */ /* 0x000fe40000010000 */
[----:B------:R-:W-:-:S06]  /*1bce0*/  WARPGROUP.ARRIVE ;  /* 0x00000000000079c5 */ /* 0x000fcc0000000000 */
[----:B------:R-:W-:Y:S01]  /*1bcf0*/  QGMMA.64x32x32.F32.E4M3.E4M3 R104, gdesc[UR32], RZ, !UPT, gsb0 ;  /* 0x00600000206879f3 */ /* 0x000fe2000c0008ff */
[----:B------:R-:W-:Y:S01]  /*1bd00*/  R2UR UR34, R14 ;  /* 0x000000000e2272ca */ /* 0x000fe200000e0000 */
[----:B------:R-:W-:Y:S01]  /*1bd10*/  UMOV UR32, UR48 ;  /* 0x0000003000207c82 */ /* 0x000fe20008000000 */
[----:B------:R-:W-:Y:S01]  /*1bd20*/  R2UR UR35, R15 ;  /* 0x000000000f2372ca */ /* 0x000fe200000e0000 */
[----:B------:R-:W-:Y:S01]  /*1bd30*/  UMOV UR33, UR49 ;  /* 0x0000003100217c82 */ /* 0x000fe20008000000 */
[----:B------:R-:W-:Y:S01]  /*1bd40*/  IMAD.MOV.U32 R15, RZ, RZ, -0x7fffffe0 ;  /* 0x80000020ff0f7424 */ /* 0x000fe200078e00ff */
[----:B------:R-:W-:Y:S01]  /*1bd50*/  IADD3 R14, R12, 0x202, RZ ;  /* 0x000002020c0e7810 */ /* 0x000fe20007ffe0ff */
        /* <DEDUP_REMOVED lines=15> */
[----:B------:R-:W-:Y:S03]  /*1be50*/  QGMMA.64x32x32.F32.E4M3.E4M3 R152, gdesc[UR48], R152, gsb0 ;  /* 0x00600000309879f3 */ /* 0x000fe60008000898 */
        /* <DEDUP_REMOVED lines=145> */
[C---:B------:R-:W-:Y:S01]  /*1c770*/  VIADD R14, R12.reuse, 0x682 ;  /* 0x000006820c0e7836 */ /* 0x040fe20000000000 */
[----:B------:R-:W-:Y:S01]  /*1c780*/  IADD3 R12, R12, 0x702, RZ ;  /* 0x000007020c0c7810 */ /* 0x000fe20007ffe0ff */
        /* <DEDUP_REMOVED lines=31> */
[----:B0-----:R-:W-:Y:S05]  /*1c980*/  @P1 BRA `(.L_x_484) ;  /* 0x0000000000281947 */ /* 0x001fea0003800000 */
[----:B------:R-:W-:Y:S05]  /*1c990*/  @!P0 BRA `(.L_x_485) ;  /* 0x0000000000048947 */ /* 0x000fea0003800000 */
[----:B------:R-:W-:Y:S01]  /*1c9a0*/  BPT.TRAP 0x1 ;  /* 0x000000040000795c */ /* 0x000fe20000300000 */
.L_x_485:
[----:B------:R-:W-:Y:S01]  /*1c9b0*/  SHF.L.U32 R8, R8, 0x1f, RZ ;  /* 0x0000001f08087819 */ /* 0x000fe200000006ff */
[----:B------:R-:W-:-:S04]  /*1c9c0*/  IMAD R11, R9, 0x8, R16 ;  /* 0x00000008090b7824 */ /* 0x000fc800078e0210 */
[----:B------:R0:W1:Y:S01]  /*1c9d0*/  SYNCS.PHASECHK.TRANS64.TRYWAIT P1, [R11+URZ+0x29850], R8 ;  /* 0x029850080b0075a7 */ /* 0x000062000802017f */
[----:B------:R-:W-:Y:S05]  /*1c9e0*/  @!P0 BRA `(.L_x_486) ;  /* 0x0000000000048947 */ /* 0x000fea0003800000 */
[----:B------:R-:W-:Y:S01]  /*1c9f0*/  BPT.TRAP 0x1 ;  /* 0x000000040000795c */ /* 0x000fe20000300000 */
.L_x_486:
[----:B-1----:R-:W-:Y:S05]  /*1ca00*/  @P1 BRA `(.L_x_484) ;  /* 0x0000000000081947 */ /* 0x002fea0003800000 */
[----:B------:R-:W1:Y:S02]  /*1ca10*/  SYNCS.PHASECHK.TRANS64.TRYWAIT P1, [R11+URZ+0x29850], R8 ;  /* 0x029850080b0075a7 */ /* 0x000e64000802017f */
[----:B-1----:R-:W-:Y:S05]  /*1ca20*/  @!P1 BRA `(.L_x_487) ;  /* 0x000000ec00789947 */ /* 0x002fea0003800000 */
.L_x_484:
[----:B01----:R-:W-:Y:S01]  /*1ca30*/  VIADD R8, R16, 0x400 ;  /* 0x0000040010087836 */ /* 0x003fe20000000000 */
[----:B------:R-:W-:Y:S01]  /*1ca40*/  MOV R13, 0xc0000010 ;  /* 0xc0000010000d7802 */ /* 0x000fe20000000f00 */
[----:B------:R-:W-:Y:S05]  /*1ca50*/  WARPSYNC.ALL ;  /* 0x0000000000007948 */ /* 0x000fea0003800000 */
[----:B------:R-:W-:Y:S01]  /*1ca60*/  SHF.R.U32.HI R8, RZ, 0x4, R8 ;  /* 0x00000004ff087819 */ /* 0x000fe20000011608 */
[----:B------:R-:W-:Y:S01]  /*1ca70*/  WARPGROUP.ARRIVE ;  /* 0x00000000000079c5 */ /* 0x000fe20000000000 */
[----:B------:R-:W-:Y:S01]  /*1ca80*/  R2UR UR7, R13 ;  /* 0x000000000d0772ca */ /* 0x000fe200000e0000 */
[----:B------:R-:W-:Y:S01]  /*1ca90*/  IMAD.MOV.U32 R15, RZ, RZ, -0x3ffffff0 ;  /* 0xc0000010ff0f7424 */ /* 0x000fe200078e00ff */
[----:B------:R-:W-:Y:S01]  /*1caa0*/  LOP3.LUT R8, R8, 0x3fff, RZ, 0xc0, !PT ;  /* 0x00003fff08087812 */ /* 0x000fe200078ec0ff */
[C---:B------:R-:W-:Y:S01]  /*1cab0*/  FMUL.FTZ R13, R2.reuse, R154 ;  /* 0x0000009a020d7220 */ /* 0x040fe20000410000 */
[C---:B------:R-:W-:Y:S01]  /*1cac0*/  FMUL.FTZ R11, R2.reuse, R153 ;  /* 0x00000099020b7220 */ /* 0x040fe20000410000 */
[----:B------:R-:W-:Y:S01]  /*1cad0*/  FMUL.FTZ R20, R2, R155 ;  /* 0x0000009b02147220 */ /* 0x000fe20000410000 */
[----:B------:R-:W-:Y:S01]  /*1cae0*/  LOP3.LUT R8, R8, 0x10000, RZ, 0xfc, !PT ;  /* 0x0001000008087812 */ /* 0x000fe200078efcff */
[C---:B------:R-:W-:Y:S01]  /*1caf0*/  FMUL.FTZ R21, R2.reuse, R156 ;  /* 0x0000009c02157220 */ /* 0x040fe20000410000 */
[C---:B------:R-:W-:Y:S01]  /*1cb00*/  FMUL.FTZ R153, R2.reuse, R158 ;  /* 0x0000009e02997220 */ /* 0x040fe20000410000 */
[----:B------:R-:W-:Y:S01]  /*1cb10*/  MUFU.TANH R13, R13 ;  /* 0x0000000d000d7308 */ /* 0x000fe20000002400 */
[----:B------:R-:W-:Y:S01]  /*1cb20*/  FMUL.FTZ R154, R2, R159 ;  /* 0x0000009f029a7220 */ /* 0x000fe20000410000 */
[----:B------:R-:W-:-:S02]  /*1cb30*/  IMAD R12, R9, 0x500, R8 ;  /* 0x00000500090c7824 */ /* 0x000fc400078e0208 */
[C---:B------:R-:W-:Y:S01]  /*1cb40*/  FMUL.FTZ R8, R2.reuse, R152 ;  /* 0x0000009802087220 */ /* 0x040fe20000410000 */
[C---:B------:R-:W-:Y:S01]  /*1cb50*/  FMUL.FTZ R152, R2.reuse, R157 ;  /* 0x0000009d02987220 */ /* 0x040fe20000410000 */
[----:B------:R-:W-:Y:S01]  /*1cb60*/  FMUL.FTZ R155, R2, R160 ;  /* 0x000000a0029b7220 */ /* 0x000fe20000410000 */
[C---:B------:R-:W-:Y:S01]  /*1cb70*/  VIADD R14, R12.reuse, 0x100 ;  /* 0x000001000c0e7836 */ /* 0x040fe20000000000 */
[----:B------:R-:W-:Y:S01]  /*1cb80*/  R2UR UR6, R12 ;  /* 0x000000000c0672ca */ /* 0x000fe200000e0000 */
[----:B------:R-:W-:Y:S01]  /*1cb90*/  MUFU.TANH R11, R11 ;  /* 0x0000000b000b7308 */ /* 0x000fe20000002400 */
[C---:B------:R-:W-:Y:S01]  /*1cba0*/  FMUL.FTZ R157, R2.reuse, R162 ;  /* 0x000000a2029d7220 */ /* 0x040fe20000410000 */
[C---:B------:R-:W-:Y:S01]  /*1cbb0*/  FMUL.FTZ R156, R2.reuse, R161 ;  /* 0x000000a1029c7220 */ /* 0x040fe20000410000 */
[C---:B------:R-:W-:Y:S01]  /*1cbc0*/  FMUL.FTZ R158, R2.reuse, R163 ;  /* 0x000000a3029e7220 */ /* 0x040fe20000410000 */
[C---:B------:R-:W-:Y:S01]  /*1cbd0*/  FMUL.FTZ R159, R2.reuse, R164 ;  /* 0x000000a4029f7220 */ /* 0x040fe20000410000 */
[C---:B------:R-:W-:Y:S01]  /*1cbe0*/  FMUL.FTZ R161, R2.reuse, R166 ;  /* 0x000000a602a17220 */ /* 0x040fe20000410000 */
[C---:B------:R-:W-:Y:S01]  /*1cbf0*/  FMUL.FTZ R160, R2.reuse, R165 ;  /* 0x000000a502a07220 */ /* 0x040fe20000410000 */
[C---:B------:R-:W-:Y:S01]  /*1cc00*/  FMUL.FTZ R162, R2.reuse, R167 ;  /* 0x000000a702a27220 */ /* 0x040fe20000410000 */
[----:B------:R-:W0:Y:S01]  /*1cc10*/  MUFU.TANH R8, R8 ;  /* 0x0000000800087308 */ /* 0x000e220000002400 */
[C---:B------:R-:W-:Y:S01]  /*1cc20*/  FMUL.FTZ R136, R2.reuse, R136 ;  /* 0x0000008802887220 */ /* 0x040fe20000410000 */
[C---:B------:R-:W-:Y:S01]  /*1cc30*/  FMUL.FTZ R138, R2.reuse, R138 ;  /* 0x0000008a028a7220 */ /* 0x040fe20000410000 */
[----:B------:R-:W-:Y:S01]  /*1cc40*/  FMUL.FTZ R137, R2, R137 ;  /* 0x0000008902897220 */ /* 0x000fe20000410000 */
[----:B------:R-:W-:Y:S01]  /*1cc50*/  QGMMA.64x128x32.F32.E4M3.E4M3 R24, R176, gdesc[UR4], R24, gsb0 ;  /* 0x01e00004b0187df3 */ /* 0x000fe20008000818 */
[----:B------:R-:W-:Y:S01]  /*1cc60*/  R2UR UR6, R14 ;  /* 0x000000000e0672ca */ /* 0x000fe200000e0000 */
[----:B------:R-:W-:Y:S01]  /*1cc70*/  VIADD R14, R12, 0x200 ;  /* 0x000002000c0e7836 */ /* 0x000fe20000000000 */
[----:B------:R-:W-:Y:S01]  /*1cc80*/  R2UR UR7, R15 ;  /* 0x000000000f0772ca */ /* 0x000fe200000e0000 */
[----:B------:R-:W1:Y:S01]  /*1cc90*/  MUFU.TANH R20, R20 ;  /* 0x0000001400147308 */ /* 0x000e620000002400 */
[----:B------:R-:W-:Y:S01]  /*1cca0*/  MOV R15, 0xc0000010 ;  /* 0xc0000010000f7802 */ /* 0x000fe20000000f00 */
        /* <DEDUP_REMOVED lines=13> */
[C---:B------:R-:W-:Y:S01]  /*1cd80*/  FMUL.FTZ R151, R2.reuse, R151 ;  /* 0x0000009702977220 */ /* 0x040fe20000410000 */
[----:B------:R-:W3:Y:S01]  /*1cd90*/  MUFU.TANH R153, R153 ;  /* 0x0000009900997308 */ /* 0x000ee20000002400 */
[C---:B------:R-:W-:Y:S01]  /*1cda0*/  FMUL.FTZ R120, R2.reuse, R120 ;  /* 0x0000007802787220 */ /* 0x040fe20000410000 */
[C---:B------:R-:W-:Y:S01]  /*1cdb0*/  FMUL.FTZ R122, R2.reuse, R122 ;  /* 0x0000007a027a7220 */ /* 0x040fe20000410000 */
[C---:B------:R-:W-:Y:S01]  /*1cdc0*/  FMUL.FTZ R121, R2.reuse, R121 ;  /* 0x0000007902797220 */ /* 0x040fe20000410000 */
[C---:B------:R-:W-:Y:S01]  /*1cdd0*/  FMUL.FTZ R123, R2.reuse, R123 ;  /* 0x0000007b027b7220 */ /* 0x040fe20000410000 */
[C---:B------:R-:W-:Y:S01]  /*1cde0*/  FMUL.FTZ R124, R2.reuse, R124 ;  /* 0x0000007c027c7220 */ /* 0x040fe20000410000 */
[C---:B------:R-:W-:Y:S01]  /*1cdf0*/  FMUL.FTZ R126, R2.reuse, R126 ;  /* 0x0000007e027e7220 */ /* 0x040fe20000410000 */
[C---:B------:R-:W-:Y:S01]  /*1ce00*/  FMUL.FTZ R125, R2.reuse, R125 ;  /* 0x0000007d027d7220 */ /* 0x040fe20000410000 */
[----:B------:R-:W4:Y:S01]  /*1ce10*/  MUFU.TANH R152, R152 ;  /* 0x0000009800987308 */ /* 0x000f220000002400 */
        /* <DEDUP_REMOVED lines=45> */
[----:B------:R-:W-:Y:S01]  /*1d0f0*/  FMUL.FTZ R103, R2, R103 ;  /* 0x0000006702677220 */ /* 0x000fe20000410000 */
[----:B------:R-:W0:Y:S01]  /*1d100*/  S2R R235, SR_TID.X ;  /* 0x0000000000eb7919 */ /* 0x000e220000002100 */
[----:B------:R-:W5:Y:S08]  /*1d110*/  MUFU.TANH R159, R159 ;  /* 0x0000009f009f7308 */ /* 0x000f700000002400 */
[----:B------:R-:W5:Y:S08]  /*1d120*/  MUFU.TANH R161, R161 ;  /* 0x000000a100a17308 */ /* 0x000f700000002400 */
[----:B------:R-:W5:Y:S08]  /*1d130*/  MUFU.TANH R160, R160 ;  /* 0x000000a000a07308 */ /* 0x000f700000002400 */
[----:B------:R-:W5:Y:S01]  /*1d140*/  MUFU.TANH R162, R162 ;  /* 0x000000a200a27308 */ /* 0x000f620000002400 */
[----:B0-----:R-:W-:-:S07]  /*1d150*/  LOP3.LUT R235, R235, 0x7f, RZ, 0xc0, !PT ;  /* 0x0000007febeb7812 */ /* 0x001fce00078ec0ff */
[----:B------:R-:W0:Y:S01]  /*1d160*/  MUFU.TANH R136, R136 ;  /* 0x0000008800887308 */ /* 0x000e220000002400 */
[----:B------:R-:W-:Y:S02]  /*1d170*/  ISETP.NE.AND P1, PT, R235, RZ, PT ;  /* 0x000000ffeb00720c */ /* 0x000fe40003f25270 */
[----:B------:R-:W1:Y:S05]  /*1d180*/  S2R R235, SR_TID.X ;  /* 0x0000000000eb7919 */ /* 0x000e6a0000002100 */
[----:B------:R-:W0:Y:S08]  /*1d190*/  MUFU.TANH R138, R138 ;  /* 0x0000008a008a7308 */ /* 0x000e300000002400 */
[----:B------:R-:W0:Y:S08]  /*1d1a0*/  MUFU.TANH R137, R137 ;  /* 0x0000008900897308 */ /* 0x000e300000002400 */
[----:B------:R-:W0:Y:S08]  /*1d1b0*/  MUFU.TANH R139, R139 ;  /* 0x0000008b008b7308 */ /* 0x000e300000002400 */
[----:B------:R-:W0:Y:S01]  /*1d1c0*/  MUFU.TANH R140, R140 ;  /* 0x0000008c008c7308 */ /* 0x000e220000002400 */
[----:B------:R-:W-:-:S02]  /*1d1d0*/  WARPGROUP.DEPBAR.LE gsb0, 0x0 ;  /* 0x00008000000079c5 */ /* 0x000fc40000010000 */
[----:B------:R-:W-:Y:S01]  /*1d1e0*/  WARPGROUP.ARRIVE ;  /* 0x00000000000079c5 */ /* 0x000fe20000000000 */
[----:B-1----:R-:W-:-:S04]  /*1d1f0*/  SHF.R.U32.HI R235, RZ, 0x7, R235 ;  /* 0x00000007ffeb7819 */ /* 0x002fc800000116eb */
[----:B------:R-:W1:Y:S01]  /*1d200*/  MUFU.TANH R142, R142 ;  /* 0x0000008e008e7308 */ /* 0x000e620000002400 */
[----:B------:R-:W-:Y:S01]  /*1d210*/  QGMMA.64x128x32.F32.E4M3.E4M3 R24, R180, gdesc[UR4], R24, gsb0 ;  /* 0x01e00004b4187df3 */ /* 0x000fe20008000818 */
[----:B------:R-:W-:Y:S01]  /*1d220*/  R2UR UR6, R14 ;  /* 0x000000000e0672ca */ /* 0x000fe200000e0000 */
[----:B------:R-:W-:Y:S01]  /*1d230*/  VIADD R14, R12, 0x300 ;  /* 0x000003000c0e7836 */ /* 0x000fe20000000000 */
[----:B------:R-:W-:Y:S01]  /*1d240*/  R2UR UR7, R15 ;  /* 0x000000000f0772ca */ /* 0x000fe200000e0000 */
[----:B------:R-:W-:-:S03]  /*1d250*/  IMAD.MOV.U32 R15, RZ, RZ, -0x3ffffff0 ;  /* 0xc0000010ff0f7424 */ /* 0x000fc600078e00ff */
[----:B------:R-:W1:Y:S08]  /*1d260*/  MUFU.TANH R141, R141 ;  /* 0x0000008d008d7308 */ /* 0x000e700000002400 */
        /* <DEDUP_REMOVED lines=15> */
[----:B------:R-:W1:Y:S01]  /*1d360*/  MUFU.TANH R125, R125 ;  /* 0x0000007d007d7308 */ /* 0x000e620000002400 */
[----:B------:R-:W-:-:S02]  /*1d370*/  WARPGROUP.DEPBAR.LE gsb0, 0x0 ;  /* 0x00008000000079c5 */ /* 0x000fc40000010000 */
[----:B------:R-:W-:-:S05]  /*1d380*/  WARPGROUP.ARRIVE ;  /* 0x00000000000079c5 */ /* 0x000fca0000000000 */
[----:B------:R-:W1:Y:S01]  /*1d390*/  MUFU.TANH R127, R127 ;  /* 0x0000007f007f7308 */ /* 0x000e620000002400 */
[----:B------:R-:W-:Y:S01]  /*1d3a0*/  QGMMA.64x128x32.F32.E4M3.E4M3 R24, R184, gdesc[UR4], R24, gsb0 ;  /* 0x01e00004b8187df3 */ /* 0x000fe20008000818 */
[----:B------:R-:W-:Y:S02]  /*1d3b0*/  R2UR UR6, R14 ;  /* 0x000000000e0672ca */ /* 0x000fe400000e0000 */
[----:B------:R-:W-:-:S04]  /*1d3c0*/  R2UR UR7, R15 ;  /* 0x000000000f0772ca */ /* 0x000fc800000e0000 */
[----:B------:R-:W1:Y:S01]  /*1d3d0*/  MUFU.TANH R128, R128 ;  /* 0x0000008000807308 */ /* 0x000e620000002400 */
[----:B------:R-:W-:Y:S02]  /*1d3e0*/  FMNMX.FTZ R15, R8, R7, !PT ;  /* 0x00000007080f7209 */ /* 0x000fe40007810000 */
[----:B------:R-:W-:Y:S02]  /*1d3f0*/  FMNMX.FTZ R14, R13, R6, !PT ;  /* 0x000000060d0e7209 */ /* 0x000fe40007810000 */
[----:B------:R-:W-:Y:S02]  /*1d400*/  FMNMX.FTZ R15, R11, R15, !PT ;  /* 0x0000000f0b0f7209 */ /* 0x000fe40007810000 */
[----:B------:R-:W-:Y:S01]  /*1d410*/  FMNMX.FTZ R14, R20, R14, !PT ;  /* 0x0000000e140e7209 */ /* 0x000fe20007810000 */
[----:B------:R-:W1:Y:S01]  /*1d420*/  MUFU.TANH R130, R130 ;  /* 0x0000008200827308 */ /* 0x000e620000002400 */
[----:B--2---:R-:W-:Y:S02]  /*1d430*/  FMNMX.FTZ R15, R21, R15, !PT ;  /* 0x0000000f150f7209 */ /* 0x004fe40007810000 */
[----:B---3--:R-:W-:-:S02]  /*1d440*/  FMNMX.FTZ R14, R153, R14, !PT ;  /* 0x0000000e990e7209 */ /* 0x008fc40007810000 */
[----:B----4-:R-:W-:Y:S02]  /*1d450*/  FMNMX.FTZ R15, R152, R15, !PT ;  /* 0x0000000f980f7209 */ /* 0x010fe40007810000 */
[----:B-----5:R-:W-:Y:S01]  /*1d460*/  FMNMX.FTZ R14, R154, R14, !PT ;  /* 0x0000000e9a0e7209 */ /* 0x020fe20007810000 */
[----:B------:R-:W2:Y:S01]  /*1d470*/  MUFU.TANH R129, R129 ;  /* 0x0000008100817308 */ /* 0x000ea20000002400 */
[----:B------:R-:W-:Y:S02]  /*1d480*/  FMNMX.FTZ R15, R155, R15, !PT ;  /* 0x0000000f9b0f7209 */ /* 0x000fe40007810000 */
[----:B------:R-:W-:Y:S02]  /*1d490*/  FMNMX.FTZ R14, R157, R14, !PT ;  /* 0x0000000e9d0e7209 */ /* 0x000fe40007810000 */
[----:B------:R-:W-:Y:S02]  /*1d4a0*/  FMNMX.FTZ R15, R156, R15, !PT ;  /* 0x0000000f9c0f7209 */ /* 0x000fe40007810000 */
[----:B------:R-:W-:Y:S01]  /*1d4b0*/  FMNMX.FTZ R14, R158, R14, !PT ;  /* 0x0000000e9e0e7209 */ /* 0x000fe20007810000 */
[----:B------:R-:W3:Y:S01]  /*1d4c0*/  MUFU.TANH R131, R131 ;  /* 0x0000008300837308 */ /* 0x000ee20000002400 */
[----:B------:R-:W-:-:S02]  /*1d4d0*/  FMNMX.FTZ R15, R159, R15, !PT ;  /* 0x0000000f9f0f7209 */ /* 0x000fc40007810000 */
[----:B------:R-:W-:Y:S02]  /*1d4e0*/  FMNMX.FTZ R14, R161, R14, !PT ;  /* 0x0000000ea10e7209 */ /* 0x000fe40007810000 */
[----:B------:R-:W-:Y:S02]  /*1d4f0*/  FMNMX.FTZ R15, R160, R15, !PT ;  /* 0x0000000fa00f7209 */ /* 0x000fe40007810000 */
[----:B------:R-:W-:Y:S01]  /*1d500*/  FMNMX.FTZ R14, R162, R14, !PT ;  /* 0x0000000ea20e7209 */ /* 0x000fe20007810000 */
[----:B------:R-:W4:Y:S01]  /*1d510*/  MUFU.TANH R132, R132 ;  /* 0x0000008400847308 */ /* 0x000f220000002400 */
[----:B0-----:R-:W-:Y:S02]  /*1d520*/  FMNMX.FTZ R15, R136, R15, !PT ;  /* 0x0000000f880f7209 */ /* 0x001fe40007810000 */
[----:B------:R-:W-:Y:S02]  /*1d530*/  FMNMX.FTZ R14, R138, R14, !PT ;  /* 0x0000000e8a0e7209 */ /* 0x000fe40007810000 */
[----:B------:R-:W-:-:S02]  /*1d540*/  FMNMX.FTZ R15, R137, R15, !PT ;  /* 0x0000000f890f7209 */ /* 0x000fc40007810000 */
[----:B------:R-:W-:Y:S01]  /*1d550*/  FMNMX.FTZ R14, R139, R14, !PT ;  /* 0x0000000e8b0e7209 */ /* 0x000fe20007810000 */
[----:B------:R-:W0:Y:S01]  /*1d560*/  MUFU.TANH R134, R134 ;  /* 0x0000008600867308 */ /* 0x000e220000002400 */
[----:B------:R-:W-:Y:S02]  /*1d570*/  FMNMX.FTZ R15, R140, R15, !PT ;  /* 0x0000000f8c0f7209 */ /* 0x000fe40007810000 */
[----:B-1----:R-:W-:Y:S02]  /*1d580*/  FMNMX.FTZ R14, R142, R14, !PT ;  /* 0x0000000e8e0e7209 */ /* 0x002fe40007810000 */
[----:B------:R-:W-:Y:S02]  /*1d590*/  FMNMX.FTZ R15, R141, R15, !PT ;  /* 0x0000000f8d0f7209 */ /* 0x000fe40007810000 */
[----:B------:R-:W-:Y:S01]  /*1d5a0*/  FMNMX.FTZ R14, R143, R14, !PT ;  /* 0x0000000e8f0e7209 */ /* 0x000fe20007810000 */
[----:B------:R-:W1:Y:S01]  /*1d5b0*/  MUFU.TANH R133, R133 ;  /* 0x0000008500857308 */ /* 0x000e620000002400 */
[----:B------:R-:W-:-:S02]  /*1d5c0*/  FMNMX.FTZ R15, R144, R15, !PT ;  /* 0x0000000f900f7209 */ /* 0x000fc40007810000 */
[----:B------:R-:W-:Y:S02]  /*1d5d0*/  FMNMX.FTZ R14, R146, R14, !PT ;  /* 0x0000000e920e7209 */ /* 0x000fe40007810000 */
[----:B------:R-:W-:Y:S02]  /*1d5e0*/  FMNMX.FTZ R15, R145, R15, !PT ;  /* 0x0000000f910f7209 */ /* 0x000fe40007810000 */
[----:B------:R-:W-:Y:S01]  /*1d5f0*/  FMNMX.FTZ R14, R147, R14, !PT ;  /* 0x0000000e930e7209 */ /* 0x000fe20007810000 */
[----:B------:R-:W5:Y:S01]  /*1d600*/  MUFU.TANH R135, R135 ;  /* 0x0000008700877308 */ /* 0x000f620000002400 */
[----:B------:R-:W-:Y:S02]  /*1d610*/  FMNMX.FTZ R15, R148, R15, !PT ;  /* 0x0000000f940f7209 */ /* 0x000fe40007810000 */
[----:B------:R-:W-:Y:S02]  /*1d620*/  FMNMX.FTZ R14, R150, R14, !PT ;  /* 0x0000000e960e7209 */ /* 0x000fe40007810000 */
[----:B------:R-:W-:-:S02]  /*1d630*/  FMNMX.FTZ R15, R149, R15, !PT ;  /* 0x0000000f950f7209 */ /* 0x000fc40007810000 */
[----:B------:R-:W-:Y:S01]  /*1d640*/  FMNMX.FTZ R14, R151, R14, !PT ;  /* 0x0000000e970e7209 */ /* 0x000fe20007810000 */
[----:B------:R-:W5:Y:S01]  /*1d650*/  MUFU.TANH R104, R104 ;  /* 0x0000006800687308 */ /* 0x000f620000002400 */
[----:B------:R-:W-:Y:S02]  /*1d660*/  FMNMX.FTZ R15, R120, R15, !PT ;  /* 0x0000000f780f7209 */ /* 0x000fe40007810000 */
[----:B------:R-:W-:Y:S02]  /*1d670*/  FMNMX.FTZ R14, R122, R14, !PT ;  /* 0x0000000e7a0e7209 */ /* 0x000fe40007810000 */
[----:B------:R-:W-:Y:S02]  /*1d680*/  FMNMX.FTZ R15, R121, R15, !PT ;  /* 0x0000000f790f7209 */ /* 0x000fe40007810000 */
[----:B------:R-:W-:Y:S01]  /*1d690*/  FMNMX.FTZ R14, R123, R14, !PT ;  /* 0x0000000e7b0e7209 */ /* 0x000fe20007810000 */
[----:B------:R-:W5:Y:S01]  /*1d6a0*/  MUFU.TANH R106, R106 ;  /* 0x0000006a006a7308 */ /* 0x000f620000002400 */
[----:B------:R-:W-:-:S02]  /*1d6b0*/  FMNMX.FTZ R15, R124, R15, !PT ;  /* 0x0000000f7c0f7209 */ /* 0x000fc40007810000 */
[----:B------:R-:W-:Y:S02]  /*1d6c0*/  FMNMX.FTZ R14, R126, R14, !PT ;  /* 0x0000000e7e0e7209 */ /* 0x000fe40007810000 */
[----:B------:R-:W-:Y:S02]  /*1d6d0*/  FMNMX.FTZ R15, R125, R15, !PT ;  /* 0x0000000f7d0f7209 */ /* 0x000fe40007810000 */
[----:B------:R-:W-:Y:S01]  /*1d6e0*/  FMNMX.FTZ R14, R127, R14, !PT ;  /* 0x0000000e7f0e7209 */ /* 0x000fe20007810000 */
[----:B------:R-:W5:Y:S01]  /*1d6f0*/  MUFU.TANH R105, R105 ;  /* 0x0000006900697308 */ /* 0x000f620000002400 */
[----:B------:R-:W-:Y:S02]  /*1d700*/  FMNMX.FTZ R15, R128, R15, !PT ;  /* 0x0000000f800f7209 */ /* 0x000fe40007810000 */
[----:B------:R-:W-:Y:S02]  /*1d710*/  FMNMX.FTZ R14, R130, R14, !PT ;  /* 0x0000000e820e7209 */ /* 0x000fe40007810000 */
[----:B--2---:R-:W-:-:S02]  /*1d720*/  FMNMX.FTZ R15, R129, R15, !PT ;  /* 0x0000000f810f7209 */ /* 0x004fc40007810000 */
[----:B---3--:R-:W-:Y:S01]  /*1d730*/  FMNMX.FTZ R14, R131, R14, !PT ;  /* 0x0000000e830e7209 */ /* 0x008fe20007810000 */
[----:B------:R-:W2:Y:S01]  /*1d740*/  MUFU.TANH R107, R107 ;  /* 0x0000006b006b7308 */ /* 0x000ea20000002400 */
[----:B----4-:R-:W-:Y:S02]  /*1d750*/  FMNMX.FTZ R15, R132, R15, !PT ;  /* 0x0000000f840f7209 */ /* 0x010fe40007810000 */
[----:B0-----:R-:W-:Y:S02]  /*1d760*/  FMNMX.FTZ R14, R134, R14, !PT ;  /* 0x0000000e860e7209 */ /* 0x001fe40007810000 */
[----:B-1----:R-:W-:Y:S02]  /*1d770*/  FMNMX.FTZ R15, R133, R15, !PT ;  /* 0x0000000f850f7209 */ /* 0x002fe40007810000 */
[----:B-----5:R-:W-:Y:S01]  /*1d780*/  FMNMX.FTZ R14, R135, R14, !PT ;  /* 0x0000000e870e7209 */ /* 0x020fe20007810000 */
[----:B------:R-:W0:Y:S01]  /*1d790*/  MUFU.TANH R108, R108 ;  /* 0x0000006c006c7308 */ /* 0x000e220000002400 */
[----:B------:R-:W-:-:S02]  /*1d7a0*/  FMNMX.FTZ R15, R104, R15, !PT ;  /* 0x0000000f680f7209 */ /* 0x000fc40007810000 */
[----:B------:R-:W-:Y:S02]  /*1d7b0*/  FMNMX.FTZ R14, R106, R14, !PT ;  /* 0x0000000e6a0e7209 */ /* 0x000fe40007810000 */
[----:B------:R-:W-:-:S03]  /*1d7c0*/  FMNMX.FTZ R15, R105, R15, !PT ;  /* 0x0000000f690f7209 */ /* 0x000fc60007810000 */
        /* <DEDUP_REMOVED lines=14> */
[----:B------:R-:W-:Y:S06]  /*1d8b0*/  QGMMA.64x128x32.F32.E4M3.E4M3 R24, R188, gdesc[UR4], R24, gsb0 ;  /* 0x01e00004bc187df3 */ /* 0x000fec0008000818 */
        /* <DEDUP_REMOVED lines=39> */
[----:B--2---:R-:W-:-:S07]  /*1db30*/  FMNMX.FTZ R14, R99, R14, !PT ;  /* 0x0000000e630e7209 */ /* 0x004fce0007810000 */
[----:B------:R-:W2:Y:S01]  /*1db40*/  MUFU.TANH R101, R101 ;  /* 0x0000006500657308 */ /* 0x000ea20000002400 */
[----:B0-----:R-:W-:-:S07]  /*1db50*/  FMNMX.FTZ R15, R100, R15, !PT ;  /* 0x0000000f640f7209 */ /* 0x001fce0007810000 */
[----:B------:R-:W0:Y:S01]  /*1db60*/  MUFU.TANH R103, R103 ;  /* 0x0000006700677308 */ /* 0x000e220000002400 */
[----:B-1----:R-:W-:Y:S02]  /*1db70*/  FMNMX.FTZ R14, R102, R14, !PT ;  /* 0x0000000e660e7209 */ /* 0x002fe40007810000 */
[----:B--2---:R-:W-:-:S05]  /*1db80*/  FMNMX.FTZ R164, R101, R15, !PT ;  /* 0x0000000f65a47209 */ /* 0x004fca0007810000 */
[----:B------:R-:W1:Y:S01]  /*1db90*/  SHFL.BFLY PT, R15, R164, 0x2, 0x1f ;  /* 0x0c401f00a40f7f89 */ /* 0x000e6200000e0000 */
[----:B0-----:R-:W-:-:S05]  /*1dba0*/  FMNMX.FTZ R163, R103, R14, !PT ;  /* 0x0000000e67a37209 */ /* 0x001fca0007810000 */
[----:B------:R-:W0:Y:S01]  /*1dbb0*/  SHFL.BFLY PT, R14, R163, 0x2, 0x1f ;  /* 0x0c401f00a30e7f89 */ /* 0x000e2200000e0000 */
[----:B-1----:R-:W-:Y:S02]  /*1dbc0*/  FMNMX.FTZ R164, R164, R15, !PT ;  /* 0x0000000fa4a47209 */ /* 0x002fe40007810000 */
[----:B------:R-:W-:-:S03]  /*1dbd0*/  MOV R15, 0xc0000010 ;  /* 0xc0000010000f7802 */ /* 0x000fc60000000f00 */
[----:B------:R-:W1:Y:S01]  /*1dbe0*/  SHFL.BFLY PT, R165, R164, 0x1, 0x1f ;  /* 0x0c201f00a4a57f89 */ /* 0x000e6200000e0000 */
[----:B------:R-:W-:Y:S02]  /*1dbf0*/  R2UR UR7, R15 ;  /* 0x000000000f0772ca */ /* 0x000fe400000e0000 */
[----:B0-----:R-:W-:Y:S01]  /*1dc00*/  FMNMX.FTZ R163, R163, R14, !PT ;  /* 0x0000000ea3a37209 */ /* 0x001fe20007810000 */
[----:B------:R-:W-:-:S04]  /*1dc10*/  VIADD R14, R12, 0x400 ;  /* 0x000004000c0e7836 */ /* 0x000fc80000000000 */
[----:B------:R-:W0:Y:S01]  /*1dc20*/  SHFL.BFLY PT, R12, R163, 0x1, 0x1f ;  /* 0x0c201f00a30c7f89 */ /* 0x000e2200000e0000 */
[----:B------:R-:W-:-:S13]  /*1dc30*/  R2UR UR6, R14 ;  /* 0x000000000e0672ca */ /* 0x000fda00000e0000 */
[----:B------:R-:W-:Y:S01]  /*1dc40*/  QGMMA.64x128x32.F32.E4M3.E4M3 R24, R192, gdesc[UR4], R24, gsb0 ;  /* 0x01e00004c0187df3 */ /* 0x000fe20008000818 */
[----:B-1----:R-:W-:Y:S01]  /*1dc50*/  FMNMX.FTZ R14, R164, R165, !PT ;  /* 0x000000a5a40e7209 */ /* 0x002fe20007810000 */
[----:B------:R-:W-:Y:S01]  /*1dc60*/  @!P1 IMAD R164, R10, 0x8, R16 ;  /* 0x000000080aa49824 */ /* 0x000fe200078e0210 */
[----:B------:R-:W-:-:S03]  /*1dc70*/  IADD3 R165, -R235, 0xb, RZ ;  /* 0x0000000beba57810 */ /* 0x000fc60007ffe1ff */
[----:B------:R-:W-:Y:S01]  /*1dc80*/  FADD.FTZ R7, -R14, R7 ;  /* 0x000000070e077221 */ /* 0x000fe20000010100 */
[----:B------:R-:W-:Y:S01]  /*1dc90*/  @!P1 VIADD R164, R164, 0x29840 ;  /* 0x00029840a4a49836 */ /* 0x000fe20000000000 */
[----:B0-----:R-:W-:Y:S01]  /*1dca0*/  FMNMX.FTZ R15, R163, R12, !PT ;  /* 0x0000000ca30f7209 */ /* 0x001fe20007810000 */
[----:B------:R-:W-:-:S03]  /*1dcb0*/  IMAD.U32 R12, RZ, RZ, UR56 ;  /* 0x00000038ff0c7e24 */ /* 0x000fc6000f8e00ff */
[----:B------:R-:W-:Y:S01]  /*1dcc0*/  @!P1 PRMT R164, RZ, 0x654, R164 ;  /* 0x00000654ffa49816 */ /* 0x000fe200000000a4 */
[----:B------:R-:W-:-:S01]  /*1dcd0*/  FFMA.FTZ R163, R14, R12, -8 ;  /* 0xc10000000ea37423 */ /* 0x000fc2000001000c */
[----:B------:R-:W-:Y:S01]  /*1dce0*/  FADD.FTZ R6, -R15, R6 ;  /* 0x000000060f067221 */ /* 0x000fe20000010100 */
[-C--:B------:R-:W-:Y:S02]  /*1dcf0*/  FMUL.FTZ R7, R7, R12.reuse ;  /* 0x0000000c07077220 */ /* 0x080fe40000410000 */
        /* <DEDUP_REMOVED lines=42> */
[----:B------:R-:W-:Y:S02]  /*1dfa0*/  MUFU.EX2 R7, R7 ;  /* 0x0000000700077308 */ /* 0x000fe40000000800 */
        /* <DEDUP_REMOVED lines=39> */
[----:B-1----:R-:W-:-:S01]  /*1e220*/  FFMA.FTZ R4, R6, R4, R13 ;  /* 0x0000000406047223 */ /* 0x002fc2000001000d */
[-CC-:B------:R-:W-:Y:S01]  /*1e230*/  FFMA.FTZ R91, R91, R12.reuse, -R163.reuse ;  /* 0x0000000c5b5b7223 */ /* 0x180fe200000108a3 */
[----:B------:R-:W-:-:S01]  /*1e240*/  FFMA.FTZ R94, R94, R12, -R163 ;  /* 0x0000000c5e5e7223 */ /* 0x000fc200000108a3 */
[-CC-:B------:R-:W-:Y:S01]  /*1e250*/  FFMA.FTZ R95, R95, R12.reuse, -R163.reuse ;  /* 0x0000000c5f5f7223 */ /* 0x180fe200000108a3 */
[----:B------:R-:W-:-:S01]  /*1e260*/  FFMA.FTZ R98, R98, R12, -R163 ;  /* 0x0000000c62627223 */ /* 0x000fc200000108a3 */
[-CC-:B------:R-:W-:Y:S01]  /*1e270*/  FFMA.FTZ R99, R99, R12.reuse, -R163.reuse ;  /* 0x0000000c63637223 */ /* 0x180fe200000108a3 */
[----:B------:R-:W-:-:S01]  /*1e280*/  FFMA.FTZ R102, R102, R12, -R163 ;  /* 0x0000000c66667223 */ /* 0x000fc200000108a3 */
[----:B------:R-:W1:Y:S01]  /*1e290*/  MUFU.EX2 R21, R21 ;  /* 0x0000001500157308 */ /* 0x000e620000000800 */
[----:B--2---:R-:W-:-:S01]  /*1e2a0*/  FADD.FTZ R3, R11, R3 ;  /* 0x000000030b037221 */ /* 0x004fc20000010000 */
[----:B------:R-:W-:-:S06]  /*1e2b0*/  FFMA.FTZ R103, R103, R12, -R163 ;  /* 0x0000000c67677223 */ /* 0x000fcc00000108a3 */
[----:B------:R-:W2:Y:S01]  /*1e2c0*/  MUFU.EX2 R153, R153 ;  /* 0x0000009900997308 */ /* 0x000ea20000000800 */
[----:B0-----:R-:W-:-:S07]  /*1e2d0*/  FADD.FTZ R4, R20, R4 ;  /* 0x0000000414047221 */ /* 0x001fce0000010000 */
[----:B------:R-:W0:Y:S01]  /*1e2e0*/  MUFU.EX2 R152, R152 ;  /* 0x0000009800987308 */ /* 0x000e220000000800 */
[----:B-1----:R-:W-:-:S07]  /*1e2f0*/  FADD.FTZ R3, R21, R3 ;  /* 0x0000000315037221 */ /* 0x002fce0000010000 */
[----:B------:R-:W1:Y:S01]  /*1e300*/  MUFU.EX2 R154, R154 ;  /* 0x0000009a009a7308 */ /* 0x000e620000000800 */
[----:B--2---:R-:W-:-:S07]  /*1e310*/  FADD.FTZ R4, R153, R4 ;  /* 0x0000000499047221 */ /* 0x004fce0000010000 */
[----:B------:R-:W2:Y:S01]  /*1e320*/  MUFU.EX2 R155, R155 ;  /* 0x0000009b009b7308 */ /* 0x000ea20000000800 */
[----:B0-----:R-:W-:-:S01]  /*1e330*/  FADD.FTZ R3, R152, R3 ;  /* 0x0000000398037221 */ /* 0x001fc20000010000 */
[----:B------:R-:W-:Y:S02]  /*1e340*/  WARPGROUP.DEPBAR.LE gsb0, 0x0 ;  /* 0x00008000000079c5 */ /* 0x000fe40000010000 */
[----:B------:R0:W-:Y:S06]  /*1e350*/  BAR.ARV R165, 0x100 ;  /* 0x000400a50000751d */ /* 0x0001ec0000002000 */
[----:B------:R-:W3:Y:S01]  /*1e360*/  MUFU.EX2 R157, R157 ;  /* 0x0000009d009d7308 */ /* 0x000ee20000000800 */
[----:B-1----:R-:W-:-:S01]  /*1e370*/  FADD.FTZ R4, R154, R4 ;  /* 0x000000049a047221 */ /* 0x002fc20000010000 */
[----:B------:R0:W-:Y:S01]  /*1e380*/  @!P1 SYNCS.ARRIVE.TRANS64.RED.A1T0 RZ, [R164+URZ], RZ ;  /* 0x000000ffa4ff99a7 */ /* 0x0001e2000810043f */
[----:B--2---:R-:W-:-:S05]  /*1e390*/  FADD.FTZ R3, R155, R3 ;  /* 0x000000039b037221 */ /* 0x004fca0000010000 */
[----:B------:R-:W1:Y:S08]  /*1e3a0*/  MUFU.EX2 R156, R156 ;  /* 0x0000009c009c7308 */ /* 0x000e700000000800 */
[----:B------:R-:W2:Y:S01]  /*1e3b0*/  MUFU.EX2 R158, R158 ;  /* 0x0000009e009e7308 */ /* 0x000ea20000000800 */
[----:B---3--:R-:W-:-:S07]  /*1e3c0*/  FADD.FTZ R4, R157, R4 ;  /* 0x000000049d047221 */ /* 0x008fce0000010000 */
[----:B------:R-:W3:Y:S01]  /*1e3d0*/  MUFU.EX2 R159, R159 ;  /* 0x0000009f009f7308 */ /* 0x000ee20000000800 */
[----:B-1----:R-:W-:-:S07]  /*1e3e0*/  FADD.FTZ R3, R156, R3 ;  /* 0x000000039c037221 */ /* 0x002fce0000010000 */
[----:B------:R-:W1:Y:S01]  /*1e3f0*/  MUFU.EX2 R161, R161 ;  /* 0x000000a100a17308 */ /* 0x000e620000000800 */
[----:B--2---:R-:W-:-:S07]  /*1e400*/  FADD.FTZ R4, R158, R4 ;  /* 0x000000049e047221 */ /* 0x004fce0000010000 */
        /* <DEDUP_REMOVED lines=131> */
[----:B--2---:R-:W-:-:S01]  /*1ec40*/  FADD.FTZ R4, R102, R4 ;  /* 0x0000000466047221 */ /* 0x004fc20000010000 */
[----:B---3--:R-:W-:-:S03]  /*1ec50*/  FADD.FTZ R3, R101, R3 ;  /* 0x0000000365037221 */ /* 0x008fc60000010000 */
[----:B-1----:R-:W-:Y:S01]  /*1ec60*/  FADD.FTZ R4, R103, R4 ;  /* 0x0000000467047221 */ /* 0x002fe20000010000 */
[----:B0-----:R-:W-:Y:S06]  /*1ec70*/  @!P0 BRA `(.L_x_488) ;  /* 0x0000000000048947 */ /* 0x001fec0003800000 */
[----:B------:R-:W-:Y:S01]  /*1ec80*/  BPT.TRAP 0x1 ;  /* 0x000000040000795c */ /* 0x000fe20000300000 */
.L_x_488:
[----:B------:R-:W-:Y:S01]  /*1ec90*/  LEA R9, R9, R16, 0x3 ;  /* 0x0000001009097211 */ /* 0x000fe200078e18ff */
[----:B------:R-:W-:Y:S01]  /*1eca0*/  IMAD.U32 R163, RZ, RZ, UR37 ;  /* 0x00000025ffa37e24 */ /* 0x000fe2000f8e00ff */
[----:B------:R-:W-:Y:S01]  /*1ecb0*/  ISETP.GT.AND P1, PT, R5, R201, PT ;  /* 0x000000c90500720c */ /* 0x000fe20003f24270 */
[----:B------:R-:W-:Y:S01]  /*1ecc0*/  FMUL.FTZ R24, R24, R7 ;  /* 0x0000000718187220 */ /* 0x000fe20000410000 */
        /* <DEDUP_REMOVED lines=9> */
[-C--:B------:R-:W-:Y:S01]  /*1ed60*/  FMUL.FTZ R32, R32, R7.reuse ;  /* 0x0000000720207220 */ /* 0x080fe20000410000 */
[----:B------:R-:W-:Y:S01]  /*1ed70*/  F2FP.SATFINITE.E4M3.F32.PACK_AB_MERGE_C R140, R141, R140, RZ ;  /* 0x0000008c8d8c723e */ /* 0x000fe200048070ff */
[----:B------:R0:W-:Y:S01]  /*1ed80*/  SYNCS.ARRIVE.TRANS64.RED.A1T0 RZ, [R9+URZ], RZ ;  /* 0x000000ff09ff79a7 */ /* 0x0001e2000810043f */
[----:B------:R-:W-:Y:S01]  /*1ed90*/  F2FP.SATFINITE.E4M3.F32.PACK_AB_MERGE_C R142, R143, R142, RZ ;  /* 0x0000008e8f8e723e */ /* 0x000fe200048070ff */
[-C--:B------:R-:W-:Y:S01]  /*1eda0*/  FMUL.FTZ R33, R33, R7.reuse ;  /* 0x0000000721217220 */ /* 0x080fe20000410000 */
        /* <DEDUP_REMOVED lines=80> */
[----:B0-----:R-:W-:Y:S01]  /*1f2b0*/  IMAD.MOV.U32 R9, RZ, RZ, R10 ;  /* 0x000000ffff097224 */ /* 0x001fe200078e000a */
        /* <DEDUP_REMOVED lines=15> */
[----:B------:R-:W-:Y:S01]  /*1f3b0*/  MOV R6, R15 ;  /* 0x0000000f00067202 */ /* 0x000fe20000000f00 */
[----:B------:R-:W-:Y:S06]  /*1f3c0*/  @P1 BRA `(.L_x_489) ;  /* 0xffffffc000f81947 */ /* 0x000fec000383ffff */
[----:B------:R-:W-:-:S07]  /*1f3d0*/  MOV R148, R10 ;  /* 0x0000000a00947202 */ /* 0x000fce0000000f00 */
.L_x_478:
[----:B------:R-:W-:Y:S05]  /*1f3e0*/  WARPSYNC.ALL ;  /* 0x0000000000007948 */ /* 0x000fea0003800000 */
[----:B------:R-:W-:Y:S06]  /*1f3f0*/  BAR.ARV 0x8, 0x180 ;  /* 0x0206000000007b1d */ /* 0x000fec0000002000 */
[----:B------:R-:W-:Y:S05]  /*1f400*/  @!P0 BRA `(.L_x_490) ;  /* 0x0000000000048947 */ /* 0x000fea0003800000 */
[----:B------:R-:W-:Y:S01]  /*1f410*/  BPT.TRAP 0x1 ;  /* 0x000000040000795c */ /* 0x000fe20000300000 */
.L_x_490:
[----:B------:R-:W-:Y:S01]  /*1f420*/  IMAD R13, R148, 0x8, R16 ;  /* 0x00000008940d7824 */ /* 0x000fe200078e0210 */
[----:B------:R-:W-:-:S04]  /*1f430*/  SHF.L.U32 R0, R198, 0x1f, RZ ;  /* 0x0000001fc6007819 */ /* 0x000fc800000006ff */
[----:B------:R0:W1:Y:S01]  /*1f440*/  SYNCS.PHASECHK.TRANS64.TRYWAIT P1, [R13+URZ+0x29850], R0 ;  /* 0x029850000d0075a7 */ /* 0x000062000802017f */
[----:B------:R-:W-:Y:S05]  /*1f450*/  @!P0 BRA `(.L_x_491) ;  /* 0x0000000000048947 */ /* 0x000fea0003800000 */
[----:B------:R-:W-:Y:S01]  /*1f460*/  BPT.TRAP 0x1 ;  /* 0x000000040000795c */ /* 0x000fe20000300000 */
.L_x_491:
[----:B------:R-:W-:-:S05]  /*1f470*/  VIADD R16, R16, 0x400 ;  /* 0x0000040010107836 */ /* 0x000fca0000000000 */
[----:B------:R-:W-:-:S04]  /*1f480*/  SHF.R.U32.HI R16, RZ, 0x4, R16 ;  /* 0x00000004ff107819 */ /* 0x000fc80000011610 */
[----:B------:R-:W-:-:S04]  /*1f490*/  LOP3.LUT R16, R16, 0x3fff, RZ, 0xc0, !PT ;  /* 0x00003fff10107812 */ /* 0x000fc800078ec0ff */
[----:B------:R-:W-:Y:S01]  /*1f4a0*/  LOP3.LUT R7, R16, 0x10000, RZ, 0xfc, !PT ;  /* 0x0001000010077812 */ /* 0x000fe200078efcff */
[----:B-1----:R-:W-:Y:S06]  /*1f4b0*/  @P1 BRA `(.L_x_492) ;  /* 0x0000000000081947 */ /* 0x002fec0003800000 */
[----:B------:R-:W1:Y:S02]  /*1f4c0*/  SYNCS.PHASECHK.TRANS64.TRYWAIT P1, [R13+URZ+0x29850], R0 ;  /* 0x029850000d0075a7 */ /* 0x000e64000802017f */
[----:B-1----:R-:W-:Y:S05]  /*1f4d0*/  @!P1 BRA `(.L_x_493) ;  /* 0x000000c000e09947 */ /* 0x002fea0003800000 */
.L_x_492:
[----:B------:R-:W-:Y:S01]  /*1f4e0*/  IMAD R6, R148, 0x500, R7 ;  /* 0x0000050094067824 */ /* 0x000fe200078e0207 */
[----:B------:R-:W-:Y:S05]  /*1f4f0*/  WARPSYNC.ALL ;  /* 0x0000000000007948 */ /* 0x000fea0003800000 */
[----:B------:R-:W-:Y:S01]  /*1f500*/  IMAD.MOV.U32 R7, RZ, RZ, -0x3ffffff0 ;  /* 0xc0000010ff077424 */ /* 0x000fe200078e00ff */
[C---:B------:R-:W-:Y:S01]  /*1f510*/  R2UR UR6, R6.reuse ;  /* 0x00000000060672ca */ /* 0x040fe200000e0000 */
[----:B------:R-:W-:Y:S01]  /*1f520*/  WARPGROUP.ARRIVE ;  /* 0x00000000000079c5 */ /* 0x000fe20000000000 */
[----:B------:R-:W-:Y:S01]  /*1f530*/  IMAD.MOV.U32 R9, RZ, RZ, -0x3ffffff0 ;  /* 0xc0000010ff097424 */ /* 0x000fe200078e00ff */
[C---:B------:R-:W-:Y:S01]  /*1f540*/  IADD3 R8, R6.reuse, 0x100, RZ ;  /* 0x0000010006087810 */ /* 0x040fe20007ffe0ff */
[----:B------:R-:W-:Y:S01]  /*1f550*/  ULDC.64 UR4, c[0x0][0x9a0] ;  /* 0x0002680000047ab9 */ /* 0x000fe20000000a00 */
[----:B------:R-:W-:Y:S01]  /*1f560*/  R2UR UR7, R7 ;  /* 0x00000000070772ca */ /* 0x000fe200000e0000 */
[----:B------:R-:W-:Y:S01]  /*1f570*/  VIADD R20, R6, 0x200 ;  /* 0x0000020006147836 */ /* 0x000fe20000000000 */
[----:B------:R-:W-:Y:S01]  /*1f580*/  ISETP.NE.U32.AND P1, PT, RZ, UR4, PT ;  /* 0x00000004ff007c0c */ /* 0x000fe2000bf25070 */
[----:B------:R-:W-:-:S03]  /*1f590*/  IMAD.MOV.U32 R21, RZ, RZ, -0x3ffffff0 ;  /* 0xc0000010ff157424 */ /* 0x000fc600078e00ff */
[----:B------:R-:W-:-:S07]  /*1f5a0*/  ISETP.NE.AND.EX P1, PT, RZ, UR5, PT, P1 ;  /* 0x00000005ff007c0c */ /* 0x000fce000bf25310 */
[----:B------:R-:W-:Y:S01]  /*1f5b0*/  QGMMA.64x128x32.F32.E4M3.E4M3 R24, R176, gdesc[UR4], R24, gsb0 ;  /* 0x01e00004b0187df3 */ /* 0x000fe20008000818 */
[----:B------:R-:W-:Y:S02]  /*1f5c0*/  R2UR UR6, R8 ;  /* 0x00000000080672ca */ /* 0x000fe400000e0000 */
[----:B------:R-:W-:-:S03]  /*1f5d0*/  R2UR UR7, R9 ;  /* 0x00000000090772ca */ /* 0x000fc600000e0000 */
[----:B------:R-:W0:Y:S08]  /*1f5e0*/  @P1 LDC.64 R8, c[0x0][0x9c8] ;  /* 0x00027200ff081b82 */ /* 0x000e300000000a00 */
[----:B------:R-:W2:Y:S01]  /*1f5f0*/  @P1 LDC.64 R10, c[0x0][0x9d0] ;  /* 0x00027400ff0a1b82 */ /* 0x000ea20000000a00 */
[----:B01----:R-:W-:-:S04]  /*1f600*/  @P1 IMAD R0, R214, R8, RZ ;  /* 0x00000008d6001224 */ /* 0x003fc800078e02ff */
[C---:B------:R-:W-:Y:S01]  /*1f610*/  @P1 IMAD R5, R206.reuse, R9, R0 ;  /* 0x00000009ce051224 */ /* 0x040fe200078e0200 */
[----:B------:R-:W-:Y:S01]  /*1f620*/  MOV R0, 0x3f800000 ;  /* 0x3f80000000007802 */ /* 0x000fe20000000f00 */
[----:B------:R-:W-:-:S04]  /*1f630*/  @P1 IMAD.WIDE.U32 R8, R206, R8, RZ ;  /* 0x00000008ce081225 */ /* 0x000fc800078e00ff */
[----:B------:R-:W-:Y:S02]  /*1f640*/  @P1 IMAD.IADD R9, R9, 0x1, R5 ;  /* 0x0000000109091824 */ /* 0x000fe400078e0205 */
[----:B--2---:R-:W-:-:S04]  /*1f650*/  @P1 IMAD.WIDE.U32 R8, R204, R10, R8 ;  /* 0x0000000acc081225 */ /* 0x004fc800078e0008 */
[----:B------:R-:W-:Y:S01]  /*1f660*/  @P1 IMAD R11, R204, R11, R9 ;  /* 0x0000000bcc0b1224 */ /* 0x000fe200078e0209 */
        /* <DEDUP_REMOVED lines=15> */
[----:B------:R-:W-:Y:S01]  /*1f760*/  IMAD.MOV.U32 R7, RZ, RZ, -0x3ffffff0 ;  /* 0xc0000010ff077424 */ /* 0x000fe200078e00ff */
[----:B------:R-:W-:Y:S01]  /*1f770*/  IADD3 R6, R6, 0x400, RZ ;  /* 0x0000040006067810 */ /* 0x000fe20007ffe0ff */
[----:B------:R-:W1:Y:S01]  /*1f780*/  SHFL.BFLY PT, R2, R3, 0x2, 0x1f ;  /* 0x0c401f0003027f89 */ /* 0x000e6200000e0000 */
[----:B------:R-:W-:Y:S02]  /*1f790*/  WARPGROUP.DEPBAR.LE gsb0, 0x0 ;  /* 0x00008000000079c5 */ /* 0x000fe40000010000 */
[----:B------:R-:W-:-:S07]  /*1f7a0*/  WARPGROUP.ARRIVE ;  /* 0x00000000000079c5 */ /* 0x000fce0000000000 */
[----:B------:R-:W-:Y:S01]  /*1f7b0*/  QGMMA.64x128x32.F32.E4M3.E4M3 R24, R188, gdesc[UR4], R24, gsb0 ;  /* 0x01e00004bc187df3 */ /* 0x000fe20008000818 */
[----:B------:R-:W-:Y:S02]  /*1f7c0*/  R2UR UR6, R6 ;  /* 0x00000000060672ca */ /* 0x000fe400000e0000 */
[----:B------:R-:W-:Y:S02]  /*1f7d0*/  R2UR UR7, R7 ;  /* 0x00000000070772ca */ /* 0x000fe400000e0000 */
[----:B------:R-:W3:Y:S01]  /*1f7e0*/  SHFL.BFLY PT, R7, R4, 0x2, 0x1f ;  /* 0x0c401f0004077f89 */ /* 0x000ee200000e0000 */
[----:B-1----:R-:W-:-:S05]  /*1f7f0*/  FADD.FTZ R2, R2, R3 ;  /* 0x0000000302027221 */ /* 0x002fca0000010000 */
[----:B------:R-:W1:Y:S01]  /*1f800*/  SHFL.BFLY PT, R5, R2, 0x1, 0x1f ;  /* 0x0c201f0002057f89 */ /* 0x000e6200000e0000 */
[----:B---3--:R-:W-:-:S05]  /*1f810*/  FADD.FTZ R7, R7, R4 ;  /* 0x0000000407077221 */ /* 0x008fca0000010000 */
[----:B------:R-:W3:Y:S01]  /*1f820*/  SHFL.BFLY PT, R6, R7, 0x1, 0x1f ;  /* 0x0c201f0007067f89 */ /* 0x000ee200000e0000 */
[----:B-1----:R-:W-:-:S05]  /*1f830*/  FADD.FTZ R8, R2, R5 ;  /* 0x0000000502087221 */ /* 0x002fca0000010000 */
[C---:B------:R-:W-:Y:S01]  /*1f840*/  FSETP.NE.FTZ.AND P1, PT, R8.reuse, RZ, PT ;  /* 0x000000ff0800720b */ /* 0x040fe20003f35000 */
[----:B------:R-:W-:Y:S01]  /*1f850*/  FMUL.FTZ R9, R8, 0.00390625 ;  /* 0x3b80000008097820 */ /* 0x000fe20000410000 */
[----:B------:R-:W-:-:S04]  /*1f860*/  IMAD.MOV.U32 R3, RZ, RZ, RZ ;  /* 0x000000ffff037224 */ /* 0x000fc800078e00ff */
[----:B------:R-:W-:Y:S01]  /*1f870*/  FSETP.NE.FTZ.AND P2, PT, R9, RZ, PT ;  /* 0x000000ff0900720b */ /* 0x000fe20003f55000 */
[----:B---3--:R-:W-:-:S04]  /*1f880*/  FADD.FTZ R6, R7, R6 ;  /* 0x0000000607067221 */ /* 0x008fc80000010000 */
[----:B0-----:R-:W-:Y:S02]  /*1f890*/  FMUL.FTZ R10, R6, 0.00390625 ;  /* 0x3b800000060a7820 */ /* 0x001fe40000410000 */
[----:B------:R-:W-:Y:S03]  /*1f8a0*/  @P1 MUFU.RCP R3, R8 ;  /* 0x0000000800031308 */ /* 0x000fe60000001000 */
[----:B------:R-:W-:Y:S01]  /*1f8b0*/  FSETP.NE.FTZ.AND P3, PT, R10, RZ, PT ;  /* 0x000000ff0a00720b */ /* 0x000fe20003f75000 */
[----:B------:R-:W-:Y:S02]  /*1f8c0*/  WARPGROUP.DEPBAR.LE gsb0, 0x0 ;  /* 0x00008000000079c5 */ /* 0x000fe40000010000 */
[----:B------:R-:W-:-:S06]  /*1f8d0*/  WARPGROUP.ARRIVE ;  /* 0x00000000000079c5 */ /* 0x000fcc0000000000 */
[----:B------:R-:W-:Y:S01]  /*1f8e0*/  QGMMA.64x128x32.F32.E4M3.E4M3 R24, R192, gdesc[UR4], R24, gsb0 ;  /* 0x01e00004c0187df3 */ /* 0x000fe20008000818 */
[----:B------:R-:W-:Y:S01]  /*1f8f0*/  FSETP.NE.FTZ.AND P1, PT, R6, RZ, PT ;  /* 0x000000ff0600720b */ /* 0x000fe20003f35000 */
[----:B------:R-:W-:Y:S01]  /*1f900*/  IMAD.MOV.U32 R7, RZ, RZ, RZ ;  /* 0x000000ffff077224 */ /* 0x000fe200078e00ff */
[----:B------:R-:W0:Y:S08]  /*1f910*/  @P2 MUFU.LG2 R2, R9 ;  /* 0x0000000900022308 */ /* 0x000e300000000c00 */
[----:B------:R-:W1:Y:S08]  /*1f920*/  @P3 MUFU.LG2 R4, R10 ;  /* 0x0000000a00043308 */ /* 0x000e700000000c00 */
[----:B------:R-:W3:Y:S01]  /*1f930*/  @P1 MUFU.RCP R7, R6 ;  /* 0x0000000600071308 */ /* 0x000ee20000001000 */
[C---:B------:R-:W-:Y:S01]  /*1f940*/  @P2 FMUL.FTZ R5, R12.reuse, 0.69314718246459960938 ;  /* 0x3f3172180c052820 */ /* 0x040fe20000410000 */
[----:B------:R-:W-:Y:S01]  /*1f950*/  @P3 FMUL.FTZ R11, R12, 0.69314718246459960938 ;  /* 0x3f3172180c0b3820 */ /* 0x000fe20000410000 */
[----:B0-----:R-:W-:Y:S01]  /*1f960*/  @P2 FMUL.FTZ R2, R2, 0.69314718246459960938 ;  /* 0x3f31721802022820 */ /* 0x001fe20000410000 */
[----:B------:R-:W-:Y:S01]  /*1f970*/  MOV R88, 0xff800000 ;  /* 0xff80000000587802 */ /* 0x000fe20000000f00 */
[----:B------:R-:W-:-:S02]  /*1f980*/  IMAD.MOV.U32 R89, RZ, RZ, -0x800000 ;  /* 0xff800000ff597424 */ /* 0x000fc400078e00ff */
[----:B-1----:R-:W-:Y:S01]  /*1f990*/  @P3 FMUL.FTZ R4, R4, 0.69314718246459960938 ;  /* 0x3f31721804043820 */ /* 0x002fe20000410000 */
[----:B------:R-:W-:-:S01]  /*1f9a0*/  @P2 FFMA.FTZ R88, R5, R14, R2 ;  /* 0x0000000e05582223 */ /* 0x000fc20000010002 */
[----:B--2---:R-:W-:Y:S02]  /*1f9b0*/  FMUL.FTZ R3, R3, R0 ;  /* 0x0000000003037220 */ /* 0x004fe40000410000 */
[----:B------:R-:W-:-:S01]  /*1f9c0*/  @P3 FFMA.FTZ R89, R11, R15, R4 ;  /* 0x0000000f0b593223 */ /* 0x000fc20000010004 */
[----:B---3--:R-:W-:Y:S01]  /*1f9d0*/  FMUL.FTZ R7, R7, R0 ;  /* 0x0000000007077220 */ /* 0x008fe20000410000 */
[----:B------:R-:W-:Y:S02]  /*1f9e0*/  WARPGROUP.DEPBAR.LE gsb0, 0x0 ;  /* 0x00008000000079c5 */ /* 0x000fe40000010000 */
[----:B------:R-:W-:Y:S05]  /*1f9f0*/  @!P0 BRA `(.L_x_494) ;  /* 0x0000000000048947 */ /* 0x000fea0003800000 */
[----:B------:R-:W-:Y:S01]  /*1fa00*/  BPT.TRAP 0x1 ;  /* 0x000000040000795c */ /* 0x000fe20000300000 */
.L_x_494:
[----:B------:R-:W-:Y:S01]  /*1fa10*/  VIADD R0, R13, 0x29860 ;  /* 0x000298600d007836 */ /* 0x000fe20000000000 */
[----:B------:R-:W-:Y:S01]  /*1fa20*/  IADD3 R148, R148, 0x1, RZ ;  /* 0x0000000194947810 */ /* 0x000fe20007ffe0ff */
[----:B------:R-:W-:Y:S02]  /*1fa30*/  IMAD.U32 R9, RZ, RZ, UR37 ;  /* 0x00000025ff097e24 */ /* 0x000fe4000f8e00ff */
[-C--:B------:R-:W-:Y:S01]  /*1fa40*/  FMUL.FTZ R120, R48, R3.reuse ;  /* 0x0000000330787220 */ /* 0x080fe20000410000 */
[-C--:B------:R-:W-:Y:S01]  /*1fa50*/  FMUL.FTZ R5, R24, R3.reuse ;  /* 0x0000000318057220 */ /* 0x080fe20000410000 */
[----:B------:R-:W-:Y:S01]  /*1fa60*/  ISETP.NE.AND P1, PT, R148, 0x2, PT ;  /* 0x000000029400780c */ /* 0x000fe20003f25270 */
[-C--:B------:R-:W-:Y:S01]  /*1fa70*/  FMUL.FTZ R91, R40, R3.reuse ;  /* 0x00000003285b7220 */ /* 0x080fe20000410000 */
[----:B------:R-:W-:Y:S01]  /*1fa80*/  PRMT R2, R9, 0x654, R0 ;  /* 0x0000065409027816 */ /* 0x000fe20000000000 */
[-C--:B------:R-:W-:Y:S01]  /*1fa90*/  FMUL.FTZ R0, R85, R3.reuse ;  /* 0x0000000355007220 */ /* 0x080fe20000410000 */
        /* <DEDUP_REMOVED lines=29> */
[----:B------:R-:W-:Y:S01]  /*1fc70*/  SEL R3, RZ, 0x1, P1 ;  /* 0x00000001ff037807 */ /* 0x000fe20000800000 */
        /* <DEDUP_REMOVED lines=32> */
[----:B------:R-:W-:Y:S01]  /*1fe80*/  FMUL.FTZ R83, R83, R7 ;  /* 0x0000000753537220 */ /* 0x000fe20000410000 */
[----:B------:R-:W-:Y:S01]  /*1fe90*/  LOP3.LUT R198, R198, R3, RZ, 0x3c, !PT ;  /* 0x00000003c6c67212 */ /* 0x000fe200078e3cff */
[----:B------:R-:W-:Y:S01]  /*1fea0*/  UIADD3 UR43, UR43, 0x1, URZ ;  /* 0x000000012b2b7890 */ /* 0x000fe2000fffe03f */
[----:B0-----:R-:W-:-:S11]  /*1feb0*/  SEL R148, R148, RZ, P1 ;  /* 0x000000ff94947207 */ /* 0x001fd60000800000 */
.L_x_438:
[----:B------:R-:W-:Y:S05]  /*1fec0*/  WARPSYNC.ALL ;  /* 0x0000000000007948 */ /* 0x000fea0003800000 */
[----:B------:R-:W0:Y:S08]  /*1fed0*/  S2UR UR37, SR_CgaCtaId ;  /* 0x00000000002579c3 */ /* 0x000e300000008800 */
[----:B------:R-:W-:Y:S01]  /*1fee0*/  BAR.SYNC.DEFER_BLOCKING 0x5, 0x180 ;  /* 0x0146000000007b1d */ /* 0x000fe20000010000 */
[----:B------:R-:W-:-:S05]  /*1fef0*/  ISETP.NE.AND P1, PT, R211, RZ, PT ;  /* 0x000000ffd300720c */ /* 0x000fca0003f25270 */
[----:B------:R-:W-:Y:S01]  /*1ff00*/  UMOV UR4, 0x400 ;  /* 0x0000040000047882 */ /* 0x000fe20000000000 */
[----:B------:R-:W-:Y:S07]  /*1ff10*/  BSSY B0, `(.L_x_495) ;  /* 0x000040f000007945 */ /* 0x000fee0003800000 */
[----:B------:R-:W1:Y:S01]  /*1ff20*/  @!P1 LDC R211, c[0x0][0xad4] ;  /* 0x0002b500ffd39b82 */ /* 0x000e620000000800 */
[----:B0-----:R-:W-:-:S06]  /*1ff30*/  ULEA UR4, UR37, UR4, 0x18 ;  /* 0x0000000425047291 */ /* 0x001fcc000f8ec03f */
[----:B------:R-:W-:-:S05]  /*1ff40*/  IMAD.U32 R16, RZ, RZ, UR4 ;  /* 0x00000004ff107e24 */ /* 0x000fca000f8e00ff */
[----:B-----5:R0:W2:Y:S01]  /*1ff50*/  LDS.128 R144, [R16+0x298d0] ;  /* 0x0298d00010907984 */ /* 0x0200a20000000c00 */
[----:B------:R-:W-:Y:S06]  /*1ff60*/  BAR.ARV 0x4, 0x180 ;  /* 0x0106000000007b1d */ /* 0x000fec0000002000 */
[----:B------:R-:W-:Y:S05]  /*1ff70*/  @P0 BRA `(.L_x_496) ;  /* 0x0000003400040947 */ /* 0x000fea0003800000 */
[----:B------:R-:W3:Y:S01]  /*1ff80*/  LDL R13, [R1+0x68] ;  /* 0x00006800010d7983 */ /* 0x000ee20000100800 */
[----:B------:R-:W-:Y:S01]  /*1ff90*/  ULDC.64 UR4, c[0x4][0x40] ;  /* 0x0100100000047ab9 */ /* 0x000fe20000000a00 */
[----:B------:R-:W4:Y:S01]  /*1ffa0*/  S2R R10, SR_TID.X ;  /* 0x00000000000a7919 */ /* 0x000f220000002100 */
[----:B------:R-:W0:Y:S01]  /*1ffb0*/  S2R R11, SR_SWINHI ;  /* 0x00000000000b7919 */ /* 0x000e220000002f00 */
[----:B----4-:R-:W-:Y:S01]  /*1ffc0*/  IMAD.SHL.U32 R2, R10, 0x4, RZ ;  /* 0x000000040a027824 */ /* 0x010fe200078e00ff */
[----:B------:R-:W-:Y:S02]  /*1ffd0*/  MOV R56, R16 ;  /* 0x0000001000387202 */ /* 0x000fe40000000f00 */
[----:B0-----:R-:W-:Y:S02]  /*1ffe0*/  MOV R57, R11 ;  /* 0x0000000b00397202 */ /* 0x001fe40000000f00 */
[----:B------:R-:W-:-:S04]  /*1fff0*/  LOP3.LUT R2, R2, 0xc, RZ, 0xc0, !PT ;  /* 0x0000000c02027812 */ /* 0x000fc800078ec0ff */
[----:B------:R-:W-:-:S05]  /*20000*/  IADD3 R2, P0, R2, UR4, RZ ;  /* 0x0000000402027c10 */ /* 0x000fca000ff1e0ff */
[----:B------:R-:W-:Y:S01]  /*20010*/  IMAD.X R3, RZ, RZ, UR5, P0 ;  /* 0x00000005ff037e24 */ /* 0x000fe200080e06ff */
[----:B------:R-:W-:-:S04]  /*20020*/  LOP3.LUT P0, R10, R10, 0x3, RZ, 0xc0, !PT ;  /* 0x000000030a0a7812 */ /* 0x000fc8000780c0ff */
[----:B------:R-:W-:Y:S01]  /*20030*/  ISETP.EQ.OR P0, PT, R10, 0x3, !P0 ;  /* 0x000000030a00780c */ /* 0x000fe20004702670 */
[----:B------:R0:W5:Y:S03]  /*20040*/  LDG.E.CONSTANT R7, desc[UR54][R2.64] ;  /* 0x0000003602077981 */ /* 0x000166000c1e9900 */
[----:B------:R-:W-:Y:S02]  /*20050*/  SEL R96, R5, R8, P0 ;  /* 0x0000000805607207 */ /* 0x000fe40000000000 */
[----:B------:R-:W-:Y:S02]  /*20060*/  SEL R44, R8, R5, P0 ;  /* 0x00000005082c7207 */ /* 0x000fe40000000000 */
[----:B0-----:R-:W-:Y:S01]  /*20070*/  SEL R2, R4, R9, P0 ;  /* 0x0000000904027207 */ /* 0x001fe20000000000 */
[----:B------:R-:W-:Y:S01]  /*20080*/  UMOV UR4, 0xffffffff ;  /* 0xffffffff00047882 */ /* 0x000fe20000000000 */
[----:B---3--:R-:W-:-:S03]  /*20090*/  IMAD.WIDE R30, R13, 0x2, R56 ;  /* 0x000000020d1e7825 */ /* 0x008fc600078e0238 */
[C---:B------:R-:W-:Y:S02]  /*200a0*/  IADD3 R29, P5, R30.reuse, 0x4060, RZ ;  /* 0x000040601e1d7810 */ /* 0x040fe40007fbe0ff */
[----:B------:R-:W-:Y:S02]  /*200b0*/  IADD3 R27, P1, R30, 0x4040, RZ ;  /* 0x000040401e1b7810 */ /* 0x000fe40007f3e0ff */
[----:B------:R-:W-:Y:S02]  /*200c0*/  LOP3.LUT R28, R29, 0x380, RZ, 0xc0, !PT ;  /* 0x000003801d1c7812 */ /* 0x000fe400078ec0ff */
[----:B------:R-:W-:Y:S02]  /*200d0*/  LOP3.LUT R26, R27, 0x380, RZ, 0xc0, !PT ;  /* 0x000003801b1a7812 */ /* 0x000fe400078ec0ff */
[----:B------:R-:W-:Y:S02]  /*200e0*/  SHF.R.U64 R28, R28, 0x3, RZ ;  /* 0x000000031c1c7819 */ /* 0x000fe400000012ff */
[----:B------:R-:W-:-:S02]  /*200f0*/  SHF.R.U64 R26, R26, 0x3, RZ ;  /* 0x000000031a1a7819 */ /* 0x000fc400000012ff */
[----:B------:R-:W-:Y:S02]  /*20100*/  LOP3.LUT R28, R28, R29, RZ, 0x3c, !PT ;  /* 0x0000001d1c1c7212 */ /* 0x000fe400078e3cff */
[----:B------:R-:W-:Y:S01]  /*20110*/  LOP3.LUT R26, R26, R27, RZ, 0x3c, !PT ;  /* 0x0000001b1a1a7212 */ /* 0x000fe200078e3cff */
[----:B------:R-:W-:Y:S01]  /*20120*/  IMAD.X R27, RZ, RZ, R31, P1 ;  /* 0x000000ffff1b7224 */ /* 0x000fe200008e061f */
[----:B------:R-:W-:Y:S02]  /*20130*/  SEL R13, R9, R4, P0 ;  /* 0x00000004090d7207 */ /* 0x000fe40000000000 */
[----:B------:R-:W-:Y:S02]  /*20140*/  IADD3.X R29, RZ, R31, RZ, P5, !PT ;  /* 0x0000001fff1d7210 */ /* 0x000fe40002ffe4ff */
[C---:B------:R-:W-:Y:S02]  /*20150*/  IADD3 R21, P2, R30.reuse, 0x4020, RZ ;  /* 0x000040201e157810 */ /* 0x040fe40007f5e0ff */
[----:B------:R-:W-:-:S02]  /*20160*/  IADD3 R15, P3, R30, 0x4000, RZ ;  /* 0x000040001e0f7810 */ /* 0x000fc40007f7e0ff */
[C---:B------:R-:W-:Y:S02]  /*20170*/  IADD3 R9, P5, R30.reuse, 0x40, RZ ;  /* 0x000000401e097810 */ /* 0x040fe40007fbe0ff */
[C---:B------:R-:W-:Y:S02]  /*20180*/  IADD3 R5, P1, R30.reuse, 0x20, RZ ;  /* 0x000000201e057810 */ /* 0x040fe40007f3e0ff */
[----:B------:R-:W-:Y:S02]  /*20190*/  IADD3 R11, P4, R30, 0x60, RZ ;  /* 0x000000601e0b7810 */ /* 0x000fe40007f9e0ff */
[----:B------:R-:W-:Y:S02]  /*201a0*/  LOP3.LUT R20, R21, 0x380, RZ, 0xc0, !PT ;  /* 0x0000038015147812 */ /* 0x000fe400078ec0ff */
[----:B------:R-:W-:Y:S02]  /*201b0*/  LOP3.LUT R14, R15, 0x380, RZ, 0xc0, !PT ;  /* 0x000003800f0e7812 */ /* 0x000fe400078ec0ff */
[----:B------:R-:W-:-:S02]  /*201c0*/  LOP3.LUT R8, R9, 0x380, RZ, 0xc0, !PT ;  /* 0x0000038009087812 */ /* 0x000fc400078ec0ff */
[----:B------:R-:W-:Y:S02]  /*201d0*/  LOP3.LUT R4, R5, 0x380, RZ, 0xc0, !PT ;  /* 0x0000038005047812 */ /* 0x000fe400078ec0ff */
[----:B------:R-:W-:Y:S02]  /*201e0*/  LOP3.LUT R10, R11, 0x380, RZ, 0xc0, !PT ;  /* 0x000003800b0a7812 */ /* 0x000fe400078ec0ff */
[----:B------:R-:W-:Y:S02]  /*201f0*/  LOP3.LUT R3, R30, 0x380, RZ, 0xc0, !PT ;  /* 0x000003801e037812 */ /* 0x000fe400078ec0ff */
[----:B------:R-:W-:Y:S02]  /*20200*/  SHF.R.U64 R20, R20, 0x3, RZ ;  /* 0x0000000314147819 */ /* 0x000fe400000012ff */
[----:B------:R-:W-:Y:S02]  /*20210*/  SHF.R.U64 R14, R14, 0x3, RZ ;  /* 0x000000030e0e7819 */ /* 0x000fe400000012ff */
[----:B------:R-:W-:-:S02]  /*20220*/  SHF.R.U64 R8, R8, 0x3, RZ ;  /* 0x0000000308087819 */ /* 0x000fc400000012ff */
[----:B------:R-:W-:Y:S02]  /*20230*/  SHF.R.U64 R4, R4, 0x3, RZ ;  /* 0x0000000304047819 */ /* 0x000fe400000012ff */
[----:B------:R-:W-:Y:S02]  /*20240*/  SHF.R.U64 R10, R10, 0x3, RZ ;  /* 0x000000030a0a7819 */ /* 0x000fe400000012ff */
[----:B------:R-:W-:Y:S02]  /*20250*/  SHF.R.U64 R3, R3, 0x3, RZ ;  /* 0x0000000303037819 */ /* 0x000fe400000012ff */
        /* <DEDUP_REMOVED lines=8> */
[----:B------:R-:W-:-:S02]  /*202e0*/  LOP3.LUT R10, R10, R11, RZ, 0x3c, !PT ;  /* 0x0000000b0a0a7212 */ /* 0x000fc400078e3cff */
[----:B------:R-:W-:Y:S02]  /*202f0*/  LOP3.LUT R30, R3, R30, RZ, 0x3c, !PT ;  /* 0x0000001e031e7212 */ /* 0x000fe400078e3cff */
[-C--:B------:R-:W-:Y:S02]  /*20300*/  IADD3.X R11, RZ, R31.reuse, RZ, P4, !PT ;  /* 0x0000001fff0b7210 */ /* 0x080fe400027fe4ff */
[----:B------:R-:W-:Y:S02]  /*20310*/  MOV R35, R30 ;  /* 0x0000001e00237202 */ /* 0x000fe40000000f00 */
[----:B------:R-:W-:Y:S02]  /*20320*/  MOV R103, R28 ;  /* 0x0000001c00677202 */ /* 0x000fe40000000f00 */
[----:B------:R-:W-:Y:S02]  /*20330*/  MOV R102, R26 ;  /* 0x0000001a00667202 */ /* 0x000fe40000000f00 */
[----:B------:R-:W-:-:S02]  /*20340*/  MOV R101, R20 ;  /* 0x0000001400657202 */ /* 0x000fc40000000f00 */
[----:B------:R-:W-:Y:S02]  /*20350*/  MOV R100, R14 ;  /* 0x0000000e00647202 */ /* 0x000fe40000000f00 */
[----:B------:R-:W-:Y:S02]  /*20360*/  MOV R107, R10 ;  /* 0x0000000a006b7202 */ /* 0x000fe40000000f00 */
[----:B------:R-:W-:Y:S02]  /*20370*/  MOV R106, R8 ;  /* 0x00000008006a7202 */ /* 0x000fe40000000f00 */
[----:B------:R-:W-:Y:S01]  /*20380*/  MOV R105, R4 ;  /* 0x0000000400697202 */ /* 0x000fe20000000f00 */
[----:B------:R-:W-:Y:S06]  /*20390*/  BRA.DIV UR4, `(.L_x_497) ;  /* 0x000000b604447947 */ /* 0x000fec000b800000 */
[----:B------:R-:W-:Y:S02]  /*203a0*/  SEL R140, R91, R80, P0 ;  /* 0x000000505b8c7207 */ /* 0x000fe40000000000 */
[----:B------:R-:W-:Y:S02]  /*203b0*/  SEL R20, R80, R91, P0 ;  /* 0x0000005b50147207 */ /* 0x000fe40000000000 */
[----:B------:R-:W-:Y:S01]  /*203c0*/  SEL R66, R24, R73, P0 ;  /* 0x0000004918427207 */ /* 0x000fe20000000000 */
[----:B-----5:R-:W-:Y:S01]  /*203d0*/  SHFL.IDX PT, R3, R140, R7, 0x1c1f ;  /* 0x001c1f078c037589 */ /* 0x020fe200000e0000 */
[----:B------:R-:W-:Y:S02]  /*203e0*/  SEL R80, R73, R24, P0 ;  /* 0x0000001849507207 */ /* 0x000fe40000000000 */
[----:B------:R-:W-:Y:S02]  /*203f0*/  SEL R62, R39, R64, P0 ;  /* 0x00000040273e7207 */ /* 0x000fe40000000000 */
[----:B------:R-:W-:-:S02]  /*20400*/  SEL R24, R64, R39, P0 ;  /* 0x0000002740187207 */ /* 0x000fc40000000000 */
[----:B------:R-:W-:Y:S02]  /*20410*/  SEL R64, R72, R55, P0 ;  /* 0x0000003748407207 */ /* 0x000fe40000000000 */
[----:B------:R-:W-:Y:S02]  /*20420*/  SEL R26, R55, R72, P0 ;  /* 0x00000048371a7207 */ /* 0x000fe40000000000 */
[----:B------:R-:W-:Y:S02]  /*20430*/  LOP3.LUT R5, R7, 0x2, RZ, 0x3c, !PT ;  /* 0x0000000207057812 */ /* 0x000fe400078e3cff */
[----:B------:R-:W-:Y:S02]  /*20440*/  SEL R72, R33, R84, P0 ;  /* 0x0000005421487207 */ /* 0x000fe40000000000 */
[----:B------:R-:W-:Y:S01]  /*20450*/  SEL R70, R74, R63, P0 ;  /* 0x0000003f4a467207 */ /* 0x000fe20000000000 */
[----:B------:R-:W-:Y:S01]  /*20460*/  SHFL.IDX PT, R2, R2, R5, 0x1c1f ;  /* 0x001c1f0502027589 */ /* 0x000fe200000e0000 */
[----:B------:R-:W-:-:S02]  /*20470*/  SEL R138, R93, R36, P0 ;  /* 0x000000245d8a7207 */ /* 0x000fc40000000000 */
[----:B--2---:R-:W-:Y:S01]  /*20480*/  SEL R144, R95, R40, P0 ;  /* 0x000000285f907207 */ /* 0x004fe20000000000 */
[----:B------:R-:W-:Y:S01]  /*20490*/  SHFL.IDX PT, R72, R72, R7, 0x1c1f ;  /* 0x001c1f0748487589 */ /* 0x000fe200000e0000 */
[----:B------:R-:W-:Y:S02]  /*204a0*/  SEL R38, R40, R95, P0 ;  /* 0x0000005f28267207 */ /* 0x000fe40000000000 */
[----:B------:R-:W-:Y:S01]  /*204b0*/  SEL R28, R84, R33, P0 ;  /* 0x00000021541c7207 */ /* 0x000fe20000000000 */
[----:B------:R-:W0:Y:S01]  /*204c0*/  SHFL.IDX PT, R95, R13, R7, 0x1c1f ;  /* 0x001c1f070d5f7589 */ /* 0x000e2200000e0000 */
[----:B------:R-:W-:Y:S02]  /*204d0*/  SEL R30, R63, R74, P0 ;  /* 0x0000004a3f1e7207 */ /* 0x000fe40000000000 */
[----:B------:R-:W-:Y:S01]  /*204e0*/  SEL R36, R36, R93, P0 ;  /* 0x0000005d24247207 */ /* 0x000fe20000000000 */
[----:B------:R-:W-:Y:S01]  /*204f0*/  SHFL.IDX PT, R70, R70, R7, 0x1c1f ;  /* 0x001c1f0746467589 */ /* 0x000fe200000e0000 */
[----:B------:R-:W-:-:S02]  /*20500*/  SEL R154, R109, R92, P0 ;  /* 0x0000005c6d9a7207 */ /* 0x000fc40000000000 */
[----:B------:R-:W-:Y:S01]  /*20510*/  SEL R76, R92, R109, P0 ;  /* 0x0000006d5c4c7207 */ /* 0x000fe20000000000 */
[----:B------:R-:W2:Y:S01]  /*20520*/  SHFL.IDX PT, R20, R20, R5, 0x1c1f ;  /* 0x001c1f0514147589 */ /* 0x000ea200000e0000 */
[----:B------:R-:W-:Y:S02]  /*20530*/  SEL R82, R12, R65, P0 ;  /* 0x000000410c527207 */ /* 0x000fe40000000000 */
[----:B------:R-:W-:Y:S01]  /*20540*/  SEL R124, R104, R49, P0 ;  /* 0x00000031687c7207 */ /* 0x000fe20000000000 */
[----:B------:R-:W-:Y:S01]  /*20550*/  SHFL.IDX PT, R73, R30, R5, 0x1c1f ;  /* 0x001c1f051e497589 */ /* 0x000fe200000e0000 */
[----:B------:R-:W-:Y:S02]  /*20560*/  SEL R46, R49, R104, P0 ;  /* 0x00000068312e7207 */ /* 0x000fe40000000000 */
[----:B------:R-:W-:Y:S01]  /*20570*/  SEL R116, R50, R45, P0 ;  /* 0x0000002d32747207 */ /* 0x000fe20000000000 */
[----:B------:R-:W-:Y:S01]  /*20580*/  SHFL.IDX PT, R75, R138, R7, 0x1c1f ;  /* 0x001c1f078a4b7589 */ /* 0x000fe200000e0000 */
[----:B------:R-:W-:-:S02]  /*20590*/  SEL R40, R45, R50, P0 ;  /* 0x000000322d287207 */ /* 0x000fc40000000000 */
[----:B------:R-:W-:Y:S01]  /*205a0*/  SEL R86, R32, R67, P0 ;  /* 0x0000004320567207 */ /* 0x000fe20000000000 */
[----:B------:R-:W-:Y:S01]  /*205b0*/  SHFL.IDX PT, R21, R144, R7, 0x1c1f ;  /* 0x001c1f0790157589 */ /* 0x000fe200000e0000 */
        /* <DEDUP_REMOVED lines=26> */
[----:B------:R0:W-:Y:S01]  /*20760*/  SHFL.IDX PT, R97, R96, R7, 0x1c1f ;  /* 0x001c1f0760617589 */ /* 0x0001e200000e0000 */
[----:B------:R-:W-:Y:S02]  /*20770*/  SEL R110, R110, R69, P0 ;  /* 0x000000456e6e7207 */ /* 0x000fe40000000000 */
[----:B------:R-:W-:Y:S01]  /*20780*/  SEL R126, R48, R81, P0 ;  /* 0x00000051307e7207 */ /* 0x000fe20000000000 */
[----:B------:R-:W3:Y:S01]  /*20790*/  SHFL.IDX PT, R85, R28, R5, 0x1c1f ;  /* 0x001c1f051c557589 */ /* 0x000ee200000e0000 */
        /* <DEDUP_REMOVED lines=23> */
[----:B------:R-:W4:Y:S01]  /*20910*/  SHFL.IDX PT, R87, R34, R5, 0x1c1f ;  /* 0x001c1f0522577589 */ /* 0x000f2200000e0000 */
[----:B0-----:R-:W-:Y:S02]  /*20920*/  SEL R96, R95, R2, P0 ;  /* 0x000000025f607207 */ /* 0x001fe40000000000 */
[----:B------:R-:W-:Y:S01]  /*20930*/  SEL R95, R2, R95, P0 ;  /* 0x0000005f025f7207 */ /* 0x000fe20000000000 */
[----:B------:R-:W-:Y:S01]  /*20940*/  SHFL.IDX PT, R9, R98, R7, 0x1c1f ;  /* 0x001c1f0762097589 */ /* 0x000fe200000e0000 */
[----:B--2---:R-:W-:Y:S02]  /*20950*/  SEL R2, R3, R20, P0 ;  /* 0x0000001403027207 */ /* 0x004fe40000000000 */
[----:B---3--:R-:W-:Y:S01]  /*20960*/  SEL R71, R72, R85, P0 ;  /* 0x0000005548477207 */ /* 0x008fe20000000000 */
[----:B------:R-:W0:Y:S01]  /*20970*/  SHFL.IDX PT, R49, R76, R5, 0x1c1f ;  /* 0x001c1f054c317589 */ /* 0x000e2200000e0000 */
        /* <DEDUP_REMOVED lines=12> */
[----:B----4-:R-:W-:Y:S02]  /*20a40*/  SEL R73, R84, R87, P0 ;  /* 0x0000005754497207 */ /* 0x010fe40000000000 */
[----:B------:R-:W-:Y:S01]  /*20a50*/  SEL R21, R38, R21, P0 ;  /* 0x0000001526157207 */ /* 0x000fe20000000000 */
[----:B------:R-:W-:Y:S01]  /*20a60*/  SHFL.IDX PT, R43, R132, R7, 0x1c1f ;  /* 0x001c1f07842b7589 */ /* 0x000fe200000e0000 */
[----:B------:R-:W-:Y:S02]  /*20a70*/  SEL R86, R91, R86, P0 ;  /* 0x000000565b567207 */ /* 0x000fe40000000000 */
[----:B------:R-:W-:Y:S01]  /*20a80*/  SEL R84, R87, R84, P0 ;  /* 0x0000005457547207 */ /* 0x000fe20000000000 */
[----:B------:R-:W-:Y:S01]  /*20a90*/  SHFL.IDX PT, R83, R124, R7, 0x1c1f ;  /* 0x001c1f077c537589 */ /* 0x000fe200000e0000 */
[----:B0-----:R-:W-:-:S02]  /*20aa0*/  SEL R93, R74, R49, P0 ;  /* 0x000000314a5d7207 */ /* 0x001fc40000000000 */
[----:B------:R-:W-:Y:S01]  /*20ab0*/  SEL R74, R49, R74, P0 ;  /* 0x0000004a314a7207 */ /* 0x000fe20000000000 */
[----:B------:R-:W-:Y:S04]  /*20ac0*/  SHFL.IDX PT, R29, R114, R7, 0x1c1f ;  /* 0x001c1f07721d7589 */ /* 0x000fe800000e0000 */
[----:B------:R-:W-:Y:S04]  /*20ad0*/  SHFL.IDX PT, R27, R116, R7, 0x1c1f ;  /* 0x001c1f07741b7589 */ /* 0x000fe800000e0000 */
[----:B------:R-:W-:Y:S04]  /*20ae0*/  SHFL.IDX PT, R25, R104, R7, 0x1c1f ;  /* 0x001c1f0768197589 */ /* 0x000fe800000e0000 */
[----:B------:R-:W-:Y:S04]  /*20af0*/  SHFL.IDX PT, R68, R62, R7, 0x1c1f ;  /* 0x001c1f073e447589 */ /* 0x000fe800000e0000 */
[----:B------:R-:W-:Y:S04]  /*20b00*/  SHFL.IDX PT, R66, R64, R7, 0x1c1f ;  /* 0x001c1f0740427589 */ /* 0x000fe800000e0000 */
[----:B------:R-:W-:Y:S04]  /*20b10*/  SHFL.IDX PT, R92, R92, R7, 0x1c1f ;  /* 0x001c1f075c5c7589 */ /* 0x000fe800000e0000 */
[----:B------:R-:W-:Y:S04]  /*20b20*/  SHFL.IDX PT, R90, R90, R7, 0x1c1f ;  /* 0x001c1f075a5a7589 */ /* 0x000fe800000e0000 */
[----:B------:R0:W2:Y:S04]  /*20b30*/  SHFL.IDX PT, R33, R94, R5, 0x1c1f ;  /* 0x001c1f055e217589 */ /* 0x0000a800000e0000 */
[----:B------:R-:W3:Y:S04]  /*20b40*/  SHFL.IDX PT, R120, R120, R5, 0x1c1f ;  /* 0x001c1f0578787589 */ /* 0x000ee800000e0000 */
[----:B------:R-:W4:Y:S01]  /*20b50*/  SHFL.IDX PT, R118, R118, R5, 0x1c1f ;  /* 0x001c1f0576767589 */ /* 0x000f2200000e0000 */
[----:B0-----:R-:W-:-:S03]  /*20b60*/  SEL R94, R75, R36, P0 ;  /* 0x000000244b5e7207 */ /* 0x001fc60000000000 */
[----:B------:R-:W-:Y:S01]  /*20b70*/  SHFL.IDX PT, R112, R112, R5, 0x1c1f ;  /* 0x001c1f0570707589 */ /* 0x000fe200000e0000 */
[----:B------:R-:W-:-:S03]  /*20b80*/  SEL R75, R36, R75, P0 ;  /* 0x0000004b244b7207 */ /* 0x000fc60000000000 */
[----:B------:R-:W-:Y:S04]  /*20b90*/  SHFL.IDX PT, R110, R110, R5, 0x1c1f ;  /* 0x001c1f056e6e7589 */ /* 0x000fe800000e0000 */
[----:B------:R-:W0:Y:S04]  /*20ba0*/  SHFL.IDX PT, R108, R108, R5, 0x1c1f ;  /* 0x001c1f056c6c7589 */ /* 0x000e2800000e0000 */
[----:B------:R-:W1:Y:S01]  /*20bb0*/  SHFL.IDX PT, R126, R78, R5, 0x1c1f ;  /* 0x001c1f054e7e7589 */ /* 0x000e6200000e0000 */
[----:B--2---:R-:W-:Y:S02]  /*20bc0*/  SEL R76, R0, R33, P0 ;  /* 0x00000021004c7207 */ /* 0x004fe40000000000 */
[----:B------:R-:W-:Y:S01]  /*20bd0*/  SEL R0, R33, R0, P0 ;  /* 0x0000000021007207 */ /* 0x000fe20000000000 */
[----:B------:R2:W1:Y:S01]  /*20be0*/  SHFL.IDX PT, R128, R48, R5, 0x1c1f ;  /* 0x001c1f0530807589 */ /* 0x00046200000e0000 */
[----:B---3--:R-:W-:-:S02]  /*20bf0*/  SEL R36, R37, R120, P0 ;  /* 0x0000007825247207 */ /* 0x008fc40000000000 */
[----:B------:R-:W-:Y:S01]  /*20c00*/  SEL R37, R120, R37, P0 ;  /* 0x0000002578257207 */ /* 0x000fe20000000000 */
[----:B------:R3:W1:Y:S01]  /*20c10*/  SHFL.IDX PT, R122, R46, R5, 0x1c1f ;  /* 0x001c1f052e7a7589 */ /* 0x00066200000e0000 */
[----:B----4-:R-:W-:Y:S02]  /*20c20*/  SEL R38, R39, R118, P0 ;  /* 0x0000007627267207 */ /* 0x010fe40000000000 */
[----:B------:R-:W-:Y:S01]  /*20c30*/  SEL R39, R118, R39, P0 ;  /* 0x0000002776277207 */ /* 0x000fe20000000000 */
[----:B------:R-:W4:Y:S01]  /*20c40*/  SHFL.IDX PT, R98, R50, R5, 0x1c1f ;  /* 0x001c1f0532627589 */ /* 0x000f2200000e0000 */
[----:B--2---:R-:W-:-:S03]  /*20c50*/  SEL R48, R77, R80, P0 ;  /* 0x000000504d307207 */ /* 0x004fc60000000000 */
[----:B------:R-:W2:Y:S01]  /*20c60*/  SHFL.IDX PT, R59, R26, R5, 0x1c1f ;  /* 0x001c1f051a3b7589 */ /* 0x000ea200000e0000 */
[----:B------:R-:W-:Y:S02]  /*20c70*/  SEL R77, R80, R77, P0 ;  /* 0x0000004d504d7207 */ /* 0x000fe40000000000 */
[----:B---3--:R-:W-:Y:S01]  /*20c80*/  SEL R46, R47, R82, P0 ;  /* 0x000000522f2e7207 */ /* 0x008fe20000000000 */
[----:B------:R-:W3:Y:S01]  /*20c90*/  SHFL.IDX PT, R61, R24, R5, 0x1c1f ;  /* 0x001c1f05183d7589 */ /* 0x000ee200000e0000 */
[----:B------:R-:W-:Y:S02]  /*20ca0*/  SEL R47, R82, R47, P0 ;  /* 0x0000002f522f7207 */ /* 0x000fe40000000000 */
[----:B0-----:R-:W-:Y:S01]  /*20cb0*/  SEL R44, R45, R108, P0 ;  /* 0x0000006c2d2c7207 */ /* 0x001fe20000000000 */
[----:B------:R-:W0:Y:S01]  /*20cc0*/  SHFL.IDX PT, R109, R54, R5, 0x1c1f ;  /* 0x001c1f05366d7589 */ /* 0x000e2200000e0000 */
[----:B-1----:R-:W-:Y:S02]  /*20cd0*/  SEL R78, R79, R126, P0 ;  /* 0x0000007e4f4e7207 */ /* 0x002fe40000000000 */
[----:B------:R-:W-:Y:S01]  /*20ce0*/  SEL R45, R108, R45, P0 ;  /* 0x0000002d6c2d7207 */ /* 0x000fe20000000000 */
[----:B------:R-:W1:Y:S01]  /*20cf0*/  SHFL.IDX PT, R111, R10, R5, 0x1c1f ;  /* 0x001c1f050a6f7589 */ /* 0x000e6200000e0000 */
[----:B------:R-:W-:-:S02]  /*20d00*/  SEL R80, R81, R128, P0 ;  /* 0x0000008051507207 */ /* 0x000fc40000000000 */
[----:B------:R-:W-:Y:S01]  /*20d10*/  SEL R81, R128, R81, P0 ;  /* 0x0000005180517207 */ /* 0x000fe20000000000 */
[----:B------:R2:W1:Y:S01]  /*20d20*/  SHFL.IDX PT, R124, R42, R5, 0x1c1f ;  /* 0x001c1f052a7c7589 */ /* 0x00046200000e0000 */
[----:B------:R-:W-:Y:S02]  /*20d30*/  SEL R82, R83, R122, P0 ;  /* 0x0000007a53527207 */ /* 0x000fe40000000000 */
[----:B------:R-:W-:Y:S01]  /*20d40*/  SEL R79, R126, R79, P0 ;  /* 0x0000004f7e4f7207 */ /* 0x000fe20000000000 */
[----:B------:R0:W1:Y:S01]  /*20d50*/  SHFL.IDX PT, R114, R40, R5, 0x1c1f ;  /* 0x001c1f0528727589 */ /* 0x00006200000e0000 */
[----:B----4-:R-:W-:Y:S02]  /*20d60*/  SEL R63, R25, R98, P0 ;  /* 0x00000062193f7207 */ /* 0x010fe40000000000 */
[----:B------:R-:W-:Y:S01]  /*20d70*/  SEL R64, R98, R25, P0 ;  /* 0x0000001962407207 */ /* 0x000fe20000000000 */
[----:B------:R-:W4:Y:S01]  /*20d80*/  SHFL.IDX PT, R116, R52, R5, 0x1c1f ;  /* 0x001c1f0534747589 */ /* 0x000f2200000e0000 */
[----:B--2---:R-:W-:Y:S01]  /*20d90*/  SEL R65, R66, R59, P0 ;  /* 0x0000003b42417207 */ /* 0x004fe20000000000 */
[----:B------:R-:W-:Y:S01]  /*20da0*/  IMAD.MOV.U32 R98, RZ, RZ, RZ ;  /* 0x000000ffff627224 */ /* 0x000fe200078e00ff */
[----:B------:R-:W-:Y:S01]  /*20db0*/  SEL R42, R43, R110, P0 ;  /* 0x0000006e2b2a7207 */ /* 0x000fe20000000000 */
[----:B------:R-:W2:Y:S01]  /*20dc0*/  SHFL.IDX PT, R58, R58, R5, 0x1c1f ;  /* 0x001c1f053a3a7589 */ /* 0x000ea200000e0000 */
[----:B---3--:R-:W-:-:S02]  /*20dd0*/  SEL R67, R68, R61, P0 ;  /* 0x0000003d44437207 */ /* 0x008fc40000000000 */
[----:B0-----:R-:W-:Y:S01]  /*20de0*/  SEL R40, R41, R112, P0 ;  /* 0x0000007029287207 */ /* 0x001fe20000000000 */
[----:B------:R0:W3:Y:S01]  /*20df0*/  SHFL.IDX PT, R60, R60, R7, 0x1c1f ;  /* 0x001c1f073c3c7589 */ /* 0x0000e200000e0000 */
[----:B------:R-:W-:Y:S02]  /*20e00*/  SEL R87, R90, R109, P0 ;  /* 0x0000006d5a577207 */ /* 0x000fe40000000000 */
[----:B------:R-:W-:Y:S01]  /*20e10*/  SEL R41, R112, R41, P0 ;  /* 0x0000002970297207 */ /* 0x000fe20000000000 */
[----:B------:R0:W0:Y:S01]  /*20e20*/  SHFL.IDX PT, R4, R4, R7, 0x1c1f ;  /* 0x001c1f0704047589 */ /* 0x00002200000e0000 */
[----:B-1----:R-:W-:Y:S02]  /*20e30*/  SEL R91, R92, R111, P0 ;  /* 0x0000006f5c5b7207 */ /* 0x002fe40000000000 */
[----:B------:R-:W-:Y:S01]  /*20e40*/  SEL R43, R110, R43, P0 ;  /* 0x0000002b6e2b7207 */ /* 0x000fe20000000000 */
[----:B------:R1:W0:Y:S01]  /*20e50*/  SHFL.IDX PT, R7, R8, R5, 0x1c1f ;  /* 0x001c1f0508077589 */ /* 0x00022200000e0000 */
[----:B------:R-:W-:-:S02]  /*20e60*/  SEL R49, R31, R124, P0 ;  /* 0x0000007c1f317207 */ /* 0x000fc40000000000 */
[----:B------:R-:W-:Y:S01]  /*20e70*/  SEL R50, R124, R31, P0 ;  /* 0x0000001f7c327207 */ /* 0x000fe20000000000 */
[----:B------:R1:W0:Y:S01]  /*20e80*/  SHFL.IDX PT, R14, R6, R5, 0x1c1f ;  /* 0x001c1f05060e7589 */ /* 0x00022200000e0000 */
[----:B------:R-:W-:Y:S02]  /*20e90*/  SEL R83, R122, R83, P0 ;  /* 0x000000537a537207 */ /* 0x000fe40000000000 */
[----:B------:R-:W-:Y:S02]  /*20ea0*/  SEL R51, R27, R114, P0 ;  /* 0x000000721b337207 */ /* 0x000fe40000000000 */
[----:B----4-:R-:W-:Y:S02]  /*20eb0*/  SEL R53, R29, R116, P0 ;  /* 0x000000741d357207 */ /* 0x010fe40000000000 */
[----:B------:R-:W-:Y:S02]  /*20ec0*/  SEL R54, R116, R29, P0 ;  /* 0x0000001d74367207 */ /* 0x000fe40000000000 */
[----:B------:R-:W-:-:S02]  /*20ed0*/  SEL R52, R114, R27, P0 ;  /* 0x0000001b72347207 */ /* 0x000fc40000000000 */
[----:B--2---:R-:W-:Y:S02]  /*20ee0*/  SEL R55, R9, R58, P0 ;  /* 0x0000003a09377207 */ /* 0x004fe40000000000 */
[----:B------:R-:W-:Y:S02]  /*20ef0*/  SEL R62, R58, R9, P0 ;  /* 0x000000093a3e7207 */ /* 0x000fe40000000000 */
[----:B------:R-:W-:Y:S02]  /*20f00*/  SEL R68, R61, R68, P0 ;  /* 0x000000443d447207 */ /* 0x000fe40000000000 */
[----:B------:R-:W-:Y:S02]  /*20f10*/  SEL R66, R59, R66, P0 ;  /* 0x000000423b427207 */ /* 0x000fe40000000000 */
[----:B------:R-:W-:Y:S02]  /*20f20*/  SEL R92, R111, R92, P0 ;  /* 0x0000005c6f5c7207 */ /* 0x000fe40000000000 */
[----:B-1-3--:R-:W-:-:S07]  /*20f30*/  SEL R90, R109, R90, P0 ;  /* 0x0000005a6d5a7207 */ /* 0x00afce0000000000 */
.L_x_748:
[----:B------:R-:W-:Y:S05]  /*20f40*/  WARPSYNC.ALL ;  /* 0x0000000000007948 */ /* 0x000fea0003800000 */
[----:B------:R-:W-:Y:S01]  /*20f50*/  BAR.SYNC.DEFER_BLOCKING 0x1, 0x100 ;  /* 0x0044000000007b1d */ /* 0x000fe20000010000 */
[----:B0-----:R-:W-:Y:S02]  /*20f60*/  SEL R59, R4, R7, P0 ;  /* 0x00000007043b7207 */ /* 0x001fe40000000000 */
[----:B------:R-:W-:Y:S02]  /*20f70*/  SEL R61, R7, R4, P0 ;  /* 0x00000004073d7207 */ /* 0x000fe40000000000 */
[----:B------:R-:W-:Y:S01]  /*20f80*/  F2FP.BF16.F32.PACK_AB R4, R96, R99 ;  /* 0x000000636004723e */ /* 0x000fe200000010ff */
[----:B------:R-:W-:Y:S01]  /*20f90*/  ULDC.64 UR6, c[0x0][0xc08] ;  /* 0x0003020000067ab9 */ /* 0x000fe20000000a00 */
[----:B------:R-:W-:Y:S01]  /*20fa0*/  F2FP.BF16.F32.PACK_AB R5, R82, R49 ;  /* 0x000000315205723e */ /* 0x000fe200000010ff */
[----:B------:R-:W-:Y:S01]  /*20fb0*/  ULDC.64 UR4, c[0x0][0xc00] ;  /* 0x0003000000047ab9 */ /* 0x000fe20000000a00 */
[----:B------:R-:W-:-:S02]  /*20fc0*/  F2FP.BF16.F32.PACK_AB R6, R95, R97 ;  /* 0x000000615f06723e */ /* 0x000fc400000010ff */
[----:B------:R-:W-:Y:S02]  /*20fd0*/  F2FP.BF16.F32.PACK_AB R7, R83, R50 ;  /* 0x000000325307723e */ /* 0x000fe400000010ff */
[----:B------:R-:W-:Y:S02]  /*20fe0*/  SEL R58, R60, R14, P0 ;  /* 0x0000000e3c3a7207 */ /* 0x000fe40000000000 */
[----:B------:R-:W-:Y:S02]  /*20ff0*/  SEL R60, R14, R60, P0 ;  /* 0x0000003c0e3c7207 */ /* 0x000fe40000000000 */
[----:B------:R-:W-:Y:S02]  /*21000*/  F2FP.BF16.F32.PACK_AB R8, R93, R94 ;  /* 0x0000005e5d08723e */ /* 0x000fe400000010ff */
[----:B------:R-:W-:Y:S02]  /*21010*/  F2FP.BF16.F32.PACK_AB R9, R51, R53 ;  /* 0x000000353309723e */ /* 0x000fe400000010ff */
[----:B------:R-:W-:-:S02]  /*21020*/  F2FP.BF16.F32.PACK_AB R10, R74, R75 ;  /* 0x0000004b4a0a723e */ /* 0x000fc400000010ff */
[----:B------:R-:W-:Y:S01]  /*21030*/  F2FP.BF16.F32.PACK_AB R11, R52, R54 ;  /* 0x00000036340b723e */ /* 0x000fe200000010ff */
[----:B------:R-:W-:Y:S01]  /*21040*/  STSM.16.M88.4 [R35], R4 ;  /* 0x0000000423007844 */ /* 0x000fe20000000200 */
[----:B------:R-:W-:Y:S02]  /*21050*/  F2FP.BF16.F32.PACK_AB R12, R76, R2 ;  /* 0x000000024c0c723e */ /* 0x000fe400000010ff */
[----:B------:R-:W-:Y:S01]  /*21060*/  F2FP.BF16.F32.PACK_AB R13, R55, R63 ;  /* 0x0000003f370d723e */ /* 0x000fe200000010ff */
[----:B------:R-:W-:Y:S01]  /*21070*/  STSM.16.M88.4 [R105], R8 ;  /* 0x0000000869007844 */ /* 0x000fe20000000200 */
[----:B------:R-:W-:Y:S02]  /*21080*/  F2FP.BF16.F32.PACK_AB R14, R0, R3 ;  /* 0x00000003000e723e */ /* 0x000fe400000010ff */
[----:B------:R-:W-:Y:S02]  /*21090*/  F2FP.BF16.F32.PACK_AB R15, R62, R64 ;  /* 0x000000403e0f723e */ /* 0x000fe400000010ff */
        /* <DEDUP_REMOVED lines=10> */
[----:B------:R-:W-:Y:S02]  /*21140*/  F2FP.BF16.F32.PACK_AB R32, R42, R44 ;  /* 0x0000002c2a20723e */ /* 0x000fe400000010ff */
[----:B------:R-:W-:Y:S01]  /*21150*/  F2FP.BF16.F32.PACK_AB R33, R73, R85 ;  /* 0x000000554921723e */ /* 0x000fe200000010ff */
[----:B------:R-:W-:Y:S01]  /*21160*/  STSM.16.M88.4 [R100], R28 ;  /* 0x0000001c64007844 */ /* 0x000fe20000000200 */
[----:B------:R-:W-:Y:S01]  /*21170*/  F2FP.BF16.F32.PACK_AB R34, R43, R45 ;  /* 0x0000002d2b22723e */ /* 0x000fe200000010ff */
[----:B0-----:R-:W0:Y:S01]  /*21180*/  LDC R14, c[0x0][0xbe8] ;  /* 0x0002fa00ff0e7b82 */ /* 0x001e220000000800 */
[----:B------:R-:W-:Y:S02]  /*21190*/  F2FP.BF16.F32.PACK_AB R35, R84, R86 ;  /* 0x000000565423723e */ /* 0x000fe400000010ff */
[----:B------:R-:W-:-:S02]  /*211a0*/  F2FP.BF16.F32.PACK_AB R4, R46, R48 ;  /* 0x000000302e04723e */ /* 0x000fc400000010ff */
[----:B------:R-:W-:Y:S01]  /*211b0*/  F2FP.BF16.F32.PACK_AB R5, R87, R91 ;  /* 0x0000005b5705723e */ /* 0x000fe200000010ff */
[----:B------:R-:W-:Y:S01]  /*211c0*/  STSM.16.M88.4 [R101], R32 ;  /* 0x0000002065007844 */ /* 0x000fe20000000200 */
[----:B------:R-:W-:Y:S02]  /*211d0*/  F2FP.BF16.F32.PACK_AB R6, R47, R77 ;  /* 0x0000004d2f06723e */ /* 0x000fe400000010ff */
[----:B------:R-:W-:Y:S02]  /*211e0*/  F2FP.BF16.F32.PACK_AB R7, R90, R92 ;  /* 0x0000005c5a07723e */ /* 0x000fe400000010ff */
[----:B------:R-:W-:Y:S02]  /*211f0*/  F2FP.BF16.F32.PACK_AB R8, R78, R80 ;  /* 0x000000504e08723e */ /* 0x000fe400000010ff */
[----:B------:R-:W-:Y:S01]  /*21200*/  F2FP.BF16.F32.PACK_AB R10, R79, R81 ;  /* 0x000000514f0a723e */ /* 0x000fe200000010ff */
[----:B------:R-:W-:Y:S01]  /*21210*/  STSM.16.M88.4 [R102], R4 ;  /* 0x0000000466007844 */ /* 0x000fe20000000200 */
[----:B------:R-:W-:-:S02]  /*21220*/  F2FP.BF16.F32.PACK_AB R9, R59, R58 ;  /* 0x0000003a3b09723e */ /* 0x000fc400000010ff */
[----:B------:R-:W-:Y:S02]  /*21230*/  F2FP.BF16.F32.PACK_AB R11, R61, R60 ;  /* 0x0000003c3d0b723e */ /* 0x000fe400000010ff */
[----:B------:R-:W-:Y:S02]  /*21240*/  ISETP.NE.U32.AND P3, PT, RZ, UR6, PT ;  /* 0x00000006ff007c0c */ /* 0x000fe4000bf65070 */
[----:B------:R-:W-:Y:S01]  /*21250*/  ISETP.NE.U32.AND P0, PT, RZ, UR4, PT ;  /* 0x00000004ff007c0c */ /* 0x000fe2000bf05070 */
[----:B------:R2:W-:Y:S01]  /*21260*/  STSM.16.M88.4 [R103], R8 ;  /* 0x0000000867007844 */ /* 0x0005e20000000200 */
[----:B------:R-:W-:Y:S01]  /*21270*/  BAR.SYNC.DEFER_BLOCKING 0x1, 0x100 ;  /* 0x0044000000007b1d */ /* 0x000fe20000010000 */
[----:B------:R-:W-:Y:S02]  /*21280*/  ISETP.NE.AND.EX P3, PT, RZ, UR7, PT, P3 ;  /* 0x00000007ff007c0c */ /* 0x000fe4000bf65330 */
[----:B------:R-:W-:Y:S02]  /*21290*/  IADD3 R12, P1, R212, UR4, RZ ;  /* 0x00000004d40c7c10 */ /* 0x000fe4000ff3e0ff */
[----:B------:R-:W-:-:S02]  /*212a0*/  ISETP.NE.AND.EX P0, PT, RZ, UR5, PT, P0 ;  /* 0x00000005ff007c0c */ /* 0x000fc4000bf05300 */
[----:B------:R-:W-:-:S07]  /*212b0*/  IADD3.X R13, R213, UR5, RZ, P1, !PT ;  /* 0x00000005d50d7c10 */ /* 0x000fce0008ffe4ff */
[----:B------:R-:W-:Y:S01]  /*212c0*/  @P3 IADD3 R212, P1, R212, UR6, RZ ;  /* 0x00000006d4d43c10 */ /* 0x000fe2000ff3e0ff */
[----:B------:R-:W-:Y:S02]  /*212d0*/  ULDC UR6, c[0x0][0xa88] ;  /* 0x0002a20000067ab9 */ /* 0x000fe40000000800 */
[----:B-1----:R-:W-:Y:S02]  /*212e0*/  MOV R25, UR6 ;  /* 0x0000000600197c02 */ /* 0x002fe40008000f00 */
[----:B------:R-:W-:Y:S01]  /*212f0*/  @P3 IADD3.X R213, R213, UR7, RZ, P1, !PT ;  /* 0x00000007d5d53c10 */ /* 0x000fe20008ffe4ff */
[----:B------:R1:W5:Y:S04]  /*21300*/  @P0 LDG.E R98, desc[UR54][R12.64] ;  /* 0x000000360c620981 */ /* 0x000368000c1e1900 */
[----:B------:R1:W5:Y:S01]  /*21310*/  @P3 LDG.E R25, desc[UR54][R212.64] ;  /* 0x00000036d4193981 */ /* 0x000362000c1e1900 */
[----:B--2---:R-:W-:Y:S01]  /*21320*/  IMAD.MOV.U32 R10, RZ, RZ, 0x9b8 ;  /* 0x000009b8ff0a7424 */ /* 0x004fe200078e00ff */
[----:B------:R-:W-:-:S02]  /*21330*/  ISETP.GT.AND P2, PT, R211, 0x1, PT ;  /* 0x00000001d300780c */ /* 0x000fc40003f44270 */
[----:B0-----:R-:W-:Y:S02]  /*21340*/  ISETP.NE.AND P1, PT, R14, 0x1, PT ;  /* 0x000000010e00780c */ /* 0x001fe40003f25270 */
[----:B------:R-:W-:-:S04]  /*21350*/  SEL R10, R10, 0x978, P2 ;  /* 0x000009780a0a7807 */ /* 0x000fc80001000000 */
[----:B------:R1:W0:Y:S08]  /*21360*/  LDC.64 R4, c[0x0][R10+0x220] ;  /* 0x000088000a047b82 */ /* 0x0002300000000a00 */
[----:B------:R1:W2:Y:S08]  /*21370*/  LDC.64 R6, c[0x0][R10+0x218] ;  /* 0x000086000a067b82 */ /* 0x0002b00000000a00 */
[----:B------:R1:W3:Y:S01]  /*21380*/  LDC.64 R8, c[0x0][R10+0x228] ;  /* 0x00008a000a087b82 */ /* 0x0002e20000000a00 */
[----:B------:R-:W-:Y:S05]  /*21390*/  @P3 BRA `(.L_x_498) ;  /* 0x0000000000103947 */ /* 0x000fea0003800000 */
[----:B------:R-:W-:Y:S05]  /*213a0*/  @!P0 BRA `(.L_x_498) ;  /* 0x00000000000c8947 */ /* 0x000fea0003800000 */
[----:B------:R-:W4:Y:S04]  /*213b0*/  LDG.E R24, desc[UR54][R12.64] ;  /* 0x000000360c187981 */ /* 0x000f28000c1e1900 */
[----:B-----5:R-:W4:Y:S02]  /*213c0*/  LDG.E R25, desc[UR54][R12.64+0x4] ;  /* 0x000004360c197981 */ /* 0x020f24000c1e1900 */
[----:B----4-:R-:W-:-:S07]  /*213d0*/  IMAD.IADD R25, R25, 0x1, -R24 ;  /* 0x0000000119197824 */ /* 0x010fce00078e0a18 */
.L_x_498:
[----:B------:R-:W4:Y:S01]  /*213e0*/  LDL R26, [R1+0x64] ;  /* 0x00006400011a7983 */ /* 0x000f220000100800 */
[----:B-1----:R-:W1:Y:S01]  /*213f0*/  LDC.64 R10, c[0x0][R10+0x210] ;  /* 0x000084000a0a7b82 */ /* 0x002e620000000a00 */
[----:B------:R-:W-:Y:S01]  /*21400*/  ISETP.NE.U32.AND P0, PT, RZ, UR4, PT ;  /* 0x00000004ff007c0c */ /* 0x000fe2000bf05070 */
[-C--:B--2---:R-:W-:Y:S01]  /*21410*/  IMAD R29, R7, R204.reuse, RZ ;  /* 0x000000cc071d7224 */ /* 0x084fe200078e02ff */
[----:B------:R-:W2:Y:S01]  /*21420*/  LDL R28, [R1+0x5c] ;  /* 0x00005c00011c7983 */ /* 0x000ea20000100800 */
[----:B------:R-:W-:Y:S01]  /*21430*/  IMAD.WIDE.U32 R6, R6, R204, RZ ;  /* 0x000000cc06067225 */ /* 0x000fe200078e00ff */
[----:B------:R-:W-:-:S03]  /*21440*/  ISETP.NE.AND.EX P0, PT, RZ, UR5, PT, P0 ;  /* 0x00000005ff007c0c */ /* 0x000fc6000bf05300 */
[----:B------:R-:W1:Y:S01]  /*21450*/  @P1 LDC R24, c[0x0][0xbec] ;  /* 0x0002fb00ff181b82 */ /* 0x000e620000000800 */
[----:B------:R-:W-:Y:S02]  /*21460*/  SEL R15, R206, RZ, !P0 ;  /* 0x000000ffce0f7207 */ /* 0x000fe40004000000 */
[----:B------:R-:W-:-:S03]  /*21470*/  SEL R27, R214, RZ, !P0 ;  /* 0x000000ffd61b7207 */ /* 0x000fc60004000000 */
[----:B0-----:R-:W-:Y:S02]  /*21480*/  IMAD R5, R5, R15, RZ ;  /* 0x0000000f05057224 */ /* 0x001fe400078e02ff */
[----:B------:R-:W0:Y:S02]  /*21490*/  @P1 LDC R33, c[0x0][0xbf0] ;  /* 0x0002fc00ff211b82 */ /* 0x000e240000000800 */
[C---:B------:R-:W-:Y:S02]  /*214a0*/  IMAD R31, R4.reuse, R27, R5 ;  /* 0x0000001b041f7224 */ /* 0x040fe400078e0205 */
[----:B------:R-:W-:-:S04]  /*214b0*/  IMAD.WIDE.U32 R4, R4, R15, RZ ;  /* 0x0000000f04047225 */ /* 0x000fc800078e00ff */
[----:B------:R-:W1:Y:S01]  /*214c0*/  LDC.64 R12, c[0x0][0xba8] ;  /* 0x0002ea00ff0c7b82 */ /* 0x000e620000000a00 */
[--C-:B-----5:R-:W-:Y:S01]  /*214d0*/  IADD3 R6, P0, P3, R4, R6, R98.reuse ;  /* 0x0000000604067210 */ /* 0x120fe20007b1e062 */
[----:B------:R-:W-:Y:S01]  /*214e0*/  IMAD.IADD R31, R5, 0x1, R31 ;  /* 0x00000001051f7824 */ /* 0x000fe200078e021f */
[----:B------:R-:W-:Y:S02]  /*214f0*/  SEL R27, R217, RZ, P2 ;  /* 0x000000ffd91b7207 */ /* 0x000fe40001000000 */
[----:B------:R-:W-:Y:S02]  /*21500*/  IADD3 R7, R7, R29, RZ ;  /* 0x0000001d07077210 */ /* 0x000fe40007ffe0ff */
[----:B------:R-:W-:Y:S01]  /*21510*/  SHF.R.S32.HI R100, RZ, 0x1f, R98 ;  /* 0x0000001fff647819 */ /* 0x000fe20000011462 */
[-C--:B---3--:R-:W-:Y:S02]  /*21520*/  IMAD R29, R9, R27.reuse, RZ ;  /* 0x0000001b091d7224 */ /* 0x088fe400078e02ff */
[----:B------:R-:W-:Y:S01]  /*21530*/  IMAD.WIDE.U32 R8, R8, R27, RZ ;  /* 0x0000001b08087225 */ /* 0x000fe200078e00ff */
[----:B------:R-:W-:-:S04]  /*21540*/  IADD3.X R7, R31, R7, R100, P0, P3 ;  /* 0x000000071f077210 */ /* 0x000fc800007e6464 */
[----:B------:R-:W-:Y:S01]  /*21550*/  IADD3 R29, R9, R29, RZ ;  /* 0x0000001d091d7210 */ /* 0x000fe20007ffe0ff */
[----:B-1----:R-:W1:Y:S08]  /*21560*/  @!P2 LDC R12, c[0x0][0xb50] ;  /* 0x0002d400ff0cab82 */ /* 0x002e700000000800 */
[----:B------:R-:W3:Y:S01]  /*21570*/  @!P2 LDC R13, c[0x0][0xb54] ;  /* 0x0002d500ff0dab82 */ /* 0x000ee20000000800 */
[----:B----4-:R-:W-:-:S02]  /*21580*/  IMAD R35, R215, 0x80, R26 ;  /* 0x00000080d7237824 */ /* 0x010fc400078e021a */
[----:B------:R-:W4:Y:S02]  /*21590*/  S2R R26, SR_TID.X ;  /* 0x00000000001a7919 */ /* 0x000f240000002100 */
[----:B------:R-:W-:-:S04]  /*215a0*/  @P1 IMAD.HI.U32 R4, R35, R24, RZ ;  /* 0x0000001823041227 */ /* 0x000fc800078e00ff */
[----:B------:R-:W-:Y:S01]  /*215b0*/  IMAD.MOV.U32 R5, RZ, RZ, R35 ;  /* 0x000000ffff057224 */ /* 0x000fe200078e0023 */
[----:B0-----:R-:W-:-:S05]  /*215c0*/  @P1 SHF.R.U32.HI R5, RZ, R33, R4 ;  /* 0x00000021ff051219 */ /* 0x001fca0000011604 */
[--C-:B------:R-:W-:Y:S01]  /*215d0*/  IMAD.MOV R27, RZ, RZ, -R5.reuse ;  /* 0x000000ffff1b7224 */ /* 0x100fe200078e0a05 */
[----:B------:R-:W-:Y:S02]  /*215e0*/  IADD3 R8, P0, P3, R5, R6, R8 ;  /* 0x0000000605087210 */ /* 0x000fe40007b1e008 */
[----:B------:R-:W-:Y:S01]  /*215f0*/  SHF.R.S32.HI R4, RZ, 0x1f, R5 ;  /* 0x0000001fff047819 */ /* 0x000fe20000011405 */
[----:B------:R-:W-:-:S03]  /*21600*/  IMAD R5, R14, R27, R35 ;  /* 0x0000001b0e057224 */ /* 0x000fc600078e0223 */
[----:B------:R-:W-:Y:S01]  /*21610*/  IADD3.X R9, R4, R7, R29, P0, P3 ;  /* 0x0000000704097210 */ /* 0x000fe200007e641d */
[-C--:B------:R-:W-:Y:S01]  /*21620*/  IMAD R4, R11, R5.reuse, RZ ;  /* 0x000000050b047224 */ /* 0x080fe200078e02ff */
[----:B------:R-:W-:Y:S01]  /*21630*/  SHF.R.S32.HI R7, RZ, 0x1f, R5 ;  /* 0x0000001fff077819 */ /* 0x000fe20000011405 */
[----:B------:R-:W-:-:S04]  /*21640*/  IMAD.WIDE.U32 R8, R10, R5, R8 ;  /* 0x000000050a087225 */ /* 0x000fc800078e0008 */
[----:B------:R-:W-:Y:S02]  /*21650*/  IMAD R7, R10, R7, R4 ;  /* 0x000000070a077224 */ /* 0x000fe400078e0204 */
[----:B----4-:R-:W-:Y:S01]  /*21660*/  VIADD R30, R26, 0xffffff80 ;  /* 0xffffff801a1e7836 */ /* 0x010fe20000000000 */
[----:B-1----:R-:W-:Y:S01]  /*21670*/  LEA R12, P0, R8, R12, 0x2 ;  /* 0x0000000c080c7211 */ /* 0x002fe200078010ff */
[----:B------:R-:W-:-:S03]  /*21680*/  IMAD.IADD R4, R9, 0x1, R7 ;  /* 0x0000000109047824 */ /* 0x000fc600078e0207 */
[----:B------:R-:W-:Y:S02]  /*21690*/  SHF.R.S32.HI R26, RZ, 0x1f, R30 ;  /* 0x0000001fff1a7819 */ /* 0x000fe4000001141e */
[----:B---3--:R-:W-:Y:S02]  /*216a0*/  LEA.HI.X R13, R8, R13, R4, 0x2, P0 ;  /* 0x0000000d080d7211 */ /* 0x008fe400000f1404 */
[----:B------:R-:W-:Y:S01]  /*216b0*/  LEA.HI R26, R26, R30, RZ, 0x7 ;  /* 0x0000001e1a1a7211 */ /* 0x000fe200078f38ff */
[----:B------:R-:W-:Y:S03]  /*216c0*/  SHFL.IDX PT, R4, R12, RZ, 0x1c1f ;  /* 0x001c1fff0c047589 */ /* 0x000fe600000e0000 */
[----:B------:R-:W-:Y:S01]  /*216d0*/  LOP3.LUT R26, R26, 0xffffff80, RZ, 0xc0, !PT ;  /* 0xffffff801a1a7812 */ /* 0x000fe200078ec0ff */
[----:B------:R-:W0:Y:S01]  /*216e0*/  SHFL.IDX PT, R5, R13, RZ, 0x1c1f ;  /* 0x001c1fff0d057589 */ /* 0x000e2200000e0000 */
[----:B--2---:R-:W-:-:S03]  /*216f0*/  LEA R29, R215, R28, 0x7 ;  /* 0x0000001cd71d7211 */ /* 0x004fc600078e38ff */
[----:B------:R-:W-:Y:S01]  /*21700*/  SHFL.IDX PT, R6, R12, 0x1, 0x1c1f ;  /* 0x003c1f000c067f89 */ /* 0x000fe200000e0000 */
[----:B------:R-:W-:-:S03]  /*21710*/  IMAD.IADD R26, R30, 0x1, -R26 ;  /* 0x000000011e1a7824 */ /* 0x000fc600078e0a1a */
[----:B------:R-:W1:Y:S01]  /*21720*/  SHFL.IDX PT, R7, R13, 0x1, 0x1c1f ;  /* 0x003c1f000d077f89 */ /* 0x000e6200000e0000 */
[----:B------:R-:W-:Y:S01]  /*21730*/  IMAD R10, R25, R14, RZ ;  /* 0x0000000e190a7224 */ /* 0x000fe200078e02ff */
[----:B------:R-:W-:Y:S01]  /*21740*/  LOP3.LUT P0, RZ, R26, 0x3, RZ, 0xc0, !PT ;  /* 0x000000031aff7812 */ /* 0x000fe2000780c0ff */
[----:B------:R-:W-:-:S03]  /*21750*/  VIADD R24, R29, 0x8 ;  /* 0x000000081d187836 */ /* 0x000fc60000000000 */
[-C--:B------:R-:W-:Y:S02]  /*21760*/  ISETP.GE.OR P3, PT, R29, R10.reuse, P0 ;  /* 0x0000000a1d00720c */ /* 0x080fe40000766670 */
[----:B------:R-:W-:-:S11]  /*21770*/  ISETP.GE.OR P0, PT, R24, R10, P0 ;  /* 0x0000000a1800720c */ /* 0x000fd60000706670 */
[----:B0-----:R0:W-:Y:S04]  /*21780*/  @!P3 ST.E desc[UR54][R4.64], R88 ;  /* 0x000000580400b985 */ /* 0x0011e8000c101936 */
[----:B-1----:R0:W-:Y:S01]  /*21790*/  @!P0 ST.E desc[UR54][R6.64], R89 ;  /* 0x0000005906008985 */ /* 0x0021e2000c101936 */
[----:B------:R-:W-:Y:S05]  /*217a0*/  @P2 BRA `(.L_x_499) ;  /* 0x0000000800bc2947 */ /* 0x000fea0003800000 */
[----:B------:R-:W-:Y:S01]  /*217b0*/  IMAD R3, R236, 0x40, R203 ;  /* 0x00000040ec037824 */ /* 0x000fe200078e02cb */
[----:B------:R-:W1:Y:S01]  /*217c0*/  @P1 LDC R11, c[0x0][0xbec] ;  /* 0x0002fb00ff0b1b82 */ /* 0x000e620000000800 */
[----:B------:R-:W-:Y:S02]  /*217d0*/  ULDC.64 UR4, c[0x0][0xaa0] ;  /* 0x0002a80000047ab9 */ /* 0x000fe40000000a00 */
[----:B------:R-:W-:-:S03]  /*217e0*/  IMAD.WIDE R56, R3, 0x2, R56 ;  /* 0x0000000203387825 */ /* 0x000fc600078e0238 */
[C---:B------:R-:W-:Y:S02]  /*217f0*/  IADD3 R29, P0, R56.reuse, 0x2000, RZ ;  /* 0x00002000381d7810 */ /* 0x040fe40007f1e0ff */
[----:B------:R-:W2:Y:S01]  /*21800*/  @P1 LDC R13, c[0x0][0xbf0] ;  /* 0x0002fc00ff0d1b82 */ /* 0x000ea20000000800 */
[----:B------:R-:W-:Y:S02]  /*21810*/  IADD3 R25, P5, R56, 0x1000, RZ ;  /* 0x0000100038197810 */ /* 0x000fe40007fbe0ff */
[----:B------:R-:W-:Y:S02]  /*21820*/  LOP3.LUT R28, R29, 0x380, RZ, 0xc0, !PT ;  /* 0x000003801d1c7812 */ /* 0x000fe400078ec0ff */
[----:B------:R-:W-:Y:S02]  /*21830*/  LOP3.LUT R24, R25, 0x380, RZ, 0xc0, !PT ;  /* 0x0000038019187812 */ /* 0x000fe400078ec0ff */
[----:B------:R-:W-:Y:S02]  /*21840*/  SHF.R.U64 R28, R28, 0x3, RZ ;  /* 0x000000031c1c7819 */ /* 0x000fe400000012ff */
[----:B------:R-:W-:-:S02]  /*21850*/  SHF.R.U64 R24, R24, 0x3, RZ ;  /* 0x0000000318187819 */ /* 0x000fc400000012ff */
[----:B------:R-:W-:Y:S02]  /*21860*/  LOP3.LUT R28, R28, R29, RZ, 0x3c, !PT ;  /* 0x0000001d1c1c7212 */ /* 0x000fe400078e3cff */
[----:B------:R-:W-:Y:S02]  /*21870*/  IADD3.X R29, RZ, R57, RZ, P0, !PT ;  /* 0x00000039ff1d7210 */ /* 0x000fe400007fe4ff */
[----:B------:R-:W-:Y:S02]  /*21880*/  IADD3 R3, P0, R56, 0x7000, RZ ;  /* 0x0000700038037810 */ /* 0x000fe40007f1e0ff */
[----:B------:R-:W-:Y:S01]  /*21890*/  LOP3.LUT R24, R24, R25, RZ, 0x3c, !PT ;  /* 0x0000001918187212 */ /* 0x000fe200078e3cff */
[--C-:B------:R-:W-:Y:S01]  /*218a0*/  IMAD.X R25, RZ, RZ, R57.reuse, P5 ;  /* 0x000000ffff197224 */ /* 0x100fe200028e0639 */
[----:B------:R-:W-:Y:S01]  /*218b0*/  LOP3.LUT R0, R3, 0x380, RZ, 0xc0, !PT ;  /* 0x0000038003007812 */ /* 0x000fe200078ec0ff */
[----:B------:R-:W-:Y:S01]  /*218c0*/  IMAD.X R49, RZ, RZ, R57, P0 ;  /* 0x000000ffff317224 */ /* 0x000fe200000e0639 */
[C---:B------:R-:W-:Y:S01]  /*218d0*/  IADD3 R33, P2, R56.reuse, 0x3000, RZ ;  /* 0x0000300038217810 */ /* 0x040fe20007f5e0ff */
[----:B------:R-:W5:Y:S01]  /*218e0*/  LD.E.128 R28, desc[UR54][R28.64] ;  /* 0x000000361c1c7980 */ /* 0x000f62000c101d00 */
[----:B------:R-:W-:-:S02]  /*218f0*/  IADD3 R37, P3, R56, 0x4000, RZ ;  /* 0x0000400038257810 */ /* 0x000fc40007f7e0ff */
[C---:B------:R-:W-:Y:S01]  /*21900*/  IADD3 R41, P4, R56.reuse, 0x5000, RZ ;  /* 0x0000500038297810 */ /* 0x040fe20007f9e0ff */
[----:B------:R-:W5:Y:S01]  /*21910*/  LD.E.128 R24, desc[UR54][R24.64] ;  /* 0x0000003618187980 */ /* 0x000f62000c101d00 */
[----:B------:R-:W-:Y:S02]  /*21920*/  IADD3 R45, P5, R56, 0x6000, RZ ;  /* 0x00006000382d7810 */ /* 0x000fe40007fbe0ff */
[----:B------:R-:W-:Y:S02]  /*21930*/  SHF.R.U64 R0, R0, 0x3, RZ ;  /* 0x0000000300007819 */ /* 0x000fe400000012ff */
[----:B------:R-:W-:Y:S02]  /*21940*/  LOP3.LUT R32, R33, 0x380, RZ, 0xc0, !PT ;  /* 0x0000038021207812 */ /* 0x000fe400078ec0ff */
[----:B------:R-:W-:Y:S02]  /*21950*/  LOP3.LUT R36, R37, 0x380, RZ, 0xc0, !PT ;  /* 0x0000038025247812 */ /* 0x000fe400078ec0ff */
[----:B------:R-:W-:-:S02]  /*21960*/  LOP3.LUT R40, R41, 0x380, RZ, 0xc0, !PT ;  /* 0x0000038029287812 */ /* 0x000fc400078ec0ff */
[----:B------:R-:W-:Y:S02]  /*21970*/  LOP3.LUT R44, R45, 0x380, RZ, 0xc0, !PT ;  /* 0x000003802d2c7812 */ /* 0x000fe400078ec0ff */
[----:B0-----:R-:W-:Y:S02]  /*21980*/  LOP3.LUT R5, R56, 0x380, RZ, 0xc0, !PT ;  /* 0x0000038038057812 */ /* 0x001fe400078ec0ff */
[----:B------:R-:W-:Y:S01]  /*21990*/  LOP3.LUT R48, R0, R3, RZ, 0x3c, !PT ;  /* 0x0000000300307212 */ /* 0x000fe200078e3cff */
[----:B------:R-:W-:Y:S01]  /*219a0*/  IMAD R3, R100, UR4, RZ ;  /* 0x0000000464037c24 */ /* 0x000fe2000f8e02ff */
[----:B------:R-:W-:Y:S02]  /*219b0*/  SHF.R.U64 R32, R32, 0x3, RZ ;  /* 0x0000000320207819 */ /* 0x000fe400000012ff */
[----:B------:R-:W-:Y:S02]  /*219c0*/  SHF.R.U64 R36, R36, 0x3, RZ ;  /* 0x0000000324247819 */ /* 0x000fe400000012ff */
[----:B------:R-:W-:-:S02]  /*219d0*/  SHF.R.U64 R40, R40, 0x3, RZ ;  /* 0x0000000328287819 */ /* 0x000fc400000012ff */
[----:B------:R-:W-:Y:S01]  /*219e0*/  SHF.R.U64 R44, R44, 0x3, RZ ;  /* 0x000000032c2c7819 */ /* 0x000fe200000012ff */
[C---:B------:R-:W-:Y:S01]  /*219f0*/  IMAD R9, R98.reuse, UR5, R3 ;  /* 0x0000000562097c24 */ /* 0x040fe2000f8e0203 */
[----:B------:R-:W-:Y:S01]  /*21a00*/  SHF.R.U64 R5, R5, 0x3, RZ ;  /* 0x0000000305057819 */ /* 0x000fe200000012ff */
[----:B------:R-:W-:Y:S01]  /*21a10*/  IMAD.WIDE.U32 R2, R98, UR4, RZ ;  /* 0x0000000462027c25 */ /* 0x000fe2000f8e00ff */
[----:B------:R-:W-:Y:S01]  /*21a20*/  LOP3.LUT R32, R32, R33, RZ, 0x3c, !PT ;  /* 0x0000002120207212 */ /* 0x000fe200078e3cff */
[----:B------:R-:W-:Y:S01]  /*21a30*/  ULDC.64 UR4, c[0x0][0xae8] ;  /* 0x0002ba0000047ab9 */ /* 0x000fe20000000a00 */
[----:B------:R-:W-:Y:S01]  /*21a40*/  LOP3.LUT R36, R36, R37, RZ, 0x3c, !PT ;  /* 0x0000002524247212 */ /* 0x000fe200078e3cff */
[--C-:B------:R-:W-:Y:S01]  /*21a50*/  IMAD.X R33, RZ, RZ, R57.reuse, P2 ;  /* 0x000000ffff217224 */ /* 0x100fe200010e0639 */
[----:B------:R-:W-:Y:S01]  /*21a60*/  LOP3.LUT R40, R40, R41, RZ, 0x3c, !PT ;  /* 0x0000002928287212 */ /* 0x000fe200078e3cff */
[--C-:B------:R-:W-:Y:S01]  /*21a70*/  IMAD.X R37, RZ, RZ, R57.reuse, P3 ;  /* 0x000000ffff257224 */ /* 0x100fe200018e0639 */
[----:B------:R-:W-:Y:S01]  /*21a80*/  LOP3.LUT R44, R44, R45, RZ, 0x3c, !PT ;  /* 0x0000002d2c2c7212 */ /* 0x000fe200078e3cff */
[----:B------:R-:W-:Y:S01]  /*21a90*/  IMAD.X R41, RZ, RZ, R57, P4 ;  /* 0x000000ffff297224 */ /* 0x000fe200020e0639 */
[----:B------:R-:W-:Y:S01]  /*21aa0*/  IADD3.X R45, RZ, R57, RZ, P5, !PT ;  /* 0x00000039ff2d7210 */ /* 0x000fe20002ffe4ff */
[----:B------:R-:W-:Y:S01]  /*21ab0*/  IMAD R0, R210, 0x20, R236 ;  /* 0x00000020d2007824 */ /* 0x000fe200078e02ec */
[----:B------:R-:W-:Y:S01]  /*21ac0*/  LOP3.LUT R56, R5, R56, RZ, 0x3c, !PT ;  /* 0x0000003805387212 */ /* 0x000fe200078e3cff */
[----:B------:R-:W-:Y:S01]  /*21ad0*/  IMAD.IADD R3, R3, 0x1, R9 ;  /* 0x0000000103037824 */ /* 0x000fe200078e0209 */
[----:B------:R-:W5:Y:S01]  /*21ae0*/  LD.E.128 R32, desc[UR54][R32.64] ;  /* 0x0000003620207980 */ /* 0x000f62000c101d00 */
[----:B------:R-:W-:Y:S01]  /*21af0*/  SHF.R.S32.HI R8, RZ, 0x1f, R15 ;  /* 0x0000001fff087819 */ /* 0x000fe2000001140f */
[----:B------:R-:W-:-:S02]  /*21b00*/  IMAD.WIDE.U32 R2, R204, UR4, R2 ;  /* 0x00000004cc027c25 */ /* 0x000fc4000f8e0002 */
[----:B------:R0:W5:Y:S01]  /*21b10*/  LD.E.128 R4, desc[UR54][R56.64] ;  /* 0x0000003638047980 */ /* 0x000162000c101d00 */
[----:B------:R-:W-:-:S03]  /*21b20*/  LEA R12, R215, R0, 0x7 ;  /* 0x00000000d70c7211 */ /* 0x000fc600078e38ff */
[----:B------:R-:W5:Y:S04]  /*21b30*/  LD.E.128 R36, desc[UR54][R36.64] ;  /* 0x0000003624247980 */ /* 0x000f68000c101d00 */
[----:B------:R-:W5:Y:S04]  /*21b40*/  LD.E.128 R40, desc[UR54][R40.64] ;  /* 0x0000003628287980 */ /* 0x000f68000c101d00 */
[----:B------:R-:W5:Y:S04]  /*21b50*/  LD.E.128 R44, desc[UR54][R44.64] ;  /* 0x000000362c2c7980 */ /* 0x000f68000c101d00 */
[----:B------:R-:W5:Y:S01]  /*21b60*/  LD.E.128 R48, desc[UR54][R48.64] ;  /* 0x0000003630307980 */ /* 0x000f62000c101d00 */
[----:B------:R-:W-:Y:S01]  /*21b70*/  @!PT LDS RZ, [RZ] ;  /* 0x00000000fffff984 */ /* 0x000fe20000000800 */
[----:B------:R-:W-:Y:S01]  /*21b80*/  @!PT LDS RZ, [RZ] ;  /* 0x00000000fffff984 */ /* 0x000fe20000000800 */
[----:B------:R-:W-:Y:S01]  /*21b90*/  @!PT LDS RZ, [RZ] ;  /* 0x00000000fffff984 */ /* 0x000fe20000000800 */
[----:B------:R-:W-:Y:S01]  /*21ba0*/  @!PT LDS RZ, [RZ] ;  /* 0x00000000fffff984 */ /* 0x000fe20000000800 */
[----:B------:R3:W-:Y:S06]  /*21bb0*/  MEMBAR.ALL.CTA ;  /* 0x0000000000007992 */ /* 0x0007ec0000008000 */
[----:B---3--:R-:W3:Y:S01]  /*21bc0*/  FENCE.VIEW.ASYNC.S ;  /* 0x00000000000073c6 */ /* 0x008ee20000000000 */
[----:B------:R-:W-:Y:S01]  /*21bd0*/  IMAD R3, R204, UR5, R3 ;  /* 0x00000005cc037c24 */ /* 0x000fe2000f8e0203 */
[----:B------:R-:W-:Y:S01]  /*21be0*/  ULDC.64 UR4, c[0x0][0xaf0] ;  /* 0x0002bc0000047ab9 */ /* 0x000fe20000000a00 */
[----:B-1----:R-:W-:-:S04]  /*21bf0*/  @P1 IMAD.HI.U32 R0, R12, R11, RZ ;  /* 0x0000000b0c001227 */ /* 0x002fc800078e00ff */
[----:B------:R-:W-:Y:S02]  /*21c00*/  IMAD R8, R8, UR4, RZ ;  /* 0x0000000408087c24 */ /* 0x000fe4000f8e02ff */
[----:B------:R-:W-:Y:S01]  /*21c10*/  IMAD.MOV.U32 R9, RZ, RZ, R12 ;  /* 0x000000ffff097224 */ /* 0x000fe200078e000c */
[----:B--2---:R-:W-:Y:S01]  /*21c20*/  @P1 SHF.R.U32.HI R9, RZ, R13, R0 ;  /* 0x0000000dff091219 */ /* 0x004fe20000011600 */
[C---:B------:R-:W-:Y:S02]  /*21c30*/  IMAD R11, R15.reuse, UR5, R8 ;  /* 0x000000050f0b7c24 */ /* 0x040fe4000f8e0208 */
[----:B------:R-:W-:Y:S01]  /*21c40*/  IMAD.WIDE.U32 R2, R15, UR4, R2 ;  /* 0x000000040f027c25 */ /* 0x000fe2000f8e0002 */
[----:B------:R-:W-:Y:S01]  /*21c50*/  SHF.R.S32.HI R8, RZ, 0x1f, R9 ;  /* 0x0000001fff087819 */ /* 0x000fe20000011409 */
[----:B------:R-:W-:Y:S01]  /*21c60*/  ULDC.64 UR4, c[0x0][0xae0] ;  /* 0x0002b80000047ab9 */ /* 0x000fe20000000a00 */
[----:B------:R-:W-:Y:S01]  /*21c70*/  IADD3 R0, R16, 0x29820, RZ ;  /* 0x0002982010007810 */ /* 0x000fe20007ffe0ff */
[----:B------:R-:W-:-:S02]  /*21c80*/  IMAD.IADD R3, R3, 0x1, R11 ;  /* 0x0000000103037824 */ /* 0x000fc400078e020b */
[----:B------:R-:W-:Y:S01]  /*21c90*/  IMAD.MOV R11, RZ, RZ, -R9 ;  /* 0x000000ffff0b7224 */ /* 0x000fe200078e0a09 */
[----:B------:R-:W-:Y:S01]  /*21ca0*/  PRMT R0, RZ, 0x654, R0 ;  /* 0x00000654ff007816 */ /* 0x000fe20000000000 */
[----:B------:R-:W-:Y:S02]  /*21cb0*/  IMAD R8, R8, UR4, RZ ;  /* 0x0000000408087c24 */ /* 0x000fe4000f8e02ff */
[----:B------:R-:W-:Y:S01]  /*21cc0*/  IMAD R11, R14, R11, R12 ;  /* 0x0000000b0e0b7224 */ /* 0x000fe200078e020c */
[----:B---3--:R1:W-:Y:S01]  /*21cd0*/  SYNCS.ARRIVE.TRANS64.RED.A1T0 RZ, [R0+URZ], RZ ;  /* 0x000000ff00ff79a7 */ /* 0x0083e2000810043f */
[C---:B------:R-:W-:Y:S02]  /*21ce0*/  IMAD R13, R9.reuse, UR5, R8 ;  /* 0x00000005090d7c24 */ /* 0x040fe4000f8e0208 */
[----:B------:R-:W-:Y:S01]  /*21cf0*/  IMAD.WIDE.U32 R2, R9, UR4, R2 ;  /* 0x0000000409027c25 */ /* 0x000fe2000f8e0002 */
[----:B------:R-:W-:Y:S01]  /*21d00*/  ULDC.64 UR4, c[0x0][0xad8] ;  /* 0x0002b60000047ab9 */ /* 0x000fe20000000a00 */
[----:B-1----:R-:W-:-:S02]  /*21d10*/  SHF.R.S32.HI R0, RZ, 0x1f, R11 ;  /* 0x0000001fff007819 */ /* 0x002fc4000001140b */
[----:B------:R-:W-:-:S03]  /*21d20*/  IMAD.IADD R3, R3, 0x1, R13 ;  /* 0x0000000103037824 */ /* 0x000fc600078e020d */
[----:B------:R-:W-:Y:S02]  /*21d30*/  IMAD R0, R0, UR4, RZ ;  /* 0x0000000400007c24 */ /* 0x000fe4000f8e02ff */
[----:B------:R-:W-:-:S04]  /*21d40*/  IMAD.WIDE.U32 R8, R11, UR4, R2 ;  /* 0x000000040b087c25 */ /* 0x000fc8000f8e0002 */
[----:B------:R-:W-:Y:S01]  /*21d50*/  IMAD R3, R11, UR5, R0 ;  /* 0x000000050b037c24 */ /* 0x000fe2000f8e0200 */
[----:B------:R-:W-:Y:S02]  /*21d60*/  ULDC.64 UR4, c[0x0][0xa80] ;  /* 0x0002a00000047ab9 */ /* 0x000fe40000000a00 */
[----:B------:R-:W-:Y:S01]  /*21d70*/  LEA R2, P0, R8, UR4, 0x1 ;  /* 0x0000000408027c11 */ /* 0x000fe2000f8008ff */
[----:B------:R-:W-:Y:S01]  /*21d80*/  IMAD.IADD R3, R9, 0x1, R3 ;  /* 0x0000000109037824 */ /* 0x000fe200078e0203 */
[----:B------:R-:W-:-:S04]  /*21d90*/  UMOV UR4, 0xffffffff ;  /* 0xffffffff00047882 */ /* 0x000fc80000000000 */
[----:B------:R-:W-:Y:S01]  /*21da0*/  LEA.HI.X R3, R8, UR5, R3, 0x1, P0 ;  /* 0x0000000508037c11 */ /* 0x000fe200080f0c03 */
[----:B0-----:R-:W-:Y:S06]  /*21db0*/  BRA.DIV UR4, `(.L_x_500) ;  /* 0x000000ba04287947 */ /* 0x001fec000b800000 */
[----:B------:R0:W1:Y:S04]  /*21dc0*/  SHFL.IDX PT, R0, R3, RZ, 0x181f ;  /* 0x00181fff03007589 */ /* 0x00006800000e0000 */
[----:B------:R0:W2:Y:S02]  /*21dd0*/  SHFL.IDX PT, R14, R2, RZ, 0x181f ;  /* 0x00181fff020e7589 */ /* 0x0000a400000e0000 */
.L_x_751:
[----:B------:R-:W-:Y:S01]  /*21de0*/  IMAD R21, R215, 0x80, R236 ;  /* 0x00000080d7157824 */ /* 0x000fe200078e02ec */
[----:B------:R-:W-:Y:S04]  /*21df0*/  BSSY B1, `(.L_x_501) ;  /* 0x000000e000017945 */ /* 0x000fe80003800000 */
[----:B------:R-:W-:-:S13]  /*21e00*/  ISETP.GE.AND P0, PT, R21, R10, PT ;  /* 0x0000000a1500720c */ /* 0x000fda0003f06270 */
[----:B------:R-:W-:Y:S05]  /*21e10*/  @P0 BRA `(.L_x_502) ;  /* 0x00000000002c0947 */ /* 0x000fea0003800000 */
[----:B------:R-:W-:Y:S01]  /*21e20*/  ULDC UR4, c[0x0][0xac8] ;  /* 0x0002b20000047ab9 */ /* 0x000fe20000000800 */
[----:B------:R-:W-:Y:S02]  /*21e30*/  SHF.R.S32.HI R12, RZ, 0x1f, R203 ;  /* 0x0000001fff0c7819 */ /* 0x000fe400000114cb */
[----:B------:R-:W-:Y:S02]  /*21e40*/  ISETP.GE.AND P0, PT, R203, UR4, PT ;  /* 0x00000004cb007c0c */ /* 0x000fe4000bf06270 */
[----:B------:R-:W-:Y:S02]  /*21e50*/  ISETP.GE.AND P1, PT, R209, UR4, PT ;  /* 0x00000004d1007c0c */ /* 0x000fe4000bf26270 */
[----:B------:R-:W-:-:S09]  /*21e60*/  SHF.R.S32.HI R11, RZ, 0x1f, R209 ;  /* 0x0000001fff0b7819 */ /* 0x000fd200000114d1 */
[-C--:B--2---:R-:W-:Y:S02]  /*21e70*/  @!P0 LEA R8, P2, R203, R14.reuse, 0x1 ;  /* 0x0000000ecb088211 */ /* 0x084fe400078408ff */
[----:B------:R-:W-:Y:S02]  /*21e80*/  @!P1 LEA R14, P3, R209, R14, 0x1 ;  /* 0x0000000ed10e9211 */ /* 0x000fe400078608ff */
[-C--:B-1----:R-:W-:Y:S02]  /*21e90*/  @!P0 LEA.HI.X R9, R203, R0.reuse, R12, 0x1, P2 ;  /* 0x00000000cb098211 */ /* 0x082fe400010f0c0c */
[----:B------:R-:W-:-:S03]  /*21ea0*/  @!P1 LEA.HI.X R15, R209, R0, R11, 0x1, P3 ;  /* 0x00000000d10f9211 */ /* 0x000fc600018f0c0b */
[----:B-----5:R3:W-:Y:S04]  /*21eb0*/  @!P0 ST.E.128 desc[UR54][R8.64], R4 ;  /* 0x0000000408008985 */ /* 0x0207e8000c101d36 */
[----:B------:R3:W-:Y:S02]  /*21ec0*/  @!P1 ST.E.128 desc[UR54][R14.64], R36 ;  /* 0x000000240e009985 */ /* 0x0007e4000c101d36 */
.L_x_502:
[----:B------:R-:W-:Y:S05]  /*21ed0*/  BSYNC B1 ;  /* 0x0000000000017941 */ /* 0x000fea0003800000 */
.L_x_501:
[----:B------:R-:W-:-:S03]  /*21ee0*/  UMOV UR4, 0xffffffff ;  /* 0xffffffff00047882 */ /* 0x000fc60000000000 */
[----:B------:R-:W-:Y:S05]  /*21ef0*/  BRA.DIV UR4, `(.L_x_503) ;  /* 0x000000ba040c7947 */ /* 0x000fea000b800000 */
[----:B-1----:R1:W4:Y:S04]  /*21f00*/  SHFL.IDX PT, R0, R3, 0x1, 0x181f ;  /* 0x00381f0003007f89 */ /* 0x00232800000e0000 */
[----:B--23--:R1:W2:Y:S02]  /*21f10*/  SHFL.IDX PT, R14, R2, 0x1, 0x181f ;  /* 0x00381f00020e7f89 */ /* 0x00c2a400000e0000 */
.L_x_755:
[----:B-----5:R-:W-:Y:S01]  /*21f20*/  IADD3 R5, R21, 0x20, RZ ;  /* 0x0000002015057810 */ /* 0x020fe20007ffe0ff */
[----:B------:R-:W-:Y:S03]  /*21f30*/  BSSY B1, `(.L_x_504) ;  /* 0x000000e000017945 */ /* 0x000fe60003800000 */
        /* <DEDUP_REMOVED lines=9> */
[-C--:B----4-:R-:W-:Y:S02]  /*21fd0*/  @!P2 LEA.HI.X R5, R203, R0.reuse, R7, 0x1, P0 ;  /* 0x00000000cb05a211 */ /* 0x090fe400000f0c07 */
[----:B------:R-:W-:-:S03]  /*21fe0*/  @!P3 LEA.HI.X R15, R209, R0, R6, 0x1, P1 ;  /* 0x00000000d10fb211 */ /* 0x000fc600008f0c06 */
[----:B------:R3:W-:Y:S04]  /*21ff0*/  @!P2 ST.E.128 desc[UR54][R4.64], R24 ;  /* 0x000000180400a985 */ /* 0x0007e8000c101d36 */
[----:B------:R3:W-:Y:S02]  /*22000*/  @!P3 ST.E.128 desc[UR54][R14.64], R40 ;  /* 0x000000280e00b985 */ /* 0x0007e4000c101d36 */
.L_x_505:
[----:B------:R-:W-:Y:S05]  /*22010*/  BSYNC B1 ;  /* 0x0000000000017941 */ /* 0x000fea0003800000 */
.L_x_504:
[----:B------:R-:W-:-:S03]  /*22020*/  UMOV UR4, 0xffffffff ;  /* 0xffffffff00047882 */ /* 0x000fc60000000000 */
[----:B------:R-:W-:Y:S05]  /*22030*/  BRA.DIV UR4, `(.L_x_506) ;  /* 0x000000ba04047947 */ /* 0x000fea000b800000 */
[----:B----4-:R4:W0:Y:S04]  /*22040*/  SHFL.IDX PT, R0, R3, 0x2, 0x181f ;  /* 0x00581f0003007f89 */ /* 0x01082800000e0000 */
[----:B--23--:R4:W2:Y:S02]  /*22050*/  SHFL.IDX PT, R14, R2, 0x2, 0x181f ;  /* 0x00581f00020e7f89 */ /* 0x00c8a400000e0000 */
.L_x_759:
[----:B------:R-:W-:Y:S01]  /*22060*/  VIADD R5, R21, 0x40 ;  /* 0x0000004015057836 */ /* 0x000fe20000000000 */
        /* <DEDUP_REMOVED lines=10> */
[-C--:B0-----:R-:W-:Y:S02]  /*22110*/  @!P2 LEA.HI.X R5, R203, R0.reuse, R7, 0x1, P0 ;  /* 0x00000000cb05a211 */ /* 0x081fe400000f0c07 */
[----:B------:R-:W-:-:S03]  /*22120*/  @!P3 LEA.HI.X R15, R209, R0, R6, 0x1, P1 ;  /* 0x00000000d10fb211 */ /* 0x000fc600008f0c06 */
[----:B------:R3:W-:Y:S04]  /*22130*/  @!P2 ST.E.128 desc[UR54][R4.64], R28 ;  /* 0x0000001c0400a985 */ /* 0x0007e8000c101d36 */
[----:B------:R3:W-:Y:S02]  /*22140*/  @!P3 ST.E.128 desc[UR54][R14.64], R44 ;  /* 0x0000002c0e00b985 */ /* 0x0007e4000c101d36 */
.L_x_508:
[----:B------:R-:W-:Y:S05]  /*22150*/  BSYNC B1 ;  /* 0x0000000000017941 */ /* 0x000fea0003800000 */
.L_x_507:
[----:B------:R-:W-:-:S03]  /*22160*/  UMOV UR4, 0xffffffff ;  /* 0xffffffff00047882 */ /* 0x000fc60000000000 */
[----:B------:R-:W-:Y:S05]  /*22170*/  BRA.DIV UR4, `(.L_x_509) ;  /* 0x000000b604fc7947 */ /* 0x000fea000b800000 */
[----:B0-----:R0:W0:Y:S04]  /*22180*/  SHFL.IDX PT, R0, R3, 0x3, 0x181f ;  /* 0x00781f0003007f89 */ /* 0x00102800000e0000 */
[----:B--23--:R2:W3:Y:S02]  /*22190*/  SHFL.IDX PT, R14, R2, 0x3, 0x181f ;  /* 0x00781f00020e7f89 */ /* 0x00c4e400000e0000 */
.L_x_763:
[----:B01--4-:R-:W-:-:S05]  /*221a0*/  VIADD R3, R21, 0x60 ;  /* 0x0000006015037836 */ /* 0x013fca0000000000 */
[----:B------:R-:W-:-:S13]  /*221b0*/  ISETP.GE.AND P0, PT, R3, R10, PT ;  /* 0x0000000a0300720c */ /* 0x000fda0003f06270 */
[----:B------:R-:W-:Y:S05]  /*221c0*/  @P0 BRA `(.L_x_510) ;  /* 0x0000001c008c0947 */ /* 0x000fea0003800000 */
[----:B------:R-:W-:Y:S01]  /*221d0*/  ULDC UR4, c[0x0][0xac8] ;  /* 0x0002b20000047ab9 */ /* 0x000fe20000000800 */
[----:B------:R-:W-:Y:S02]  /*221e0*/  SHF.R.S32.HI R4, RZ, 0x1f, R203 ;  /* 0x0000001fff047819 */ /* 0x000fe400000114cb */
[----:B------:R-:W-:-:S13]  /*221f0*/  ISETP.GE.AND P1, PT, R203, UR4, PT ;  /* 0x00000004cb007c0c */ /* 0x000fda000bf26270 */
[----:B--23--:R-:W-:-:S04]  /*22200*/  @!P1 LEA R2, P0, R203, R14, 0x1 ;  /* 0x0000000ecb029211 */ /* 0x00cfc800078008ff */
[----:B------:R-:W-:Y:S02]  /*22210*/  @!P1 LEA.HI.X R3, R203, R0, R4, 0x1, P0 ;  /* 0x00000000cb039211 */ /* 0x000fe400000f0c04 */
[----:B------:R-:W-:-:S03]  /*22220*/  ISETP.GE.AND P0, PT, R209, UR4, PT ;  /* 0x00000004d1007c0c */ /* 0x000fc6000bf06270 */
[----:B------:R4:W-:Y:S10]  /*22230*/  @!P1 ST.E.128 desc[UR54][R2.64], R32 ;  /* 0x0000002002009985 */ /* 0x0009f4000c101d36 */
[----:B------:R-:W-:Y:S05]  /*22240*/  @P0 BRA `(.L_x_510) ;  /* 0x0000001c006c0947 */ /* 0x000fea0003800000 */
[----:B------:R-:W-:Y:S02]  /*22250*/  SHF.R.S32.HI R4, RZ, 0x1f, R209 ;  /* 0x0000001fff047819 */ /* 0x000fe400000114d1 */
[----:B------:R-:W-:-:S04]  /*22260*/  LEA R14, P0, R209, R14, 0x1 ;  /* 0x0000000ed10e7211 */ /* 0x000fc800078008ff */
[----:B------:R-:W-:-:S05]  /*22270*/  LEA.HI.X R15, R209, R0, R4, 0x1, P0 ;  /* 0x00000000d10f7211 */ /* 0x000fca00000f0c04 */
[----:B------:R0:W-:Y:S01]  /*22280*/  ST.E.128 desc[UR54][R14.64], R48 ;  /* 0x000000300e007985 */ /* 0x0001e2000c101d36 */
[----:B------:R-:W-:Y:S05]  /*22290*/  BRA `(.L_x_510) ;  /* 0x0000001c00587947 */ /* 0x000fea0003800000 */
.L_x_499:
[----:B------:R-:W-:Y:S01]  /*222a0*/  ULDC.64 UR4, c[0x0][0xb08] ;  /* 0x0002c20000047ab9 */ /* 0x000fe20000000a00 */
[----:B------:R-:W1:Y:S01]  /*222b0*/  @P1 LDC R8, c[0x0][0xbec] ;  /* 0x0002fb00ff081b82 */ /* 0x000e620000000800 */
[----:B0-----:R-:W-:Y:S01]  /*222c0*/  IMAD R7, R100, UR4, RZ ;  /* 0x0000000464077c24 */ /* 0x001fe2000f8e02ff */
[----:B------:R-:W-:Y:S01]  /*222d0*/  SHF.R.S32.HI R6, RZ, 0x1f, R15 ;  /* 0x0000001fff067819 */ /* 0x000fe2000001140f */
[----:B------:R-:W-:-:S04]  /*222e0*/  IMAD.WIDE.U32 R4, R98, UR4, RZ ;  /* 0x0000000462047c25 */ /* 0x000fc8000f8e00ff */
[----:B------:R-:W-:Y:S01]  /*222f0*/  IMAD R7, R98, UR5, R7 ;  /* 0x0000000562077c24 */ /* 0x000fe2000f8e0207 */
[----:B------:R-:W0:Y:S01]  /*22300*/  @P1 LDC R11, c[0x0][0xbf0] ;  /* 0x0002fc00ff0b1b82 */ /* 0x000e220000000800 */
[----:B------:R-:W-:Y:S01]  /*22310*/  ULDC.64 UR4, c[0x0][0xb38] ;  /* 0x0002ce0000047ab9 */ /* 0x000fe20000000a00 */
[----:B------:R-:W-:Y:S02]  /*22320*/  VIADD R28, R218, 0x8 ;  /* 0x00000008da1c7836 */ /* 0x000fe40000000000 */
[----:B------:R-:W-:Y:S01]  /*22330*/  IMAD.IADD R5, R5, 0x1, R7 ;  /* 0x0000000105057824 */ /* 0x000fe200078e0207 */
[----:B------:R-:W-:Y:S02]  /*22340*/  MOV R7, R35 ;  /* 0x0000002300077202 */ /* 0x000fe40000000f00 */
[----:B------:R-:W-:Y:S01]  /*22350*/  SHF.R.S32.HI R30, RZ, 0x1f, R28 ;  /* 0x0000001fff1e7819 */ /* 0x000fe2000001141c */
[----:B------:R-:W-:-:S04]  /*22360*/  IMAD.WIDE.U32 R4, R204, UR4, R4 ;  /* 0x00000004cc047c25 */ /* 0x000fc8000f8e0004 */
[----:B------:R-:W-:Y:S01]  /*22370*/  IMAD R5, R204, UR5, R5 ;  /* 0x00000005cc057c24 */ /* 0x000fe2000f8e0205 */
[----:B------:R-:W-:Y:S02]  /*22380*/  ULDC.64 UR4, c[0x0][0xb40] ;  /* 0x0002d00000047ab9 */ /* 0x000fe40000000a00 */
[----:B------:R-:W-:Y:S02]  /*22390*/  IMAD R6, R6, UR4, RZ ;  /* 0x0000000406067c24 */ /* 0x000fe4000f8e02ff */
[----:B------:R-:W-:-:S04]  /*223a0*/  IMAD.WIDE.U32 R4, R15, UR4, R4 ;  /* 0x000000040f047c25 */ /* 0x000fc8000f8e0004 */
[----:B------:R-:W-:Y:S01]  /*223b0*/  IMAD R9, R15, UR5, R6 ;  /* 0x000000050f097c24 */ /* 0x000fe2000f8e0206 */
[----:B------:R-:W-:Y:S01]  /*223c0*/  ULDC.64 UR4, c[0x0][0xb48] ;  /* 0x0002d20000047ab9 */ /* 0x000fe20000000a00 */
[----:B-1----:R-:W-:-:S04]  /*223d0*/  @P1 IMAD.HI.U32 R8, R35, R8, RZ ;  /* 0x0000000823081227 */ /* 0x002fc800078e00ff */
[----:B------:R-:W-:Y:S01]  /*223e0*/  IMAD.IADD R5, R5, 0x1, R9 ;  /* 0x0000000105057824 */ /* 0x000fe200078e0209 */
[----:B0-----:R-:W-:Y:S01]  /*223f0*/  @P1 SHF.R.U32.HI R7, RZ, R11, R8 ;  /* 0x0000000bff071219 */ /* 0x001fe20000011608 */
[----:B------:R-:W-:Y:S02]  /*22400*/  VIADD R8, R16, 0x29820 ;  /* 0x0002982010087836 */ /* 0x000fe40000000000 */
[C---:B------:R-:W-:Y:S01]  /*22410*/  IMAD.WIDE.U32 R4, R217.reuse, UR4, R4 ;  /* 0x00000004d9047c25 */ /* 0x040fe2000f8e0004 */
[--C-:B------:R-:W-:Y:S02]  /*22420*/  SHF.R.S32.HI R6, RZ, 0x1f, R7.reuse ;  /* 0x0000001fff067819 */ /* 0x100fe40000011407 */
[----:B------:R-:W-:Y:S01]  /*22430*/  PRMT R8, RZ, 0x654, R8 ;  /* 0x00000654ff087816 */ /* 0x000fe20000000008 */
[----:B------:R-:W-:Y:S02]  /*22440*/  IMAD.MOV R9, RZ, RZ, -R7 ;  /* 0x000000ffff097224 */ /* 0x000fe400078e0a07 */
[----:B------:R-:W-:Y:S01]  /*22450*/  IMAD R5, R217, UR5, R5 ;  /* 0x00000005d9057c24 */ /* 0x000fe2000f8e0205 */
[----:B------:R-:W-:Y:S01]  /*22460*/  ULDC.64 UR4, c[0x0][0xb30] ;  /* 0x0002cc0000047ab9 */ /* 0x000fe20000000a00 */
[----:B------:R-:W-:Y:S01]  /*22470*/  IMAD R9, R14, R9, R35 ;  /* 0x000000090e097224 */ /* 0x000fe200078e0223 */
[----:B------:R0:W-:Y:S01]  /*22480*/  SYNCS.ARRIVE.TRANS64.RED.A1T0 RZ, [R8+URZ], RZ ;  /* 0x000000ff08ff79a7 */ /* 0x0001e2000810043f */
[----:B------:R-:W-:-:S02]  /*22490*/  IMAD R6, R6, UR4, RZ ;  /* 0x0000000406067c24 */ /* 0x000fc4000f8e02ff */
[----:B------:R-:W-:-:S04]  /*224a0*/  IMAD.WIDE.U32 R4, R7, UR4, R4 ;  /* 0x0000000407047c25 */ /* 0x000fc8000f8e0004 */
[----:B------:R-:W-:Y:S01]  /*224b0*/  IMAD R11, R7, UR5, R6 ;  /* 0x00000005070b7c24 */ /* 0x000fe2000f8e0206 */
[----:B------:R-:W-:Y:S01]  /*224c0*/  SHF.R.S32.HI R6, RZ, 0x1f, R9 ;  /* 0x0000001fff067819 */ /* 0x000fe20000011409 */
[----:B------:R-:W-:-:S03]  /*224d0*/  ULDC.64 UR4, c[0x0][0xb28] ;  /* 0x0002ca0000047ab9 */ /* 0x000fc60000000a00 */
[----:B------:R-:W-:Y:S01]  /*224e0*/  IADD3 R5, R5, R11, RZ ;  /* 0x0000000b05057210 */ /* 0x000fe20007ffe0ff */
        /* <DEDUP_REMOVED lines=11> */
.L_x_766:
[----:B------:R-:W-:Y:S01]  /*225a0*/  ISETP.GE.AND P0, PT, R29, R10, PT ;  /* 0x0000000a1d00720c */ /* 0x000fe20003f06270 */
[----:B------:R-:W-:-:S12]  /*225b0*/  BSSY B1, `(.L_x_512) ;  /* 0x0000072000017945 */ /* 0x000fd80003800000 */
[----:B------:R-:W-:Y:S05]  /*225c0*/  @P0 BRA `(.L_x_513) ;  /* 0x0000000400c00947 */ /* 0x000fea0003800000 */
[----:B------:R-:W-:Y:S01]  /*225d0*/  ULDC UR4, c[0x0][0xac8] ;  /* 0x0002b20000047ab9 */ /* 0x000fe20000000800 */
[----:B------:R-:W-:Y:S02]  /*225e0*/  SHF.R.S32.HI R12, RZ, 0x1f, R233 ;  /* 0x0000001fff0c7819 */ /* 0x000fe400000114e9 */
[----:B------:R-:W-:Y:S02]  /*225f0*/  ISETP.GE.AND P0, PT, R218, UR4, PT ;  /* 0x00000004da007c0c */ /* 0x000fe4000bf06270 */
[----:B------:R-:W-:Y:S02]  /*22600*/  ISETP.GE.AND P3, PT, R28, UR4, PT ;  /* 0x000000041c007c0c */ /* 0x000fe4000bf66270 */
[----:B------:R-:W-:Y:S02]  /*22610*/  ISETP.GE.AND P2, PT, R233, UR4, PT ;  /* 0x00000004e9007c0c */ /* 0x000fe4000bf46270 */
[----:B------:R-:W-:Y:S02]  /*22620*/  ISETP.GE.AND P1, PT, R232, UR4, PT ;  /* 0x00000004e8007c0c */ /* 0x000fe4000bf26270 */
[----:B------:R-:W-:-:S05]  /*22630*/  SHF.R.S32.HI R11, RZ, 0x1f, R232 ;  /* 0x0000001fff0b7819 */ /* 0x000fca00000114e8 */
[-C--:B-1----:R-:W-:Y:S01]  /*22640*/  @!P0 MOV R7, R25.reuse ;  /* 0x0000001900078202 */ /* 0x082fe20000000f00 */
[----:B--2---:R-:W-:Y:S01]  /*22650*/  @!P0 IMAD.MOV.U32 R6, RZ, RZ, R14 ;  /* 0x000000ffff068224 */ /* 0x004fe200078e000e */
[----:B------:R-:W-:Y:S01]  /*22660*/  @!P3 LEA R4, P4, R28, R14, 0x2 ;  /* 0x0000000e1c04b211 */ /* 0x000fe200078810ff */
[----:B------:R-:W-:Y:S02]  /*22670*/  @!P0 IMAD.MOV.U32 R8, RZ, RZ, R99 ;  /* 0x000000ffff088224 */ /* 0x000fe400078e0063 */
[----:B------:R-:W-:Y:S01]  /*22680*/  @!P0 IMAD.WIDE R6, R218, 0x4, R6 ;  /* 0x00000004da068825 */ /* 0x000fe200078e0206 */
[----:B------:R-:W-:Y:S02]  /*22690*/  @!P3 LEA.HI.X R5, R28, R25, R30, 0x2, P4 ;  /* 0x000000191c05b211 */ /* 0x000fe400020f141e */
[----:B------:R-:W-:Y:S01]  /*226a0*/  @!P1 LOP3.LUT R75, R75, R74, RZ, 0x3c, !PT ;  /* 0x0000004a4b4b9212 */ /* 0x000fe200078e3cff */
[----:B------:R-:W-:-:S03]  /*226b0*/  @!P0 IMAD.MOV.U32 R9, RZ, RZ, R96 ;  /* 0x000000ffff098224 */ /* 0x000fc600078e0060 */
[----:B------:R-:W-:Y:S02]  /*226c0*/  @!P1 LOP3.LUT R74, R75, R74, RZ, 0x3c, !PT ;  /* 0x0000004a4b4a9212 */ /* 0x000fe400078e3cff */
[----:B------:R1:W-:Y:S01]  /*226d0*/  @!P0 ST.E.64 desc[UR54][R6.64], R8 ;  /* 0x0000000806008985 */ /* 0x0003e2000c101b36 */
[----:B------:R-:W-:Y:S02]  /*226e0*/  ISETP.GE.AND P0, PT, R231, UR4, PT ;  /* 0x00000004e7007c0c */ /* 0x000fe4000bf06270 */
[----:B------:R-:W-:Y:S01]  /*226f0*/  @!P1 LOP3.LUT R75, R75, R74, RZ, 0x3c, !PT ;  /* 0x0000004a4b4b9212 */ /* 0x000fe200078e3cff */
[----:B-1----:R-:W-:Y:S01]  /*22700*/  @!P3 IMAD.MOV.U32 R8, RZ, RZ, R97 ;  /* 0x000000ffff08b224 */ /* 0x002fe200078e0061 */
[----:B------:R-:W-:Y:S02]  /*22710*/  @!P3 MOV R9, R95 ;  /* 0x0000005f0009b202 */ /* 0x000fe40000000f00 */
[----:B------:R-:W-:-:S03]  /*22720*/  @!P2 LEA R6, P4, R233, R14, 0x2 ;  /* 0x0000000ee906a211 */ /* 0x000fc600078810ff */
[----:B------:R1:W-:Y:S01]  /*22730*/  @!P3 ST.E.64 desc[UR54][R4.64], R8 ;  /* 0x000000080400b985 */ /* 0x0003e2000c101b36 */
[----:B------:R-:W-:Y:S02]  /*22740*/  ISETP.GE.AND P3, PT, R230, UR4, PT ;  /* 0x00000004e6007c0c */ /* 0x000fe4000bf66270 */
[----:B------:R-:W-:Y:S02]  /*22750*/  @!P2 LEA.HI.X R7, R233, R25, R12, 0x2, P4 ;  /* 0x00000019e907a211 */ /* 0x000fe400020f140c */
[----:B------:R-:W-:Y:S01]  /*22760*/  SHF.R.S32.HI R12, RZ, 0x1f, R231 ;  /* 0x0000001fff0c7819 */ /* 0x000fe200000114e7 */
[----:B-1----:R-:W-:Y:S01]  /*22770*/  @!P2 IMAD.MOV.U32 R8, RZ, RZ, R94 ;  /* 0x000000ffff08a224 */ /* 0x002fe200078e005e */
[----:B------:R-:W-:Y:S01]  /*22780*/  @!P1 LEA R4, P5, R232, R14, 0x2 ;  /* 0x0000000ee8049211 */ /* 0x000fe200078a10ff */
[----:B------:R-:W-:-:S03]  /*22790*/  @!P2 IMAD.MOV.U32 R9, RZ, RZ, R93 ;  /* 0x000000ffff09a224 */ /* 0x000fc600078e005d */
[-C--:B------:R-:W-:Y:S02]  /*227a0*/  @!P1 LEA.HI.X R5, R232, R25.reuse, R11, 0x2, P5 ;  /* 0x00000019e8059211 */ /* 0x080fe400028f140b */
[----:B------:R1:W-:Y:S01]  /*227b0*/  @!P2 ST.E.64 desc[UR54][R6.64], R8 ;  /* 0x000000080600a985 */ /* 0x0003e2000c101b36 */
[----:B------:R-:W-:Y:S02]  /*227c0*/  ISETP.GE.AND P2, PT, R229, UR4, PT ;  /* 0x00000004e5007c0c */ /* 0x000fe4000bf46270 */
[----:B------:R-:W-:Y:S01]  /*227d0*/  SHF.R.S32.HI R11, RZ, 0x1f, R230 ;  /* 0x0000001fff0b7819 */ /* 0x000fe200000114e6 */
[----:B------:R2:W-:Y:S01]  /*227e0*/  @!P1 ST.E.64 desc[UR54][R4.64], R74 ;  /* 0x0000004a04009985 */ /* 0x0005e2000c101b36 */
[----:B------:R-:W-:Y:S02]  /*227f0*/  ISETP.GE.AND P1, PT, R228, UR4, PT ;  /* 0x00000004e4007c0c */ /* 0x000fe4000bf26270 */
[C---:B-1----:R-:W-:Y:S01]  /*22800*/  @!P0 LEA R6, P4, R231.reuse, R14, 0x2 ;  /* 0x0000000ee7068211 */ /* 0x042fe200078810ff */
[----:B------:R-:W-:Y:S01]  /*22810*/  @!P0 IMAD.MOV.U32 R8, RZ, RZ, R2 ;  /* 0x000000ffff088224 */ /* 0x000fe200078e0002 */
[----:B------:R-:W-:Y:S01]  /*22820*/  @!P0 MOV R9, R76 ;  /* 0x0000004c00098202 */ /* 0x000fe20000000f00 */
[----:B------:R-:W-:Y:S01]  /*22830*/  @!P3 IMAD.MOV.U32 R2, RZ, RZ, R3 ;  /* 0x000000ffff02b224 */ /* 0x000fe200078e0003 */
[----:B------:R-:W-:Y:S01]  /*22840*/  @!P0 LEA.HI.X R7, R231, R25, R12, 0x2, P4 ;  /* 0x00000019e7078211 */ /* 0x000fe200020f140c */
[----:B------:R-:W-:Y:S01]  /*22850*/  @!P3 IMAD.MOV.U32 R3, RZ, RZ, R0 ;  /* 0x000000ffff03b224 */ /* 0x000fe200078e0000 */
[----:B--2---:R-:W-:-:S02]  /*22860*/  @!P3 LEA R4, P5, R230, R14, 0x2 ;  /* 0x0000000ee604b211 */ /* 0x004fc400078a10ff */
[----:B------:R-:W-:Y:S01]  /*22870*/  SHF.R.S32.HI R12, RZ, 0x1f, R229 ;  /* 0x0000001fff0c7819 */ /* 0x000fe200000114e5 */
[----:B------:R1:W-:Y:S01]  /*22880*/  @!P0 ST.E.64 desc[UR54][R6.64], R8 ;  /* 0x0000000806008985 */ /* 0x0003e2000c101b36 */
[----:B------:R-:W-:Y:S02]  /*22890*/  @!P3 LEA.HI.X R5, R230, R25, R11, 0x2, P5 ;  /* 0x00000019e605b211 */ /* 0x000fe400028f140b */
[----:B------:R-:W-:Y:S02]  /*228a0*/  ISETP.GE.AND P0, PT, R227, UR4, PT ;  /* 0x00000004e3007c0c */ /* 0x000fe4000bf06270 */
[----:B------:R-:W-:Y:S01]  /*228b0*/  SHF.R.S32.HI R11, RZ, 0x1f, R228 ;  /* 0x0000001fff0b7819 */ /* 0x000fe200000114e4 */
[----:B------:R2:W-:Y:S01]  /*228c0*/  @!P3 ST.E.64 desc[UR54][R4.64], R2 ;  /* 0x000000020400b985 */ /* 0x0005e2000c101b36 */
[----:B------:R-:W-:Y:S02]  /*228d0*/  ISETP.GE.AND P3, PT, R226, UR4, PT ;  /* 0x00000004e2007c0c */ /* 0x000fe4000bf66270 */
[----:B------:R-:W-:-:S02]  /*228e0*/  SHF.R.S32.HI R0, RZ, 0x1f, R220 ;  /* 0x0000001fff007819 */ /* 0x000fc400000114dc */
[----:B-1----:R-:W-:-:S04]  /*228f0*/  @!P2 LEA R6, P5, R229, R14, 0x2 ;  /* 0x0000000ee506a211 */ /* 0x002fc800078a10ff */
[-C--:B------:R-:W-:Y:S01]  /*22900*/  @!P2 LEA.HI.X R7, R229, R25.reuse, R12, 0x2, P5 ;  /* 0x00000019e507a211 */ /* 0x080fe200028f140c */
[----:B--2---:R-:W-:Y:S01]  /*22910*/  @!P2 IMAD.MOV.U32 R4, RZ, RZ, R36 ;  /* 0x000000ffff04a224 */ /* 0x004fe200078e0024 */
[----:B------:R-:W-:Y:S02]  /*22920*/  @!P2 MOV R5, R20 ;  /* 0x000000140005a202 */ /* 0x000fe40000000f00 */
[C---:B------:R-:W-:Y:S02]  /*22930*/  @!P1 LEA R2, P4, R228.reuse, R14, 0x2 ;  /* 0x0000000ee4029211 */ /* 0x040fe400078810ff */
[----:B------:R-:W-:Y:S01]  /*22940*/  ISETP.GE.AND P5, PT, R225, UR4, PT ;  /* 0x00000004e1007c0c */ /* 0x000fe2000bfa6270 */
[----:B------:R1:W-:Y:S01]  /*22950*/  @!P2 ST.E.64 desc[UR54][R6.64], R4 ;  /* 0x000000040600a985 */ /* 0x0003e2000c101b36 */
[----:B------:R-:W-:Y:S02]  /*22960*/  @!P1 LEA.HI.X R3, R228, R25, R11, 0x2, P4 ;  /* 0x00000019e4039211 */ /* 0x000fe400020f140b */
[----:B------:R-:W-:-:S02]  /*22970*/  SHF.R.S32.HI R11, RZ, 0x1f, R227 ;  /* 0x0000001fff0b7819 */ /* 0x000fc400000114e3 */
[----:B------:R-:W-:Y:S01]  /*22980*/  SHF.R.S32.HI R12, RZ, 0x1f, R224 ;  /* 0x0000001fff0c7819 */ /* 0x000fe200000114e0 */
[----:B-1----:R-:W-:Y:S01]  /*22990*/  @!P1 IMAD.MOV.U32 R4, RZ, RZ, R37 ;  /* 0x000000ffff049224 */ /* 0x002fe200078e0025 */
[----:B------:R-:W-:Y:S01]  /*229a0*/  @!P0 LEA R6, P2, R227, R14, 0x2 ;  /* 0x0000000ee3068211 */ /* 0x000fe200078410ff */
[----:B------:R-:W-:-:S03]  /*229b0*/  @!P1 IMAD.MOV.U32 R5, RZ, RZ, R21 ;  /* 0x000000ffff059224 */ /* 0x000fc600078e0015 */
[----:B------:R-:W-:Y:S02]  /*229c0*/  @!P0 LEA.HI.X R7, R227, R25, R11, 0x2, P2 ;  /* 0x00000019e3078211 */ /* 0x000fe400010f140b */
[----:B------:R1:W-:Y:S01]  /*229d0*/  @!P1 ST.E.64 desc[UR54][R2.64], R4 ;  /* 0x0000000402009985 */ /* 0x0003e2000c101b36 */
[----:B------:R-:W-:Y:S02]  /*229e0*/  SHF.R.S32.HI R11, RZ, 0x1f, R226 ;  /* 0x0000001fff0b7819 */ /* 0x000fe400000114e2 */
[----:B------:R-:W-:Y:S02]  /*229f0*/  ISETP.GE.AND P1, PT, R224, UR4, PT ;  /* 0x00000004e0007c0c */ /* 0x000fe4000bf26270 */
[----:B------:R-:W-:Y:S01]  /*22a00*/  @!P5 LEA R8, P2, R225, R14, 0x2 ;  /* 0x0000000ee108d211 */ /* 0x000fe200078410ff */
[----:B-1----:R-:W-:Y:S01]  /*22a10*/  @!P0 IMAD.MOV.U32 R4, RZ, RZ, R40 ;  /* 0x000000ffff048224 */ /* 0x002fe200078e0028 */
[----:B------:R-:W-:Y:S02]  /*22a20*/  @!P0 MOV R5, R38 ;  /* 0x0000002600058202 */ /* 0x000fe40000000f00 */
[----:B------:R-:W-:-:S03]  /*22a30*/  @!P3 LEA R2, P4, R226, R14, 0x2 ;  /* 0x0000000ee202b211 */ /* 0x000fc600078810ff */
[----:B------:R1:W-:Y:S01]  /*22a40*/  @!P0 ST.E.64 desc[UR54][R6.64], R4 ;  /* 0x0000000406008985 */ /* 0x0003e2000c101b36 */
[-C--:B------:R-:W-:Y:S02]  /*22a50*/  @!P3 LEA.HI.X R3, R226, R25.reuse, R11, 0x2, P4 ;  /* 0x00000019e203b211 */ /* 0x080fe400020f140b */
[----:B------:R-:W-:Y:S02]  /*22a60*/  SHF.R.S32.HI R11, RZ, 0x1f, R225 ;  /* 0x0000001fff0b7819 */ /* 0x000fe400000114e1 */
[----:B------:R-:W-:Y:S02]  /*22a70*/  ISETP.GE.AND P0, PT, R223, UR4, PT ;  /* 0x00000004df007c0c */ /* 0x000fe4000bf06270 */
[----:B------:R-:W-:Y:S02]  /*22a80*/  @!P5 LEA.HI.X R9, R225, R25, R11, 0x2, P2 ;  /* 0x00000019e109d211 */ /* 0x000fe400010f140b */
[----:B------:R-:W-:Y:S02]  /*22a90*/  ISETP.GE.AND P4, PT, R220, UR4, PT ;  /* 0x00000004dc007c0c */ /* 0x000fe4000bf86270 */
[----:B------:R-:W-:Y:S01]  /*22aa0*/  SHF.R.S32.HI R11, RZ, 0x1f, R223 ;  /* 0x0000001fff0b7819 */ /* 0x000fe200000114df */
[----:B-1----:R-:W-:-:S02]  /*22ab0*/  @!P3 IMAD.MOV.U32 R4, RZ, RZ, R41 ;  /* 0x000000ffff04b224 */ /* 0x002fc400078e0029 */
[----:B------:R-:W-:Y:S02]  /*22ac0*/  @!P3 IMAD.MOV.U32 R5, RZ, RZ, R39 ;  /* 0x000000ffff05b224 */ /* 0x000fe400078e0027 */
[----:B------:R-:W-:Y:S02]  /*22ad0*/  @!P1 IMAD.MOV.U32 R6, RZ, RZ, R45 ;  /* 0x000000ffff069224 */ /* 0x000fe400078e002d */
[----:B------:R-:W-:Y:S01]  /*22ae0*/  @!P1 IMAD.MOV.U32 R7, RZ, RZ, R43 ;  /* 0x000000ffff079224 */ /* 0x000fe200078e002b */
[----:B------:R1:W-:Y:S01]  /*22af0*/  @!P3 ST.E.64 desc[UR54][R2.64], R4 ;  /* 0x000000040200b985 */ /* 0x0003e2000c101b36 */
[----:B------:R-:W-:Y:S01]  /*22b00*/  ISETP.GE.AND P3, PT, R222, UR4, PT ;  /* 0x00000004de007c0c */ /* 0x000fe2000bf66270 */
[----:B-1----:R-:W-:Y:S01]  /*22b10*/  @!P5 IMAD.MOV.U32 R2, RZ, RZ, R44 ;  /* 0x000000ffff02d224 */ /* 0x002fe200078e002c */
[----:B------:R-:W-:Y:S02]  /*22b20*/  @!P5 MOV R3, R42 ;  /* 0x0000002a0003d202 */ /* 0x000fe40000000f00 */
[----:B------:R-:W-:-:S03]  /*22b30*/  @!P1 LEA R4, P2, R224, R14, 0x2 ;  /* 0x0000000ee0049211 */ /* 0x000fc600078410ff */
[----:B------:R1:W-:Y:S01]  /*22b40*/  @!P5 ST.E.64 desc[UR54][R8.64], R2 ;  /* 0x000000020800d985 */ /* 0x0003e2000c101b36 */
[----:B------:R-:W-:Y:S02]  /*22b50*/  ISETP.GE.AND P5, PT, R221, UR4, PT ;  /* 0x00000004dd007c0c */ /* 0x000fe4000bfa6270 */
[----:B------:R-:W-:Y:S02]  /*22b60*/  @!P1 LEA.HI.X R5, R224, R25, R12, 0x2, P2 ;  /* 0x00000019e0059211 */ /* 0x000fe400010f140c */
[----:B------:R-:W-:-:S03]  /*22b70*/  SHF.R.S32.HI R12, RZ, 0x1f, R222 ;  /* 0x0000001fff0c7819 */ /* 0x000fc600000114de */
[----:B------:R2:W-:Y:S01]  /*22b80*/  @!P1 ST.E.64 desc[UR54][R4.64], R6 ;  /* 0x0000000604009985 */ /* 0x0005e2000c101b36 */
[C---:B-1----:R-:W-:Y:S01]  /*22b90*/  @!P0 LEA R2, P2, R223.reuse, R14, 0x2 ;  /* 0x0000000edf028211 */ /* 0x042fe200078410ff */
[----:B------:R-:W-:Y:S02]  /*22ba0*/  @!P3 IMAD.MOV.U32 R8, RZ, RZ, R77 ;  /* 0x000000ffff08b224 */ /* 0x000fe400078e004d */
[----:B------:R-:W-:Y:S01]  /*22bb0*/  @!P3 IMAD.MOV.U32 R9, RZ, RZ, R47 ;  /* 0x000000ffff09b224 */ /* 0x000fe200078e002f */
[----:B------:R-:W-:Y:S02]  /*22bc0*/  @!P0 LEA.HI.X R3, R223, R25, R11, 0x2, P2 ;  /* 0x00000019df038211 */ /* 0x000fe400010f140b */
[----:B------:R-:W-:Y:S01]  /*22bd0*/  SHF.R.S32.HI R11, RZ, 0x1f, R221 ;  /* 0x0000001fff0b7819 */ /* 0x000fe200000114dd */
[----:B--2---:R-:W-:Y:S01]  /*22be0*/  @!P0 IMAD.MOV.U32 R6, RZ, RZ, R48 ;  /* 0x000000ffff068224 */ /* 0x004fe200078e0030 */
[----:B------:R-:W-:Y:S02]  /*22bf0*/  @!P0 MOV R7, R46 ;  /* 0x0000002e00078202 */ /* 0x000fe40000000f00 */
[----:B------:R-:W-:-:S03]  /*22c00*/  @!P3 LEA R4, P1, R222, R14, 0x2 ;  /* 0x0000000ede04b211 */ /* 0x000fc600078210ff */
[----:B------:R1:W-:Y:S01]  /*22c10*/  @!P0 ST.E.64 desc[UR54][R2.64], R6 ;  /* 0x0000000602008985 */ /* 0x0003e2000c101b36 */
[----:B------:R-:W-:-:S05]  /*22c20*/  @!P3 LEA.HI.X R5, R222, R25, R12, 0x2, P1 ;  /* 0x00000019de05b211 */ /* 0x000fca00008f140c */
[----:B------:R2:W-:Y:S01]  /*22c30*/  @!P3 ST.E.64 desc[UR54][R4.64], R8 ;  /* 0x000000080400b985 */ /* 0x0005e2000c101b36 */
[CC--:B-1----:R-:W-:Y:S02]  /*22c40*/  @!P5 LEA R2, P0, R221.reuse, R14.reuse, 0x2 ;  /* 0x0000000edd02d211 */ /* 0x0c2fe400078010ff */
[C---:B------:R-:W-:Y:S02]  /*22c50*/  @!P4 LEA R6, P2, R220.reuse, R14, 0x2 ;  /* 0x0000000edc06c211 */ /* 0x040fe400078410ff */
[-C--:B------:R-:W-:Y:S01]  /*22c60*/  @!P5 LEA.HI.X R3, R221, R25.reuse, R11, 0x2, P0 ;  /* 0x00000019dd03d211 */ /* 0x080fe200000f140b */
[----:B--2---:R-:W-:Y:S01]  /*22c70*/  @!P5 IMAD.MOV.U32 R4, RZ, RZ, R80 ;  /* 0x000000ffff04d224 */ /* 0x004fe200078e0050 */
[----:B------:R-:W-:Y:S01]  /*22c80*/  @!P5 MOV R5, R78 ;  /* 0x0000004e0005d202 */ /* 0x000fe20000000f00 */
[----:B------:R-:W-:Y:S01]  /*22c90*/  @!P4 IMAD.MOV.U32 R78, RZ, RZ, R81 ;  /* 0x000000ffff4ec224 */ /* 0x000fe200078e0051 */
[----:B------:R-:W-:-:S03]  /*22ca0*/  @!P4 LEA.HI.X R7, R220, R25, R0, 0x2, P2 ;  /* 0x00000019dc07c211 */ /* 0x000fc600010f1400 */
[----:B------:R3:W-:Y:S04]  /*22cb0*/  @!P5 ST.E.64 desc[UR54][R2.64], R4 ;  /* 0x000000040200d985 */ /* 0x0007e8000c101b36 */
[----:B------:R3:W-:Y:S02]  /*22cc0*/  @!P4 ST.E.64 desc[UR54][R6.64], R78 ;  /* 0x0000004e0600c985 */ /* 0x0007e4000c101b36 */
.L_x_513:
[----:B------:R-:W-:Y:S05]  /*22cd0*/  BSYNC B1 ;  /* 0x0000000000017941 */ /* 0x000fea0003800000 */
.L_x_512:
[----:B------:R-:W-:-:S03]  /*22ce0*/  UMOV UR4, 0xffffffff ;  /* 0xffffffff00047882 */ /* 0x000fc60000000000 */
[----:B------:R-:W-:Y:S05]  /*22cf0*/  BRA.DIV UR4, `(.L_x_514) ;  /* 0x000000ae04987947 */ /* 0x000fea000b800000 */
[----:B---3--:R3:W4:Y:S04]  /*22d00*/  SHFL.IDX PT, R3, R27, 0x1, 0x1c1f ;  /* 0x003c1f001b037f89 */ /* 0x00872800000e0000 */
[----:B--2---:R3:W2:Y:S02]  /*22d10*/  SHFL.IDX PT, R14, R26, 0x1, 0x1c1f ;  /* 0x003c1f001a0e7f89 */ /* 0x0046a400000e0000 */
.L_x_770:
[----:B------:R-:W-:-:S13]  /*22d20*/  ISETP.GE.AND P0, PT, R24, R10, PT ;  /* 0x0000000a1800720c */ /* 0x000fda0003f06270 */
[----:B------:R-:W-:Y:S05]  /*22d30*/  @P0 BRA `(.L_x_510) ;  /* 0x0000001000b00947 */ /* 0x000fea0003800000 */
[----:B------:R-:W-:Y:S01]  /*22d40*/  ULDC UR4, c[0x0][0xac8] ;  /* 0x0002b20000047ab9 */ /* 0x000fe20000000800 */
[----:B------:R-:W-:Y:S02]  /*22d50*/  SHF.R.S32.HI R0, RZ, 0x1f, R233 ;  /* 0x0000001fff007819 */ /* 0x000fe400000114e9 */
[----:B------:R-:W-:Y:S02]  /*22d60*/  ISETP.GE.AND P1, PT, R218, UR4, PT ;  /* 0x00000004da007c0c */ /* 0x000fe4000bf26270 */
[----:B------:R-:W-:Y:S02]  /*22d70*/  ISETP.GE.AND P3, PT, R28, UR4, PT ;  /* 0x000000041c007c0c */ /* 0x000fe4000bf66270 */
[----:B------:R-:W-:Y:S02]  /*22d80*/  ISETP.GE.AND P2, PT, R233, UR4, PT ;  /* 0x00000004e9007c0c */ /* 0x000fe4000bf46270 */
[----:B------:R-:W-:Y:S02]  /*22d90*/  SHF.R.S32.HI R15, RZ, 0x1f, R232 ;  /* 0x0000001fff0f7819 */ /* 0x000fe400000114e8 */
[----:B------:R-:W-:-:S05]  /*22da0*/  SHF.R.S32.HI R20, RZ, 0x1f, R223 ;  /* 0x0000001fff147819 */ /* 0x000fca00000114df */
[----:B--2---:R-:W-:Y:S01]  /*22db0*/  @!P1 IMAD.MOV.U32 R2, RZ, RZ, R14 ;  /* 0x000000ffff029224 */ /* 0x004fe200078e000e */
[----:B------:R-:W-:Y:S01]  /*22dc0*/  @!P1 MOV R9, R82 ;  /* 0x0000005200099202 */ /* 0x000fe20000000f00 */
[----:B------:R-:W-:Y:S01]  /*22dd0*/  @!P1 IMAD.MOV.U32 R8, RZ, RZ, R49 ;  /* 0x000000ffff089224 */ /* 0x000fe200078e0031 */
[-C--:B------:R-:W-:Y:S01]  /*22de0*/  @!P3 LEA R4, P0, R28, R14.reuse, 0x2 ;  /* 0x0000000e1c04b211 */ /* 0x080fe200078010ff */
[----:B----4-:R-:W-:Y:S01]  /*22df0*/  @!P1 IMAD.WIDE R6, R218, 0x4, R2 ;  /* 0x00000004da069825 */ /* 0x010fe200078e0202 */
[----:B------:R-:W-:Y:S02]  /*22e00*/  @!P2 LEA R10, P4, R233, R14, 0x2 ;  /* 0x0000000ee90aa211 */ /* 0x000fe400078810ff */
[-C--:B------:R-:W-:Y:S01]  /*22e10*/  @!P3 LEA.HI.X R5, R28, R3.reuse, R30, 0x2, P0 ;  /* 0x000000031c05b211 */ /* 0x080fe200000f141e */
[----:B------:R-:W-:Y:S01]  /*22e20*/  @!P3 IMAD.MOV.U32 R82, RZ, RZ, R50 ;  /* 0x000000ffff52b224 */ /* 0x000fe200078e0032 */
[----:B------:R-:W-:Y:S01]  /*22e30*/  ISETP.GE.AND P0, PT, R232, UR4, PT ;  /* 0x00000004e8007c0c */ /* 0x000fe2000bf06270 */
[----:B------:R2:W-:Y:S01]  /*22e40*/  @!P1 ST.E.64 desc[UR54][R6.64], R8 ;  /* 0x0000000806009985 */ /* 0x0005e2000c101b36 */
[----:B------:R-:W-:Y:S01]  /*22e50*/  ISETP.GE.AND P1, PT, R231, UR4, PT ;  /* 0x00000004e7007c0c */ /* 0x000fe2000bf26270 */
[----:B------:R-:W-:Y:S01]  /*22e60*/  @!P2 IMAD.MOV.U32 R50, RZ, RZ, R53 ;  /* 0x000000ffff32a224 */ /* 0x000fe200078e0035 */
[----:B------:R-:W-:Y:S01]  /*22e70*/  @!P2 LEA.HI.X R11, R233, R3, R0, 0x2, P4 ;  /* 0x00000003e90ba211 */ /* 0x000fe200020f1400 */
[----:B------:R4:W-:Y:S01]  /*22e80*/  @!P3 ST.E.64 desc[UR54][R4.64], R82 ;  /* 0x000000520400b985 */ /* 0x0009e2000c101b36 */
[----:B------:R-:W-:-:S02]  /*22e90*/  ISETP.GE.AND P4, PT, R230, UR4, PT ;  /* 0x00000004e6007c0c */ /* 0x000fc4000bf86270 */
[----:B------:R-:W-:Y:S01]  /*22ea0*/  ISETP.GE.AND P3, PT, R229, UR4, PT ;  /* 0x00000004e5007c0c */ /* 0x000fe2000bf66270 */
[----:B------:R5:W-:Y:S01]  /*22eb0*/  @!P2 ST.E.64 desc[UR54][R10.64], R50 ;  /* 0x000000320a00a985 */ /* 0x000be2000c101b36 */
[----:B------:R-:W-:-:S03]  /*22ec0*/  SHF.R.S32.HI R0, RZ, 0x1f, R231 ;  /* 0x0000001fff007819 */ /* 0x000fc600000114e7 */
[CC--:B------:R-:W-:Y:S01]  /*22ed0*/  @!P0 LEA R12, P5, R232.reuse, R14.reuse, 0x2 ;  /* 0x0000000ee80c8211 */ /* 0x0c0fe200078a10ff */
[----:B------:R-:W-:Y:S01]  /*22ee0*/  @!P0 IMAD.MOV.U32 R53, RZ, RZ, R52 ;  /* 0x000000ffff358224 */ /* 0x000fe200078e0034 */
[C---:B--2---:R-:W-:Y:S02]  /*22ef0*/  @!P1 LEA R6, P2, R231.reuse, R14, 0x2 ;  /* 0x0000000ee7069211 */ /* 0x044fe400078410ff */
[-C--:B------:R-:W-:Y:S02]  /*22f00*/  @!P0 LEA.HI.X R13, R232, R3.reuse, R15, 0x2, P5 ;  /* 0x00000003e80d8211 */ /* 0x080fe400028f140f */
[----:B------:R-:W-:Y:S01]  /*22f10*/  @!P0 MOV R52, R54 ;  /* 0x0000003600348202 */ /* 0x000fe20000000f00 */
[----:B------:R-:W-:Y:S01]  /*22f20*/  @!P1 IMAD.MOV.U32 R54, RZ, RZ, R63 ;  /* 0x000000ffff369224 */ /* 0x000fe200078e003f */
[----:B------:R-:W-:Y:S01]  /*22f30*/  @!P1 LEA.HI.X R7, R231, R3, R0, 0x2, P2 ;  /* 0x00000003e7079211 */ /* 0x000fe200010f1400 */
[----:B------:R-:W-:Y:S01]  /*22f40*/  @!P4 IMAD.MOV.U32 R63, RZ, RZ, R62 ;  /* 0x000000ffff3fc224 */ /* 0x000fe200078e003e */
[----:B------:R-:W-:Y:S01]  /*22f50*/  ISETP.GE.AND P2, PT, R228, UR4, PT ;  /* 0x00000004e4007c0c */ /* 0x000fe2000bf46270 */
[----:B------:R-:W-:Y:S01]  /*22f60*/  @!P0 ST.E.64 desc[UR54][R12.64], R52 ;  /* 0x000000340c008985 */ /* 0x000fe2000c101b36 */
[----:B----4-:R-:W-:Y:S01]  /*22f70*/  @!P4 LEA R4, P0, R230, R14, 0x2 ;  /* 0x0000000ee604c211 */ /* 0x010fe200078010ff */
[----:B------:R-:W-:Y:S01]  /*22f80*/  @!P4 IMAD.MOV.U32 R62, RZ, RZ, R64 ;  /* 0x000000ffff3ec224 */ /* 0x000fe200078e0040 */
[----:B------:R-:W-:Y:S01]  /*22f90*/  SHF.R.S32.HI R15, RZ, 0x1f, R230 ;  /* 0x0000001fff0f7819 */ /* 0x000fe200000114e6 */
[----:B------:R2:W-:Y:S01]  /*22fa0*/  @!P1 ST.E.64 desc[UR54][R6.64], R54 ;  /* 0x0000003606009985 */ /* 0x0005e2000c101b36 */
[----:B------:R-:W-:-:S02]  /*22fb0*/  ISETP.GE.AND P1, PT, R227, UR4, PT ;  /* 0x00000004e3007c0c */ /* 0x000fc4000bf26270 */
[-C--:B------:R-:W-:Y:S02]  /*22fc0*/  @!P4 LEA.HI.X R5, R230, R3.reuse, R15, 0x2, P0 ;  /* 0x00000003e605c211 */ /* 0x080fe400000f140f */
[CC--:B------:R-:W-:Y:S02]  /*22fd0*/  @!P3 LEA R8, P5, R229.reuse, R14.reuse, 0x2 ;  /* 0x0000000ee508b211 */ /* 0x0c0fe400078a10ff */
[----:B------:R-:W-:Y:S01]  /*22fe0*/  SHF.R.S32.HI R0, RZ, 0x1f, R229 ;  /* 0x0000001fff007819 */ /* 0x000fe200000114e5 */
[----:B------:R4:W-:Y:S01]  /*22ff0*/  @!P4 ST.E.64 desc[UR54][R4.64], R62 ;  /* 0x0000003e0400c985 */ /* 0x0009e2000c101b36 */
[----:B------:R-:W-:Y:S02]  /*23000*/  ISETP.GE.AND P0, PT, R226, UR4, PT ;  /* 0x00000004e2007c0c */ /* 0x000fe4000bf06270 */
[----:B------:R-:W-:Y:S02]  /*23010*/  @!P3 LEA.HI.X R9, R229, R3, R0, 0x2, P5 ;  /* 0x00000003e509b211 */ /* 0x000fe400028f1400 */
[----:B------:R-:W-:Y:S01]  /*23020*/  @!P3 MOV R64, R67 ;  /* 0x000000430040b202 */ /* 0x000fe20000000f00 */
[----:B------:R-:W-:Y:S01]  /*23030*/  @!P2 IMAD.MOV.U32 R67, RZ, RZ, R66 ;  /* 0x000000ffff43a224 */ /* 0x000fe200078e0042 */
[----:B------:R-:W-:Y:S01]  /*23040*/  SHF.R.S32.HI R0, RZ, 0x1f, R228 ;  /* 0x0000001fff007819 */ /* 0x000fe200000114e4 */
[----:B------:R-:W-:Y:S01]  /*23050*/  @!P2 IMAD.MOV.U32 R66, RZ, RZ, R68 ;  /* 0x000000ffff42a224 */ /* 0x000fe200078e0044 */
[C---:B-----5:R-:W-:Y:S01]  /*23060*/  @!P2 LEA R10, P4, R228.reuse, R14, 0x2 ;  /* 0x0000000ee40aa211 */ /* 0x060fe200078810ff */
[----:B------:R5:W-:Y:S01]  /*23070*/  @!P3 ST.E.64 desc[UR54][R8.64], R64 ;  /* 0x000000400800b985 */ /* 0x000be2000c101b36 */
[----:B------:R-:W-:Y:S01]  /*23080*/  ISETP.GE.AND P3, PT, R225, UR4, PT ;  /* 0x00000004e1007c0c */ /* 0x000fe2000bf66270 */
[----:B------:R-:W-:Y:S01]  /*23090*/  @!P1 IMAD.MOV.U32 R68, RZ, RZ, R71 ;  /* 0x000000ffff449224 */ /* 0x000fe200078e0047 */
[----:B------:R-:W-:-:S02]  /*230a0*/  @!P2 LEA.HI.X R11, R228, R3, R0, 0x2, P4 ;  /* 0x00000003e40ba211 */ /* 0x000fc400020f1400 */
[CC--:B--2---:R-:W-:Y:S02]  /*230b0*/  @!P1 LEA R6, P5, R227.reuse, R14.reuse, 0x2 ;  /* 0x0000000ee3069211 */ /* 0x0c4fe400078a10ff */
[----:B------:R-:W-:Y:S01]  /*230c0*/  SHF.R.S32.HI R0, RZ, 0x1f, R227 ;  /* 0x0000001fff007819 */ /* 0x000fe200000114e3 */
[----:B------:R-:W-:Y:S01]  /*230d0*/  @!P2 ST.E.64 desc[UR54][R10.64], R66 ;  /* 0x000000420a00a985 */ /* 0x000fe2000c101b36 */
[----:B------:R-:W-:Y:S02]  /*230e0*/  ISETP.GE.AND P2, PT, R224, UR4, PT ;  /* 0x00000004e0007c0c */ /* 0x000fe4000bf46270 */
[-C--:B------:R-:W-:Y:S02]  /*230f0*/  @!P1 LEA.HI.X R7, R227, R3.reuse, R0, 0x2, P5 ;  /* 0x00000003e3079211 */ /* 0x080fe400028f1400 */
[C---:B------:R-:W-:Y:S02]  /*23100*/  @!P0 LEA R12, P4, R226.reuse, R14, 0x2 ;  /* 0x0000000ee20c8211 */ /* 0x040fe400078810ff */
[----:B------:R-:W-:Y:S01]  /*23110*/  SHF.R.S32.HI R0, RZ, 0x1f, R226 ;  /* 0x0000001fff007819 */ /* 0x000fe200000114e2 */
[----:B------:R2:W-:Y:S01]  /*23120*/  @!P1 ST.E.64 desc[UR54][R6.64], R68 ;  /* 0x0000004406009985 */ /* 0x0005e2000c101b36 */
[----:B------:R-:W-:Y:S01]  /*23130*/  @!P0 MOV R71, R70 ;  /* 0x0000004600478202 */ /* 0x000fe20000000f00 */
[----:B------:R-:W-:Y:S01]  /*23140*/  @!P0 IMAD.MOV.U32 R70, RZ, RZ, R72 ;  /* 0x000000ffff468224 */ /* 0x000fe200078e0048 */
[----:B------:R-:W-:Y:S01]  /*23150*/  @!P0 LEA.HI.X R13, R226, R3, R0, 0x2, P4 ;  /* 0x00000003e20d8211 */ /* 0x000fe200020f1400 */
[----:B------:R-:W-:Y:S01]  /*23160*/  @!P3 IMAD.MOV.U32 R72, RZ, RZ, R85 ;  /* 0x000000ffff48b224 */ /* 0x000fe200078e0055 */
[----:B----4-:R-:W-:Y:S01]  /*23170*/  @!P3 LEA R4, P1, R225, R14, 0x2 ;  /* 0x0000000ee104b211 */ /* 0x010fe200078210ff */
[----:B------:R-:W-:Y:S01]  /*23180*/  @!P2 IMAD.MOV.U32 R85, RZ, RZ, R84 ;  /* 0x000000ffff55a224 */ /* 0x000fe200078e0054 */
[----:B------:R-:W-:Y:S01]  /*23190*/  SHF.R.S32.HI R15, RZ, 0x1f, R225 ;  /* 0x0000001fff0f7819 */ /* 0x000fe200000114e1 */
[----:B------:R4:W-:Y:S01]  /*231a0*/  @!P0 ST.E.64 desc[UR54][R12.64], R70 ;  /* 0x000000460c008985 */ /* 0x0009e2000c101b36 */
[----:B------:R-:W-:-:S02]  /*231b0*/  ISETP.GE.AND P4, PT, R223, UR4, PT ;  /* 0x00000004df007c0c */ /* 0x000fc4000bf86270 */
[----:B------:R-:W-:Y:S02]  /*231c0*/  ISETP.GE.AND P5, PT, R222, UR4, PT ;  /* 0x00000004de007c0c */ /* 0x000fe4000bfa6270 */
[----:B------:R-:W-:Y:S02]  /*231d0*/  ISETP.GE.AND P0, PT, R221, UR4, PT ;  /* 0x00000004dd007c0c */ /* 0x000fe4000bf06270 */
[-C--:B------:R-:W-:Y:S02]  /*231e0*/  @!P3 LEA.HI.X R5, R225, R3.reuse, R15, 0x2, P1 ;  /* 0x00000003e105b211 */ /* 0x080fe400008f140f */
[----:B------:R-:W-:Y:S02]  /*231f0*/  SHF.R.S32.HI R0, RZ, 0x1f, R224 ;  /* 0x0000001fff007819 */ /* 0x000fe400000114e0 */
[C---:B-----5:R-:W-:Y:S01]  /*23200*/  @!P2 LEA R8, P1, R224.reuse, R14, 0x2 ;  /* 0x0000000ee008a211 */ /* 0x060fe200078210ff */
[----:B------:R0:W-:Y:S01]  /*23210*/  @!P3 ST.E.64 desc[UR54][R4.64], R72 ;  /* 0x000000480400b985 */ /* 0x0001e2000c101b36 */
[----:B------:R-:W-:Y:S01]  /*23220*/  @!P2 MOV R84, R86 ;  /* 0x000000560054a202 */ /* 0x000fe20000000f00 */
[----:B------:R-:W-:Y:S01]  /*23230*/  @!P4 IMAD.MOV.U32 R86, RZ, RZ, R91 ;  /* 0x000000ffff56c224 */ /* 0x000fe200078e005b */
[----:B------:R-:W-:Y:S01]  /*23240*/  @!P2 LEA.HI.X R9, R224, R3, R0, 0x2, P1 ;  /* 0x00000003e009a211 */ /* 0x000fe200008f1400 */
[----:B------:R-:W-:Y:S01]  /*23250*/  @!P5 IMAD.MOV.U32 R93, RZ, RZ, R90 ;  /* 0x000000ffff5dd224 */ /* 0x000fe200078e005a */
[----:B--2---:R-:W-:-:S02]  /*23260*/  @!P4 LEA R6, P1, R223, R14, 0x2 ;  /* 0x0000000edf06c211 */ /* 0x004fc400078210ff */
[----:B------:R-:W-:Y:S01]  /*23270*/  SHF.R.S32.HI R15, RZ, 0x1f, R222 ;  /* 0x0000001fff0f7819 */ /* 0x000fe200000114de */
[----:B------:R0:W-:Y:S01]  /*23280*/  @!P2 ST.E.64 desc[UR54][R8.64], R84 ;  /* 0x000000540800a985 */ /* 0x0001e2000c101b36 */
[CC--:B------:R-:W-:Y:S02]  /*23290*/  @!P5 LEA R10, P2, R222.reuse, R14.reuse, 0x2 ;  /* 0x0000000ede0ad211 */ /* 0x0c0fe400078410ff */
[----:B----4-:R-:W-:Y:S02]  /*232a0*/  @!P0 LEA R12, P3, R221, R14, 0x2 ;  /* 0x0000000edd0c8211 */ /* 0x010fe400078610ff */
[----:B------:R-:W-:Y:S02]  /*232b0*/  SHF.R.S32.HI R0, RZ, 0x1f, R221 ;  /* 0x0000001fff007819 */ /* 0x000fe400000114dd */
[-C--:B------:R-:W-:Y:S02]  /*232c0*/  @!P4 LEA.HI.X R7, R223, R3.reuse, R20, 0x2, P1 ;  /* 0x00000003df07c211 */ /* 0x080fe400008f1414 */
[----:B------:R-:W-:-:S02]  /*232d0*/  @!P5 LEA.HI.X R11, R222, R3, R15, 0x2, P2 ;  /* 0x00000003de0bd211 */ /* 0x000fc400010f140f */
[----:B------:R-:W-:Y:S01]  /*232e0*/  @!P0 LEA.HI.X R13, R221, R3, R0, 0x2, P3 ;  /* 0x00000003dd0d8211 */ /* 0x000fe200018f1400 */
[----:B------:R0:W-:Y:S04]  /*232f0*/  @!P4 ST.E.64 desc[UR54][R6.64], R86 ;  /* 0x000000560600c985 */ /* 0x0001e8000c101b36 */
[----:B------:R0:W-:Y:S04]  /*23300*/  @!P5 ST.E.64 desc[UR54][R10.64], R92 ;  /* 0x0000005c0a00d985 */ /* 0x0001e8000c101b36 */
[----:B------:R0:W-:Y:S01]  /*23310*/  @!P0 ST.E.64 desc[UR54][R12.64], R58 ;  /* 0x0000003a0c008985 */ /* 0x0001e2000c101b36 */
[----:B------:R-:W-:-:S13]  /*23320*/  ISETP.GE.AND P0, PT, R220, UR4, PT ;  /* 0x00000004dc007c0c */ /* 0x000fda000bf06270 */
[----:B0-----:R-:W-:Y:S05]  /*23330*/  @P0 BRA `(.L_x_510) ;  /* 0x0000000c00300947 */ /* 0x001fea0003800000 */
[----:B------:R-:W-:Y:S02]  /*23340*/  SHF.R.S32.HI R0, RZ, 0x1f, R220 ;  /* 0x0000001fff007819 */ /* 0x000fe400000114dc */
[----:B------:R-:W-:-:S04]  /*23350*/  LEA R14, P0, R220, R14, 0x2 ;  /* 0x0000000edc0e7211 */ /* 0x000fc800078010ff */
[----:B------:R-:W-:-:S05]  /*23360*/  LEA.HI.X R15, R220, R3, R0, 0x2, P0 ;  /* 0x00000003dc0f7211 */ /* 0x000fca00000f1400 */
[----:B------:R0:W-:Y:S01]  /*23370*/  ST.E.64 desc[UR54][R14.64], R60 ;  /* 0x0000003c0e007985 */ /* 0x0001e2000c101b36 */
[----:B------:R-:W-:Y:S05]  /*23380*/  BRA `(.L_x_510) ;  /* 0x0000000c001c7947 */ /* 0x000fea0003800000 */
.L_x_496:
[----:B------:R-:W-:Y:S01]  /*23390*/  ULDC.64 UR6, c[0x0][0xc08] ;  /* 0x0003020000067ab9 */ /* 0x000fe20000000a00 */
[----:B------:R-:W-:Y:S01]  /*233a0*/  ULDC.64 UR4, c[0x0][0xc00] ;  /* 0x0003000000047ab9 */ /* 0x000fe20000000a00 */
[----:B------:R-:W-:Y:S01]  /*233b0*/  ISETP.NE.U32.AND P1, PT, RZ, UR6, PT ;  /* 0x00000006ff007c0c */ /* 0x000fe2000bf25070 */
[----:B------:R-:W-:Y:S01]  /*233c0*/  IMAD.MOV.U32 R15, RZ, RZ, RZ ;  /* 0x000000ffff0f7224 */ /* 0x000fe200078e00ff */
[----:B------:R-:W-:Y:S01]  /*233d0*/  ISETP.NE.U32.AND P0, PT, RZ, UR4, PT ;  /* 0x00000004ff007c0c */ /* 0x000fe2000bf05070 */
[----:B------:R-:W3:Y:S01]  /*233e0*/  S2R R0, SR_TID.X ;  /* 0x0000000000007919 */ /* 0x000ee20000002100 */
[----:B------:R-:W-:Y:S02]  /*233f0*/  ISETP.NE.AND.EX P1, PT, RZ, UR7, PT, P1 ;  /* 0x00000007ff007c0c */ /* 0x000fe4000bf25310 */
[----:B------:R-:W-:Y:S02]  /*23400*/  IADD3 R2, P2, R212, UR4, RZ ;  /* 0x00000004d4027c10 */ /* 0x000fe4000ff5e0ff */
[----:B------:R-:W-:-:S02]  /*23410*/  ISETP.NE.AND.EX P0, PT, RZ, UR5, PT, P0 ;  /* 0x00000005ff007c0c */ /* 0x000fc4000bf05300 */
[----:B------:R-:W-:Y:S01]  /*23420*/  IADD3.X R3, R213, UR5, RZ, P2, !PT ;  /* 0x00000005d5037c10 */ /* 0x000fe200097fe4ff */
[----:B------:R-:W-:Y:S02]  /*23430*/  ULDC UR4, c[0x0][0xa88] ;  /* 0x0002a20000047ab9 */ /* 0x000fe40000000800 */
[----:B------:R-:W-:-:S04]  /*23440*/  IMAD.U32 R20, RZ, RZ, UR4 ;  /* 0x00000004ff147e24 */ /* 0x000fc8000f8e00ff */
[----:B------:R-:W-:-:S04]  /*23450*/  @P1 IADD3 R212, P2, R212, UR6, RZ ;  /* 0x00000006d4d41c10 */ /* 0x000fc8000ff5e0ff */
[----:B------:R-:W-:Y:S01]  /*23460*/  @P1 IADD3.X R213, R213, UR7, RZ, P2, !PT ;  /* 0x00000007d5d51c10 */ /* 0x000fe200097fe4ff */
[----:B------:R4:W5:Y:S04]  /*23470*/  @P0 LDG.E R15, desc[UR54][R2.64] ;  /* 0x00000036020f0981 */ /* 0x000968000c1e1900 */
[----:B------:R4:W5:Y:S01]  /*23480*/  @P1 LDG.E R20, desc[UR54][R212.64] ;  /* 0x00000036d4141981 */ /* 0x000962000c1e1900 */
[----:B-1----:R-:W-:Y:S02]  /*23490*/  ISETP.GT.AND P2, PT, R211, 0x1, PT ;  /* 0x00000001d300780c */ /* 0x002fe40003f44270 */
[----:B---3--:R-:W-:-:S04]  /*234a0*/  IADD3 R0, R0, -0x80, RZ ;  /* 0xffffff8000007810 */ /* 0x008fc80007ffe0ff */
[----:B------:R-:W-:Y:S01]  /*234b0*/  ISETP.GT.AND P3, PT, R0, 0x7f, PT ;  /* 0x0000007f0000780c */ /* 0x000fe20003f64270 */
[----:B----4-:R-:W-:-:S12]  /*234c0*/  @P1 BRA `(.L_x_515) ;  /* 0x0000000000101947 */ /* 0x010fd80003800000 */
[----:B------:R-:W-:Y:S05]  /*234d0*/  @!P0 BRA `(.L_x_515) ;  /* 0x00000000000c8947 */ /* 0x000fea0003800000 */
[----:B------:R-:W3:Y:S04]  /*234e0*/  LDG.E R5, desc[UR54][R2.64] ;  /* 0x0000003602057981 */ /* 0x000ee8000c1e1900 */
[----:B-----5:R-:W3:Y:S02]  /*234f0*/  LDG.E R20, desc[UR54][R2.64+0x4] ;  /* 0x0000043602147981 */ /* 0x020ee4000c1e1900 */
[----:B---3--:R-:W-:-:S07]  /*23500*/  IMAD.IADD R20, R20, 0x1, -R5 ;  /* 0x0000000114147824 */ /* 0x008fce00078e0a05 */
.L_x_515:
[----:B------:R-:W-:Y:S01]  /*23510*/  BSSY B1, `(.L_x_516) ;  /* 0x0000037000017945 */ /* 0x000fe20003800000 */
[----:B------:R-:W-:Y:S02]  /*23520*/  SEL R25, R206, RZ, !P0 ;  /* 0x000000ffce197207 */ /* 0x000fe40004000000 */
[----:B------:R-:W-:Y:S02]  /*23530*/  SEL R214, R214, RZ, !P0 ;  /* 0x000000ffd6d67207 */ /* 0x000fe40004000000 */
[----:B-----5:R-:W-:Y:S01]  /*23540*/  SHF.R.S32.HI R14, RZ, 0x1f, R15 ;  /* 0x0000001fff0e7819 */ /* 0x020fe2000001140f */
[----:B------:R-:W-:Y:S06]  /*23550*/  @P3 BRA `(.L_x_517) ;  /* 0x0000000000c83947 */ /* 0x000fec0003800000 */
[----:B------:R-:W1:Y:S01]  /*23560*/  S2R R0, SR_TID.X ;  /* 0x0000000000007919 */ /* 0x000e620000002100 */
[----:B------:R-:W3:Y:S02]  /*23570*/  LDC R29, c[0x0][0xbe8] ;  /* 0x0002fa00ff1d7b82 */ /* 0x000ee40000000800 */
[----:B---3--:R-:W-:Y:S02]  /*23580*/  IMAD R2, R20, R29, RZ ;  /* 0x0000001d14027224 */ /* 0x008fe400078e02ff */
[----:B-1----:R-:W-:-:S05]  /*23590*/  IMAD R0, R215, 0x80, R0 ;  /* 0x00000080d7007824 */ /* 0x002fca00078e0200 */
[----:B------:R-:W-:-:S04]  /*235a0*/  IADD3 R27, R0, -0x80, RZ ;  /* 0xffffff80001b7810 */ /* 0x000fc80007ffe0ff */
[----:B------:R-:W-:-:S13]  /*235b0*/  ISETP.GE.AND P0, PT, R27, R2, PT ;  /* 0x000000021b00720c */ /* 0x000fda0003f06270 */
[----:B------:R-:W-:Y:S05]  /*235c0*/  @P0 BRA `(.L_x_517) ;  /* 0x0000000000ac0947 */ /* 0x000fea0003800000 */
[----:B------:R-:W-:Y:S01]  /*235d0*/  IMAD.MOV.U32 R0, RZ, RZ, 0x9b8 ;  /* 0x000009b8ff007424 */ /* 0x000fe200078e00ff */
[----:B------:R-:W-:Y:S01]  /*235e0*/  ISETP.GT.AND P3, PT, R211, 0x1, PT ;  /* 0x00000001d300780c */ /* 0x000fe20003f64270 */
[----:B------:R-:W1:Y:S01]  /*235f0*/  LDC.64 R2, c[0x0][0xba8] ;  /* 0x0002ea00ff027b82 */ /* 0x000e620000000a00 */
[----:B------:R-:W-:Y:S01]  /*23600*/  ISETP.NE.AND P0, PT, R29, 0x1, PT ;  /* 0x000000011d00780c */ /* 0x000fe20003f05270 */
[----:B------:R-:W-:Y:S01]  /*23610*/  IMAD.MOV.U32 R21, RZ, RZ, R27 ;  /* 0x000000ffff157224 */ /* 0x000fe200078e001b */
[----:B------:R-:W-:Y:S02]  /*23620*/  SEL R24, R0, 0x978, P3 ;  /* 0x0000097800187807 */ /* 0x000fe40001800000 */
[----:B------:R-:W-:-:S03]  /*23630*/  SEL R217, R217, RZ, P3 ;  /* 0x000000ffd9d97207 */ /* 0x000fc60001800000 */
[----:B------:R-:W3:Y:S08]  /*23640*/  LDC.64 R8, c[0x0][R24+0x220] ;  /* 0x0000880018087b82 */ /* 0x000ef00000000a00 */
[----:B------:R-:W4:Y:S08]  /*23650*/  LDC.64 R4, c[0x0][R24+0x218] ;  /* 0x0000860018047b82 */ /* 0x000f300000000a00 */
[----:B------:R-:W5:Y:S08]  /*23660*/  LDC.64 R10, c[0x0][R24+0x228] ;  /* 0x00008a00180a7b82 */ /* 0x000f700000000a00 */
[----:B------:R-:W0:Y:S08]  /*23670*/  LDC.64 R6, c[0x0][R24+0x210] ;  /* 0x0000840018067b82 */ /* 0x000e300000000a00 */
[----:B------:R-:W2:Y:S08]  /*23680*/  @P0 LDC R0, c[0x0][0xbec] ;  /* 0x0002fb00ff000b82 */ /* 0x000eb00000000800 */
[----:B------:R-:W5:Y:S01]  /*23690*/  @P0 LDC R33, c[0x0][0xbf0] ;  /* 0x0002fc00ff210b82 */ /* 0x000f620000000800 */
[----:B---3--:R-:W-:-:S07]  /*236a0*/  IMAD R9, R9, R25, RZ ;  /* 0x0000001909097224 */ /* 0x008fce00078e02ff */
[----:B-1----:R-:W1:Y:S01]  /*236b0*/  @!P3 LDC R2, c[0x0][0xb50] ;  /* 0x0002d400ff02bb82 */ /* 0x002e620000000800 */
[----:B------:R-:W-:Y:S02]  /*236c0*/  IMAD R9, R8, R214, R9 ;  /* 0x000000d608097224 */ /* 0x000fe400078e0209 */
[----:B--2---:R-:W-:-:S05]  /*236d0*/  @P0 IMAD.HI.U32 R0, R27, R0, RZ ;  /* 0x000000001b000227 */ /* 0x004fca00078e00ff */
[----:B------:R-:W2:Y:S01]  /*236e0*/  @!P3 LDC R3, c[0x0][0xb54] ;  /* 0x0002d500ff03bb82 */ /* 0x000ea20000000800 */
[-C--:B----4-:R-:W-:Y:S02]  /*236f0*/  IMAD R31, R5, R204.reuse, RZ ;  /* 0x000000cc051f7224 */ /* 0x090fe400078e02ff */
[----:B------:R-:W-:Y:S01]  /*23700*/  IMAD.WIDE.U32 R12, R4, R204, RZ ;  /* 0x000000cc040c7225 */ /* 0x000fe200078e00ff */
[----:B-----5:R-:W-:-:S03]  /*23710*/  @P0 SHF.R.U32.HI R21, RZ, R33, R0 ;  /* 0x00000021ff150219 */ /* 0x020fc60000011600 */
[----:B------:R-:W-:Y:S01]  /*23720*/  IMAD.WIDE.U32 R4, R8, R25, RZ ;  /* 0x0000001908047225 */ /* 0x000fe200078e00ff */
[----:B------:R-:W-:-:S03]  /*23730*/  IADD3 R0, -R21, RZ, RZ ;  /* 0x000000ff15007210 */ /* 0x000fc60007ffe1ff */
[----:B------:R-:W-:Y:S01]  /*23740*/  IMAD.IADD R13, R31, 0x1, R13 ;  /* 0x000000011f0d7824 */ /* 0x000fe200078e020d */
[----:B------:R-:W-:Y:S01]  /*23750*/  IADD3 R12, P0, P1, R4, R12, R15 ;  /* 0x0000000c040c7210 */ /* 0x000fe2000791e00f */
[----:B------:R-:W-:Y:S02]  /*23760*/  IMAD.IADD R8, R5, 0x1, R9 ;  /* 0x0000000105087824 */ /* 0x000fe400078e0209 */
[----:B------:R-:W-:-:S04]  /*23770*/  IMAD.WIDE.U32 R4, R10, R217, RZ ;  /* 0x000000d90a047225 */ /* 0x000fc800078e00ff */
[----:B------:R-:W-:Y:S02]  /*23780*/  IMAD R11, R11, R217, RZ ;  /* 0x000000d90b0b7224 */ /* 0x000fe400078e02ff */
[----:B------:R-:W-:Y:S01]  /*23790*/  IMAD R9, R29, R0, R27 ;  /* 0x000000001d097224 */ /* 0x000fe200078e021b */
[----:B------:R-:W-:Y:S01]  /*237a0*/  IADD3.X R0, R8, R13, R14, P0, P1 ;  /* 0x0000000d08007210 */ /* 0x000fe200007e240e */
[----:B------:R-:W-:Y:S01]  /*237b0*/  IMAD.IADD R5, R11, 0x1, R5 ;  /* 0x000000010b057824 */ /* 0x000fe200078e0205 */
[----:B------:R-:W-:Y:S02]  /*237c0*/  IADD3 R4, P0, P1, R21, R12, R4 ;  /* 0x0000000c15047210 */ /* 0x000fe4000791e004 */
[----:B------:R-:W-:Y:S02]  /*237d0*/  SHF.R.S32.HI R21, RZ, 0x1f, R21 ;  /* 0x0000001fff157819 */ /* 0x000fe40000011415 */
[----:B------:R-:W-:Y:S02]  /*237e0*/  SHF.R.S32.HI R11, RZ, 0x1f, R9 ;  /* 0x0000001fff0b7819 */ /* 0x000fe40000011409 */
[----:B------:R-:W-:Y:S01]  /*237f0*/  IADD3.X R5, R21, R0, R5, P0, P1 ;  /* 0x0000000015057210 */ /* 0x000fe200007e2405 */
[----:B0-----:R-:W-:-:S04]  /*23800*/  IMAD R0, R7, R9, RZ ;  /* 0x0000000907007224 */ /* 0x001fc800078e02ff */
[C---:B------:R-:W-:Y:S02]  /*23810*/  IMAD R11, R6.reuse, R11, R0 ;  /* 0x0000000b060b7224 */ /* 0x040fe400078e0200 */
[----:B------:R-:W-:-:S04]  /*23820*/  IMAD.WIDE.U32 R4, R6, R9, R4 ;  /* 0x0000000906047225 */ /* 0x000fc800078e0004 */
[----:B------:R-:W-:Y:S01]  /*23830*/  IMAD.IADD R0, R5, 0x1, R11 ;  /* 0x0000000105007824 */ /* 0x000fe200078e020b */
[C---:B-1----:R-:W-:Y:S02]  /*23840*/  LEA R2, P0, R4.reuse, R2, 0x2 ;  /* 0x0000000204027211 */ /* 0x042fe400078010ff */
[----:B------:R-:W-:Y:S02]  /*23850*/  MOV R5, 0xff800000 ;  /* 0xff80000000057802 */ /* 0x000fe40000000f00 */
[----:B--2---:R-:W-:-:S05]  /*23860*/  LEA.HI.X R3, R4, R3, R0, 0x2, P0 ;  /* 0x0000000304037211 */ /* 0x004fca00000f1400 */
[----:B------:R1:W-:Y:S04]  /*23870*/  STG.E desc[UR54][R2.64], R5 ;  /* 0x0000000502007986 */ /* 0x0003e8000c101936 */
.L_x_517:
[----:B------:R-:W-:Y:S05]  /*23880*/  BSYNC B1 ;  /* 0x0000000000017941 */ /* 0x000fea0003800000 */
.L_x_516:
[----:B------:R-:W-:Y:S05]  /*23890*/  @P2 BRA `(.L_x_510) ;  /* 0x0000000400d82947 */ /* 0x000fea0003800000 */
[----:B------:R-:W3:Y:S01]  /*238a0*/  LDC R21, c[0x0][0xbe8] ;  /* 0x0002fa00ff157b82 */ /* 0x000ee20000000800 */
[----:B------:R-:W-:Y:S01]  /*238b0*/  ULDC.64 UR4, c[0x0][0xaa0] ;  /* 0x0002a80000047ab9 */ /* 0x000fe20000000a00 */
[----:B------:R-:W-:Y:S01]  /*238c0*/  ULDC.64 UR6, c[0x0][0xaf0] ;  /* 0x0002bc0000067ab9 */ /* 0x000fe20000000a00 */
[----:B------:R-:W-:Y:S02]  /*238d0*/  IMAD R0, R14, UR4, RZ ;  /* 0x000000040e007c24 */ /* 0x000fe4000f8e02ff */
[----:B-1----:R-:W-:-:S04]  /*238e0*/  IMAD.WIDE.U32 R2, R15, UR4, RZ ;  /* 0x000000040f027c25 */ /* 0x002fc8000f8e00ff */
[----:B------:R-:W-:Y:S01]  /*238f0*/  IMAD R5, R15, UR5, R0 ;  /* 0x000000050f057c24 */ /* 0x000fe2000f8e0200 */
[----:B------:R-:W-:Y:S01]  /*23900*/  ULDC.64 UR4, c[0x0][0xae8] ;  /* 0x0002ba0000047ab9 */ /* 0x000fe20000000a00 */
[----:B------:R-:W-:Y:S02]  /*23910*/  IMAD R0, R210, 0x20, R236 ;  /* 0x00000020d2007824 */ /* 0x000fe400078e02ec */
[----:B------:R-:W-:Y:S02]  /*23920*/  IMAD.IADD R3, R3, 0x1, R5 ;  /* 0x0000000103037824 */ /* 0x000fe400078e0205 */
[----:B------:R-:W-:Y:S02]  /*23930*/  IMAD R9, R215, 0x80, R0 ;  /* 0x00000080d7097824 */ /* 0x000fe400078e0200 */
[----:B------:R-:W-:-:S03]  /*23940*/  IMAD.WIDE.U32 R2, R204, UR4, R2 ;  /* 0x00000004cc027c25 */ /* 0x000fc6000f8e0002 */
[----:B------:R-:W-:Y:S01]  /*23950*/  MOV R5, R9 ;  /* 0x0000000900057202 */ /* 0x000fe20000000f00 */
[----:B------:R-:W-:Y:S01]  /*23960*/  IMAD R3, R204, UR5, R3 ;  /* 0x00000005cc037c24 */ /* 0x000fe2000f8e0203 */
[----:B------:R-:W-:Y:S01]  /*23970*/  ULDC.64 UR4, c[0x0][0xae0] ;  /* 0x0002b80000047ab9 */ /* 0x000fe20000000a00 */
[----:B---3--:R-:W-:Y:S01]  /*23980*/  ISETP.NE.AND P0, PT, R21, 0x1, PT ;  /* 0x000000011500780c */ /* 0x008fe20003f05270 */
[----:B------:R-:W-:-:S12]  /*23990*/  IMAD.WIDE.U32 R2, R25, UR6, R2 ;  /* 0x0000000619027c25 */ /* 0x000fd8000f8e0002 */
[----:B------:R-:W1:Y:S08]  /*239a0*/  @P0 LDC R4, c[0x0][0xbec] ;  /* 0x0002fb00ff040b82 */ /* 0x000e700000000800 */
[----:B------:R-:W3:Y:S01]  /*239b0*/  @P0 LDC R7, c[0x0][0xbf0] ;  /* 0x0002fc00ff070b82 */ /* 0x000ee20000000800 */
[----:B-1----:R-:W-:-:S04]  /*239c0*/  @P0 IMAD.HI.U32 R0, R9, R4, RZ ;  /* 0x0000000409000227 */ /* 0x002fc800078e00ff */
[----:B------:R-:W-:Y:S01]  /*239d0*/  IMAD R4, R214, UR6, RZ ;  /* 0x00000006d6047c24 */ /* 0x000fe2000f8e02ff */
[----:B---3--:R-:W-:-:S03]  /*239e0*/  @P0 SHF.R.U32.HI R5, RZ, R7, R0 ;  /* 0x00000007ff050219 */ /* 0x008fc60000011600 */
[----:B------:R-:W-:Y:S01]  /*239f0*/  IMAD R7, R25, UR7, R4 ;  /* 0x0000000719077c24 */ /* 0x000fe2000f8e0204 */
[--C-:B------:R-:W-:Y:S01]  /*23a00*/  SHF.R.S32.HI R0, RZ, 0x1f, R5.reuse ;  /* 0x0000001fff007819 */ /* 0x100fe20000011405 */
[----:B------:R-:W-:Y:S02]  /*23a10*/  IMAD.MOV R4, RZ, RZ, -R5 ;  /* 0x000000ffff047224 */ /* 0x000fe400078e0a05 */
[----:B------:R-:W-:Y:S02]  /*23a20*/  IMAD.IADD R3, R3, 0x1, R7 ;  /* 0x0000000103037824 */ /* 0x000fe400078e0207 */
[----:B------:R-:W-:Y:S02]  /*23a30*/  IMAD R0, R0, UR4, RZ ;  /* 0x0000000400007c24 */ /* 0x000fe4000f8e02ff */
[----:B------:R-:W-:Y:S02]  /*23a40*/  IMAD R7, R21, R4, R9 ;  /* 0x0000000415077224 */ /* 0x000fe400078e0209 */
[----:B------:R-:W-:-:S02]  /*23a50*/  IMAD R9, R5, UR5, R0 ;  /* 0x0000000505097c24 */ /* 0x000fc4000f8e0200 */
[----:B------:R-:W-:Y:S01]  /*23a60*/  IMAD.WIDE.U32 R2, R5, UR4, R2 ;  /* 0x0000000405027c25 */ /* 0x000fe2000f8e0002 */
[----:B------:R-:W-:Y:S01]  /*23a70*/  SHF.R.S32.HI R0, RZ, 0x1f, R7 ;  /* 0x0000001fff007819 */ /* 0x000fe20000011407 */
[----:B------:R-:W-:Y:S02]  /*23a80*/  ULDC.64 UR4, c[0x0][0xad8] ;  /* 0x0002b60000047ab9 */ /* 0x000fe40000000a00 */
[----:B------:R-:W-:Y:S02]  /*23a90*/  IMAD.IADD R3, R3, 0x1, R9 ;  /* 0x0000000103037824 */ /* 0x000fe400078e0209 */
[----:B------:R-:W-:Y:S02]  /*23aa0*/  IMAD R0, R0, UR4, RZ ;  /* 0x0000000400007c24 */ /* 0x000fe4000f8e02ff */
[----:B------:R-:W-:-:S04]  /*23ab0*/  IMAD.WIDE.U32 R4, R7, UR4, R2 ;  /* 0x0000000407047c25 */ /* 0x000fc8000f8e0002 */
[----:B------:R-:W-:Y:S01]  /*23ac0*/  IMAD R3, R7, UR5, R0 ;  /* 0x0000000507037c24 */ /* 0x000fe2000f8e0200 */
[----:B------:R-:W-:Y:S02]  /*23ad0*/  ULDC.64 UR4, c[0x0][0xa80] ;  /* 0x0002a00000047ab9 */ /* 0x000fe40000000a00 */
[----:B------:R-:W-:Y:S01]  /*23ae0*/  LEA R2, P0, R4, UR4, 0x1 ;  /* 0x0000000404027c11 */ /* 0x000fe2000f8008ff */
[----:B------:R-:W-:Y:S01]  /*23af0*/  UMOV UR4, 0xffffffff ;  /* 0xffffffff00047882 */ /* 0x000fe20000000000 */
[----:B------:R-:W-:-:S04]  /*23b00*/  IADD3 R3, R5, R3, RZ ;  /* 0x0000000305037210 */ /* 0x000fc80007ffe0ff */
[----:B------:R-:W-:Y:S01]  /*23b10*/  LEA.HI.X R3, R4, UR5, R3, 0x1, P0 ;  /* 0x0000000504037c11 */ /* 0x000fe200080f0c03 */
[----:B------:R-:W-:Y:S06]  /*23b20*/  BRA.DIV UR4, `(.L_x_518) ;  /* 0x000000a204547947 */ /* 0x000fec000b800000 */
[----:B------:R1:W3:Y:S04]  /*23b30*/  SHFL.IDX PT, R0, R3, RZ, 0x181f ;  /* 0x00181fff03007589 */ /* 0x0002e800000e0000 */
[----:B------:R1:W4:Y:S02]  /*23b40*/  SHFL.IDX PT, R14, R2, RZ, 0x181f ;  /* 0x00181fff020e7589 */ /* 0x00032400000e0000 */
.L_x_773:
[----:B------:R-:W-:Y:S01]  /*23b50*/  IMAD R21, R20, R21, RZ ;  /* 0x0000001514157224 */ /* 0x000fe200078e02ff */
[----:B------:R-:W-:Y:S01]  /*23b60*/  BSSY B1, `(.L_x_519) ;  /* 0x000000f000017945 */ /* 0x000fe20003800000 */
[----:B------:R-:W-:-:S05]  /*23b70*/  IMAD R6, R215, 0x80, R236 ;  /* 0x00000080d7067824 */ /* 0x000fca00078e02ec */
[----:B------:R-:W-:-:S13]  /*23b80*/  ISETP.GE.AND P0, PT, R6, R21, PT ;  /* 0x000000150600720c */ /* 0x000fda0003f06270 */
[----:B------:R-:W-:Y:S05]  /*23b90*/  @P0 BRA `(.L_x_520) ;  /* 0x00000000002c0947 */ /* 0x000fea0003800000 */
[----:B------:R-:W-:Y:S01]  /*23ba0*/  ULDC UR4, c[0x0][0xac8] ;  /* 0x0002b20000047ab9 */ /* 0x000fe20000000800 */
[----:B------:R-:W-:Y:S02]  /*23bb0*/  SHF.R.S32.HI R8, RZ, 0x1f, R203 ;  /* 0x0000001fff087819 */ /* 0x000fe400000114cb */
[----:B------:R-:W-:Y:S02]  /*23bc0*/  ISETP.GE.AND P2, PT, R203, UR4, PT ;  /* 0x00000004cb007c0c */ /* 0x000fe4000bf46270 */
[----:B------:R-:W-:Y:S02]  /*23bd0*/  ISETP.GE.AND P3, PT, R209, UR4, PT ;  /* 0x00000004d1007c0c */ /* 0x000fe4000bf66270 */
[----:B------:R-:W-:-:S09]  /*23be0*/  SHF.R.S32.HI R7, RZ, 0x1f, R209 ;  /* 0x0000001fff077819 */ /* 0x000fd200000114d1 */
[-C--:B----4-:R-:W-:Y:S02]  /*23bf0*/  @!P2 LEA R4, P0, R203, R14.reuse, 0x1 ;  /* 0x0000000ecb04a211 */ /* 0x090fe400078008ff */
[----:B------:R-:W-:Y:S02]  /*23c00*/  @!P3 LEA R14, P1, R209, R14, 0x1 ;  /* 0x0000000ed10eb211 */ /* 0x000fe400078208ff */
[-C--:B---3--:R-:W-:Y:S02]  /*23c10*/  @!P2 LEA.HI.X R5, R203, R0.reuse, R8, 0x1, P0 ;  /* 0x00000000cb05a211 */ /* 0x088fe400000f0c08 */
[----:B------:R-:W-:-:S03]  /*23c20*/  @!P3 LEA.HI.X R15, R209, R0, R7, 0x1, P1 ;  /* 0x00000000d10fb211 */ /* 0x000fc600008f0c07 */
[----:B------:R3:W-:Y:S04]  /*23c30*/  @!P2 ST.E.128 desc[UR54][R4.64], RZ ;  /* 0x000000ff0400a985 */ /* 0x0007e8000c101d36 */
[----:B------:R3:W-:Y:S02]  /*23c40*/  @!P3 ST.E.128 desc[UR54][R14.64], RZ ;  /* 0x000000ff0e00b985 */ /* 0x0007e4000c101d36 */
.L_x_520:
[----:B------:R-:W-:Y:S05]  /*23c50*/  BSYNC B1 ;  /* 0x0000000000017941 */ /* 0x000fea0003800000 */
.L_x_519:
[----:B------:R-:W-:-:S03]  /*23c60*/  UMOV UR4, 0xffffffff ;  /* 0xffffffff00047882 */ /* 0x000fc60000000000 */
[----:B------:R-:W-:Y:S05]  /*23c70*/  BRA.DIV UR4, `(.L_x_521) ;  /* 0x000000a204347947 */ /* 0x000fea000b800000 */
[----:B---3--:R3:W0:Y:S04]  /*23c80*/  SHFL.IDX PT, R0, R3, 0x1, 0x181f ;  /* 0x00381f0003007f89 */ /* 0x00862800000e0000 */
[----:B----4-:R3:W4:Y:S02]  /*23c90*/  SHFL.IDX PT, R14, R2, 0x1, 0x181f ;  /* 0x00381f00020e7f89 */ /* 0x01072400000e0000 */
.L_x_777:
        /* <DEDUP_REMOVED lines=11> */
[-C--:B0-----:R-:W-:Y:S02]  /*23d50*/  @!P2 LEA.HI.X R5, R203, R0.reuse, R8, 0x1, P0 ;  /* 0x00000000cb05a211 */ /* 0x081fe400000f0c08 */
[----:B------:R-:W-:-:S03]  /*23d60*/  @!P3 LEA.HI.X R15, R209, R0, R7, 0x1, P1 ;  /* 0x00000000d10fb211 */ /* 0x000fc600008f0c07 */
[----:B------:R0:W-:Y:S04]  /*23d70*/  @!P2 ST.E.128 desc[UR54][R4.64], RZ ;  /* 0x000000ff0400a985 */ /* 0x0001e8000c101d36 */
[----:B------:R0:W-:Y:S02]  /*23d80*/  @!P3 ST.E.128 desc[UR54][R14.64], RZ ;  /* 0x000000ff0e00b985 */ /* 0x0001e4000c101d36 */
.L_x_523:
[----:B------:R-:W-:Y:S05]  /*23d90*/  BSYNC B1 ;  /* 0x0000000000017941 */ /* 0x000fea0003800000 */
.L_x_522:
[----:B------:R-:W-:-:S03]  /*23da0*/  UMOV UR4, 0xffffffff ;  /* 0xffffffff00047882 */ /* 0x000fc60000000000 */
[----:B------:R-:W-:Y:S05]  /*23db0*/  BRA.DIV UR4, `(.L_x_524) ;  /* 0x000000a2042c7947 */ /* 0x000fea000b800000 */
[----:B0-----:R0:W0:Y:S04]  /*23dc0*/  SHFL.IDX PT, R0, R3, 0x2, 0x181f ;  /* 0x00581f0003007f89 */ /* 0x00102800000e0000 */
[----:B----4-:R4:W0:Y:S02]  /*23dd0*/  SHFL.IDX PT, R14, R2, 0x2, 0x181f ;  /* 0x00581f00020e7f89 */ /* 0x01082400000e0000 */
.L_x_781:
        /* <DEDUP_REMOVED lines=9> */
[-C--:B0-----:R-:W-:Y:S02]  /*23e70*/  @!P2 LEA R4, P0, R203, R14.reuse, 0x1 ;  /* 0x0000000ecb04a211 */ /* 0x081fe400078008ff */
[----:B------:R-:W-:Y:S02]  /*23e80*/  @!P3 LEA R14, P1, R209, R14, 0x1 ;  /* 0x0000000ed10eb211 */ /* 0x000fe400078208ff */
[-C--:B------:R-:W-:Y:S02]  /*23e90*/  @!P2 LEA.HI.X R5, R203, R0.reuse, R8, 0x1, P0 ;  /* 0x00000000cb05a211 */ /* 0x080fe400000f0c08 */
[----:B------:R-:W-:-:S03]  /*23ea0*/  @!P3 LEA.HI.X R15, R209, R0, R7, 0x1, P1 ;  /* 0x00000000d10fb211 */ /* 0x000fc600008f0c07 */
[----:B------:R0:W-:Y:S04]  /*23eb0*/  @!P2 ST.E.128 desc[UR54][R4.64], RZ ;  /* 0x000000ff0400a985 */ /* 0x0001e8000c101d36 */
[----:B------:R0:W-:Y:S02]  /*23ec0*/  @!P3 ST.E.128 desc[UR54][R14.64], RZ ;  /* 0x000000ff0e00b985 */ /* 0x0001e4000c101d36 */
.L_x_526:
[----:B------:R-:W-:Y:S05]  /*23ed0*/  BSYNC B1 ;  /* 0x0000000000017941 */ /* 0x000fea0003800000 */
.L_x_525:
[----:B------:R-:W-:-:S03]  /*23ee0*/  UMOV UR4, 0xffffffff ;  /* 0xffffffff00047882 */ /* 0x000fc60000000000 */
[----:B------:R-:W-:Y:S05]  /*23ef0*/  BRA.DIV UR4, `(.L_x_527) ;  /* 0x000000a204247947 */ /* 0x000fea000b800000 */
[----:B0-----:R0:W0:Y:S04]  /*23f00*/  SHFL.IDX PT, R0, R3, 0x3, 0x181f ;  /* 0x00781f0003007f89 */ /* 0x00102800000e0000 */
[----:B------:R0:W0:Y:S02]  /*23f10*/  SHFL.IDX PT, R14, R2, 0x3, 0x181f ;  /* 0x00781f00020e7f89 */ /* 0x00002400000e0000 */
.L_x_785:
[----:B01-34-:R-:W-:-:S04]  /*23f20*/  IADD3 R2, R6, 0x60, RZ ;  /* 0x0000006006027810 */ /* 0x01bfc80007ffe0ff */
[----:B------:R-:W-:-:S13]  /*23f30*/  ISETP.GE.AND P0, PT, R2, R21, PT ;  /* 0x000000150200720c */ /* 0x000fda0003f06270 */
[----:B------:R-:W-:Y:S05]  /*23f40*/  @P0 BRA `(.L_x_510) ;  /* 0x00000000002c0947 */ /* 0x000fea0003800000 */
[----:B------:R-:W-:Y:S01]  /*23f50*/  ULDC UR4, c[0x0][0xac8] ;  /* 0x0002b20000047ab9 */ /* 0x000fe20000000800 */
[----:B------:R-:W-:Y:S02]  /*23f60*/  SHF.R.S32.HI R5, RZ, 0x1f, R203 ;  /* 0x0000001fff057819 */ /* 0x000fe400000114cb */
[----:B------:R-:W-:Y:S02]  /*23f70*/  ISETP.GE.AND P2, PT, R203, UR4, PT ;  /* 0x00000004cb007c0c */ /* 0x000fe4000bf46270 */
[----:B------:R-:W-:Y:S02]  /*23f80*/  ISETP.GE.AND P3, PT, R209, UR4, PT ;  /* 0x00000004d1007c0c */ /* 0x000fe4000bf66270 */
[----:B------:R-:W-:-:S09]  /*23f90*/  SHF.R.S32.HI R4, RZ, 0x1f, R209 ;  /* 0x0000001fff047819 */ /* 0x000fd200000114d1 */
[-C--:B------:R-:W-:Y:S02]  /*23fa0*/  @!P2 LEA R2, P0, R203, R14.reuse, 0x1 ;  /* 0x0000000ecb02a211 */ /* 0x080fe400078008ff */
[----:B------:R-:W-:Y:S02]  /*23fb0*/  @!P3 LEA R14, P1, R209, R14, 0x1 ;  /* 0x0000000ed10eb211 */ /* 0x000fe400078208ff */
[-C--:B------:R-:W-:Y:S02]  /*23fc0*/  @!P2 LEA.HI.X R3, R203, R0.reuse, R5, 0x1, P0 ;  /* 0x00000000cb03a211 */ /* 0x080fe400000f0c05 */
[----:B------:R-:W-:-:S03]  /*23fd0*/  @!P3 LEA.HI.X R15, R209, R0, R4, 0x1, P1 ;  /* 0x00000000d10fb211 */ /* 0x000fc600008f0c04 */
[----:B------:R3:W-:Y:S04]  /*23fe0*/  @!P2 ST.E.128 desc[UR54][R2.64], RZ ;  /* 0x000000ff0200a985 */ /* 0x0007e8000c101d36 */
[----:B------:R3:W-:Y:S02]  /*23ff0*/  @!P3 ST.E.128 desc[UR54][R14.64], RZ ;  /* 0x000000ff0e00b985 */ /* 0x0007e4000c101d36 */
.L_x_510:
[----:B------:R-:W-:Y:S05]  /*24000*/  BSYNC B0 ;  /* 0x0000000000007941 */ /* 0x000fea0003800000 */
.L_x_495:
[----:B------:R-:W-:Y:S02]  /*24010*/  ULDC UR4, c[0x0][0xc3c] ;  /* 0x00030f0000047ab9 */ /* 0x000fe40000000800 */
[----:B--2---:R-:W-:-:S13]  /*24020*/  ISETP.GE.AND P0, PT, R147, UR4, PT ;  /* 0x0000000493007c0c */ /* 0x004fda000bf06270 */
[----:B------:R-:W-:Y:S05]  /*24030*/  @!P0 BRA `(.L_x_528) ;  /* 0xfffffdd400888947 */ /* 0x000fea000383ffff */
[----:B------:R-:W-:Y:S05]  /*24040*/  BRA `(.L_x_324) ;  /* 0x0000007000247947 */ /* 0x000fea0003800000 */
.L_x_322:
        /* <DEDUP_REMOVED lines=16> */
[----:B-1----:R2:W-:Y:S04]  /*24150*/  STL.64 [R1], R4 ;  /* 0x0000000401007387 */ /* 0x0025e80000100a00 */
[----:B------:R2:W-:Y:S01]  /*24160*/  STL.64 [R1+0x8], R6 ;  /* 0x0000080601007387 */ /* 0x0005e20000100a00 */
[----:B------:R-:W-:Y:S06]  /*24170*/  BAR.ARV 0x4, 0x180 ;  /* 0x0106000000007b1d */ /* 0x000fec0000002000 */
[----:B------:R-:W-:Y:S05]  /*24180*/  BRA `(.L_x_530) ;  /* 0x0000000800a87947 */ /* 0x000fea0003800000 */
.L_x_529:
[----:B------:R-:W1:Y:S01]  /*24190*/  S2R R0, SR_TID.X ;  /* 0x0000000000007919 */ /* 0x000e620000002100 */
[----:B------:R-:W-:Y:S01]  /*241a0*/  ULDC UR4, c[0x0][0xc3c] ;  /* 0x00030f0000047ab9 */ /* 0x000fe20000000800 */
[----:B------:R-:W-:Y:S01]  /*241b0*/  IMAD.MOV.U32 R9, RZ, RZ, RZ ;  /* 0x000000ffff097224 */ /* 0x000fe200078e00ff */
[----:B------:R-:W2:Y:S01]  /*241c0*/  S2UR UR6, SR_CTAID.X ;  /* 0x00000000000679c3 */ /* 0x000ea20000002500 */
[----:B------:R-:W-:Y:S01]  /*241d0*/  ULDC UR5, c[0x0][0xc38] ;  /* 0x00030e0000057ab9 */ /* 0x000fe20000000800 */
[----:B-1----:R-:W-:-:S04]  /*241e0*/  LOP3.LUT R0, R0, 0x1f, RZ, 0xc0, !PT ;  /* 0x0000001f00007812 */ /* 0x002fc800078ec0ff */
[----:B------:R-:W-:-:S04]  /*241f0*/  ISETP.NE.AND P0, PT, R0, 0x1f, PT ;  /* 0x0000001f0000780c */ /* 0x000fc80003f05270 */
[----:B------:R-:W-:-:S13]  /*24200*/  ISETP.GE.OR P1, PT, R0, UR4, !P0 ;  /* 0x0000000400007c0c */ /* 0x000fda000c726670 */
[----:B0-----:R-:W0:Y:S08]  /*24210*/  @!P1 LDC.64 R2, c[0x0][0xc80] ;  /* 0x00032000ff029b82 */ /* 0x001e300000000a00 */
[----:B------:R-:W1:Y:S01]  /*24220*/  @!P1 LDC.64 R4, c[0x0][0xc78] ;  /* 0x00031e00ff049b82 */ /* 0x000e620000000a00 */
[----:B0-----:R-:W-:-:S05]  /*24230*/  @!P1 IMAD.WIDE.U32 R2, R0, 0x4, R2 ;  /* 0x0000000400029825 */ /* 0x001fca00078e0002 */
[----:B------:R1:W3:Y:S02]  /*24240*/  @!P1 LDG.E R6, desc[UR54][R2.64] ;  /* 0x0000003602069981 */ /* 0x0002e4000c1e1900 */
[----:B-1----:R-:W-:-:S05]  /*24250*/  @!P1 IMAD.WIDE.U32 R2, R0, 0x4, R4 ;  /* 0x0000000400029825 */ /* 0x002fca00078e0004 */
[----:B------:R-:W3:Y:S01]  /*24260*/  @!P1 LDG.E R9, desc[UR54][R2.64] ;  /* 0x0000003602099981 */ /* 0x000ee2000c1e1900 */
[C---:B------:R-:W-:Y:S01]  /*24270*/  ISETP.NE.AND P1, PT, R0.reuse, RZ, PT ;  /* 0x000000ff0000720c */ /* 0x040fe20003f25270 */
[----:B------:R-:W-:Y:S01]  /*24280*/  UMOV UR4, URZ ;  /* 0x0000003f00047c82 */ /* 0x000fe20008000000 */
[C---:B------:R-:W-:Y:S02]  /*24290*/  ISETP.GE.U32.AND P2, PT, R0.reuse, 0x2, PT ;  /* 0x000000020000780c */ /* 0x040fe40003f46070 */
[C---:B------:R-:W-:Y:S02]  /*242a0*/  ISETP.GE.U32.AND P3, PT, R0.reuse, 0x4, PT ;  /* 0x000000040000780c */ /* 0x040fe40003f66070 */
[C---:B------:R-:W-:Y:S02]  /*242b0*/  ISETP.GE.U32.AND P4, PT, R0.reuse, 0x8, PT ;  /* 0x000000080000780c */ /* 0x040fe40003f86070 */
[----:B------:R-:W-:Y:S01]  /*242c0*/  ISETP.GE.U32.AND P5, PT, R0, 0x10, PT ;  /* 0x000000100000780c */ /* 0x000fe20003fa6070 */
[----:B---3--:R-:W-:-:S05]  /*242d0*/  IMAD R4, R6, R9, RZ ;  /* 0x0000000906047224 */ /* 0x008fca00078e02ff */
[----:B------:R-:W0:Y:S02]  /*242e0*/  SHFL.UP PT, R5, R4, 0x1, RZ ;  /* 0x0420000004057989 */ /* 0x000e2400000e00ff */
[----:B0-----:R-:W-:-:S05]  /*242f0*/  SEL R5, R5, RZ, P1 ;  /* 0x000000ff05057207 */ /* 0x001fca0000800000 */
[----:B------:R-:W-:-:S05]  /*24300*/  IMAD.IADD R5, R4, 0x1, R5 ;  /* 0x0000000104057824 */ /* 0x000fca00078e0205 */
[----:B------:R-:W0:Y:S02]  /*24310*/  SHFL.UP PT, R7, R5, 0x2, RZ ;  /* 0x0440000005077989 */ /* 0x000e2400000e00ff */
[----:B0-----:R-:W-:-:S04]  /*24320*/  SEL R8, R7, RZ, P2 ;  /* 0x000000ff07087207 */ /* 0x001fc80001000000 */
[----:B------:R-:W-:-:S05]  /*24330*/  IADD3 R8, R5, R8, RZ ;  /* 0x0000000805087210 */ /* 0x000fca0007ffe0ff */
        /* <DEDUP_REMOVED lines=9> */
[----:B------:R-:W0:Y:S02]  /*243d0*/  SHFL.IDX PT, R4, R2, 0x1f, 0x1f ;  /* 0x03e01f0002047f89 */ /* 0x000e2400000e0000 */
[----:B0-----:R-:W-:-:S05]  /*243e0*/  IMAD R7, R4, UR5, RZ ;  /* 0x0000000504077c24 */ /* 0x001fca000f8e02ff */
[----:B--2---:R-:W-:Y:S02]  /*243f0*/  ISETP.GT.AND P6, PT, R7, UR6, PT ;  /* 0x0000000607007c0c */ /* 0x004fe4000bfc4270 */
[----:B------:R-:W-:-:S11]  /*24400*/  MOV R4, R7 ;  /* 0x0000000700047202 */ /* 0x000fd60000000f00 */
[----:B------:R-:W-:Y:S05]  /*24410*/  @P6 BRA `(.L_x_531) ;  /* 0x0000000000a46947 */ /* 0x000fea0003800000 */
[----:B------:R-:W-:Y:S01]  /*24420*/  IMAD.MOV.U32 R7, RZ, RZ, R4 ;  /* 0x000000ffff077224 */ /* 0x000fe200078e0004 */
[----:B------:R-:W-:Y:S01]  /*24430*/  UMOV UR4, URZ ;  /* 0x0000003f00047c82 */ /* 0x000fe20008000000 */
[----:B------:R-:W-:-:S05]  /*24440*/  ULDC UR5, c[0x0][0xc38] ;  /* 0x00030e0000057ab9 */ /* 0x000fca0000000800 */
.L_x_533:
[----:B------:R-:W0:Y:S01]  /*24450*/  LDC R2, c[0x0][0xc3c] ;  /* 0x00030f00ff027b82 */ /* 0x000e220000000800 */
[----:B------:R-:W-:Y:S01]  /*24460*/  ULDC UR7, c[0x0][0xc3c] ;  /* 0x00030f0000077ab9 */ /* 0x000fe20000000800 */
[----:B------:R-:W-:Y:S01]  /*24470*/  UIADD3 UR4, UR4, 0x1f, URZ ;  /* 0x0000001f04047890 */ /* 0x000fe2000fffe03f */
[----:B------:R-:W-:-:S05]  /*24480*/  IMAD.U32 R3, RZ, RZ, UR7 ;  /* 0x00000007ff037e24 */ /* 0x000fca000f8e00ff */
[----:B------:R1:W-:Y:S01]  /*24490*/  STL [R1+0xc], R3 ;  /* 0x00000c0301007387 */ /* 0x0003e20000100800 */
[----:B0-----:R-:W-:-:S13]  /*244a0*/  ISETP.LE.AND P6, PT, R2, UR4, PT ;  /* 0x0000000402007c0c */ /* 0x001fda000bfc3270 */
[----:B-1----:R-:W-:Y:S05]  /*244b0*/  @P6 BRA `(.L_x_532) ;  /* 0x0000000400a46947 */ /* 0x002fea0003800000 */
[----:B------:R-:W-:Y:S01]  /*244c0*/  VIADD R9, R0, UR4 ;  /* 0x0000000400097c36 */ /* 0x000fe20008000000 */
[----:B------:R-:W-:-:S04]  /*244d0*/  MOV R6, RZ ;  /* 0x000000ff00067202 */ /* 0x000fc80000000f00 */
[----:B------:R-:W-:-:S13]  /*244e0*/  ISETP.GE.OR P6, PT, R9, R2, !P0 ;  /* 0x000000020900720c */ /* 0x000fda00047c6670 */
        /* <DEDUP_REMOVED lines=23> */
[----:B------:R-:W0:Y:S02]  /*24660*/  SHFL.IDX PT, R4, R2, 0x1f, 0x1f ;  /* 0x03e01f0002047f89 */ /* 0x000e2400000e0000 */
[----:B0-----:R-:W-:-:S04]  /*24670*/  IMAD R4, R4, UR5, RZ ;  /* 0x0000000504047c24 */ /* 0x001fc8000f8e02ff */
[----:B------:R-:W-:-:S05]  /*24680*/  IMAD.IADD R7, R4, 0x1, R7 ;  /* 0x0000000104077824 */ /* 0x000fca00078e0207 */
[----:B------:R-:W-:-:S13]  /*24690*/  ISETP.GT.AND P6, PT, R7, UR6, PT ;  /* 0x0000000607007c0c */ /* 0x000fda000bfc4270 */
[----:B------:R-:W-:Y:S05]  /*246a0*/  @!P6 BRA `(.L_x_533) ;  /* 0xfffffffc0068e947 */ /* 0x000fea000383ffff */
.L_x_531:
[----:B------:R-:W-:-:S05]  /*246b0*/  IADD3 R11, -R4, R7, RZ ;  /* 0x00000007040b7210 */ /* 0x000fca0007ffe1ff */
[----:B------:R-:W-:-:S05]  /*246c0*/  IMAD R3, R2, UR5, R11 ;  /* 0x0000000502037c24 */ /* 0x000fca000f8e020b */
[----:B------:R-:W-:-:S13]  /*246d0*/  ISETP.GT.AND P0, PT, R3, UR6, PT ;  /* 0x0000000603007c0c */ /* 0x000fda000bf04270 */
[----:B------:R-:W-:-:S04]  /*246e0*/  VOTE.ANY R10, PT, !P0 ;  /* 0x00000000000a7806 */ /* 0x000fc800040e0100 */
[----:B------:R0:W1:Y:S01]  /*246f0*/  POPC R5, R10 ;  /* 0x0000000a00057309 */ /* 0x0000620000000000 */
[----:B------:R-:W-:Y:S01]  /*24700*/  ISETP.NE.AND P0, PT, R10, RZ, PT ;  /* 0x000000ff0a00720c */ /* 0x000fe20003f05270 */
[----:B0-----:R-:W-:Y:S01]  /*24710*/  IMAD.MOV.U32 R10, RZ, RZ, RZ ;  /* 0x000000ffff0a7224 */ /* 0x001fe200078e00ff */
[----:B-1----:R-:W0:Y:S04]  /*24720*/  SHFL.IDX PT, R6, R6, R5, 0x1f ;  /* 0x00001f0506067589 */ /* 0x002e2800000e0000 */
[----:B------:R-:W1:Y:S01]  /*24730*/  SHFL.IDX PT, R8, R9, R5, 0x1f ;  /* 0x00001f0509087589 */ /* 0x000e6200000e0000 */
[----:B0-----:R-:W-:-:S04]  /*24740*/  IABS R4, R6 ;  /* 0x0000000600047213 */ /* 0x001fc80000000000 */
[----:B------:R-:W0:Y:S01]  /*24750*/  I2F.RP R13, R4 ;  /* 0x00000004000d7306 */ /* 0x000e220000209400 */
[----:B-1----:R-:W-:-:S07]  /*24760*/  IABS R7, R8 ;  /* 0x0000000800077213 */ /* 0x002fce0000000000 */
[----:B------:R-:W-:Y:S08]  /*24770*/  I2F.RP R12, R7 ;  /* 0x00000007000c7306 */ /* 0x000ff00000209400 */
[----:B0-----:R-:W0:Y:S02]  /*24780*/  MUFU.RCP R13, R13 ;  /* 0x0000000d000d7308 */ /* 0x001e240000001000 */
[----:B0-----:R-:W-:-:S06]  /*24790*/  VIADD R3, R13, 0xffffffe ;  /* 0x0ffffffe0d037836 */ /* 0x001fcc0000000000 */
[----:B------:R-:W0:Y:S02]  /*247a0*/  F2I.FTZ.U32.TRUNC.NTZ R3, R3 ;  /* 0x0000000300037305 */ /* 0x000e24000021f000 */
[----:B0-----:R-:W-:Y:S01]  /*247b0*/  IMAD.MOV R15, RZ, RZ, -R3 ;  /* 0x000000ffff0f7224 */ /* 0x001fe200078e0a03 */
[----:B------:R-:W-:Y:S06]  /*247c0*/  @!P0 BRA `(.L_x_534) ;  /* 0x0000000000088947 */ /* 0x000fec0003800000 */
[----:B------:R-:W-:-:S05]  /*247d0*/  IADD3 R9, R5, -0x1, RZ ;  /* 0xffffffff05097810 */ /* 0x000fca0007ffe0ff */
[----:B------:R0:W1:Y:S02]  /*247e0*/  SHFL.IDX PT, R10, R2, R9, 0x1f ;  /* 0x00001f09020a7589 */ /* 0x00006400000e0000 */
.L_x_534:
[----:B-1----:R-:W-:Y:S01]  /*247f0*/  IMAD R10, R10, UR5, R11 ;  /* 0x000000050a0a7c24 */ /* 0x002fe2000f8e020b */
[----:B------:R-:W1:Y:S01]  /*24800*/  MUFU.RCP R12, R12 ;  /* 0x0000000c000c7308 */ /* 0x000e620000001000 */
[----:B0-----:R-:W-:Y:S02]  /*24810*/  IMAD R9, R15, R4, RZ ;  /* 0x000000040f097224 */ /* 0x001fe400078e02ff */
[----:B------:R-:W-:Y:S01]  /*24820*/  IMAD.MOV.U32 R2, RZ, RZ, RZ ;  /* 0x000000ffff027224 */ /* 0x000fe200078e00ff */
[----:B------:R0:W-:Y:S03]  /*24830*/  STL [R1], R10 ;  /* 0x0000000a01007387 */ /* 0x0001e60000100800 */
[----:B------:R-:W-:Y:S01]  /*24840*/  IMAD.HI.U32 R2, R3, R9, R2 ;  /* 0x0000000903027227 */ /* 0x000fe200078e0002 */
[----:B------:R-:W-:Y:S02]  /*24850*/  IADD3 R9, -R10, UR6, RZ ;  /* 0x000000060a097c10 */ /* 0x000fe4000fffe1ff */
[----:B------:R-:W-:-:S02]  /*24860*/  IABS R3, R6 ;  /* 0x0000000600037213 */ /* 0x000fc40000000000 */
[----:B------:R-:W-:-:S03]  /*24870*/  IABS R11, R9 ;  /* 0x00000009000b7213 */ /* 0x000fc60000000000 */
[----:B------:R-:W-:Y:S02]  /*24880*/  IMAD.MOV R3, RZ, RZ, -R3 ;  /* 0x000000ffff037224 */ /* 0x000fe400078e0a03 */
[----:B0-----:R-:W-:-:S04]  /*24890*/  IMAD.HI.U32 R10, R2, R11, RZ ;  /* 0x0000000b020a7227 */ /* 0x001fc800078e00ff */
[----:B------:R-:W-:Y:S02]  /*248a0*/  IMAD R11, R10, R3, R11 ;  /* 0x000000030a0b7224 */ /* 0x000fe400078e020b */
[----:B-1----:R-:W-:-:S03]  /*248b0*/  VIADD R3, R12, 0xffffffe ;  /* 0x0ffffffe0c037836 */ /* 0x002fc60000000000 */
[----:B------:R-:W-:-:S03]  /*248c0*/  ISETP.GT.U32.AND P1, PT, R4, R11, PT ;  /* 0x0000000b0400720c */ /* 0x000fc60003f24070 */
[----:B------:R-:W0:Y:S10]  /*248d0*/  F2I.FTZ.U32.TRUNC.NTZ R3, R3 ;  /* 0x0000000300037305 */ /* 0x000e34000021f000 */
[----:B------:R-:W-:Y:S01]  /*248e0*/  @!P1 IADD3 R11, R11, -R4, RZ ;  /* 0x800000040b0b9210 */ /* 0x000fe20007ffe0ff */
[----:B------:R-:W-:Y:S01]  /*248f0*/  @!P1 VIADD R10, R10, 0x1 ;  /* 0x000000010a0a9836 */ /* 0x000fe20000000000 */
[----:B------:R-:W-:-:S02]  /*24900*/  ISETP.NE.AND P1, PT, R6, RZ, PT ;  /* 0x000000ff0600720c */ /* 0x000fc40003f25270 */
[----:B------:R-:W-:Y:S01]  /*24910*/  ISETP.GE.U32.AND P0, PT, R11, R4, PT ;  /* 0x000000040b00720c */ /* 0x000fe20003f06070 */
[----:B0-----:R-:W-:-:S04]  /*24920*/  IMAD.MOV R2, RZ, RZ, -R3 ;  /* 0x000000ffff027224 */ /* 0x001fc800078e0a03 */
[----:B------:R-:W-:Y:S02]  /*24930*/  IMAD R11, R2, R7, RZ ;  /* 0x00000007020b7224 */ /* 0x000fe400078e02ff */
[----:B------:R-:W-:-:S04]  /*24940*/  IMAD.MOV.U32 R2, RZ, RZ, RZ ;  /* 0x000000ffff027224 */ /* 0x000fc800078e00ff */
[----:B------:R-:W-:Y:S01]  /*24950*/  IMAD.HI.U32 R4, R3, R11, R2 ;  /* 0x0000000b03047227 */ /* 0x000fe200078e0002 */
[----:B------:R-:W-:Y:S02]  /*24960*/  LOP3.LUT R2, R9, R6, RZ, 0x3c, !PT ;  /* 0x0000000609027212 */ /* 0x000fe400078e3cff */
[----:B------:R-:W-:Y:S02]  /*24970*/  @P0 IADD3 R10, R10, 0x1, RZ ;  /* 0x000000010a0a0810 */ /* 0x000fe40007ffe0ff */
        /* <DEDUP_REMOVED lines=8> */
[----:B------:R-:W-:-:S05]  /*24a00*/  IMAD R2, R4, R2, R3 ;  /* 0x0000000204027224 */ /* 0x000fca00078e0203 */
[----:B------:R-:W-:-:S13]  /*24a10*/  ISETP.GT.U32.AND P1, PT, R7, R2, PT ;  /* 0x000000020700720c */ /* 0x000fda0003f24070 */
[----:B------:R-:W-:Y:S01]  /*24a20*/  @!P1 IMAD.IADD R2, R2, 0x1, -R7 ;  /* 0x0000000102029824 */ /* 0x000fe200078e0a07 */
[----:B------:R-:W-:Y:S02]  /*24a30*/  @!P1 IADD3 R4, R4, 0x1, RZ ;  /* 0x0000000104049810 */ /* 0x000fe40007ffe0ff */
[----:B------:R-:W-:Y:S02]  /*24a40*/  ISETP.NE.AND P1, PT, R8, RZ, PT ;  /* 0x000000ff0800720c */ /* 0x000fe40003f25270 */
[----:B------:R-:W-:Y:S02]  /*24a50*/  ISETP.GE.U32.AND P0, PT, R2, R7, PT ;  /* 0x000000070200720c */ /* 0x000fe40003f06070 */
[----:B------:R-:W-:-:S04]  /*24a60*/  LOP3.LUT R2, R10, R8, RZ, 0x3c, !PT ;  /* 0x000000080a027212 */ /* 0x000fc800078e3cff */
[----:B------:R-:W-:Y:S01]  /*24a70*/  ISETP.GE.AND P2, PT, R2, RZ, PT ;  /* 0x000000ff0200720c */ /* 0x000fe20003f46270 */
[----:B------:R-:W-:-:S06]  /*24a80*/  VIADD R2, R5, UR4 ;  /* 0x0000000405027c36 */ /* 0x000fcc0008000000 */
[----:B------:R-:W-:-:S06]  /*24a90*/  @P0 VIADD R4, R4, 0x1 ;  /* 0x0000000104040836 */ /* 0x000fcc0000000000 */
[----:B------:R-:W-:Y:S01]  /*24aa0*/  @!P2 IMAD.MOV R4, RZ, RZ, -R4 ;  /* 0x000000ffff04a224 */ /* 0x000fe200078e0a04 */
[----:B------:R-:W-:-:S05]  /*24ab0*/  @!P1 LOP3.LUT R4, RZ, R8, RZ, 0x33, !PT ;  /* 0x00000008ff049212 */ /* 0x000fca00078e33ff */
[----:B------:R-:W-:-:S04]  /*24ac0*/  IMAD.MOV R3, RZ, RZ, -R4 ;  /* 0x000000ffff037224 */ /* 0x000fc800078e0a04 */
[C---:B------:R-:W-:Y:S01]  /*24ad0*/  IMAD R10, R8.reuse, R3, R10 ;  /* 0x00000003080a7224 */ /* 0x040fe200078e020a */
[----:B------:R-:W-:Y:S01]  /*24ae0*/  LEA R3, R8, R4, 0x18 ;  /* 0x0000000408037211 */ /* 0x000fe200078ec0ff */
[----:B------:R-:W-:-:S04]  /*24af0*/  IMAD.IADD R4, R9, 0x1, -R6 ;  /* 0x0000000109047824 */ /* 0x000fc800078e0a06 */
[----:B------:R-:W-:Y:S01]  /*24b00*/  IMAD R3, R10, 0x10000, R3 ;  /* 0x000100000a037824 */ /* 0x000fe200078e0203 */
[----:B------:R1:W-:Y:S04]  /*24b10*/  STL [R1+0x4], R4 ;  /* 0x0000040401007387 */ /* 0x0003e80000100800 */
[----:B------:R1:W-:Y:S04]  /*24b20*/  STL [R1+0xc], R2 ;  /* 0x00000c0201007387 */ /* 0x0003e80000100800 */
[----:B------:R1:W-:Y:S01]  /*24b30*/  STL [R1+0x8], R3 ;  /* 0x0000080301007387 */ /* 0x0003e20000100800 */
[----:B------:R-:W-:Y:S05]  /*24b40*/  BRA `(.L_x_535) ;  /* 0x0000000000107947 */ /* 0x000fea0003800000 */
.L_x_532:
[----:B------:R-:W-:Y:S01]  /*24b50*/  MOV R2, UR6 ;  /* 0x0000000600027c02 */ /* 0x000fe20008000f00 */
[----:B------:R0:W-:Y:S04]  /*24b60*/  STL [R1+0x4], RZ ;  /* 0x000004ff01007387 */ /* 0x0001e80000100800 */
[----:B------:R0:W-:Y:S04]  /*24b70*/  STL [R1+0x8], RZ ;  /* 0x000008ff01007387 */ /* 0x0001e80000100800 */
[----:B------:R0:W-:Y:S02]  /*24b80*/  STL [R1], R2 ;  /* 0x0000000201007387 */ /* 0x0001e40000100800 */
.L_x_535:
[----:B-1----:R-:W2:Y:S04]  /*24b90*/  LDL R4, [R1] ;  /* 0x0000000001047983 */ /* 0x002ea80000100800 */
[----:B------:R-:W2:Y:S04]  /*24ba0*/  LDL R5, [R1+0x4] ;  /* 0x0000040001057983 */ /* 0x000ea80000100800 */
[----:B------:R-:W2:Y:S04]  /*24bb0*/  LDL R6, [R1+0x8] ;  /* 0x0000080001067983 */ /* 0x000ea80000100800 */
[----:B------:R-:W2:Y:S01]  /*24bc0*/  LDL R7, [R1+0xc] ;  /* 0x00000c0001077983 */ /* 0x000ea20000100800 */
[----:B------:R-:W-:-:S13]  /*24bd0*/  ISETP.NE.AND P0, PT, R0, RZ, PT ;  /* 0x000000ff0000720c */ /* 0x000fda0003f05270 */
[----:B------:R-:W1:Y:S01]  /*24be0*/  @!P0 S2R R3, SR_CgaCtaId ;  /* 0x0000000000038919 */ /* 0x000e620000008800 */
[----:B------:R-:W-:-:S04]  /*24bf0*/  @!P0 MOV R0, 0x400 ;  /* 0x0000040000008802 */ /* 0x000fc80000000f00 */
[----:B-1----:R-:W-:-:S05]  /*24c00*/  @!P0 LEA R0, R3, R0, 0x18 ;  /* 0x0000000003008211 */ /* 0x002fca00078ec0ff */
[----:B--2---:R1:W-:Y:S01]  /*24c10*/  @!P0 STS.128 [R0+0x298d0], R4 ;  /* 0x0298d00400008388 */ /* 0x0043e20000000c00 */
[----:B------:R-:W-:Y:S06]  /*24c20*/  BAR.ARV 0x5, 0x180 ;  /* 0x0146000000007b1d */ /* 0x000fec0000002000 */
.L_x_530:
[----:B-1----:R-:W3:Y:S01]  /*24c30*/  LDL R0, [R1+0xc] ;  /* 0x00000c0001007983 */ /* 0x002ee20000100800 */
[----:B------:R-:W-:Y:S01]  /*24c40*/  ULDC UR4, c[0x0][0xc3c] ;  /* 0x00030f0000047ab9 */ /* 0x000fe20000000800 */
[----:B------:R-:W-:Y:S01]  /*24c50*/  IMAD.MOV.U32 R19, RZ, RZ, RZ ;  /* 0x000000ffff137224 */ /* 0x000fe200078e00ff */
[----:B---3--:R-:W-:Y:S01]  /*24c60*/  ISETP.GE.AND P0, PT, R0, UR4, PT ;  /* 0x0000000400007c0c */ /* 0x008fe2000bf06270 */
[----:B------:R-:W-:-:S05]  /*24c70*/  IMAD.MOV.U32 R0, RZ, RZ, 0x1 ;  /* 0x00000001ff007424 */ /* 0x000fca00078e00ff */
[----:B------:R1:W-:Y:S04]  /*24c80*/  STL [R1+0x18], R0 ;  /* 0x0000180001007387 */ /* 0x0003e80000100800 */
[----:B------:R1:W-:Y:S03]  /*24c90*/  STL [R1+0x5c], RZ ;  /* 0x00005cff01007387 */ /* 0x0003e60000100800 */
[----:B------:R-:W-:Y:S05]  /*24ca0*/  @P0 BRA `(.L_x_536) ;  /* 0x0000006000100947 */ /* 0x000fea0003800000 */
[----:B------:R-:W1:Y:S01]  /*24cb0*/  S2R R10, SR_TID.X ;  /* 0x00000000000a7919 */ /* 0x000e620000002100 */
[----:B------:R-:W3:Y:S01]  /*24cc0*/  S2UR UR5, SR_CgaCtaId ;  /* 0x00000000000579c3 */ /* 0x000ee20000008800 */
[----:B------:R-:W-:Y:S01]  /*24cd0*/  UMOV UR4, 0x400 ;  /* 0x0000040000047882 */ /* 0x000fe20000000000 */
[----:B------:R-:W-:Y:S01]  /*24ce0*/  BSSY B7, `(.L_x_536) ;  /* 0x0000600000077945 */ /* 0x000fe20003800000 */
[----:B------:R-:W-:Y:S01]  /*24cf0*/  IMAD.MOV.U32 R19, RZ, RZ, RZ ;  /* 0x000000ffff137224 */ /* 0x000fe200078e00ff */
[----:B------:R-:W-:Y:S01]  /*24d00*/  ULDC.64 UR40, c[0x0][0x198] ;  /* 0x0000660000287ab9 */ /* 0x000fe20000000a00 */
[----:B------:R-:W-:Y:S02]  /*24d10*/  ULOP3.LUT UR37, UR36, 0x1, URZ, 0xfc, !UPT ;  /* 0x0000000124257892 */ /* 0x000fe4000f8efc3f */
[----:B------:R-:W-:Y:S01]  /*24d20*/  ULOP3.LUT UR39, UR36, 0x2, URZ, 0xfc, !UPT ;  /* 0x0000000224277892 */ /* 0x000fe2000f8efc3f */
[----:B------:R-:W-:Y:S01]  /*24d30*/  ULDC UR38, c[0x0][0xc] ;  /* 0x0000030000267ab9 */ /* 0x000fe20000000800 */
[----:B---3--:R-:W-:-:S06]  /*24d40*/  ULEA UR4, UR5, UR4, 0x18 ;  /* 0x0000000405047291 */ /* 0x008fcc000f8ec03f */
[----:B------:R-:W-:Y:S01]  /*24d50*/  IMAD.U32 R18, RZ, RZ, UR4 ;  /* 0x00000004ff127e24 */ /* 0x000fe2000f8e00ff */
[----:B-1----:R-:W-:Y:S01]  /*24d60*/  SHF.R.U32.HI R0, RZ, 0x1, R10 ;  /* 0x00000001ff007819 */ /* 0x002fe2000001160a */
[C---:B--2---:R-:W-:Y:S01]  /*24d70*/  IMAD.SHL.U32 R4, R10.reuse, 0x80, RZ ;  /* 0x000000800a047824 */ /* 0x044fe200078e00ff */
[C---:B------:R-:W-:Y:S01]  /*24d80*/  LOP3.LUT R8, R10.reuse, 0x7f, RZ, 0xc0, !PT ;  /* 0x0000007f0a087812 */ /* 0x040fe200078ec0ff */
[C---:B0-----:R-:W-:Y:S01]  /*24d90*/  IMAD.SHL.U32 R2, R10.reuse, 0x10, RZ ;  /* 0x000000100a027824 */ /* 0x041fe200078e00ff */
[C---:B------:R-:W-:Y:S01]  /*24da0*/  SHF.L.U32 R9, R10.reuse, 0x2, RZ ;  /* 0x000000020a097819 */ /* 0x040fe200000006ff */
[----:B------:R-:W-:Y:S01]  /*24db0*/  IMAD.SHL.U32 R3, R10, 0x2, RZ ;  /* 0x000000020a037824 */ /* 0x000fe200078e00ff */
[----:B------:R-:W-:Y:S02]  /*24dc0*/  LOP3.LUT R5, R4, 0x380, RZ, 0xc0, !PT ;  /* 0x0000038004057812 */ /* 0x000fe400078ec0ff */
[----:B------:R-:W-:Y:S02]  /*24dd0*/  LOP3.LUT P0, RZ, R10, 0x4, RZ, 0xc0, !PT ;  /* 0x000000040aff7812 */ /* 0x000fe4000780c0ff */
[----:B------:R-:W-:-:S02]  /*24de0*/  LOP3.LUT R5, R5, 0x30, R0, 0xf8, !PT ;  /* 0x0000003005057812 */ /* 0x000fc400078ef800 */
[----:B------:R-:W-:Y:S02]  /*24df0*/  SHF.L.U32 R0, R8, 0x4, RZ ;  /* 0x0000000408007819 */ /* 0x000fe400000006ff */
[----:B------:R-:W-:Y:S02]  /*24e00*/  LOP3.LUT R5, R5, 0x70, R2, 0x78, !PT ;  /* 0x0000007005057812 */ /* 0x000fe400078e7802 */
[----:B------:R-:W-:Y:S02]  /*24e10*/  LOP3.LUT R7, R0, 0x600, RZ, 0xc0, !PT ;  /* 0x0000060000077812 */ /* 0x000fe400078ec0ff */
[----:B------:R-:W-:Y:S02]  /*24e20*/  LOP3.LUT R0, R2, 0x1b0, RZ, 0xc0, !PT ;  /* 0x000001b002007812 */ /* 0x000fe400078ec0ff */
[----:B------:R-:W-:Y:S02]  /*24e30*/  LOP3.LUT R5, R5, 0xc00, R4, 0xf8, !PT ;  /* 0x00000c0005057812 */ /* 0x000fe400078ef804 */
[----:B------:R-:W-:-:S02]  /*24e40*/  LOP3.LUT R3, R0, 0x30, R3, 0x78, !PT ;  /* 0x0000003000037812 */ /* 0x000fc400078e7803 */
[----:B------:R-:W-:Y:S01]  /*24e50*/  LOP3.LUT R0, R7, 0x40, R2, 0xf8, !PT ;  /* 0x0000004007007812 */ /* 0x000fe200078ef802 */
[----:B------:R0:W-:Y:S03]  /*24e60*/  STL [R1+0x30], R5 ;  /* 0x0000300501007387 */ /* 0x0001e60000100800 */
[----:B------:R-:W-:Y:S01]  /*24e70*/  LOP3.LUT R3, R0, R3, RZ, 0xfc, !PT ;  /* 0x0000000300037212 */ /* 0x000fe200078efcff */
[----:B------:R-:W-:-:S05]  /*24e80*/  IMAD.SHL.U32 R0, R10, 0x20, RZ ;  /* 0x000000200a007824 */ /* 0x000fca00078e00ff */
[----:B------:R-:W-:Y:S02]  /*24e90*/  LOP3.LUT R6, R0, 0x80, RZ, 0xc0, !PT ;  /* 0x0000008000067812 */ /* 0x000fe400078ec0ff */
[----:B------:R-:W-:Y:S02]  /*24ea0*/  LOP3.LUT R7, R7, 0x60, R0, 0xf8, !PT ;  /* 0x0000006007077812 */ /* 0x000fe400078ef800 */
[----:B------:R-:W-:Y:S02]  /*24eb0*/  LOP3.LUT R6, R6, 0x10, R10, 0xf8, !PT ;  /* 0x0000001006067812 */ /* 0x000fe400078ef80a */
[----:B------:R-:W-:Y:S02]  /*24ec0*/  LOP3.LUT R7, R7, 0x100, R0, 0xf8, !PT ;  /* 0x0000010007077812 */ /* 0x000fe400078ef800 */
[----:B------:R-:W-:Y:S02]  /*24ed0*/  LOP3.LUT R6, R6, 0x10, R9, 0x78, !PT ;  /* 0x0000001006067812 */ /* 0x000fe400078e7809 */
[----:B0-----:R-:W-:-:S02]  /*24ee0*/  SHF.R.U32.HI R5, RZ, 0x2, R8 ;  /* 0x00000002ff057819 */ /* 0x001fc40000011608 */
[----:B------:R-:W-:Y:S02]  /*24ef0*/  LOP3.LUT R4, R7, R6, RZ, 0xfc, !PT ;  /* 0x0000000607047212 */ /* 0x000fe400078efcff */
[----:B------:R-:W-:Y:S02]  /*24f00*/  LOP3.LUT R5, R5, 0x60, R0, 0xf8, !PT ;  /* 0x0000006005057812 */ /* 0x000fe400078ef800 */
[----:B------:R-:W-:Y:S01]  /*24f10*/  MOV R0, 0x1 ;  /* 0x0000000100007802 */ /* 0x000fe20000000f00 */
[----:B------:R0:W-:Y:S02]  /*24f20*/  STL [R1+0x2c], R4 ;  /* 0x00002c0401007387 */ /* 0x0001e40000100800 */
[----:B0-----:R-:W-:Y:S01]  /*24f30*/  LOP3.LUT R4, R2, 0x30, RZ, 0xc0, !PT ;  /* 0x0000003002047812 */ /* 0x001fe200078ec0ff */
[----:B------:R-:W-:-:S05]  /*24f40*/  IMAD.MOV.U32 R2, RZ, RZ, 0x40 ;  /* 0x00000040ff027424 */ /* 0x000fca00078e00ff */
[----:B------:R-:W-:Y:S01]  /*24f50*/  SEL R6, R2, 0xffffffc0, !P0 ;  /* 0xffffffc002067807 */ /* 0x000fe20004000000 */
[----:B------:R-:W-:Y:S02]  /*24f60*/  IMAD.IADD R2, R18, 0x1, R3 ;  /* 0x0000000112027824 */ /* 0x000fe400078e0203 */
[----:B------:R-:W-:-:S03]  /*24f70*/  IMAD.MOV.U32 R3, RZ, RZ, 0x1 ;  /* 0x00000001ff037424 */ /* 0x000fc600078e00ff */
[----:B------:R0:W-:Y:S04]  /*24f80*/  STL [R1+0x3c], R2 ;  /* 0x00003c0201007387 */ /* 0x0001e80000100800 */
[----:B------:R-:W-:Y:S04]  /*24f90*/  STL [R1+0x5c], RZ ;  /* 0x00005cff01007387 */ /* 0x000fe80000100800 */
[----:B------:R1:W-:Y:S01]  /*24fa0*/  STL [R1+0x1c], R0 ;  /* 0x00001c0001007387 */ /* 0x0003e20000100800 */
[----:B0-----:R-:W-:-:S03]  /*24fb0*/  LOP3.LUT R2, R4, 0x40, RZ, 0xfc, !PT ;  /* 0x0000004004027812 */ /* 0x001fc600078efcff */
[----:B------:R0:W-:Y:S04]  /*24fc0*/  STL [R1+0x14], RZ ;  /* 0x000014ff01007387 */ /* 0x0001e80000100800 */
[----:B------:R0:W-:Y:S01]  /*24fd0*/  STL [R1+0x18], R3 ;  /* 0x0000180301007387 */ /* 0x0001e20000100800 */
[----:B-1----:R-:W-:-:S07]  /*24fe0*/  LOP3.LUT R0, R4, 0x80, RZ, 0xfc, !PT ;  /* 0x0000008004007812 */ /* 0x002fce00078efcff */
.L_x_648:
[----:B------:R-:W2:Y:S01]  /*24ff0*/  LDL R0, [R1+0xc] ;  /* 0x00000c0001007983 */ /* 0x000ea20000100800 */
[----:B0-----:R-:W2:Y:S01]  /*25000*/  LDC.64 R2, c[0x0][0xc88] ;  /* 0x00032200ff027b82 */ /* 0x001ea20000000a00 */
[----:B------:R-:W-:Y:S05]  /*25010*/  YIELD ;  /* 0x0000000000007946 */ /* 0x000fea0003800000 */
[----:B------:R-:W-:Y:S01]  /*25020*/  ULDC.64 UR4, c[0x0][0xa28] ;  /* 0x00028a0000047ab9 */ /* 0x000fe20000000a00 */
[----:B------:R-:W-:Y:S02]  /*25030*/  CS2R R8, SRZ ;  /* 0x0000000000087805 */ /* 0x000fe4000001ff00 */
[----:B------:R-:W-:Y:S01]  /*25040*/  ISETP.NE.U32.AND P0, PT, RZ, UR4, PT ;  /* 0x00000004ff007c0c */ /* 0x000fe2000bf05070 */
[----:B------:R-:W-:Y:S01]  /*25050*/  ULDC.64 UR10, c[0x0][0xa18] ;  /* 0x00028600000a7ab9 */ /* 0x000fe20000000a00 */
[----:B------:R-:W-:Y:S01]  /*25060*/  ULDC.64 UR8, c[0x0][0xa10] ;  /* 0x0002840000087ab9 */ /* 0x000fe20000000a00 */
[----:B------:R-:W-:Y:S01]  /*25070*/  ULDC.64 UR6, c[0x0][0xa08] ;  /* 0x0002820000067ab9 */ /* 0x000fe20000000a00 */
[----:B--2---:R-:W-:-:S05]  /*25080*/  IMAD.WIDE R2, R0, 0x4, R2 ;  /* 0x0000000400027825 */ /* 0x004fca00078e0202 */
[----:B------:R-:W2:Y:S01]  /*25090*/  LDG.E R15, desc[UR54][R2.64] ;  /* 0x00000036020f7981 */ /* 0x000ea2000c1e1900 */
[----:B------:R-:W-:Y:S02]  /*250a0*/  ISETP.NE.AND.EX P0, PT, RZ, UR5, PT, P0 ;  /* 0x00000005ff007c0c */ /* 0x000fe4000bf05300 */
[----:B--2---:R-:W-:Y:S01]  /*250b0*/  SHF.R.S32.HI R0, RZ, 0x1f, R15 ;  /* 0x0000001fff007819 */ /* 0x004fe2000001140f */
[----:B------:R-:W-:-:S10]  /*250c0*/  IMAD.SHL.U32 R14, R15, 0x4, RZ ;  /* 0x000000040f0e7824 */ /* 0x000fd400078e00ff */
[C---:B------:R-:W-:Y:S01]  /*250d0*/  @P0 LEA R2, P1, R15.reuse, UR4, 0x2 ;  /* 0x000000040f020c11 */ /* 0x040fe2000f8210ff */
[----:B------:R-:W-:Y:S03]  /*250e0*/  STL [R1+0x34], R15 ;  /* 0x0000340f01007387 */ /* 0x000fe60000100800 */
[C-C-:B------:R-:W-:Y:S01]  /*250f0*/  @P0 LEA.HI.X R3, R15.reuse, UR5, R0.reuse, 0x2, P1 ;  /* 0x000000050f030c11 */ /* 0x140fe200088f1400 */
[----:B------:R-:W-:Y:S01]  /*25100*/  ULDC.64 UR4, c[0x0][0xa00] ;  /* 0x0002800000047ab9 */ /* 0x000fe20000000a00 */
[----:B------:R-:W-:Y:S01]  /*25110*/  SHF.L.U64.HI R13, R15, 0x2, R0 ;  /* 0x000000020f0d7819 */ /* 0x000fe20000010200 */
[----:B------:R0:W-:Y:S01]  /*25120*/  STL [R1+0x48], R0 ;  /* 0x0000480001007387 */ /* 0x0001e20000100800 */
[----:B------:R-:W-:-:S03]  /*25130*/  ISETP.NE.U32.AND P1, PT, RZ, UR4, PT ;  /* 0x00000004ff007c0c */ /* 0x000fc6000bf25070 */
[----:B-1----:R1:W5:Y:S01]  /*25140*/  @P0 LDG.E R8, desc[UR54][R2.64] ;  /* 0x0000003602080981 */ /* 0x002362000c1e1900 */
[----:B------:R-:W-:Y:S02]  /*25150*/  ISETP.NE.AND.EX P1, PT, RZ, UR5, PT, P1 ;  /* 0x00000005ff007c0c */ /* 0x000fe4000bf25310 */
[----:B------:R-:W-:Y:S01]  /*25160*/  ISETP.NE.U32.AND P3, PT, RZ, UR10, PT ;  /* 0x0000000aff007c0c */ /* 0x000fe2000bf65070 */
[----:B------:R-:W-:Y:S01]  /*25170*/  STL [R1+0x24], R14 ;  /* 0x0000240e01007387 */ /* 0x000fe20000100800 */
[----:B------:R-:W-:Y:S01]  /*25180*/  ISETP.NE.U32.AND P0, PT, RZ, UR6, PT ;  /* 0x00000006ff007c0c */ /* 0x000fe2000bf05070 */
[----:B0-----:R-:W-:Y:S01]  /*25190*/  IMAD.MOV.U32 R0, RZ, RZ, RZ ;  /* 0x000000ffff007224 */ /* 0x001fe200078e00ff */
[----:B------:R-:W-:Y:S01]  /*251a0*/  ISETP.NE.U32.AND P2, PT, RZ, UR8, PT ;  /* 0x00000008ff007c0c */ /* 0x000fe2000bf45070 */
[----:B------:R-:W-:Y:S01]  /*251b0*/  STL [R1+0x38], R13 ;  /* 0x0000380d01007387 */ /* 0x000fe20000100800 */
[C---:B------:R-:W-:Y:S02]  /*251c0*/  IADD3 R6, P5, R14.reuse, UR6, RZ ;  /* 0x000000060e067c10 */ /* 0x040fe4000ffbe0ff */
[----:B-1----:R-:W-:-:S02]  /*251d0*/  IADD3 R2, P4, R14, UR4, RZ ;  /* 0x000000040e027c10 */ /* 0x002fc4000ff9e0ff */
[----:B------:R-:W-:Y:S02]  /*251e0*/  ISETP.NE.AND.EX P3, PT, RZ, UR11, PT, P3 ;  /* 0x0000000bff007c0c */ /* 0x000fe4000bf65330 */
[C---:B------:R-:W-:Y:S02]  /*251f0*/  IADD3.X R3, R13.reuse, UR5, RZ, P4, !PT ;  /* 0x000000050d037c10 */ /* 0x040fe4000a7fe4ff */
[----:B------:R-:W-:Y:S02]  /*25200*/  IADD3 R4, P4, R14, UR8, RZ ;  /* 0x000000080e047c10 */ /* 0x000fe4000ff9e0ff */
[----:B------:R-:W-:Y:S01]  /*25210*/  ISETP.NE.AND.EX P0, PT, RZ, UR7, PT, P0 ;  /* 0x00000007ff007c0c */ /* 0x000fe2000bf05300 */
[----:B------:R-:W2:Y:S01]  /*25220*/  @P1 LDG.E R9, desc[UR54][R2.64] ;  /* 0x0000003602091981 */ /* 0x000ea2000c1e1900 */
[----:B------:R-:W-:Y:S01]  /*25230*/  IADD3.X R5, R13, UR9, RZ, P4, !PT ;  /* 0x000000090d057c10 */ /* 0x000fe2000a7fe4ff */
[----:B------:R-:W-:Y:S01]  /*25240*/  ULDC UR4, c[0x0][0x288] ;  /* 0x0000a20000047ab9 */ /* 0x000fe20000000800 */
[----:B------:R-:W-:-:S02]  /*25250*/  ISETP.NE.AND.EX P2, PT, RZ, UR9, PT, P2 ;  /* 0x00000009ff007c0c */ /* 0x000fc4000bf45320 */
[----:B---3--:R-:W-:Y:S02]  /*25260*/  MOV R12, RZ ;  /* 0x000000ff000c7202 */ /* 0x008fe40000000f00 */
[----:B------:R-:W-:Y:S02]  /*25270*/  @P3 IADD3 R10, P4, R14, UR10, RZ ;  /* 0x0000000a0e0a3c10 */ /* 0x000fe4000ff9e0ff */
[C---:B------:R-:W-:Y:S02]  /*25280*/  IADD3.X R7, R13.reuse, UR7, RZ, P5, !PT ;  /* 0x000000070d077c10 */ /* 0x040fe4000affe4ff */
[----:B------:R-:W-:-:S03]  /*25290*/  @P3 IADD3.X R11, R13, UR11, RZ, P4, !PT ;  /* 0x0000000b0d0b3c10 */ /* 0x000fc6000a7fe4ff */
[----:B------:R-:W5:Y:S04]  /*252a0*/  @P0 LDG.E R12, desc[UR54][R6.64] ;  /* 0x00000036060c0981 */ /* 0x000f68000c1e1900 */
[----:B------:R-:W5:Y:S04]  /*252b0*/  @P2 LDG.E R0, desc[UR54][R4.64] ;  /* 0x0000003604002981 */ /* 0x000f68000c1e1900 */
[----:B--2---:R0:W-:Y:S02]  /*252c0*/  STL [R1+0x40], R9 ;  /* 0x0000400901007387 */ /* 0x0041e40000100800 */
[----:B0-----:R-:W-:Y:S01]  /*252d0*/  IMAD.U32 R9, RZ, RZ, UR4 ;  /* 0x00000004ff097e24 */ /* 0x001fe2000f8e00ff */
[----:B------:R-:W-:-:S05]  /*252e0*/  ULDC.64 UR4, c[0x0][0x418] ;  /* 0x0001060000047ab9 */ /* 0x000fca0000000a00 */
[----:B------:R0:W2:Y:S01]  /*252f0*/  @P3 LDG.E R9, desc[UR54][R10.64] ;  /* 0x000000360a093981 */ /* 0x0000a2000c1e1900 */
[----:B------:R-:W-:-:S03]  /*25300*/  UISETP.NE.U32.AND UP0, UPT, UR4, URZ, UPT ;  /* 0x0000003f0400728c */ /* 0x000fc6000bf05070 */
[----:B------:R-:W-:Y:S01]  /*25310*/  ULDC UR4, c[0x0][0x424] ;  /* 0x0001090000047ab9 */ /* 0x000fe20000000800 */
[----:B------:R-:W-:-:S03]  /*25320*/  UISETP.NE.AND.EX UP0, UPT, UR5, URZ, UPT, UP0 ;  /* 0x0000003f0500728c */ /* 0x000fc6000bf05300 */
[----:B------:R-:W-:Y:S01]  /*25330*/  ULDC UR5, c[0x0][0x2f0] ;  /* 0x0000bc0000057ab9 */ /* 0x000fe20000000800 */
[----:B------:R-:W-:-:S04]  /*25340*/  USEL UR4, UR4, 0x1, UP0 ;  /* 0x0000000104047887 */ /* 0x000fc80008000000 */
[----:B------:R-:W-:-:S03]  /*25350*/  UIMAD UR4, UR4, UR5, URZ ;  /* 0x00000005040472a4 */ /* 0x000fc6000f8e023f */
[----:B------:R-:W-:Y:S02]  /*25360*/  ULDC UR5, c[0x0][0x348] ;  /* 0x0000d20000057ab9 */ /* 0x000fe40000000800 */
[----:B0-----:R-:W-:Y:S01]  /*25370*/  IMAD.U32 R10, RZ, RZ, UR5 ;  /* 0x00000005ff0a7e24 */ /* 0x001fe2000f8e00ff */
[----:B--2---:R0:W-:Y:S02]  /*25380*/  STL [R1+0x58], R9 ;  /* 0x0000580901007387 */ /* 0x0041e40000100800 */
[----:B0-----:R-:W-:Y:S01]  /*25390*/  MOV R9, UR4 ;  /* 0x0000000400097c02 */ /* 0x001fe20008000f00 */
[----:B------:R-:W-:Y:S06]  /*253a0*/  @P3 BRA `(.L_x_537) ;  /* 0x0000000000143947 */ /* 0x000fec0003800000 */
[----:B------:R-:W-:Y:S05]  /*253b0*/  @!P1 BRA `(.L_x_537) ;  /* 0x0000000000109947 */ /* 0x000fea0003800000 */
[----:B------:R-:W2:Y:S04]  /*253c0*/  LDG.E R11, desc[UR54][R2.64] ;  /* 0x00000036020b7981 */ /* 0x000ea8000c1e1900 */
[----:B------:R-:W2:Y:S02]  /*253d0*/  LDG.E R2, desc[UR54][R2.64+0x4] ;  /* 0x0000043602027981 */ /* 0x000ea4000c1e1900 */
[----:B--2---:R-:W-:-:S05]  /*253e0*/  IMAD.IADD R2, R2, 0x1, -R11 ;  /* 0x0000000102027824 */ /* 0x004fca00078e0a0b */
[----:B------:R0:W-:Y:S02]  /*253f0*/  STL [R1+0x58], R2 ;  /* 0x0000580201007387 */ /* 0x0001e40000100800 */
.L_x_537:
[----:B------:R-:W2:Y:S01]  /*25400*/  LDL.LU R3, [R1+0x8] ;  /* 0x0000080001037983 */ /* 0x000ea20000300800 */
[----:B------:R-:W-:Y:S01]  /*25410*/  IMAD.MOV.U32 R11, RZ, RZ, R15 ;  /* 0x000000ffff0b7224 */ /* 0x000fe200078e000f */
[----:B------:R-:W-:Y:S02]  /*25420*/  ULDC.64 UR4, c[0x0][0xa20] ;  /* 0x0002880000047ab9 */ /* 0x000fe40000000a00 */
[----:B------:R-:W-:Y:S02]  /*25430*/  ISETP.NE.U32.AND P1, PT, RZ, UR4, PT ;  /* 0x00000004ff007c0c */ /* 0x000fe4000bf25070 */
[----:B------:R1:W-:Y:S02]  /*25440*/  STL [R1+0x8], R11 ;  /* 0x0000080b01007387 */ /* 0x0003e40000100800 */
[----:B------:R-:W-:Y:S02]  /*25450*/  ISETP.NE.AND.EX P1, PT, RZ, UR5, PT, P1 ;  /* 0x00000005ff007c0c */ /* 0x000fe4000bf25310 */
[----:B--2---:R-:W-:-:S02]  /*25460*/  LOP3.LUT R17, R3, 0xff000000, RZ, 0xc0, !PT ;  /* 0xff00000003117812 */ /* 0x004fc400078ec0ff */
[C---:B0-----:R-:W-:Y:S02]  /*25470*/  LOP3.LUT R2, R3.reuse, 0xff0000, RZ, 0xc0, !PT ;  /* 0x00ff000003027812 */ /* 0x041fe400078ec0ff */
[----:B------:R-:W-:Y:S02]  /*25480*/  SHF.R.U32.HI R17, RZ, 0x8, R17 ;  /* 0x00000008ff117819 */ /* 0x000fe40000011611 */
[----:B------:R-:W-:Y:S02]  /*25490*/  LOP3.LUT R16, R3, 0xffff, RZ, 0xc0, !PT ;  /* 0x0000ffff03107812 */ /* 0x000fe400078ec0ff */
[----:B------:R-:W-:Y:S01]  /*254a0*/  LEA.HI R17, R2, R17, RZ, 0x10 ;  /* 0x0000001102117211 */ /* 0x000fe200078f80ff */
[----:B-----5:R-:W-:-:S05]  /*254b0*/  IMAD.IADD R2, R12, 0x1, R8 ;  /* 0x000000010c027824 */ /* 0x020fca00078e0208 */
[----:B------:R1:W-:Y:S01]  /*254c0*/  STL [R1+0x28], R2 ;  /* 0x0000280201007387 */ /* 0x0003e20000100800 */
[----:B------:R-:W-:Y:S05]  /*254d0*/  @!P1 BRA `(.L_x_538) ;  /* 0x0000000000109947 */ /* 0x000fea0003800000 */
[----:B-1----:R-:W-:-:S04]  /*254e0*/  IADD3 R2, P0, R14, UR4, RZ ;  /* 0x000000040e027c10 */ /* 0x002fc8000ff1e0ff */
[----:B------:R-:W-:-:S05]  /*254f0*/  IADD3.X R3, R13, UR5, RZ, P0, !PT ;  /* 0x000000050d037c10 */ /* 0x000fca00087fe4ff */
[----:B------:R0:W5:Y:S01]  /*25500*/  LDG.E R9, desc[UR54][R2.64] ;  /* 0x0000003602097981 */ /* 0x000162000c1e1900 */
[----:B------:R-:W-:Y:S05]  /*25510*/  BRA `(.L_x_539) ;  /* 0x0000000000107947 */ /* 0x000fea0003800000 */
.L_x_538:
[----:B------:R-:W-:Y:S05]  /*25520*/  @!P0 BRA `(.L_x_539) ;  /* 0x00000000000c8947 */ /* 0x000fea0003800000 */
[----:B------:R-:W2:Y:S04]  /*25530*/  LDG.E R9, desc[UR54][R6.64] ;  /* 0x0000003606097981 */ /* 0x000ea8000c1e1900 */
[----:B------:R-:W2:Y:S02]  /*25540*/  LDG.E R6, desc[UR54][R6.64+0x4] ;  /* 0x0000043606067981 */ /* 0x000ea4000c1e1900 */
[----:B--2---:R-:W-:-:S07]  /*25550*/  IADD3 R9, -R9, R6, RZ ;  /* 0x0000000609097210 */ /* 0x004fce0007ffe1ff */
.L_x_539:
[----:B01----:R-:W2:Y:S01]  /*25560*/  @P2 LDG.E R2, desc[UR54][R4.64] ;  /* 0x0000003604022981 */ /* 0x003ea2000c1e1900 */
[----:B-----5:R-:W-:-:S03]  /*25570*/  IMAD.IADD R8, R9, 0x1, -R8 ;  /* 0x0000000109087824 */ /* 0x020fc600078e0a08 */
[----:B------:R-:W2:Y:S01]  /*25580*/  @P2 LDG.E R4, desc[UR54][R4.64+0x4] ;  /* 0x0000043604042981 */ /* 0x000ea2000c1e1900 */
[----:B------:R-:W-:Y:S01]  /*25590*/  BSSY B0, `(.L_x_540) ;  /* 0x0000029000007945 */ /* 0x000fe20003800000 */
[----:B------:R-:W-:Y:S02]  /*255a0*/  LOP3.LUT R21, R17, 0xff, RZ, 0xc0, !PT ;  /* 0x000000ff11157812 */ /* 0x000fe400078ec0ff */
[----:B------:R-:W-:Y:S01]  /*255b0*/  SHF.R.U32.HI R17, RZ, 0x10, R17 ;  /* 0x00000010ff117819 */ /* 0x000fe20000011611 */
[----:B--2---:R-:W-:-:S04]  /*255c0*/  @P2 IMAD.IADD R10, R4, 0x1, -R2 ;  /* 0x00000001040a2824 */ /* 0x004fc800078e0a02 */
[----:B------:R-:W-:-:S05]  /*255d0*/  IMAD.IADD R2, R8, 0x1, R10 ;  /* 0x0000000108027824 */ /* 0x000fca00078e020a */
[C---:B------:R-:W-:Y:S02]  /*255e0*/  IADD3 R20, R2.reuse, 0x9f, RZ ;  /* 0x0000009f02147810 */ /* 0x040fe40007ffe0ff */
[----:B------:R-:W-:-:S03]  /*255f0*/  ISETP.GE.AND P1, PT, R2, 0x1, PT ;  /* 0x000000010200780c */ /* 0x000fc60003f26270 */
[----:B------:R-:W-:-:S05]  /*25600*/  IMAD.HI R20, R20, 0x66666667, RZ ;  /* 0x6666666714147827 */ /* 0x000fca00078e02ff */
[----:B------:R-:W-:-:S04]  /*25610*/  SHF.R.U32.HI R2, RZ, 0x1f, R20 ;  /* 0x0000001fff027819 */ /* 0x000fc80000011614 */
[----:B------:R-:W-:Y:S01]  /*25620*/  LEA.HI.SX32 R20, R20, R2, 0x1a ;  /* 0x0000000214147211 */ /* 0x000fe200078fd2ff */
[----:B------:R-:W-:Y:S01]  /*25630*/  IMAD.MOV.U32 R2, RZ, RZ, RZ ;  /* 0x000000ffff027224 */ /* 0x000fe200078e00ff */
[----:B------:R-:W-:Y:S06]  /*25640*/  @!P1 BRA `(.L_x_541) ;  /* 0x0000000000749947 */ /* 0x000fec0003800000 */
[----:B------:R-:W-:Y:S01]  /*25650*/  ISETP.NE.AND P0, PT, R17, RZ, PT ;  /* 0x000000ff1100720c */ /* 0x000fe20003f05270 */
[----:B------:R-:W-:-:S03]  /*25660*/  ULDC UR4, c[0x0][0x9f0] ;  /* 0x00027c0000047ab9 */ /* 0x000fc60000000800 */
[----:B------:R-:W-:-:S04]  /*25670*/  SEL R3, R17, UR4, P0 ;  /* 0x0000000411037c07 */ /* 0x000fc80008000000 */
[-C--:B------:R-:W-:Y:S02]  /*25680*/  IABS R4, R3.reuse ;  /* 0x0000000300047213 */ /* 0x080fe40000000000 */
[----:B------:R-:W-:Y:S02]  /*25690*/  IADD3 R2, R3, -0x1, R20 ;  /* 0xffffffff03027810 */ /* 0x000fe40007ffe014 */
[----:B------:R-:W0:Y:S02]  /*256a0*/  I2F.RP R6, R4 ;  /* 0x0000000400067306 */ /* 0x000e240000209400 */
[----:B------:R-:W-:-:S04]  /*256b0*/  LOP3.LUT R5, R2, R3, RZ, 0x3c, !PT ;  /* 0x0000000302057212 */ /* 0x000fc800078e3cff */
[----:B------:R-:W-:Y:S02]  /*256c0*/  ISETP.GE.AND P4, PT, R5, RZ, PT ;  /* 0x000000ff0500720c */ /* 0x000fe40003f86270 */
[----:B0-----:R-:W0:Y:S02]  /*256d0*/  MUFU.RCP R6, R6 ;  /* 0x0000000600067308 */ /* 0x001e240000001000 */
[----:B0-----:R-:W-:-:S06]  /*256e0*/  VIADD R6, R6, 0xffffffe ;  /* 0x0ffffffe06067836 */ /* 0x001fcc0000000000 */
[----:B------:R0:W1:Y:S02]  /*256f0*/  F2I.FTZ.U32.TRUNC.NTZ R7, R6 ;  /* 0x0000000600077305 */ /* 0x000064000021f000 */
[----:B0-----:R-:W-:Y:S01]  /*25700*/  MOV R6, RZ ;  /* 0x000000ff00067202 */ /* 0x001fe20000000f00 */
[----:B-1----:R-:W-:-:S04]  /*25710*/  IMAD.MOV R5, RZ, RZ, -R7 ;  /* 0x000000ffff057224 */ /* 0x002fc800078e0a07 */
[----:B------:R-:W-:-:S04]  /*25720*/  IMAD R5, R5, R4, RZ ;  /* 0x0000000405057224 */ /* 0x000fc800078e02ff */
[----:B------:R-:W-:Y:S01]  /*25730*/  IMAD.HI.U32 R7, R7, R5, R6 ;  /* 0x0000000507077227 */ /* 0x000fe200078e0006 */
[----:B------:R-:W-:Y:S02]  /*25740*/  IABS R5, R2 ;  /* 0x0000000200057213 */ /* 0x000fe40000000000 */
[----:B------:R-:W-:-:S05]  /*25750*/  IABS R2, R3 ;  /* 0x0000000300027213 */ /* 0x000fca0000000000 */
[----:B------:R-:W-:-:S04]  /*25760*/  IMAD.MOV R2, RZ, RZ, -R2 ;  /* 0x000000ffff027224 */ /* 0x000fc800078e0a02 */
[----:B------:R-:W-:Y:S02]  /*25770*/  IMAD.MOV.U32 R6, RZ, RZ, R2 ;  /* 0x000000ffff067224 */ /* 0x000fe400078e0002 */
        /* <DEDUP_REMOVED lines=8> */
[----:B------:R-:W-:Y:S01]  /*25800*/  @!P4 IMAD.MOV R2, RZ, RZ, -R2 ;  /* 0x000000ffff02c224 */ /* 0x000fe200078e0a02 */
[----:B------:R-:W-:-:S07]  /*25810*/  @!P3 LOP3.LUT R2, RZ, R3, RZ, 0x33, !PT ;  /* 0x00000003ff02b212 */ /* 0x000fce00078e33ff */
.L_x_541:
[----:B------:R-:W-:Y:S05]  /*25820*/  BSYNC B0 ;  /* 0x0000000000007941 */ /* 0x000fea0003800000 */
.L_x_540:
[-C--:B------:R-:W-:Y:S01]  /*25830*/  IMAD R3, R21, R2.reuse, RZ ;  /* 0x0000000215037224 */ /* 0x080fe200078e02ff */
[----:B------:R-:W-:Y:S04]  /*25840*/  BSSY B0, `(.L_x_542) ;  /* 0x0000123000007945 */ /* 0x000fe80003800000 */
[C---:B------:R-:W-:Y:S01]  /*25850*/  VIADDMNMX R2, R3.reuse, R2, R20, PT ;  /* 0x0000000203027246 */ /* 0x040fe20003800114 */
[----:B------:R-:W-:-:S04]  /*25860*/  IMAD R3, R3, 0xa0, -R8 ;  /* 0x000000a003037824 */ /* 0x000fc800078e0a08 */
[----:B------:R-:W-:Y:S01]  /*25870*/  IMAD R8, R2, 0xa0, -R8 ;  /* 0x000000a002087824 */ /* 0x000fe200078e0a08 */
[----:B------:R-:W-:-:S04]  /*25880*/  VIMNMX R2, RZ, R3, !PT ;  /* 0x00000003ff027248 */ /* 0x000fc80007fe0100 */
[----:B------:R-:W-:-:S04]  /*25890*/  VIMNMX R10, R8, R10, PT ;  /* 0x0000000a080a7248 */ /* 0x000fc80003fe0100 */
[----:B------:R-:W-:Y:S01]  /*258a0*/  ISETP.GT.AND P0, PT, R10, R2, PT ;  /* 0x000000020a00720c */ /* 0x000fe20003f04270 */
[----:B------:R-:W-:-:S05]  /*258b0*/  IMAD.WIDE.U32 R2, R2, -0x33333333, RZ ;  /* 0xcccccccd02027825 */ /* 0x000fca00078e00ff */
[----:B------:R-:W-:-:S04]  /*258c0*/  SHF.R.U32.HI R3, RZ, 0x7, R3 ;  /* 0x00000007ff037819 */ /* 0x000fc80000011603 */
[----:B------:R-:W-:-:S03]  /*258d0*/  MOV R8, R3 ;  /* 0x0000000300087202 */ /* 0x000fc60000000f00 */
[----:B------:R-:W-:-:S04]  /*258e0*/  @P0 VIADD R10, R10, 0x9f ;  /* 0x0000009f0a0a0836 */ /* 0x000fc80000000000 */
[----:B------:R-:W-:-:S05]  /*258f0*/  @P0 IMAD.HI R2, R10, 0x66666667, RZ ;  /* 0x666666670a020827 */ /* 0x000fca00078e02ff */
[----:B------:R-:W-:-:S04]  /*25900*/  @P0 SHF.R.U32.HI R4, RZ, 0x1f, R2 ;  /* 0x0000001fff040819 */ /* 0x000fc80000011602 */
[----:B------:R-:W-:Y:S02]  /*25910*/  @P0 LEA.HI.SX32 R8, R2, R4, 0x1a ;  /* 0x0000000402080211 */ /* 0x000fe400078fd2ff */
[----:B------:R-:W-:Y:S02]  /*25920*/  PLOP3.LUT P0, PT, PT, PT, PT, 0x80, 0x0 ;  /* 0x000000000000781c */ /* 0x000fe40003f0f070 */
[----:B------:R-:W-:-:S13]  /*25930*/  ISETP.GT.AND P3, PT, R8, R3, PT ;  /* 0x000000030800720c */ /* 0x000fda0003f64270 */
[----:B------:R-:W-:Y:S05]  /*25940*/  @!P3 BRA `(.L_x_543) ;  /* 0x000000100048b947 */ /* 0x000fea0003800000 */
[----:B------:R-:W-:Y:S01]  /*25950*/  UMOV UR4, 0xffffffff ;  /* 0xffffffff00047882 */ /* 0x000fe20000000000 */
[----:B------:R-:W-:Y:S02]  /*25960*/  SEL R2, R11, RZ, !P2 ;  /* 0x000000ff0b027207 */ /* 0x000fe40005000000 */
[----:B------:R-:W-:Y:S05]  /*25970*/  BRA.DIV UR4, `(.L_x_544) ;  /* 0x0000008604cc7947 */ /* 0x000fea000b800000 */
[----:B------:R-:W0:Y:S02]  /*25980*/  S2R R4, SR_TID.X ;  /* 0x0000000000047919 */ /* 0x000e240000002100 */
[----:B0-----:R-:W-:-:S04]  /*25990*/  SHF.R.U32.HI R4, RZ, 0x5, R4 ;  /* 0x00000005ff047819 */ /* 0x001fc80000011604 */
[----:B------:R-:W-:-:S05]  /*259a0*/  LOP3.LUT R4, R4, 0x3, RZ, 0xc0, !PT ;  /* 0x0000000304047812 */ /* 0x000fca00078ec0ff */
[----:B------:R0:W1:Y:S02]  /*259b0*/  SHFL.IDX PT, R14, R4, RZ, 0x1f ;  /* 0x00001fff040e7589 */ /* 0x00006400000e0000 */
.L_x_788:
[----:B-1----:R-:W-:Y:S02]  /*259c0*/  ISETP.NE.AND P0, PT, R14, RZ, PT ;  /* 0x000000ff0e00720c */ /* 0x002fe40003f05270 */
[----:B------:R-:W-:-:S11]  /*259d0*/  PLOP3.LUT P6, PT, PT, PT, PT, 0x8, 0x0 ;  /* 0x000000000000781c */ /* 0x000fd60003fce170 */
[----:B------:R-:W-:Y:S05]  /*259e0*/  @P0 BRA `(.L_x_545) ;  /* 0x00000000000c0947 */ /* 0x000fea0003800000 */
[----:B------:R-:W-:-:S03]  /*259f0*/  UMOV UR4, 0xffffffff ;  /* 0xffffffff00047882 */ /* 0x000fc60000000000 */
[----:B------:R-:W-:Y:S05]  /*25a00*/  BRA.DIV UR4, `(.L_x_546) ;  /* 0x0000008604dc7947 */ /* 0x000fea000b800000 */
[----:B------:R-:W-:-:S13]  /*25a10*/  ELECT P6, URZ, PT ;  /* 0x00000000003f782f */ /* 0x000fda00038c0000 */
.L_x_545:
[----:B0-----:R-:W2:Y:S01]  /*25a20*/  LDL R4, [R1+0x5c] ;  /* 0x00005c0001047983 */ /* 0x001ea20000100800 */
[----:B------:R-:W-:Y:S01]  /*25a30*/  BSSY B1, `(.L_x_547) ;  /* 0x0000008000017945 */ /* 0x000fe20003800000 */
[----:B--2---:R-:W-:-:S05]  /*25a40*/  VIADD R4, R4, 0x1 ;  /* 0x0000000104047836 */ /* 0x004fca0000000000 */
[----:B------:R-:W-:-:S04]  /*25a50*/  LEA.HI R5, R4, R4, RZ, 0x1 ;  /* 0x0000000404057211 */ /* 0x000fc800078f08ff */
[----:B------:R-:W-:-:S05]  /*25a60*/  LOP3.LUT R5, R5, 0xfffffffe, RZ, 0xc0, !PT ;  /* 0xfffffffe05057812 */ /* 0x000fca00078ec0ff */
[----:B------:R-:W-:-:S05]  /*25a70*/  IMAD.IADD R4, R4, 0x1, -R5 ;  /* 0x0000000104047824 */ /* 0x000fca00078e0a05 */
[----:B------:R-:W-:-:S04]  /*25a80*/  SHF.L.U32 R4, R4, 0x1f, RZ ;  /* 0x0000001f04047819 */ /* 0x000fc800000006ff */
[----:B------:R-:W0:Y:S02]  /*25a90*/  SYNCS.PHASECHK.TRANS64.TRYWAIT P0, [R18+URZ+0x29820], R4 ;  /* 0x02982004120075a7 */ /* 0x000e24000800017f */
[----:B0-----:R-:W-:Y:S05]  /*25aa0*/  @!P0 BRA `(.L_x_548) ;  /* 0x0000008400d48947 */ /* 0x001fea0003800000 */
.L_x_791:
[----:B------:R-:W-:Y:S05]  /*25ab0*/  BSYNC B1 ;  /* 0x0000000000017941 */ /* 0x000fea0003800000 */
.L_x_547:
[----:B------:R-:W-:Y:S04]  /*25ac0*/  BSSY B1, `(.L_x_549) ;  /* 0x0000070000017945 */ /* 0x000fe80003800000 */
[----:B------:R-:W-:Y:S05]  /*25ad0*/  @!P6 BRA `(.L_x_550) ;  /* 0x0000000400b8e947 */ /* 0x000fea0003800000 */
[----:B------:R-:W2:Y:S04]  /*25ae0*/  LDL R7, [R1+0x14] ;  /* 0x0000140001077983 */ /* 0x000ea80000100800 */
[----:B------:R-:W3:Y:S01]  /*25af0*/  LDL R6, [R1+0x1c] ;  /* 0x00001c0001067983 */ /* 0x000ee20000100800 */
[----:B------:R-:W1:Y:S01]  /*25b00*/  S2R R5, SR_TID.X ;  /* 0x0000000000057919 */ /* 0x000e620000002100 */
[----:B------:R-:W-:Y:S01]  /*25b10*/  BSSY B2, `(.L_x_551) ;  /* 0x0000007000027945 */ /* 0x000fe20003800000 */
[----:B-1----:R-:W-:-:S04]  /*25b20*/  LOP3.LUT R5, R5, 0x7f, RZ, 0xc0, !PT ;  /* 0x0000007f05057812 */ /* 0x002fc800078ec0ff */
[----:B------:R-:W-:Y:S01]  /*25b30*/  ISETP.NE.AND P2, PT, R5, RZ, PT ;  /* 0x000000ff0500720c */ /* 0x000fe20003f45270 */
[----:B--2---:R-:W-:Y:S01]  /*25b40*/  IMAD R7, R7, 0x8, R18 ;  /* 0x0000000807077824 */ /* 0x004fe200078e0212 */
[----:B---3--:R-:W-:-:S04]  /*25b50*/  SHF.L.U32 R10, R6, 0x1f, RZ ;  /* 0x0000001f060a7819 */ /* 0x008fc800000006ff */
[----:B------:R-:W1:Y:S02]  /*25b60*/  SYNCS.PHASECHK.TRANS64.TRYWAIT P0, [R7+URZ+0x298a0], R10 ;  /* 0x0298a00a070075a7 */ /* 0x000e64000800017f */
[----:B-1----:R-:W-:Y:S05]  /*25b70*/  @!P0 BRA `(.L_x_552) ;  /* 0x0000008400b48947 */ /* 0x002fea0003800000 */
.L_x_792:
[----:B------:R-:W-:Y:S05]  /*25b80*/  BSYNC B2 ;  /* 0x0000000000027941 */ /* 0x000fea0003800000 */
.L_x_551:
[----:B------:R-:W-:Y:S04]  /*25b90*/  BSSY B2, `(.L_x_553) ;  /* 0x0000009000027945 */ /* 0x000fe80003800000 */
[----:B------:R-:W-:Y:S05]  /*25ba0*/  @P2 BRA `(.L_x_554) ;  /* 0x00000000001c2947 */ /* 0x000fea0003800000 */
[----:B0-----:R-:W0:Y:S02]  /*25bb0*/  S2R R4, SR_TID.X ;  /* 0x0000000000047919 */ /* 0x001e240000002100 */
[----:B0-----:R-:W-:Y:S02]  /*25bc0*/  LOP3.LUT R5, R4, 0x1f, RZ, 0xc0, !PT ;  /* 0x0000001f04057812 */ /* 0x001fe400078ec0ff */
[----:B------:R-:W-:Y:S02]  /*25bd0*/  MOV R4, 0x7800 ;  /* 0x0000780000047802 */ /* 0x000fe40000000f00 */
[----:B------:R-:W-:Y:S02]  /*25be0*/  ISETP.NE.AND P0, PT, R5, RZ, PT ;  /* 0x000000ff0500720c */ /* 0x000fe40003f05270 */
[----:B------:R2:W-:Y:S11]  /*25bf0*/  SYNCS.ARRIVE.TRANS64 RZ, [R7+URZ+0x29890], R4 ;  /* 0x0298900407ff79a7 */ /* 0x0005f6000800003f */
[----:B--2---:R-:W-:Y:S05]  /*25c00*/  @!P0 BRA `(.L_x_554) ;  /* 0x0000000000048947 */ /* 0x004fea0003800000 */
[----:B------:R-:W-:Y:S01]  /*25c10*/  BPT.TRAP 0x1 ;  /* 0x000000040000795c */ /* 0x000fe20000300000 */
.L_x_554:
[----:B------:R-:W-:Y:S05]  /*25c20*/  BSYNC B2 ;  /* 0x0000000000027941 */ /* 0x000fea0003800000 */
.L_x_553:
[----:B0-----:R-:W2:Y:S01]  /*25c30*/  LDL R4, [R1+0x14] ;  /* 0x0000140001047983 */ /* 0x001ea20000100800 */
[----:B------:R-:W-:Y:S01]  /*25c40*/  IMAD.MOV.U32 R11, RZ, RZ, RZ ;  /* 0x000000ffff0b7224 */ /* 0x000fe200078e00ff */
[----:B------:R-:W-:Y:S01]  /*25c50*/  UIADD3 UR4, UP0, UR40, 0x570, URZ ;  /* 0x0000057028047890 */ /* 0x000fe2000ff1e03f */
[----:B------:R-:W-:Y:S01]  /*25c60*/  IMAD R5, R8, 0xa0, R0 ;  /* 0x000000a008057824 */ /* 0x000fe200078e0200 */
[----:B------:R-:W-:Y:S01]  /*25c70*/  PLOP3.LUT P0, PT, PT, PT, PT, 0x80, 0x0 ;  /* 0x000000000000781c */ /* 0x000fe20003f0f070 */
[----:B------:R-:W-:Y:S01]  /*25c80*/  UMOV UR6, 0x0 ;  /* 0x0000000000067882 */ /* 0x000fe20000000000 */
[----:B------:R-:W-:Y:S01]  /*25c90*/  R2UR UR10, R11 ;  /* 0x000000000b0a72ca */ /* 0x000fe200000e0000 */
[----:B------:R-:W-:Y:S01]  /*25ca0*/  VIADD R5, R5, 0xffffff60 ;  /* 0xffffff6005057836 */ /* 0x000fe20000000000 */
[----:B------:R-:W-:Y:S01]  /*25cb0*/  UIADD3.X UR5, URZ, UR41, URZ, UP0, !UPT ;  /* 0x000000293f057290 */ /* 0x000fe200087fe43f */
[----:B------:R-:W-:Y:S01]  /*25cc0*/  UMOV UR7, 0x12f00000 ;  /* 0x12f0000000077882 */ /* 0x000fe20000000000 */
[----:B--2---:R-:W-:-:S02]  /*25cd0*/  IMAD R9, R4, 0x7800, R18 ;  /* 0x0000780004097824 */ /* 0x004fc400078e0212 */
[----:B------:R-:W-:-:S03]  /*25ce0*/  VIADD R4, R7, 0x29890 ;  /* 0x0002989007047836 */ /* 0x000fc60000000000 */
[----:B------:R-:W-:-:S07]  /*25cf0*/  IADD3 R6, R9, 0x1a400, RZ ;  /* 0x0001a40009067810 */ /* 0x000fce0007ffe0ff */
.L_x_555:
[----:B------:R-:W-:-:S13]  /*25d00*/  @P0 ELECT P3, URZ, PT ;  /* 0x00000000003f082f */ /* 0x000fda0003860000 */
[----:B------:R-:W-:Y:S02]  /*25d10*/  @P3 R2UR UR13, R2 ;  /* 0x00000000020d32ca */ /* 0x000fe400000e0000 */
[----:B------:R-:W-:Y:S02]  /*25d20*/  @P3 R2UR UR12, R16 ;  /* 0x00000000100c32ca */ /* 0x000fe400000e0000 */
[----:B------:R-:W-:Y:S02]  /*25d30*/  @P3 R2UR UR11, R5 ;  /* 0x00000000050b32ca */ /* 0x000fe400000e0000 */
[----:B------:R-:W-:Y:S02]  /*25d40*/  @P3 R2UR UR9, R4 ;  /* 0x00000000040932ca */ /* 0x000fe400000e0000 */
[----:B------:R-:W-:Y:S02]  /*25d50*/  @P3 R2UR UR8, R6 ;  /* 0x00000000060832ca */ /* 0x000fe400000e0000 */
[----:B------:R-:W-:-:S02]  /*25d60*/  @P3 PLOP3.LUT P0, PT, P3, PT, PT, 0x8, 0x0 ;  /* 0x000000000000381c */ /* 0x000fc40001f0e170 */
[----:B------:R-:W-:-:S09]  /*25d70*/  PLOP3.LUT P3, PT, PT, PT, PT, 0x8, 0x0 ;  /* 0x000000000000781c */ /* 0x000fd20003f6e170 */
[----:B------:R0:W-:Y:S02]  /*25d80*/  UTMALDG.4D [UR8], [UR4], desc[UR6] ;  /* 0x00000608040075b4 */ /* 0x0001e40008019000 */
[----:B0-----:R-:W-:Y:S05]  /*25d90*/  @P0 BRA.U.ANY `(.L_x_555) ;  /* 0xfffffffd00d80947 */ /* 0x001fea000393ffff */
[----:B------:R-:W-:Y:S01]  /*25da0*/  PLOP3.LUT P0, PT, PT, PT, PT, 0x80, 0x0 ;  /* 0x000000000000781c */ /* 0x000fe20003f0f070 */
[----:B------:R-:W-:Y:S01]  /*25db0*/  VIADD R6, R9, 0x1cc00 ;  /* 0x0001cc0009067836 */ /* 0x000fe20000000000 */
[----:B------:R-:W-:Y:S01]  /*25dc0*/  UMOV UR6, 0x0 ;  /* 0x0000000000067882 */ /* 0x000fe20000000000 */
[----:B------:R-:W-:Y:S01]  /*25dd0*/  UMOV UR7, 0x12f00000 ;  /* 0x12f0000000077882 */ /* 0x000fe20000000000 */
[----:B------:R-:W-:-:S09]  /*25de0*/  UMOV UR10, 0x40 ;  /* 0x00000040000a7882 */ /* 0x000fd20000000000 */
.L_x_556:
        /* <DEDUP_REMOVED lines=15> */
.L_x_557:
        /* <DEDUP_REMOVED lines=10> */
[----:B------:R-:W0:Y:S01]  /*25f80*/  SYNCS.PHASECHK.TRANS64.TRYWAIT P0, [R7+URZ+0x298c0], R10 ;  /* 0x0298c00a070075a7 */ /* 0x000e22000800017f */
[----:B------:R-:W-:Y:S04]  /*25f90*/  BSSY B2, `(.L_x_558) ;  /* 0x0000002000027945 */ /* 0x000fe80003800000 */
[----:B0-----:R-:W-:Y:S05]  /*25fa0*/  @!P0 BRA `(.L_x_559) ;  /* 0x0000008000bc8947 */ /* 0x001fea0003800000 */
.L_x_793:
[----:B------:R-:W-:Y:S05]  /*25fb0*/  BSYNC B2 ;  /* 0x0000000000027941 */ /* 0x000fea0003800000 */
.L_x_558:
[----:B------:R-:W-:Y:S01]  /*25fc0*/  BSSY B2, `(.L_x_560) ;  /* 0x000000b000027945 */ /* 0x000fe20003800000 */
[----:B------:R-:W-:Y:S01]  /*25fd0*/  IMAD.MOV.U32 R12, RZ, RZ, 0x0 ;  /* 0x00000000ff0c7424 */ /* 0x000fe200078e00ff */
[----:B------:R-:W-:Y:S02]  /*25fe0*/  MOV R13, 0x12f00000 ;  /* 0x12f00000000d7802 */ /* 0x000fe40000000f00 */
[----:B------:R-:W-:Y:S05]  /*25ff0*/  @P2 BRA `(.L_x_561) ;  /* 0x00000000001c2947 */ /* 0x000fea0003800000 */
[----:B------:R-:W2:Y:S02]  /*26000*/  S2R R4, SR_TID.X ;  /* 0x0000000000047919 */ /* 0x000ea40000002100 */
[----:B--2---:R-:W-:Y:S01]  /*26010*/  LOP3.LUT R6, R4, 0x1f, RZ, 0xc0, !PT ;  /* 0x0000001f04067812 */ /* 0x004fe200078ec0ff */
[----:B------:R-:W-:-:S03]  /*26020*/  IMAD.MOV.U32 R4, RZ, RZ, 0x5000 ;  /* 0x00005000ff047424 */ /* 0x000fc600078e00ff */
[----:B------:R-:W-:Y:S01]  /*26030*/  ISETP.NE.AND P0, PT, R6, RZ, PT ;  /* 0x000000ff0600720c */ /* 0x000fe20003f05270 */
[----:B------:R2:W-:-:S12]  /*26040*/  SYNCS.ARRIVE.TRANS64 RZ, [R7+URZ+0x298b0], R4 ;  /* 0x0298b00407ff79a7 */ /* 0x0005d8000800003f */
[----:B--2---:R-:W-:Y:S05]  /*26050*/  @!P0 BRA `(.L_x_561) ;  /* 0x0000000000048947 */ /* 0x004fea0003800000 */
[----:B------:R-:W-:Y:S01]  /*26060*/  BPT.TRAP 0x1 ;  /* 0x000000040000795c */ /* 0x000fe20000300000 */
.L_x_561:
[----:B------:R-:W-:Y:S05]  /*26070*/  BSYNC B2 ;  /* 0x0000000000027941 */ /* 0x000fea0003800000 */
.L_x_560:
[----:B------:R-:W2:Y:S01]  /*26080*/  LDL R4, [R1+0x14] ;  /* 0x0000140001047983 */ /* 0x000ea20000100800 */
[----:B------:R-:W-:Y:S01]  /*26090*/  R2UR UR10, R11 ;  /* 0x000000000b0a72ca */ /* 0x000fe200000e0000 */
[----:B------:R-:W-:Y:S01]  /*260a0*/  UIADD3 UR4, UP0, UR40, 0x670, URZ ;  /* 0x0000067028047890 */ /* 0x000fe2000ff1e03f */
[----:B------:R-:W-:Y:S02]  /*260b0*/  R2UR UR6, R12 ;  /* 0x000000000c0672ca */ /* 0x000fe400000e0000 */
[----:B------:R-:W-:Y:S01]  /*260c0*/  R2UR UR7, R13 ;  /* 0x000000000d0772ca */ /* 0x000fe200000e0000 */
[----:B------:R-:W-:Y:S01]  /*260d0*/  UIADD3.X UR5, URZ, UR41, URZ, UP0, !UPT ;  /* 0x000000293f057290 */ /* 0x000fe200087fe43f */
[----:B------:R-:W-:Y:S01]  /*260e0*/  PLOP3.LUT P0, PT, PT, PT, PT, 0x80, 0x0 ;  /* 0x000000000000781c */ /* 0x000fe20003f0f070 */
[----:B--2---:R-:W-:Y:S02]  /*260f0*/  IMAD R6, R4, 0x5000, R18 ;  /* 0x0000500004067824 */ /* 0x004fe400078e0212 */
[----:B------:R-:W-:-:S02]  /*26100*/  VIADD R4, R7, 0x298b0 ;  /* 0x000298b007047836 */ /* 0x000fc40000000000 */
[----:B------:R-:W-:-:S08]  /*26110*/  VIADD R6, R6, 0xa400 ;  /* 0x0000a40006067836 */ /* 0x000fd00000000000 */
.L_x_562:
        /* <DEDUP_REMOVED lines=9> */
[----:B--2---:R-:W-:Y:S05]  /*261b0*/  @P0 BRA.U.ANY `(.L_x_562) ;  /* 0xfffffffd00d80947 */ /* 0x004fea000393ffff */
.L_x_550:
[----:B------:R-:W-:Y:S05]  /*261c0*/  BSYNC B1 ;  /* 0x0000000000017941 */ /* 0x000fea0003800000 */
.L_x_549:
[----:B------:R-:W2:Y:S04]  /*261d0*/  LDL.LU R9, [R1+0x14] ;  /* 0x0000140001097983 */ /* 0x000ea80000300800 */
[----:B01----:R-:W3:Y:S01]  /*261e0*/  LDL.LU R7, [R1+0x1c] ;  /* 0x00001c0001077983 */ /* 0x003ee20000300800 */
[----:B------:R-:W-:Y:S02]  /*261f0*/  PLOP3.LUT P0, PT, PT, PT, PT, 0x8, 0x0 ;  /* 0x000000000000781c */ /* 0x000fe40003f0e170 */
[----:B--2---:R-:W-:Y:S01]  /*26200*/  IADD3 R4, R9, 0x1, RZ ;  /* 0x0000000109047810 */ /* 0x004fe20007ffe0ff */
[----:B------:R-:W-:-:S03]  /*26210*/  VIADD R9, R8, 0xfffffffe ;  /* 0xfffffffe08097836 */ /* 0x000fc60000000000 */
[C---:B------:R-:W-:Y:S02]  /*26220*/  ISETP.NE.AND P2, PT, R4.reuse, 0x2, PT ;  /* 0x000000020400780c */ /* 0x040fe40003f45270 */
[----:B------:R-:W-:Y:S02]  /*26230*/  ISETP.GE.AND P3, PT, R9, R3, PT ;  /* 0x000000030900720c */ /* 0x000fe40003f66270 */
[----:B------:R-:W-:Y:S02]  /*26240*/  SEL R5, RZ, 0x1, P2 ;  /* 0x00000001ff057807 */ /* 0x000fe40001000000 */
[----:B------:R-:W-:Y:S02]  /*26250*/  SEL R4, R4, RZ, P2 ;  /* 0x000000ff04047207 */ /* 0x000fe40001000000 */
[----:B---3--:R-:W-:-:S03]  /*26260*/  LOP3.LUT R7, R7, R5, RZ, 0x3c, !PT ;  /* 0x0000000507077212 */ /* 0x008fc600078e3cff */
[----:B------:R0:W-:Y:S04]  /*26270*/  STL [R1+0x14], R4 ;  /* 0x0000140401007387 */ /* 0x0001e80000100800 */
[----:B------:R0:W-:Y:S01]  /*26280*/  STL [R1+0x1c], R7 ;  /* 0x00001c0701007387 */ /* 0x0001e20000100800 */
[----:B------:R-:W-:Y:S05]  /*26290*/  @!P3 BRA `(.L_x_543) ;  /* 0x0000000400f4b947 */ /* 0x000fea0003800000 */
.L_x_577:
[----:B------:R-:W-:Y:S05]  /*262a0*/  YIELD ;  /* 0x0000000000007946 */ /* 0x000fea0003800000 */
[----:B------:R-:W-:Y:S04]  /*262b0*/  BSSY B1, `(.L_x_563) ;  /* 0x000006f000017945 */ /* 0x000fe80003800000 */
[----:B-1----:R-:W-:Y:S05]  /*262c0*/  @!P6 BRA `(.L_x_564) ;  /* 0x0000000400b4e947 */ /* 0x002fea0003800000 */
[----:B------:R-:W2:Y:S04]  /*262d0*/  LDL R6, [R1+0x14] ;  /* 0x0000140001067983 */ /* 0x000ea80000100800 */
[----:B------:R-:W3:Y:S01]  /*262e0*/  LDL R5, [R1+0x1c] ;  /* 0x00001c0001057983 */ /* 0x000ee20000100800 */
[----:B0-----:R-:W0:Y:S01]  /*262f0*/  S2R R4, SR_TID.X ;  /* 0x0000000000047919 */ /* 0x001e220000002100 */
[----:B------:R-:W-:Y:S01]  /*26300*/  BSSY B2, `(.L_x_565) ;  /* 0x0000007000027945 */ /* 0x000fe20003800000 */
[----:B0-----:R-:W-:-:S04]  /*26310*/  LOP3.LUT R4, R4, 0x7f, RZ, 0xc0, !PT ;  /* 0x0000007f04047812 */ /* 0x001fc800078ec0ff */
[----:B------:R-:W-:Y:S01]  /*26320*/  ISETP.NE.AND P3, PT, R4, RZ, PT ;  /* 0x000000ff0400720c */ /* 0x000fe20003f65270 */
[----:B--2---:R-:W-:Y:S01]  /*26330*/  IMAD R8, R6, 0x8, R18 ;  /* 0x0000000806087824 */ /* 0x004fe200078e0212 */
[----:B---3--:R-:W-:-:S04]  /*26340*/  SHF.L.U32 R7, R5, 0x1f, RZ ;  /* 0x0000001f05077819 */ /* 0x008fc800000006ff */
[----:B------:R-:W0:Y:S02]  /*26350*/  SYNCS.PHASECHK.TRANS64.TRYWAIT P2, [R8+URZ+0x298a0], R7 ;  /* 0x0298a007080075a7 */ /* 0x000e24000804017f */
[----:B0-----:R-:W-:Y:S05]  /*26360*/  @!P2 BRA `(.L_x_566) ;  /* 0x0000007c00e0a947 */ /* 0x001fea0003800000 */
.L_x_794:
[----:B------:R-:W-:Y:S05]  /*26370*/  BSYNC B2 ;  /* 0x0000000000027941 */ /* 0x000fea0003800000 */
.L_x_565:
[----:B------:R-:W-:Y:S04]  /*26380*/  BSSY B2, `(.L_x_567) ;  /* 0x0000009000027945 */ /* 0x000fe80003800000 */
        /* <DEDUP_REMOVED lines=8> */
.L_x_568:
[----:B------:R-:W-:Y:S05]  /*26410*/  BSYNC B2 ;  /* 0x0000000000027941 */ /* 0x000fea0003800000 */
.L_x_567:
[----:B------:R-:W2:Y:S01]  /*26420*/  LDL R4, [R1+0x14] ;  /* 0x0000140001047983 */ /* 0x000ea20000100800 */
[----:B------:R-:W-:Y:S01]  /*26430*/  MOV R11, RZ ;  /* 0x000000ff000b7202 */ /* 0x000fe20000000f00 */
[----:B------:R-:W-:Y:S01]  /*26440*/  UIADD3 UR4, UP0, UR40, 0x570, URZ ;  /* 0x0000057028047890 */ /* 0x000fe2000ff1e03f */
[----:B------:R-:W-:Y:S01]  /*26450*/  PLOP3.LUT P2, PT, PT, PT, PT, 0x80, 0x0 ;  /* 0x000000000000781c */ /* 0x000fe20003f4f070 */
[----:B------:R-:W-:Y:S01]  /*26460*/  IMAD R5, R9, 0xa0, R0 ;  /* 0x000000a009057824 */ /* 0x000fe200078e0200 */
[----:B------:R-:W-:Y:S01]  /*26470*/  R2UR UR10, R11 ;  /* 0x000000000b0a72ca */ /* 0x000fe200000e0000 */
[----:B------:R-:W-:Y:S01]  /*26480*/  UIADD3.X UR5, URZ, UR41, URZ, UP0, !UPT ;  /* 0x000000293f057290 */ /* 0x000fe200087fe43f */
[----:B------:R-:W-:Y:S01]  /*26490*/  UMOV UR6, 0x0 ;  /* 0x0000000000067882 */ /* 0x000fe20000000000 */
[----:B------:R-:W-:Y:S01]  /*264a0*/  UMOV UR7, 0x12f00000 ;  /* 0x12f0000000077882 */ /* 0x000fe20000000000 */
[----:B--2---:R-:W-:Y:S02]  /*264b0*/  IMAD R6, R4, 0x7800, R18 ;  /* 0x0000780004067824 */ /* 0x004fe400078e0212 */
[----:B------:R-:W-:-:S02]  /*264c0*/  VIADD R4, R8, 0x29890 ;  /* 0x0002989008047836 */ /* 0x000fc40000000000 */
[----:B------:R-:W-:-:S07]  /*264d0*/  VIADD R10, R6, 0x1a400 ;  /* 0x0001a400060a7836 */ /* 0x000fce0000000000 */
.L_x_569:
        /* <DEDUP_REMOVED lines=9> */
[----:B-1----:R-:W-:Y:S05]  /*26570*/  @P2 BRA.U.ANY `(.L_x_569) ;  /* 0xfffffffd00d82947 */ /* 0x002fea000393ffff */
[----:B------:R-:W-:Y:S01]  /*26580*/  PLOP3.LUT P2, PT, PT, PT, PT, 0x80, 0x0 ;  /* 0x000000000000781c */ /* 0x000fe20003f4f070 */
[----:B------:R-:W-:Y:S01]  /*26590*/  VIADD R10, R6, 0x1cc00 ;  /* 0x0001cc00060a7836 */ /* 0x000fe20000000000 */
[----:B------:R-:W-:Y:S01]  /*265a0*/  UMOV UR6, 0x0 ;  /* 0x0000000000067882 */ /* 0x000fe20000000000 */
[----:B------:R-:W-:Y:S01]  /*265b0*/  UMOV UR7, 0x12f00000 ;  /* 0x12f0000000077882 */ /* 0x000fe20000000000 */
[----:B------:R-:W-:-:S09]  /*265c0*/  UMOV UR10, 0x40 ;  /* 0x00000040000a7882 */ /* 0x000fd20000000000 */
.L_x_570:
        /* <DEDUP_REMOVED lines=11> */
[----:B------:R-:W-:Y:S01]  /*26680*/  UMOV UR6, 0x0 ;  /* 0x0000000000067882 */ /* 0x000fe20000000000 */
[----:B------:R-:W-:Y:S01]  /*26690*/  IADD3 R6, R6, 0x1f400, RZ ;  /* 0x0001f40006067810 */ /* 0x000fe20007ffe0ff */
[----:B------:R-:W-:Y:S01]  /*266a0*/  UMOV UR7, 0x12f00000 ;  /* 0x12f0000000077882 */ /* 0x000fe20000000000 */
[----:B------:R-:W-:-:S09]  /*266b0*/  UMOV UR10, 0x80 ;  /* 0x00000080000a7882 */ /* 0x000fd20000000000 */
.L_x_571:
        /* <DEDUP_REMOVED lines=10> */
[----:B------:R-:W1:Y:S01]  /*26760*/  SYNCS.PHASECHK.TRANS64.TRYWAIT P2, [R8+URZ+0x298c0], R7 ;  /* 0x0298c007080075a7 */ /* 0x000e62000804017f */
[----:B------:R-:W-:Y:S04]  /*26770*/  BSSY B2, `(.L_x_572) ;  /* 0x0000002000027945 */ /* 0x000fe80003800000 */
[----:B-1----:R-:W-:Y:S05]  /*26780*/  @!P2 BRA `(.L_x_573) ;  /* 0x0000007800eca947 */ /* 0x002fea0003800000 */
.L_x_795:
[----:B------:R-:W-:Y:S05]  /*26790*/  BSYNC B2 ;  /* 0x0000000000027941 */ /* 0x000fea0003800000 */
.L_x_572:
[----:B------:R-:W-:Y:S01]  /*267a0*/  BSSY B2, `(.L_x_574) ;  /* 0x000000b000027945 */ /* 0x000fe20003800000 */
[----:B------:R-:W-:Y:S02]  /*267b0*/  IMAD.MOV.U32 R6, RZ, RZ, 0x0 ;  /* 0x00000000ff067424 */ /* 0x000fe400078e00ff */
[----:B01----:R-:W-:Y:S01]  /*267c0*/  IMAD.MOV.U32 R7, RZ, RZ, 0x12f00000 ;  /* 0x12f00000ff077424 */ /* 0x003fe200078e00ff */
[----:B------:R-:W-:Y:S06]  /*267d0*/  @P3 BRA `(.L_x_575) ;  /* 0x00000000001c3947 */ /* 0x000fec0003800000 */
[----:B------:R-:W0:Y:S02]  /*267e0*/  S2R R4, SR_TID.X ;  /* 0x0000000000047919 */ /* 0x000e240000002100 */
[----:B0-----:R-:W-:Y:S01]  /*267f0*/  LOP3.LUT R10, R4, 0x1f, RZ, 0xc0, !PT ;  /* 0x0000001f040a7812 */ /* 0x001fe200078ec0ff */
[----:B------:R-:W-:-:S03]  /*26800*/  IMAD.MOV.U32 R4, RZ, RZ, 0x5000 ;  /* 0x00005000ff047424 */ /* 0x000fc600078e00ff */
[----:B------:R-:W-:Y:S01]  /*26810*/  ISETP.NE.AND P2, PT, R10, RZ, PT ;  /* 0x000000ff0a00720c */ /* 0x000fe20003f45270 */
[----:B------:R0:W-:-:S12]  /*26820*/  SYNCS.ARRIVE.TRANS64 RZ, [R8+URZ+0x298b0], R4 ;  /* 0x0298b00408ff79a7 */ /* 0x0001d8000800003f */
[----:B0-----:R-:W-:Y:S05]  /*26830*/  @!P2 BRA `(.L_x_575) ;  /* 0x000000000004a947 */ /* 0x001fea0003800000 */
[----:B------:R-:W-:Y:S01]  /*26840*/  BPT.TRAP 0x1 ;  /* 0x000000040000795c */ /* 0x000fe20000300000 */
.L_x_575:
[----:B------:R-:W-:Y:S05]  /*26850*/  BSYNC B2 ;  /* 0x0000000000027941 */ /* 0x000fea0003800000 */
.L_x_574:
[----:B------:R-:W2:Y:S01]  /*26860*/  LDL R4, [R1+0x14] ;  /* 0x0000140001047983 */ /* 0x000ea20000100800 */
[----:B------:R-:W-:Y:S01]  /*26870*/  R2UR UR10, R11 ;  /* 0x000000000b0a72ca */ /* 0x000fe200000e0000 */
[----:B------:R-:W-:Y:S01]  /*26880*/  UIADD3 UR4, UP0, UR40, 0x670, URZ ;  /* 0x0000067028047890 */ /* 0x000fe2000ff1e03f */
[----:B------:R-:W-:Y:S02]  /*26890*/  R2UR UR6, R6 ;  /* 0x00000000060672ca */ /* 0x000fe400000e0000 */
[----:B------:R-:W-:Y:S01]  /*268a0*/  R2UR UR7, R7 ;  /* 0x00000000070772ca */ /* 0x000fe200000e0000 */
[----:B------:R-:W-:Y:S01]  /*268b0*/  UIADD3.X UR5, URZ, UR41, URZ, UP0, !UPT ;  /* 0x000000293f057290 */ /* 0x000fe200087fe43f */
[----:B------:R-:W-:Y:S02]  /*268c0*/  PLOP3.LUT P2, PT, PT, PT, PT, 0x80, 0x0 ;  /* 0x000000000000781c */ /* 0x000fe40003f4f070 */
[----:B------:R-:W-:Y:S01]  /*268d0*/  IADD3 R8, R8, 0x298b0, RZ ;  /* 0x000298b008087810 */ /* 0x000fe20007ffe0ff */
[----:B--2---:R-:W-:-:S04]  /*268e0*/  IMAD R4, R4, 0x5000, R18 ;  /* 0x0000500004047824 */ /* 0x004fc800078e0212 */
[----:B------:R-:W-:-:S07]  /*268f0*/  VIADD R4, R4, 0xa400 ;  /* 0x0000a40004047836 */ /* 0x000fce0000000000 */
.L_x_576:
        /* <DEDUP_REMOVED lines=10> */
.L_x_564:
[----:B------:R-:W-:Y:S05]  /*269a0*/  BSYNC B1 ;  /* 0x0000000000017941 */ /* 0x000fea0003800000 */
.L_x_563:
[----:B0-----:R-:W2:Y:S04]  /*269b0*/  LDL.LU R7, [R1+0x14] ;  /* 0x0000140001077983 */ /* 0x001ea80000300800 */
[----:B------:R-:W3:Y:S01]  /*269c0*/  LDL.LU R6, [R1+0x1c] ;  /* 0x00001c0001067983 */ /* 0x000ee20000300800 */
[C---:B------:R-:W-:Y:S01]  /*269d0*/  ISETP.GT.AND P3, PT, R9.reuse, R3, PT ;  /* 0x000000030900720c */ /* 0x040fe20003f64270 */
[----:B------:R-:W-:Y:S02]  /*269e0*/  VIADD R9, R9, 0xffffffff ;  /* 0xffffffff09097836 */ /* 0x000fe40000000000 */
[----:B--2---:R-:W-:-:S05]  /*269f0*/  VIADD R4, R7, 0x1 ;  /* 0x0000000107047836 */ /* 0x004fca0000000000 */
[----:B------:R-:W-:-:S04]  /*26a00*/  ISETP.NE.AND P2, PT, R4, 0x2, PT ;  /* 0x000000020400780c */ /* 0x000fc80003f45270 */
[----:B------:R-:W-:Y:S02]  /*26a10*/  SEL R5, RZ, 0x1, P2 ;  /* 0x00000001ff057807 */ /* 0x000fe40001000000 */
[----:B------:R-:W-:Y:S02]  /*26a20*/  SEL R4, R4, RZ, P2 ;  /* 0x000000ff04047207 */ /* 0x000fe40001000000 */
[----:B---3--:R-:W-:-:S05]  /*26a30*/  LOP3.LUT R6, R6, R5, RZ, 0x3c, !PT ;  /* 0x0000000506067212 */ /* 0x008fca00078e3cff */
[----:B------:R1:W-:Y:S04]  /*26a40*/  STL [R1+0x1c], R6 ;  /* 0x00001c0601007387 */ /* 0x0003e80000100800 */
[----:B------:R1:W-:Y:S01]  /*26a50*/  STL [R1+0x14], R4 ;  /* 0x0000140401007387 */ /* 0x0003e20000100800 */
[----:B------:R-:W-:Y:S05]  /*26a60*/  @P3 BRA `(.L_x_577) ;  /* 0xfffffff8000c3947 */ /* 0x000fea000383ffff */
.L_x_543:
[----:B------:R-:W-:Y:S05]  /*26a70*/  BSYNC B0 ;  /* 0x0000000000007941 */ /* 0x000fea0003800000 */
.L_x_542:
[----:B------:R-:W-:Y:S05]  /*26a80*/  @!P0 WARPSYNC.ALL ;  /* 0x0000000000008948 */ /* 0x000fea0003800000 */
[----:B------:R-:W-:Y:S01]  /*26a90*/  @!P0 BAR.SYNC.DEFER_BLOCKING 0xc, 0x180 ;  /* 0x0306000000008b1d */ /* 0x000fe20000010000 */
[----:B------:R-:W-:-:S05]  /*26aa0*/  MOV R0, RZ ;  /* 0x000000ff00007202 */ /* 0x000fca0000000f00 */
[----:B------:R-:W-:Y:S04]  /*26ab0*/  BSSY B0, `(.L_x_578) ;  /* 0x000001e000007945 */ /* 0x000fe80003800000 */
[----:B------:R-:W-:Y:S05]  /*26ac0*/  @!P1 BRA `(.L_x_579) ;  /* 0x0000000000709947 */ /* 0x000fea0003800000 */
[----:B------:R-:W-:-:S13]  /*26ad0*/  ISETP.NE.AND P0, PT, R17, RZ, PT ;  /* 0x000000ff1100720c */ /* 0x000fda0003f05270 */
[----:B------:R-:W2:Y:S02]  /*26ae0*/  @!P0 LDC R17, c[0x0][0x9f0] ;  /* 0x00027c00ff118b82 */ /* 0x000ea40000000800 */
[----:B--2---:R-:W-:-:S04]  /*26af0*/  IABS R2, R17 ;  /* 0x0000001100027213 */ /* 0x004fc80000000000 */
[----:B01----:R-:W0:Y:S08]  /*26b00*/  I2F.RP R4, R2 ;  /* 0x0000000200047306 */ /* 0x003e300000209400 */
[----:B0-----:R-:W0:Y:S02]  /*26b10*/  MUFU.RCP R4, R4 ;  /* 0x0000000400047308 */ /* 0x001e240000001000 */
[----:B0-----:R-:W-:-:S06]  /*26b20*/  VIADD R4, R4, 0xffffffe ;  /* 0x0ffffffe04047836 */ /* 0x001fcc0000000000 */
[----:B------:R0:W1:Y:S02]  /*26b30*/  F2I.FTZ.U32.TRUNC.NTZ R5, R4 ;  /* 0x0000000400057305 */ /* 0x000064000021f000 */
[----:B0-----:R-:W-:Y:S02]  /*26b40*/  IMAD.MOV.U32 R4, RZ, RZ, RZ ;  /* 0x000000ffff047224 */ /* 0x001fe400078e00ff */
[----:B-1----:R-:W-:-:S04]  /*26b50*/  IMAD.MOV R0, RZ, RZ, -R5 ;  /* 0x000000ffff007224 */ /* 0x002fc800078e0a05 */
[----:B------:R-:W-:-:S04]  /*26b60*/  IMAD R0, R0, R2, RZ ;  /* 0x0000000200007224 */ /* 0x000fc800078e02ff */
[----:B------:R-:W-:Y:S01]  /*26b70*/  IMAD.HI.U32 R6, R5, R0, R4 ;  /* 0x0000000005067227 */ /* 0x000fe200078e0004 */
[-C--:B------:R-:W-:Y:S02]  /*26b80*/  IABS R0, R17.reuse ;  /* 0x0000001100007213 */ /* 0x080fe40000000000 */
[----:B------:R-:W-:Y:S02]  /*26b90*/  IADD3 R4, R20, -0x1, R17 ;  /* 0xffffffff14047810 */ /* 0x000fe40007ffe011 */
[----:B------:R-:W-:Y:S02]  /*26ba0*/  IADD3 R0, RZ, -R0, RZ ;  /* 0x80000000ff007210 */ /* 0x000fe40007ffe0ff */
[----:B------:R-:W-:Y:S02]  /*26bb0*/  IABS R3, R4 ;  /* 0x0000000400037213 */ /* 0x000fe40000000000 */
[----:B------:R-:W-:Y:S01]  /*26bc0*/  LOP3.LUT R4, R4, R17, RZ, 0x3c, !PT ;  /* 0x0000001104047212 */ /* 0x000fe200078e3cff */
[----:B------:R-:W-:-:S02]  /*26bd0*/  IMAD.MOV.U32 R5, RZ, RZ, R0 ;  /* 0x000000ffff057224 */ /* 0x000fc400078e0000 */
[----:B------:R-:W-:Y:S01]  /*26be0*/  IMAD.HI.U32 R0, R6, R3, RZ ;  /* 0x0000000306007227 */ /* 0x000fe200078e00ff */
[----:B------:R-:W-:-:S03]  /*26bf0*/  ISETP.GE.AND P2, PT, R4, RZ, PT ;  /* 0x000000ff0400720c */ /* 0x000fc60003f46270 */
[----:B------:R-:W-:-:S05]  /*26c00*/  IMAD R3, R0, R5, R3 ;  /* 0x0000000500037224 */ /* 0x000fca00078e0203 */
[----:B------:R-:W-:-:S13]  /*26c10*/  ISETP.GT.U32.AND P1, PT, R2, R3, PT ;  /* 0x000000030200720c */ /* 0x000fda0003f24070 */
[----:B------:R-:W-:Y:S02]  /*26c20*/  @!P1 IMAD.IADD R3, R3, 0x1, -R2 ;  /* 0x0000000103039824 */ /* 0x000fe400078e0a02 */
[----:B------:R-:W-:Y:S01]  /*26c30*/  @!P1 VIADD R0, R0, 0x1 ;  /* 0x0000000100009836 */ /* 0x000fe20000000000 */
[----:B------:R-:W-:Y:S02]  /*26c40*/  ISETP.NE.AND P1, PT, R17, RZ, PT ;  /* 0x000000ff1100720c */ /* 0x000fe40003f25270 */
[----:B------:R-:W-:-:S13]  /*26c50*/  ISETP.GE.U32.AND P0, PT, R3, R2, PT ;  /* 0x000000020300720c */ /* 0x000fda0003f06070 */
[----:B------:R-:W-:-:S05]  /*26c60*/  @P0 IADD3 R0, R0, 0x1, RZ ;  /* 0x0000000100000810 */ /* 0x000fca0007ffe0ff */
[----:B------:R-:W-:Y:S01]  /*26c70*/  @!P2 IMAD.MOV R0, RZ, RZ, -R0 ;  /* 0x000000ffff00a224 */ /* 0x000fe200078e0a00 */
[----:B------:R-:W-:-:S07]  /*26c80*/  @!P1 LOP3.LUT R0, RZ, R17, RZ, 0x33, !PT ;  /* 0x00000011ff009212 */ /* 0x000fce00078e33ff */
.L_x_579:
[----:B------:R-:W-:Y:S05]  /*26c90*/  BSYNC B0 ;  /* 0x0000000000007941 */ /* 0x000fea0003800000 */
.L_x_578:
[----:B------:R-:W-:-:S05]  /*26ca0*/  IMAD R3, R21, R0, RZ ;  /* 0x0000000015037224 */ /* 0x000fca00078e02ff */
[----:B------:R-:W-:Y:S01]  /*26cb0*/  VIADDMNMX R2, R3, R0, R20, PT ;  /* 0x0000000003027246 */ /* 0x000fe20003800114 */
[----:B------:R2:W-:Y:S03]  /*26cc0*/  STL [R1+0x20], R3 ;  /* 0x0000200301007387 */ /* 0x0005e60000100800 */
[----:B------:R-:W-:Y:S01]  /*26cd0*/  ISETP.GT.AND P0, PT, R2, R3, PT ;  /* 0x000000030200720c */ /* 0x000fe20003f04270 */
[----:B------:R2:W-:-:S12]  /*26ce0*/  STL [R1+0x44], R2 ;  /* 0x0000440201007387 */ /* 0x0005d80000100800 */
[----:B--2---:R-:W-:Y:S05]  /*26cf0*/  @P0 BRA `(.L_x_580) ;  /* 0x0000000000480947 */ /* 0x004fea0003800000 */
[----:B------:R-:W2:Y:S02]  /*26d00*/  S2R R2, SR_TID.X ;  /* 0x0000000000027919 */ /* 0x000ea40000002100 */
[----:B--2---:R-:W-:-:S04]  /*26d10*/  LOP3.LUT R2, R2, 0x7f, RZ, 0xc0, !PT ;  /* 0x0000007f02027812 */ /* 0x004fc800078ec0ff */
[----:B------:R-:W-:-:S13]  /*26d20*/  ISETP.NE.AND P0, PT, R2, RZ, PT ;  /* 0x000000ff0200720c */ /* 0x000fda0003f05270 */
[----:B------:R-:W-:Y:S05]  /*26d30*/  @P0 BRA `(.L_x_581) ;  /* 0x00000030007c0947 */ /* 0x000fea0003800000 */
[----:B------:R-:W2:Y:S01]  /*26d40*/  S2R R2, SR_LANEID ;  /* 0x0000000000027919 */ /* 0x000ea20000000000 */
[----:B------:R-:W-:Y:S01]  /*26d50*/  VOTEU.ANY UR4, UPT, PT ;  /* 0x0000000000047886 */ /* 0x000fe200038e0100 */
[----:B01----:R-:W0:Y:S01]  /*26d60*/  LDC.64 R4, c[0x0][0xc60] ;  /* 0x00031800ff047b82 */ /* 0x003e220000000a00 */
[----:B------:R-:W2:Y:S02]  /*26d70*/  FLO.U32 R0, UR4 ;  /* 0x0000000400007d00 */ /* 0x000ea400080e0000 */
[----:B--2---:R-:W-:-:S06]  /*26d80*/  ISETP.EQ.U32.AND P0, PT, R0, R2, PT ;  /* 0x000000020000720c */ /* 0x004fcc0003f02070 */
[----:B------:R-:W0:Y:S07]  /*26d90*/  POPC R2, UR4 ;  /* 0x0000000400027d09 */ /* 0x000e2e0008000000 */
[----:B0-----:R-:W2:Y:S04]  /*26da0*/  @P0 ATOMG.E.ADD.STRONG.GPU PT, R2, desc[UR54][R4.64], R2 ;  /* 0x00000002040209a8 */ /* 0x001ea800081ee1f6 */
[----:B--2---:R0:W1:Y:S02]  /*26db0*/  SHFL.IDX PT, R2, R2, R0, 0x1f ;  /* 0x00001f0002027589 */ /* 0x00406400000e0000 */
[----:B0-----:R-:W0:Y:S02]  /*26dc0*/  S2R R0, SR_LTMASK ;  /* 0x0000000000007919 */ /* 0x001e240000003900 */
[----:B0-----:R-:W-:-:S06]  /*26dd0*/  LOP3.LUT R0, R0, UR4, RZ, 0xc0, !PT ;  /* 0x0000000400007c12 */ /* 0x001fcc000f8ec0ff */
[----:B------:R-:W1:Y:S02]  /*26de0*/  POPC R0, R0 ;  /* 0x0000000000007309 */ /* 0x000e640000000000 */
[----:B-1----:R-:W-:-:S05]  /*26df0*/  IADD3 R0, R2, UR38, R0 ;  /* 0x0000002602007c10 */ /* 0x002fca000fffe000 */
[----:B------:R2:W-:Y:S01]  /*26e00*/  STL [R1], R0 ;  /* 0x0000000001007387 */ /* 0x0005e20000100800 */
[----:B------:R-:W-:Y:S05]  /*26e10*/  BRA `(.L_x_581) ;  /* 0x0000003000447947 */ /* 0x000fea0003800000 */
.L_x_580:
        /* <DEDUP_REMOVED lines=8> */
[----:B01----:R-:W-:Y:S01]  /*26ea0*/  IMAD.U32 R4, RZ, RZ, UR6 ;  /* 0x00000006ff047e24 */ /* 0x003fe2000f8e00ff */
[----:B------:R-:W-:Y:S01]  /*26eb0*/  MOV R5, UR7 ;  /* 0x0000000700057c02 */ /* 0x000fe20008000f00 */
[----:B------:R-:W0:Y:S01]  /*26ec0*/  LDC.64 R2, c[0x4][R2] ;  /* 0x0100000002027b82 */ /* 0x000e220000000a00 */
[----:B------:R-:W-:Y:S01]  /*26ed0*/  IMAD.U32 R6, RZ, RZ, UR8 ;  /* 0x00000008ff067e24 */ /* 0x000fe2000f8e00ff */
[----:B------:R-:W-:Y:S01]  /*26ee0*/  MOV R11, UR5 ;  /* 0x00000005000b7c02 */ /* 0x000fe20008000f00 */
[----:B------:R-:W-:Y:S02]  /*26ef0*/  IMAD.U32 R7, RZ, RZ, UR9 ;  /* 0x00000009ff077e24 */ /* 0x000fe4000f8e00ff */
[----:B------:R-:W-:-:S02]  /*26f00*/  IMAD.U32 R10, RZ, RZ, UR4 ;  /* 0x00000004ff0a7e24 */ /* 0x000fc4000f8e00ff */
[----:B------:R-:W-:Y:S02]  /*26f10*/  IMAD.MOV.U32 R8, RZ, RZ, 0x70 ;  /* 0x00000070ff087424 */ /* 0x000fe400078e00ff */
[----:B------:R-:W-:Y:S02]  /*26f20*/  IMAD.MOV.U32 R12, RZ, RZ, 0x1 ;  /* 0x00000001ff0c7424 */ /* 0x000fe400078e00ff */
[----:B------:R-:W-:-:S07]  /*26f30*/  IMAD.MOV.U32 R13, RZ, RZ, RZ ;  /* 0x000000ffff0d7224 */ /* 0x000fce00078e00ff */
[----:B------:R-:W-:-:S07]  /*26f40*/  LEPC R20, `(.L_x_583) ;  /* 0x000000001014794e */ /* 0x000fce0000000000 */
[----:B0-----:R-:W-:Y:S05]  /*26f50*/  CALL.ABS.NOINC R2 ;  /* 0x0000000002007343 */ /* 0x001fea0003c00000 */
.L_x_583:
[----:B------:R-:W-:Y:S05]  /*26f60*/  BSYNC B6 ;  /* 0x0000000000067941 */ /* 0x000fea0003800000 */
.L_x_582:
[----:B------:R-:W2:Y:S01]  /*26f70*/  LDL.LU R17, [R1+0x10] ;  /* 0x0000100001117983 */ /* 0x000ea20000300800 */
[----:B------:R-:W-:Y:S01]  /*26f80*/  IADD3 R0, R18, 0xa400, RZ ;  /* 0x0000a40012007810 */ /* 0x000fe20007ffe0ff */
[----:B------:R-:W-:Y:S03]  /*26f90*/  BSSY B6, `(.L_x_584) ;  /* 0x0000016000067945 */ /* 0x000fe60003800000 */
        /* <DEDUP_REMOVED lines=13> */
[----:B------:R-:W-:Y:S01]  /*27070*/  MOV R12, 0x1 ;  /* 0x00000001000c7802 */ /* 0x000fe20000000f00 */
[----:B------:R-:W-:Y:S02]  /*27080*/  IMAD.U32 R6, RZ, RZ, UR8 ;  /* 0x00000008ff067e24 */ /* 0x000fe4000f8e00ff */
[----:B------:R-:W-:-:S02]  /*27090*/  IMAD.U32 R10, RZ, RZ, UR4 ;  /* 0x00000004ff0a7e24 */ /* 0x000fc4000f8e00ff */
[----:B------:R-:W-:Y:S02]  /*270a0*/  IMAD.U32 R11, RZ, RZ, UR5 ;  /* 0x00000005ff0b7e24 */ /* 0x000fe4000f8e00ff */
[----:B------:R-:W-:Y:S02]  /*270b0*/  IMAD.MOV.U32 R8, RZ, RZ, 0x70 ;  /* 0x00000070ff087424 */ /* 0x000fe400078e00ff */
[----:B------:R-:W-:-:S07]  /*270c0*/  IMAD.MOV.U32 R13, RZ, RZ, RZ ;  /* 0x000000ffff0d7224 */ /* 0x000fce00078e00ff */
[----:B------:R-:W-:-:S07]  /*270d0*/  LEPC R20, `(.L_x_585) ;  /* 0x000000001014794e */ /* 0x000fce0000000000 */
[----:B0-2---:R-:W-:Y:S05]  /*270e0*/  CALL.ABS.NOINC R2 ;  /* 0x0000000002007343 */ /* 0x005fea0003c00000 */
.L_x_585:
[----:B------:R-:W-:Y:S05]  /*270f0*/  BSYNC B6 ;  /* 0x0000000000067941 */ /* 0x000fea0003800000 */
.L_x_584:
        /* <DEDUP_REMOVED lines=19> */
[----:B0-2---:R-:W-:Y:S05]  /*27230*/  CALL.ABS.NOINC R2 ;  /* 0x0000000002007343 */ /* 0x005fea0003c00000 */
.L_x_587:
[----:B------:R-:W-:Y:S05]  /*27240*/  BSYNC B6 ;  /* 0x0000000000067941 */ /* 0x000fea0003800000 */
.L_x_586:
[----:B------:R-:W-:Y:S01]  /*27250*/  LOP3.LUT P6, RZ, R17, 0x1, RZ, 0xc0, !PT ;  /* 0x0000000111ff7812 */ /* 0x000fe200078cc0ff */
[----:B------:R-:W-:-:S12]  /*27260*/  BSSY B6, `(.L_x_588) ;  /* 0x0000012000067945 */ /* 0x000fd80003800000 */
[----:B------:R-:W-:Y:S05]  /*27270*/  @!P6 BRA `(.L_x_589) ;  /* 0x000000000040e947 */ /* 0x000fea0003800000 */
[----:B------:R-:W-:Y:S01]  /*27280*/  MOV R2, 0x0 ;  /* 0x0000000000027802 */ /* 0x000fe20000000f00 */
[----:B------:R-:W-:Y:S01]  /*27290*/  ULDC.64 UR4, c[0x4][0xc8] ;  /* 0x0100320000047ab9 */ /* 0x000fe20000000a00 */
[----:B------:R-:W-:Y:S01]  /*272a0*/  ULDC.64 UR6, c[0x4][0xd0] ;  /* 0x0100340000067ab9 */ /* 0x000fe20000000a00 */
[----:B------:R-:W-:Y:S01]  /*272b0*/  ULDC.64 UR8, c[0x4][0x20] ;  /* 0x0100080000087ab9 */ /* 0x000fe20000000a00 */
[----:B01----:R-:W-:Y:S01]  /*272c0*/  MOV R4, UR4 ;  /* 0x0000000400047c02 */ /* 0x003fe20008000f00 */
[----:B------:R-:W-:Y:S01]  /*272d0*/  IMAD.U32 R5, RZ, RZ, UR5 ;  /* 0x00000005ff057e24 */ /* 0x000fe2000f8e00ff */
[----:B------:R-:W0:Y:S01]  /*272e0*/  LDC.64 R2, c[0x4][R2] ;  /* 0x0100000002027b82 */ /* 0x000e220000000a00 */
[----:B------:R-:W-:Y:S01]  /*272f0*/  IMAD.U32 R6, RZ, RZ, UR6 ;  /* 0x00000006ff067e24 */ /* 0x000fe2000f8e00ff */
[----:B------:R-:W-:Y:S01]  /*27300*/  MOV R10, UR8 ;  /* 0x00000008000a7c02 */ /* 0x000fe20008000f00 */
[----:B------:R-:W-:Y:S01]  /*27310*/  IMAD.U32 R7, RZ, RZ, UR7 ;  /* 0x00000007ff077e24 */ /* 0x000fe2000f8e00ff */
[----:B------:R-:W-:Y:S01]  /*27320*/  MOV R13, RZ ;  /* 0x000000ff000d7202 */ /* 0x000fe20000000f00 */
[----:B------:R-:W-:-:S02]  /*27330*/  IMAD.U32 R11, RZ, RZ, UR9 ;  /* 0x00000009ff0b7e24 */ /* 0x000fc4000f8e00ff */
[----:B------:R-:W-:Y:S02]  /*27340*/  IMAD.MOV.U32 R8, RZ, RZ, 0x70 ;  /* 0x00000070ff087424 */ /* 0x000fe400078e00ff */
[----:B------:R-:W-:-:S07]  /*27350*/  IMAD.MOV.U32 R12, RZ, RZ, 0x1 ;  /* 0x00000001ff0c7424 */ /* 0x000fce00078e00ff */
[----:B------:R-:W-:-:S07]  /*27360*/  LEPC R20, `(.L_x_589) ;  /* 0x000000001014794e */ /* 0x000fce0000000000 */
[----:B0-2---:R-:W-:Y:S05]  /*27370*/  CALL.ABS.NOINC R2 ;  /* 0x0000000002007343 */ /* 0x005fea0003c00000 */
.L_x_589:
[----:B------:R-:W-:Y:S05]  /*27380*/  BSYNC B6 ;  /* 0x0000000000067941 */ /* 0x000fea0003800000 */
.L_x_588:
[----:B------:R-:W3:Y:S01]  /*27390*/  LDL.LU R2, [R1+0x24] ;  /* 0x0000240001027983 */ /* 0x000ee20000300800 */
[----:B------:R-:W-:-:S03]  /*273a0*/  ULDC.64 UR4, c[0x0][0x9f8] ;  /* 0x00027e0000047ab9 */ /* 0x000fc60000000a00 */
[----:B--2---:R-:W2:Y:S04]  /*273b0*/  LDL.LU R17, [R1+0x38] ;  /* 0x0000380001117983 */ /* 0x004ea80000300800 */
[----:B------:R-:W4:Y:S01]  /*273c0*/  LDL R8, [R1+0x8] ;  /* 0x0000080001087983 */ /* 0x000f220000100800 */
[----:B------:R-:W-:-:S04]  /*273d0*/  ISETP.NE.U32.AND P0, PT, RZ, UR4, PT ;  /* 0x00000004ff007c0c */ /* 0x000fc8000bf05070 */
[----:B------:R-:W-:-:S13]  /*273e0*/  ISETP.NE.AND.EX P0, PT, RZ, UR5, PT, P0 ;  /* 0x00000005ff007c0c */ /* 0x000fda000bf05300 */
[----:B---3--:R-:W-:-:S04]  /*273f0*/  @P0 IADD3 R2, P1, R2, UR4, RZ ;  /* 0x0000000402020c10 */ /* 0x008fc8000ff3e0ff */
[----:B--2---:R-:W-:Y:S01]  /*27400*/  @P0 IADD3.X R3, R17, UR5, RZ, P1, !PT ;  /* 0x0000000511030c10 */ /* 0x004fe20008ffe4ff */
[----:B------:R-:W-:-:S04]  /*27410*/  ULDC.64 UR4, c[0x0][0xa08] ;  /* 0x0002820000047ab9 */ /* 0x000fc80000000a00 */
[----:B----4-:R2:W3:Y:S02]  /*27420*/  @P0 LDG.E R8, desc[UR54][R2.64] ;  /* 0x0000003602080981 */ /* 0x0104e4000c1e1900 */
[----:B--2---:R-:W2:Y:S01]  /*27430*/  LDC.64 R2, c[0x0][0x418] ;  /* 0x00010600ff027b82 */ /* 0x004ea20000000a00 */
[----:B---3--:R-:W-:Y:S01]  /*27440*/  SHF.R.S32.HI R9, RZ, 0x1f, R8 ;  /* 0x0000001fff097819 */ /* 0x008fe20000011408 */
[----:B------:R3:W-:Y:S01]  /*27450*/  @P0 STL [R1+0x8], R8 ;  /* 0x0000080801000387 */ /* 0x0007e20000100800 */
[----:B--2---:R-:W-:Y:S01]  /*27460*/  LOP3.LUT P0, RZ, R2, UR4, RZ, 0xfc, !PT ;  /* 0x0000000402ff7c12 */ /* 0x004fe2000f80fcff */
[----:B------:R-:W-:Y:S02]  /*27470*/  UMOV UR4, 0xffffffff ;  /* 0xffffffff00047882 */ /* 0x000fe40000000000 */
[----:B------:R3:W-:Y:S01]  /*27480*/  STL [R1+0x24], R9 ;  /* 0x0000240901007387 */ /* 0x0007e20000100800 */
[----:B------:R-:W-:-:S04]  /*27490*/  LOP3.LUT P0, RZ, R3, UR5, RZ, 0xfc, P0 ;  /* 0x0000000503ff7c12 */ /* 0x000fc8000800fcff */
[----:B------:R-:W-:Y:S01]  /*274a0*/  SEL R17, R8, RZ, !P0 ;  /* 0x000000ff08117207 */ /* 0x000fe20004000000 */
[----:B------:R-:W-:Y:S08]  /*274b0*/  BRA.DIV UR4, `(.L_x_590) ;  /* 0x0000006e04b47947 */ /* 0x000ff0000b800000 */
[----:B------:R-:W2:Y:S02]  /*274c0*/  S2R R0, SR_TID.X ;  /* 0x0000000000007919 */ /* 0x000ea40000002100 */
[----:B--2---:R-:W-:-:S04]  /*274d0*/  SHF.R.U32.HI R0, RZ, 0x5, R0 ;  /* 0x00000005ff007819 */ /* 0x004fc80000011600 */
[----:B------:R-:W-:-:S05]  /*274e0*/  LOP3.LUT R0, R0, 0x3, RZ, 0xc0, !PT ;  /* 0x0000000300007812 */ /* 0x000fca00078ec0ff */
[----:B------:R2:W4:Y:S02]  /*274f0*/  SHFL.IDX PT, R14, R0, RZ, 0x1f ;  /* 0x00001fff000e7589 */ /* 0x00052400000e0000 */
.L_x_798:
[----:B--2---:R-:W2:Y:S01]  /*27500*/  LDL.LU R0, [R1+0x10] ;  /* 0x0000100001007983 */ /* 0x004ea20000300800 */
[----:B------:R-:W-:Y:S02]  /*27510*/  PLOP3.LUT P1, PT, PT, PT, PT, 0x8, 0x0 ;  /* 0x000000000000781c */ /* 0x000fe40003f2e170 */
[----:B----4-:R-:W-:Y:S02]  /*27520*/  ISETP.NE.AND P0, PT, R14, RZ, PT ;  /* 0x000000ff0e00720c */ /* 0x010fe40003f05270 */
[----:B--2---:R-:W-:-:S09]  /*27530*/  LOP3.LUT R0, R0, 0xfffffffe, RZ, 0xc0, !PT ;  /* 0xfffffffe00007812 */ /* 0x004fd200078ec0ff */
[----:B------:R-:W-:-:S05]  /*27540*/  @P1 LOP3.LUT R0, R0, 0x1, RZ, 0xfc, !PT ;  /* 0x0000000100001812 */ /* 0x000fca00078efcff */
[----:B------:R2:W-:Y:S01]  /*27550*/  STL [R1+0x10], R0 ;  /* 0x0000100001007387 */ /* 0x0005e20000100800 */
[----:B------:R-:W-:Y:S05]  /*27560*/  @P0 BRA `(.L_x_591) ;  /* 0x00000004008c0947 */ /* 0x000fea0003800000 */
[----:B------:R-:W-:-:S03]  /*27570*/  UMOV UR4, 0xffffffff ;  /* 0xffffffff00047882 */ /* 0x000fc60000000000 */
[----:B------:R-:W-:Y:S05]  /*27580*/  BRA.DIV UR4, `(.L_x_592) ;  /* 0x0000006e04b47947 */ /* 0x000fea000b800000 */
[----:B------:R-:W-:-:S13]  /*27590*/  ELECT P6, URZ, PT ;  /* 0x00000000003f782f */ /* 0x000fda00038c0000 */
.L_x_801:
[----:B------:R-:W-:Y:S05]  /*275a0*/  @!P6 BRA `(.L_x_591) ;  /* 0x00000004007ce947 */ /* 0x000fea0003800000 */
[----:B--2---:R-:W2:Y:S01]  /*275b0*/  LDL R0, [R1+0x44] ;  /* 0x0000440001007983 */ /* 0x004ea20000100800 */
[----:B------:R-:W-:-:S04]  /*275c0*/  ISETP.NE.U32.AND P0, PT, R2, RZ, PT ;  /* 0x000000ff0200720c */ /* 0x000fc80003f05070 */
[----:B------:R-:W-:Y:S01]  /*275d0*/  ISETP.NE.AND.EX P0, PT, R3, RZ, PT, P0 ;  /* 0x000000ff0300720c */ /* 0x000fe20003f05300 */
[----:B--2---:R-:W-:-:S12]  /*275e0*/  VIADD R0, R0, 0xffffffff ;  /* 0xffffffff00007836 */ /* 0x004fd80000000000 */
[----:B------:R-:W-:Y:S05]  /*275f0*/  @!P0 BRA `(.L_x_593) ;  /* 0x0000000000448947 */ /* 0x000fea0003800000 */
[----:B0-----:R-:W0:Y:S01]  /*27600*/  LDC R7, c[0x0][0x43c] ;  /* 0x00010f00ff077b82 */ /* 0x001e220000000800 */
[----:B------:R-:W-:Y:S01]  /*27610*/  ULDC.64 UR4, c[0x0][0x428] ;  /* 0x00010a0000047ab9 */ /* 0x000fe20000000a00 */
[----:B0-----:R-:W-:-:S13]  /*27620*/  ISETP.NE.AND P0, PT, R7, 0x1, PT ;  /* 0x000000010700780c */ /* 0x001fda0003f05270 */
[----:B-1----:R-:W0:Y:S02]  /*27630*/  @P0 LDC.64 R4, c[0x0][0x440] ;  /* 0x00011000ff040b82 */ /* 0x002e240000000a00 */
        /* <DEDUP_REMOVED lines=8> */
[----:B------:R-:W-:-:S03]  /*276c0*/  IMAD.WIDE.U32 R4, R8, UR4, R4 ;  /* 0x0000000408047c25 */ /* 0x000fc6000f8e0004 */
[----:B------:R-:W-:Y:S02]  /*276d0*/  LEA R2, P0, R4, R2, 0x2 ;  /* 0x0000000204027211 */ /* 0x000fe400078010ff */
[----:B------:R-:W-:-:S04]  /*276e0*/  IADD3 R5, R5, R6, RZ ;  /* 0x0000000605057210 */ /* 0x000fc80007ffe0ff */
[----:B------:R-:W-:-:S05]  /*276f0*/  LEA.HI.X R3, R4, R3, R5, 0x2, P0 ;  /* 0x0000000304037211 */ /* 0x000fca00000f1405 */
[----:B------:R2:W5:Y:S02]  /*27700*/  LDG.E R17, desc[UR54][R2.64] ;  /* 0x0000003602117981 */ /* 0x000564000c1e1900 */
.L_x_593:
[----:B--2---:R-:W2:Y:S01]  /*27710*/  LDL R3, [R1+0x18] ;  /* 0x0000180001037983 */ /* 0x004ea20000100800 */
[----:B------:R-:W-:Y:S01]  /*27720*/  IMAD R2, R19, 0x8, R18 ;  /* 0x0000000813027824 */ /* 0x000fe200078e0212 */
[----:B---3--:R-:W3:Y:S02]  /*27730*/  S2R R8, SR_TID.X ;  /* 0x0000000000087919 */ /* 0x008ee40000002100 */
[----:B---3--:R-:W-:-:S04]  /*27740*/  LOP3.LUT R8, R8, 0x7f, RZ, 0xc0, !PT ;  /* 0x0000007f08087812 */ /* 0x008fc800078ec0ff */
[----:B------:R-:W-:Y:S02]  /*27750*/  ISETP.NE.AND P1, PT, R8, RZ, PT ;  /* 0x000000ff0800720c */ /* 0x000fe40003f25270 */
[----:B--2---:R-:W-:-:S04]  /*27760*/  SHF.L.U32 R3, R3, 0x1f, RZ ;  /* 0x0000001f03037819 */ /* 0x004fc800000006ff */
[----:B------:R-:W2:Y:S02]  /*27770*/  SYNCS.PHASECHK.TRANS64.TRYWAIT P0, [R2+URZ+0x29880], R3 ;  /* 0x02988003020075a7 */ /* 0x000ea4000800017f */
[----:B--2---:R-:W-:Y:S05]  /*27780*/  @!P0 BRA `(.L_x_594) ;  /* 0x0000006c00548947 */ /* 0x004fea0003800000 */
.L_x_802:
[----:B------:R-:W-:Y:S05]  /*27790*/  @P1 BRA `(.L_x_595) ;  /* 0x00000000001c1947 */ /* 0x000fea0003800000 */
[----:B01----:R-:W0:Y:S02]  /*277a0*/  S2R R4, SR_TID.X ;  /* 0x0000000000047919 */ /* 0x003e240000002100 */
[----:B0-----:R-:W-:Y:S01]  /*277b0*/  LOP3.LUT R5, R4, 0x1f, RZ, 0xc0, !PT ;  /* 0x0000001f04057812 */ /* 0x001fe200078ec0ff */
[----:B------:R-:W-:-:S03]  /*277c0*/  IMAD.MOV.U32 R4, RZ, RZ, 0x5000 ;  /* 0x00005000ff047424 */ /* 0x000fc600078e00ff */
[----:B------:R-:W-:Y:S01]  /*277d0*/  ISETP.NE.AND P0, PT, R5, RZ, PT ;  /* 0x000000ff0500720c */ /* 0x000fe20003f05270 */
[----:B------:R3:W-:-:S12]  /*277e0*/  SYNCS.ARRIVE.TRANS64 RZ, [R2+URZ+0x29870], R4 ;  /* 0x0298700402ff79a7 */ /* 0x0007d8000800003f */
[----:B---3--:R-:W-:Y:S05]  /*277f0*/  @!P0 BRA `(.L_x_595) ;  /* 0x0000000000048947 */ /* 0x008fea0003800000 */
[----:B------:R-:W-:Y:S01]  /*27800*/  BPT.TRAP 0x1 ;  /* 0x000000040000795c */ /* 0x000fe20000300000 */
.L_x_595:
[----:B------:R-:W3:Y:S01]  /*27810*/  LDL R5, [R1+0x28] ;  /* 0x0000280001057983 */ /* 0x000ee20000100800 */
[----:B01----:R-:W-:Y:S01]  /*27820*/  IMAD R4, R19, 0x5000, R18 ;  /* 0x0000500013047824 */ /* 0x003fe200078e0212 */
[----:B------:R-:W-:Y:S01]  /*27830*/  R2UR UR9, R2 ;  /* 0x00000000020972ca */ /* 0x000fe200000e0000 */
[----:B------:R-:W-:Y:S01]  /*27840*/  UIADD3 UR4, UP0, UR40, 0x470, URZ ;  /* 0x0000047028047890 */ /* 0x000fe2000ff1e03f */
[----:B------:R-:W-:Y:S01]  /*27850*/  R2UR UR12, R16 ;  /* 0x00000000100c72ca */ /* 0x000fe200000e0000 */
[----:B------:R-:W-:Y:S01]  /*27860*/  UMOV UR6, 0x0 ;  /* 0x0000000000067882 */ /* 0x000fe20000000000 */
[----:B------:R-:W-:Y:S01]  /*27870*/  R2UR UR8, R4 ;  /* 0x00000000040872ca */ /* 0x000fe200000e0000 */
[----:B------:R-:W-:Y:S01]  /*27880*/  UIADD3.X UR5, URZ, UR41, URZ, UP0, !UPT ;  /* 0x000000293f057290 */ /* 0x000fe200087fe43f */
[----:B-----5:R-:W-:Y:S01]  /*27890*/  R2UR UR13, R17 ;  /* 0x00000000110d72ca */ /* 0x020fe200000e0000 */
[----:B------:R-:W-:Y:S01]  /*278a0*/  UMOV UR7, 0x14f00000 ;  /* 0x14f0000000077882 */ /* 0x000fe20000000000 */
[----:B------:R-:W-:-:S05]  /*278b0*/  UMOV UR10, URZ ;  /* 0x0000003f000a7c82 */ /* 0x000fca0008000000 */
[----:B------:R-:W-:-:S04]  /*278c0*/  UIADD3 UR9, UR9, 0x29870, URZ ;  /* 0x0002987009097890 */ /* 0x000fc8000fffe03f */
[----:B------:R-:W-:Y:S01]  /*278d0*/  UIADD3 UR8, UR8, 0xa400, URZ ;  /* 0x0000a40008087890 */ /* 0x000fe2000fffe03f */
[----:B---3--:R-:W-:-:S05]  /*278e0*/  IMAD R0, R0, 0xa0, R5 ;  /* 0x000000a000007824 */ /* 0x008fca00078e0205 */
[----:B------:R-:W-:-:S13]  /*278f0*/  R2UR UR11, R0 ;  /* 0x00000000000b72ca */ /* 0x000fda00000e0000 */
[----:B------:R0:W-:Y:S01]  /*27900*/  UTMALDG.4D [UR8], [UR4], desc[UR6] ;  /* 0x00000608040075b4 */ /* 0x0001e20008019000 */
[----:B------:R-:W1:Y:S02]  /*27910*/  SYNCS.PHASECHK.TRANS64.TRYWAIT P0, [R2+URZ+0x29840], R3 ;  /* 0x02984003020075a7 */ /* 0x000e64000800017f */
[----:B01----:R-:W-:Y:S05]  /*27920*/  @!P0 BRA `(.L_x_596) ;  /* 0x0000006c00008947 */ /* 0x003fea0003800000 */
.L_x_803:
[----:B------:R-:W-:Y:S05]  /*27930*/  @P1 BRA `(.L_x_597) ;  /* 0x00000000001c1947 */ /* 0x000fea0003800000 */
[----:B------:R-:W1:Y:S01]  /*27940*/  S2R R4, SR_TID.X ;  /* 0x0000000000047919 */ /* 0x000e620000002100 */
[----:B0-2---:R-:W-:-:S04]  /*27950*/  IMAD.MOV.U32 R3, RZ, RZ, 0x7800 ;  /* 0x00007800ff037424 */ /* 0x005fc800078e00ff */
[----:B------:R3:W-:Y:S01]  /*27960*/  SYNCS.ARRIVE.TRANS64 RZ, [R2+URZ+0x29830], R3 ;  /* 0x0298300302ff79a7 */ /* 0x0007e2000800003f */
[----:B-1----:R-:W-:-:S04]  /*27970*/  LOP3.LUT R4, R4, 0x1f, RZ, 0xc0, !PT ;  /* 0x0000001f04047812 */ /* 0x002fc800078ec0ff */
[----:B------:R-:W-:-:S13]  /*27980*/  ISETP.NE.AND P0, PT, R4, RZ, PT ;  /* 0x000000ff0400720c */ /* 0x000fda0003f05270 */
[----:B---3--:R-:W-:Y:S05]  /*27990*/  @!P0 BRA `(.L_x_597) ;  /* 0x0000000000048947 */ /* 0x008fea0003800000 */
[----:B------:R-:W-:Y:S01]  /*279a0*/  BPT.TRAP 0x1 ;  /* 0x000000040000795c */ /* 0x000fe20000300000 */
.L_x_597:
[----:B0-2---:R-:W2:Y:S01]  /*279b0*/  LDL.LU R3, [R1+0x10] ;  /* 0x0000100001037983 */ /* 0x005ea20000300800 */
[----:B------:R-:W-:Y:S01]  /*279c0*/  R2UR UR11, R0 ;  /* 0x00000000000b72ca */ /* 0x000fe200000e0000 */
[----:B------:R-:W-:Y:S01]  /*279d0*/  IMAD R0, R19, 0x7800, R18 ;  /* 0x0000780013007824 */ /* 0x000fe200078e0212 */
[----:B------:R-:W-:Y:S01]  /*279e0*/  R2UR UR9, R2 ;  /* 0x00000000020972ca */ /* 0x000fe200000e0000 */
[----:B------:R-:W-:Y:S01]  /*279f0*/  UIADD3 UR4, UP0, UR40, 0x370, URZ ;  /* 0x0000037028047890 */ /* 0x000fe2000ff1e03f */
[----:B------:R-:W-:Y:S01]  /*27a00*/  R2UR UR12, R16 ;  /* 0x00000000100c72ca */ /* 0x000fe200000e0000 */
[----:B------:R-:W-:Y:S01]  /*27a10*/  UMOV UR10, URZ ;  /* 0x0000003f000a7c82 */ /* 0x000fe20008000000 */
[----:B------:R-:W-:Y:S01]  /*27a20*/  R2UR UR8, R0 ;  /* 0x00000000000872ca */ /* 0x000fe200000e0000 */
[----:B------:R-:W-:Y:S01]  /*27a30*/  UIADD3.X UR5, URZ, UR41, URZ, UP0, !UPT ;  /* 0x000000293f057290 */ /* 0x000fe200087fe43f */
[----:B------:R-:W-:Y:S01]  /*27a40*/  R2UR UR13, R17 ;  /* 0x00000000110d72ca */ /* 0x000fe200000e0000 */
[----:B------:R-:W-:Y:S01]  /*27a50*/  UMOV UR6, 0x0 ;  /* 0x0000000000067882 */ /* 0x000fe20000000000 */
[----:B------:R-:W-:Y:S01]  /*27a60*/  PLOP3.LUT P0, PT, PT, PT, PT, 0x80, 0x0 ;  /* 0x000000000000781c */ /* 0x000fe20003f0f070 */
[----:B------:R-:W-:Y:S01]  /*27a70*/  UMOV UR7, 0x14f00000 ;  /* 0x14f0000000077882 */ /* 0x000fe20000000000 */
[----:B------:R-:W-:-:S03]  /*27a80*/  UMOV UR17, 0x40 ;  /* 0x0000004000117882 */ /* 0x000fc60000000000 */
[----:B------:R-:W-:-:S04]  /*27a90*/  UIADD3 UR9, UR9, 0x29830, URZ ;  /* 0x0002983009097890 */ /* 0x000fc8000fffe03f */
[----:B------:R-:W-:Y:S02]  /*27aa0*/  UIADD3 UR14, UR8, 0x1a400, URZ ;  /* 0x0001a400080e7890 */ /* 0x000fe4000fffe03f */
[----:B------:R-:W-:Y:S02]  /*27ab0*/  UIADD3 UR15, UR8, 0x1cc00, URZ ;  /* 0x0001cc00080f7890 */ /* 0x000fe4000fffe03f */
[----:B------:R-:W-:-:S03]  /*27ac0*/  UIADD3 UR16, UR8, 0x1f400, URZ ;  /* 0x0001f40008107890 */ /* 0x000fc6000fffe03f */
[----:B------:R-:W-:Y:S01]  /*27ad0*/  UMOV UR8, UR14 ;  /* 0x0000000e00087c82 */ /* 0x000fe20008000000 */
[----:B------:R-:W-:Y:S01]  /*27ae0*/  UMOV UR14, 0x80 ;  /* 0x00000080000e7882 */ /* 0x000fe20000000000 */
[----:B------:R0:W-:Y:S02]  /*27af0*/  UTMALDG.4D [UR8], [UR4], desc[UR6] ;  /* 0x00000608040075b4 */ /* 0x0001e40008019000 */
[----:B0-----:R-:W-:Y:S01]  /*27b00*/  UMOV UR8, UR15 ;  /* 0x0000000f00087c82 */ /* 0x001fe20008000000 */
[----:B------:R-:W-:Y:S02]  /*27b10*/  UMOV UR10, UR17 ;  /* 0x00000011000a7c82 */ /* 0x000fe40008000000 */
[----:B------:R0:W-:Y:S02]  /*27b20*/  UTMALDG.4D [UR8], [UR4], desc[UR6] ;  /* 0x00000608040075b4 */ /* 0x0001e40008019000 */
[----:B0-----:R-:W-:Y:S01]  /*27b30*/  UMOV UR8, UR16 ;  /* 0x0000001000087c82 */ /* 0x001fe20008000000 */
[----:B------:R-:W-:-:S02]  /*27b40*/  UMOV UR10, UR14 ;  /* 0x0000000e000a7c82 */ /* 0x000fc40008000000 */
[----:B------:R4:W-:Y:S01]  /*27b50*/  UTMALDG.4D [UR8], [UR4], desc[UR6] ;  /* 0x00000608040075b4 */ /* 0x0009e20008019000 */
[----:B--2---:R-:W-:-:S04]  /*27b60*/  LOP3.LUT R3, R3, 0xfffffffe, RZ, 0xc0, !PT ;  /* 0xfffffffe03037812 */ /* 0x004fc800078ec0ff */
[----:B------:R-:W-:-:S05]  /*27b70*/  @P0 LOP3.LUT R3, R3, 0x1, RZ, 0xfc, !PT ;  /* 0x0000000103030812 */ /* 0x000fca00078efcff */
[----:B------:R4:W-:Y:S01]  /*27b80*/  STL [R1+0x10], R3 ;  /* 0x0000100301007387 */ /* 0x0009e20000100800 */
[----:B------:R-:W-:Y:S01]  /*27b90*/  NOP ;  /* 0x0000000000007918 */ /* 0x000fe20000000000 */
.L_x_591:
[----:B----4-:R-:W2:Y:S04]  /*27ba0*/  LDL.LU R3, [R1+0x40] ;  /* 0x0000400001037983 */ /* 0x010ea80000300800 */
[----:B------:R-:W4:Y:S04]  /*27bb0*/  LDL.LU R5, [R1+0x34] ;  /* 0x0000340001057983 */ /* 0x000f280000300800 */
[----:B01----:R-:W5:Y:S01]  /*27bc0*/  LDL.LU R4, [R1+0x48] ;  /* 0x0000480001047983 */ /* 0x003f620000300800 */
[----:B------:R-:W-:Y:S05]  /*27bd0*/  WARPSYNC.ALL ;  /* 0x0000000000007948 */ /* 0x000fea0003800000 */
[----:B------:R-:W-:Y:S01]  /*27be0*/  ULDC.64 UR6, c[0x0][0xa00] ;  /* 0x0002800000067ab9 */ /* 0x000fe20000000a00 */
[----:B------:R-:W-:Y:S01]  /*27bf0*/  ULDC.64 UR4, c[0x0][0x298] ;  /* 0x0000a60000047ab9 */ /* 0x000fe20000000a00 */
[----:B------:R-:W-:Y:S01]  /*27c00*/  BAR.SYNC.DEFER_BLOCKING 0x8, 0x180 ;  /* 0x0206000000007b1d */ /* 0x000fe20000010000 */
[----:B------:R-:W-:-:S02]  /*27c10*/  ISETP.NE.U32.AND P0, PT, RZ, UR6, PT ;  /* 0x00000006ff007c0c */ /* 0x000fc4000bf05070 */
[----:B------:R-:W-:Y:S02]  /*27c20*/  IADD3 R2, R18, 0x14400, RZ ;  /* 0x0001440012027810 */ /* 0x000fe40007ffe0ff */
[----:B------:R-:W-:Y:S01]  /*27c30*/  ISETP.NE.AND.EX P0, PT, RZ, UR7, PT, P0 ;  /* 0x00000007ff007c0c */ /* 0x000fe2000bf05300 */
[----:B------:R-:W-:Y:S01]  /*27c40*/  BSSY B6, `(.L_x_598) ;  /* 0x000001e000067945 */ /* 0x000fe20003800000 */
[----:B------:R-:W-:Y:S02]  /*27c50*/  LOP3.LUT P1, RZ, R2, 0x1bf, RZ, 0xc0, !PT ;  /* 0x000001bf02ff7812 */ /* 0x000fe4000782c0ff */
[----:B--2---:R-:W-:Y:S02]  /*27c60*/  SHF.R.S32.HI R0, RZ, 0x1f, R3 ;  /* 0x0000001fff007819 */ /* 0x004fe40000011403 */
[----:B----4-:R-:W-:-:S03]  /*27c70*/  SEL R5, R5, RZ, !P0 ;  /* 0x000000ff05057207 */ /* 0x010fc60004000000 */
[----:B------:R-:W-:Y:S01]  /*27c80*/  IMAD R0, R0, UR4, RZ ;  /* 0x0000000400007c24 */ /* 0x000fe2000f8e02ff */
[----:B-----5:R-:W-:-:S03]  /*27c90*/  SEL R4, R4, RZ, !P0 ;  /* 0x000000ff04047207 */ /* 0x020fc60004000000 */
[C---:B------:R-:W-:Y:S02]  /*27ca0*/  IMAD R0, R3.reuse, UR5, R0 ;  /* 0x0000000503007c24 */ /* 0x040fe4000f8e0200 */
[----:B------:R-:W-:-:S04]  /*27cb0*/  IMAD.WIDE.U32 R2, R3, UR4, RZ ;  /* 0x0000000403027c25 */ /* 0x000fc8000f8e00ff */
[----:B------:R-:W-:Y:S01]  /*27cc0*/  IMAD.IADD R0, R3, 0x1, R0 ;  /* 0x0000000103007824 */ /* 0x000fe200078e0200 */
[----:B------:R0:W-:Y:S04]  /*27cd0*/  STL.64 [R1+0x50], R2 ;  /* 0x0000500201007387 */ /* 0x0001e80000100a00 */
[----:B------:R0:W-:Y:S04]  /*27ce0*/  STL [R1+0x34], R5 ;  /* 0x0000340501007387 */ /* 0x0001e80000100800 */
[----:B------:R0:W-:Y:S04]  /*27cf0*/  STL [R1+0x40], R4 ;  /* 0x0000400401007387 */ /* 0x0001e80000100800 */
[----:B------:R0:W-:Y:S01]  /*27d00*/  STL [R1+0x38], R0 ;  /* 0x0000380001007387 */ /* 0x0001e20000100800 */
[----:B------:R-:W-:Y:S05]  /*27d10*/  @!P1 BRA `(.L_x_599) ;  /* 0x0000000000409947 */ /* 0x000fea0003800000 */
[----:B0-----:R-:W-:Y:S01]  /*27d20*/  MOV R2, 0x0 ;  /* 0x0000000000027802 */ /* 0x001fe20000000f00 */
[----:B------:R-:W-:Y:S01]  /*27d30*/  ULDC.64 UR4, c[0x4][0xc8] ;  /* 0x0100320000047ab9 */ /* 0x000fe20000000a00 */
[----:B------:R-:W-:Y:S01]  /*27d40*/  ULDC.64 UR6, c[0x4][0xd0] ;  /* 0x0100340000067ab9 */ /* 0x000fe20000000a00 */
[----:B------:R-:W-:Y:S01]  /*27d50*/  ULDC.64 UR8, c[0x4][0x28] ;  /* 0x01000a0000087ab9 */ /* 0x000fe20000000a00 */
[----:B------:R-:W-:Y:S01]  /*27d60*/  IMAD.U32 R4, RZ, RZ, UR4 ;  /* 0x00000004ff047e24 */ /* 0x000fe2000f8e00ff */
[----:B------:R-:W-:Y:S01]  /*27d70*/  MOV R6, UR6 ;  /* 0x0000000600067c02 */ /* 0x000fe20008000f00 */
[----:B------:R-:W0:Y:S01]  /*27d80*/  LDC.64 R2, c[0x4][R2] ;  /* 0x0100000002027b82 */ /* 0x000e220000000a00 */
[----:B------:R-:W-:Y:S01]  /*27d90*/  IMAD.U32 R5, RZ, RZ, UR5 ;  /* 0x00000005ff057e24 */ /* 0x000fe2000f8e00ff */
[----:B---3--:R-:W-:Y:S01]  /*27da0*/  MOV R8, 0x70 ;  /* 0x0000007000087802 */ /* 0x008fe20000000f00 */
[----:B------:R-:W-:Y:S02]  /*27db0*/  IMAD.U32 R7, RZ, RZ, UR7 ;  /* 0x00000007ff077e24 */ /* 0x000fe4000f8e00ff */
[----:B------:R-:W-:-:S02]  /*27dc0*/  IMAD.U32 R10, RZ, RZ, UR8 ;  /* 0x00000008ff0a7e24 */ /* 0x000fc4000f8e00ff */
[----:B------:R-:W-:Y:S02]  /*27dd0*/  IMAD.U32 R11, RZ, RZ, UR9 ;  /* 0x00000009ff0b7e24 */ /* 0x000fe4000f8e00ff */
[----:B------:R-:W-:Y:S02]  /*27de0*/  IMAD.MOV.U32 R12, RZ, RZ, 0x1 ;  /* 0x00000001ff0c7424 */ /* 0x000fe400078e00ff */
[----:B------:R-:W-:-:S07]  /*27df0*/  IMAD.MOV.U32 R13, RZ, RZ, RZ ;  /* 0x000000ffff0d7224 */ /* 0x000fce00078e00ff */
[----:B------:R-:W-:-:S07]  /*27e00*/  LEPC R20, `(.L_x_599) ;  /* 0x000000001014794e */ /* 0x000fce0000000000 */
[----:B0-----:R-:W-:Y:S05]  /*27e10*/  CALL.ABS.NOINC R2 ;  /* 0x0000000002007343 */ /* 0x001fea0003c00000 */
.L_x_599:
[----:B------:R-:W-:Y:S05]  /*27e20*/  BSYNC B6 ;  /* 0x0000000000067941 */ /* 0x000fea0003800000 */
.L_x_598:
[----:B0-----:R-:W2:Y:S01]  /*27e30*/  LDL.LU R0, [R1+0x40] ;  /* 0x0000400001007983 */ /* 0x001ea20000300800 */
[----:B---3--:R-:W0:Y:S01]  /*27e40*/  LDC R8, c[0x0][0x448] ;  /* 0x00011200ff087b82 */ /* 0x008e220000000800 */
[----:B------:R-:W-:Y:S01]  /*27e50*/  ULDC.64 UR4, c[0x0][0x2d8] ;  /* 0x0000b60000047ab9 */ /* 0x000fe20000000a00 */
[----:B------:R-:W-:Y:S01]  /*27e60*/  ULDC.64 UR6, c[0x0][0x280] ;  /* 0x0000a00000067ab9 */ /* 0x000fe20000000a00 */
[----:B------:R-:W3:Y:S04]  /*27e70*/  LDL.LU R4, [R1+0x38] ;  /* 0x0000380001047983 */ /* 0x000ee80000300800 */
[----:B------:R-:W3:Y:S04]  /*27e80*/  LDL.LU.64 R2, [R1+0x50] ;  /* 0x0000500001027983 */ /* 0x000ee80000300a00 */
[----:B------:R-:W4:Y:S04]  /*27e90*/  LDL.LU R6, [R1+0x34] ;  /* 0x0000340001067983 */ /* 0x000f280000300800 */
[----:B------:R-:W4:Y:S01]  /*27ea0*/  LDL.LU R5, [R1+0x4] ;  /* 0x0000040001057983 */ /* 0x000f220000300800 */
[----:B0-----:R-:W-:Y:S01]  /*27eb0*/  ISETP.NE.AND P0, PT, R8, 0x1, PT ;  /* 0x000000010800780c */ /* 0x001fe20003f05270 */
[----:B------:R-:W0:-:S12]  /*27ec0*/  S2R R9, SR_TID.X ;  /* 0x0000000000097919 */ /* 0x000e180000002100 */
[----:B------:R-:W1:Y:S01]  /*27ed0*/  @P0 LDC R7, c[0x0][0x450] ;  /* 0x00011400ff070b82 */ /* 0x000e620000000800 */
[----:B0-----:R-:W-:-:S05]  /*27ee0*/  IMAD.SHL.U32 R9, R9, 0x10, RZ ;  /* 0x0000001009097824 */ /* 0x001fca00078e00ff */
[----:B------:R-:W-:-:S04]  /*27ef0*/  LOP3.LUT R9, R9, 0x30, RZ, 0xc0, !PT ;  /* 0x0000003009097812 */ /* 0x000fc800078ec0ff */
[C---:B------:R-:W-:Y:S02]  /*27f00*/  LOP3.LUT R11, R9.reuse, 0x40, RZ, 0xfc, !PT ;  /* 0x00000040090b7812 */ /* 0x040fe400078efcff */
[----:B------:R-:W-:Y:S01]  /*27f10*/  LOP3.LUT R9, R9, 0x80, RZ, 0xfc, !PT ;  /* 0x0000008009097812 */ /* 0x000fe200078efcff */
[----:B---3--:R-:W-:Y:S02]  /*27f20*/  IMAD.MOV.U32 R3, RZ, RZ, R4 ;  /* 0x000000ffff037224 */ /* 0x008fe400078e0004 */
[----:B------:R-:W0:Y:S01]  /*27f30*/  S2R R4, SR_TID.X ;  /* 0x0000000000047919 */ /* 0x000e220000002100 */
[----:B------:R-:W-:-:S04]  /*27f40*/  IMAD.WIDE.U32 R2, R16, UR4, R2 ;  /* 0x0000000410027c25 */ /* 0x000fc8000f8e0002 */
[----:B------:R-:W-:Y:S01]  /*27f50*/  IMAD R3, R16, UR5, R3 ;  /* 0x0000000510037c24 */ /* 0x000fe2000f8e0203 */
[----:B------:R-:W-:Y:S02]  /*27f60*/  ULDC.64 UR4, c[0x0][0x2e0] ;  /* 0x0000b80000047ab9 */ /* 0x000fe40000000a00 */
[----:B--2---:R-:W-:Y:S02]  /*27f70*/  IMAD R0, R0, UR4, RZ ;  /* 0x0000000400007c24 */ /* 0x004fe4000f8e02ff */
[----:B----4-:R-:W-:-:S04]  /*27f80*/  IMAD.WIDE.U32 R2, R6, UR4, R2 ;  /* 0x0000000406027c25 */ /* 0x010fc8000f8e0002 */
[----:B------:R-:W-:Y:S01]  /*27f90*/  IMAD R0, R6, UR5, R0 ;  /* 0x0000000506007c24 */ /* 0x000fe2000f8e0200 */
[----:B------:R-:W-:Y:S01]  /*27fa0*/  ULDC.64 UR4, c[0x0][0x2d0] ;  /* 0x0000b40000047ab9 */ /* 0x000fe20000000a00 */
[C---:B0-----:R-:W-:Y:S01]  /*27fb0*/  LOP3.LUT R6, R4.reuse, 0x7f, RZ, 0xc0, !PT ;  /* 0x0000007f04067812 */ /* 0x041fe200078ec0ff */
[----:B------:R-:W-:-:S03]  /*27fc0*/  IMAD.SHL.U32 R4, R4, 0x20, RZ ;  /* 0x0000002004047824 */ /* 0x000fc600078e00ff */
[----:B------:R-:W-:-:S04]  /*27fd0*/  SHF.R.U32.HI R6, RZ, 0x2, R6 ;  /* 0x00000002ff067819 */ /* 0x000fc80000011606 */
[----:B------:R-:W-:Y:S02]  /*27fe0*/  LOP3.LUT R4, R6, 0x60, R4, 0xf8, !PT ;  /* 0x0000006006047812 */ /* 0x000fe400078ef804 */
[----:B------:R-:W0:Y:S01]  /*27ff0*/  @P0 LDC R6, c[0x0][0x44c] ;  /* 0x00011300ff060b82 */ /* 0x000e220000000800 */
[----:B------:R-:W-:-:S05]  /*28000*/  IMAD.SHL.U32 R5, R5, 0x80, RZ ;  /* 0x0000008005057824 */ /* 0x000fca00078e00ff */
[----:B------:R-:W-:Y:S02]  /*28010*/  LOP3.LUT R4, R4, R5, RZ, 0xfc, !PT ;  /* 0x0000000504047212 */ /* 0x000fe400078efcff */
[----:B------:R-:W-:-:S03]  /*28020*/  IADD3 R3, R3, R0, RZ ;  /* 0x0000000003037210 */ /* 0x000fc60007ffe0ff */
[----:B------:R-:W-:Y:S02]  /*28030*/  IMAD.MOV.U32 R0, RZ, RZ, R4 ;  /* 0x000000ffff007224 */ /* 0x000fe400078e0004 */
[----:B0-----:R-:W-:-:S05]  /*28040*/  @P0 IMAD.HI.U32 R6, R4, R6, RZ ;  /* 0x0000000604060227 */ /* 0x001fca00078e00ff */
[----:B-1----:R-:W-:-:S04]  /*28050*/  @P0 SHF.R.U32.HI R0, RZ, R7, R6 ;  /* 0x00000007ff000219 */ /* 0x002fc80000011606 */
[----:B------:R-:W-:-:S05]  /*28060*/  IADD3 R6, -R0, RZ, RZ ;  /* 0x000000ff00067210 */ /* 0x000fca0007ffe1ff */
[----:B------:R-:W-:Y:S01]  /*28070*/  IMAD R4, R8, R6, R4 ;  /* 0x0000000608047224 */ /* 0x000fe200078e0204 */
[----:B------:R-:W-:Y:S01]  /*28080*/  SHF.R.S32.HI R6, RZ, 0x1f, R0 ;  /* 0x0000001fff067819 */ /* 0x000fe20000011400 */
[----:B------:R-:W-:-:S04]  /*28090*/  IMAD.WIDE.U32 R2, R0, UR4, R2 ;  /* 0x0000000400027c25 */ /* 0x000fc8000f8e0002 */
[----:B------:R-:W-:-:S04]  /*280a0*/  IMAD R6, R6, UR4, RZ ;  /* 0x0000000406067c24 */ /* 0x000fc8000f8e02ff */
[----:B------:R-:W-:Y:S01]  /*280b0*/  IMAD R0, R0, UR5, R6 ;  /* 0x0000000500007c24 */ /* 0x000fe2000f8e0206 */
[----:B------:R-:W-:-:S03]  /*280c0*/  ULDC.64 UR4, c[0x0][0x2c8] ;  /* 0x0000b20000047ab9 */ /* 0x000fc60000000a00 */
[----:B------:R-:W-:Y:S01]  /*280d0*/  IMAD.IADD R3, R3, 0x1, R0 ;  /* 0x0000000103037824 */ /* 0x000fe200078e0200 */
[----:B------:R-:W-:Y:S01]  /*280e0*/  SHF.R.S32.HI R0, RZ, 0x1f, R4 ;  /* 0x0000001fff007819 */ /* 0x000fe20000011404 */
[----:B------:R-:W-:-:S04]  /*280f0*/  IMAD.WIDE.U32 R2, R4, UR4, R2 ;  /* 0x0000000404027c25 */ /* 0x000fc8000f8e0002 */
[----:B------:R-:W-:Y:S01]  /*28100*/  IMAD R0, R0, UR4, RZ ;  /* 0x0000000400007c24 */ /* 0x000fe2000f8e02ff */
[----:B------:R-:W-:Y:S02]  /*28110*/  ULDC UR4, c[0x0][0x2b8] ;  /* 0x0000ae0000047ab9 */ /* 0x000fe40000000800 */
[----:B------:R-:W-:Y:S02]  /*28120*/  ISETP.GE.AND P2, PT, R9, UR4, PT ;  /* 0x0000000409007c0c */ /* 0x000fe4000bf46270 */
[----:B------:R0:W5:Y:S01]  /*28130*/  LDL R9, [R1+0x3c] ;  /* 0x00003c0001097983 */ /* 0x0001620000100800 */
[----:B------:R-:W1:Y:S01]  /*28140*/  S2R R7, SR_TID.X ;  /* 0x0000000000077919 */ /* 0x000e620000002100 */
[----:B------:R-:W-:Y:S01]  /*28150*/  IMAD R0, R4, UR5, R0 ;  /* 0x0000000504007c24 */ /* 0x000fe2000f8e0200 */
[----:B------:R-:W-:Y:S02]  /*28160*/  IADD3 R4, P3, R2, UR6, RZ ;  /* 0x0000000602047c10 */ /* 0x000fe4000ff7e0ff */
[----:B------:R-:W-:-:S02]  /*28170*/  ISETP.GE.AND P1, PT, R11, UR4, PT ;  /* 0x000000040b007c0c */ /* 0x000fc4000bf26270 */
[----:B------:R-:W-:Y:S01]  /*28180*/  IADD3.X R3, R3, UR7, R0, P3, !PT ;  /* 0x0000000703037c10 */ /* 0x000fe20009ffe400 */
        /* <DEDUP_REMOVED lines=8> */
[----:B------:R-:W-:Y:S02]  /*28210*/  SHF.R.U32.HI R11, RZ, 0x2, R7 ;  /* 0x00000002ff0b7819 */ /* 0x000fe40000011607 */
[----:B------:R-:W0:Y:S02]  /*28220*/  SHFL.IDX PT, R7, R4, RZ, 0x1c1f ;  /* 0x001c1fff04077589 */ /* 0x000e2400000e0000 */
[----:B------:R-:W-:-:S05]  /*28230*/  IADD3 R0, R11, R5, RZ ;  /* 0x000000050b007210 */ /* 0x000fca0007ffe0ff */
[----:B------:R-:W-:Y:S02]  /*28240*/  VIADD R5, R0, 0x20 ;  /* 0x0000002000057836 */ /* 0x000fe40000000000 */
[----:B--2---:R-:W-:Y:S02]  /*28250*/  IMAD R2, R6, R8, RZ ;  /* 0x0000000806027224 */ /* 0x004fe400078e02ff */
[----:B------:R-:W1:Y:S03]  /*28260*/  SHFL.IDX PT, R6, R3, RZ, 0x1c1f ;  /* 0x001c1fff03067589 */ /* 0x000e6600000e0000 */
[----:B------:R-:W-:-:S13]  /*28270*/  ISETP.GE.AND P4, PT, R0, R2, PT ;  /* 0x000000020000720c */ /* 0x000fda0003f86270 */
[----:B0-----:R-:W-:-:S05]  /*28280*/  @!P4 IADD3 R7, P3, R10, R7, RZ ;  /* 0x000000070a07c210 */ /* 0x001fca0007f7e0ff */
[----:B-1----:R-:W-:Y:S01]  /*28290*/  @!P4 IMAD.X R6, RZ, RZ, R6, P3 ;  /* 0x000000ffff06c224 */ /* 0x002fe200018e0606 */
[----:B------:R-:W-:Y:S02]  /*282a0*/  ISETP.GE.AND P3, PT, R5, R2, PT ;  /* 0x000000020500720c */ /* 0x000fe40003f66270 */
[----:B------:R-:W0:Y:S02]  /*282b0*/  SHFL.IDX PT, R5, R4, 0x1, 0x1c1f ;  /* 0x003c1f0004057f89 */ /* 0x000e2400000e0000 */
[----:B------:R-:W-:-:S04]  /*282c0*/  @!P4 LOP3.LUT R7, R7, R6, RZ, 0x3c, !PT ;  /* 0x000000060707c212 */ /* 0x000fc800078e3cff */
[----:B------:R-:W-:-:S04]  /*282d0*/  @!P4 LOP3.LUT R6, R7, R6, RZ, 0x3c, !PT ;  /* 0x000000060706c212 */ /* 0x000fc800078e3cff */
[----:B------:R-:W-:-:S05]  /*282e0*/  @!P4 LOP3.LUT R7, R7, R6, RZ, 0x3c, !PT ;  /* 0x000000060707c212 */ /* 0x000fca00078e3cff */
[----:B-----5:R-:W-:Y:S04]  /*282f0*/  @!P4 LDGSTS.E.BYPASS.LTC128B.128 [R9+0x14400], desc[UR54][R6.64], !P0 ;  /* 0x144000000609cfae */ /* 0x020fe8000c101d76 */
[----:B------:R-:W-:Y:S04]  /*28300*/  @!P4 LDGSTS.E.BYPASS.LTC128B.128 [R9+0x16400], desc[UR54][R6.64+0x40], !P1 ;  /* 0x164000400609cfae */ /* 0x000fe8000c901d76 */
[----:B------:R1:W-:Y:S01]  /*28310*/  @!P4 LDGSTS.E.BYPASS.LTC128B.128 [R9+0x18400], desc[UR54][R6.64+0x80], !P2 ;  /* 0x184000800609cfae */ /* 0x0003e2000d101d76 */
[----:B0-----:R-:W-:-:S03]  /*28320*/  @!P3 IADD3 R5, P4, R10, R5, RZ ;  /* 0x000000050a05b210 */ /* 0x001fc60007f9e0ff */
[----:B-1----:R-:W0:Y:S02]  /*28330*/  SHFL.IDX PT, R6, R3, 0x1, 0x1c1f ;  /* 0x003c1f0003067f89 */ /* 0x002e2400000e0000 */
[----:B0-----:R-:W-:-:S05]  /*28340*/  @!P3 IMAD.X R6, RZ, RZ, R6, P4 ;  /* 0x000000ffff06b224 */ /* 0x001fca00020e0606 */
[----:B------:R-:W-:Y:S01]  /*28350*/  @!P3 MOV R7, R6 ;  /* 0x000000060007b202 */ /* 0x000fe20000000f00 */
[----:B------:R-:W-:Y:S02]  /*28360*/  @!P3 IMAD.MOV.U32 R6, RZ, RZ, R5 ;  /* 0x000000ffff06b224 */ /* 0x000fe400078e0005 */
[----:B------:R-:W-:-:S03]  /*28370*/  VIADD R5, R0, 0x40 ;  /* 0x0000004000057836 */ /* 0x000fc60000000000 */
[----:B------:R-:W-:Y:S04]  /*28380*/  @!P3 LDGSTS.E.BYPASS.LTC128B.128 [R9+0x14c00], desc[UR54][R6.64], !P0 ;  /* 0x14c000000609bfae */ /* 0x000fe8000c101d76 */
[----:B------:R-:W-:Y:S04]  /*28390*/  @!P3 LDGSTS.E.BYPASS.LTC128B.128 [R9+0x16c00], desc[UR54][R6.64+0x40], !P1 ;  /* 0x16c000400609bfae */ /* 0x000fe8000c901d76 */
[----:B------:R0:W-:Y:S01]  /*283a0*/  @!P3 LDGSTS.E.BYPASS.LTC128B.128 [R9+0x18c00], desc[UR54][R6.64+0x80], !P2 ;  /* 0x18c000800609bfae */ /* 0x0001e2000d101d76 */
[----:B------:R-:W-:-:S03]  /*283b0*/  ISETP.GE.AND P3, PT, R5, R2, PT ;  /* 0x000000020500720c */ /* 0x000fc60003f66270 */
[----:B------:R-:W1:Y:S04]  /*283c0*/  SHFL.IDX PT, R5, R4, 0x2, 0x1c1f ;  /* 0x005c1f0004057f89 */ /* 0x000e6800000e0000 */
[----:B0-----:R-:W0:Y:S06]  /*283d0*/  SHFL.IDX PT, R6, R3, 0x2, 0x1c1f ;  /* 0x005c1f0003067f89 */ /* 0x001e2c00000e0000 */
[----:B-1----:R-:W-:-:S05]  /*283e0*/  @!P3 IADD3 R5, P4, R10, R5, RZ ;  /* 0x000000050a05b210 */ /* 0x002fca0007f9e0ff */
[----:B0-----:R-:W-:-:S05]  /*283f0*/  @!P3 IMAD.X R6, RZ, RZ, R6, P4 ;  /* 0x000000ffff06b224 */ /* 0x001fca00020e0606 */
[----:B------:R-:W-:Y:S01]  /*28400*/  @!P3 MOV R7, R6 ;  /* 0x000000060007b202 */ /* 0x000fe20000000f00 */
[----:B------:R-:W-:Y:S02]  /*28410*/  @!P3 IMAD.MOV.U32 R6, RZ, RZ, R5 ;  /* 0x000000ffff06b224 */ /* 0x000fe400078e0005 */
[----:B------:R1:W2:Y:S04]  /*28420*/  SHFL.IDX PT, R5, R3, 0x3, 0x1c1f ;  /* 0x007c1f0003057f89 */ /* 0x0002a800000e0000 */
[----:B------:R1:W-:Y:S04]  /*28430*/  @!P3 LDGSTS.E.BYPASS.LTC128B.128 [R9+0x15400], desc[UR54][R6.64], !P0 ;  /* 0x154000000609bfae */ /* 0x0003e8000c101d76 */
[----:B------:R1:W-:Y:S04]  /*28440*/  @!P3 LDGSTS.E.BYPASS.LTC128B.128 [R9+0x17400], desc[UR54][R6.64+0x40], !P1 ;  /* 0x174000400609bfae */ /* 0x0003e8000c901d76 */
[----:B------:R1:W-:Y:S04]  /*28450*/  @!P3 LDGSTS.E.BYPASS.LTC128B.128 [R9+0x19400], desc[UR54][R6.64+0x80], !P2 ;  /* 0x194000800609bfae */ /* 0x0003e8000d101d76 */
[----:B------:R1:W3:Y:S02]  /*28460*/  SHFL.IDX PT, R3, R4, 0x3, 0x1c1f ;  /* 0x007c1f0004037f89 */ /* 0x0002e400000e0000 */
.L_x_812:
[----:B------:R-:W-:Y:S01]  /*28470*/  VIADD R0, R0, 0x60 ;  /* 0x0000006000007836 */ /* 0x000fe20000000000 */
[----:B------:R-:W-:Y:S04]  /*28480*/  BSSY B0, `(.L_x_601) ;  /* 0x000000b000007945 */ /* 0x000fe80003800000 */
[----:B------:R-:W-:-:S13]  /*28490*/  ISETP.GE.AND P3, PT, R0, R2, PT ;  /* 0x000000020000720c */ /* 0x000fda0003f66270 */
[----:B------:R-:W-:Y:S05]  /*284a0*/  @P3 BRA `(.L_x_602) ;  /* 0x0000000000203947 */ /* 0x000fea0003800000 */
[----:B---3--:R-:W-:-:S05]  /*284b0*/  IADD3 R2, P3, R10, R3, RZ ;  /* 0x000000030a027210 */ /* 0x008fca0007f7e0ff */
[----:B-12---:R-:W-:-:S05]  /*284c0*/  IMAD.X R3, RZ, RZ, R5, P3 ;  /* 0x000000ffff037224 */ /* 0x006fca00018e0605 */
[----:B------:R-:W-:Y:S01]  /*284d0*/  @!PT LDS RZ, [RZ] ;  /* 0x00000000fffff984 */ /* 0x000fe20000000800 */
[----:B------:R-:W-:Y:S01]  /*284e0*/  @!PT LDS RZ, [RZ] ;  /* 0x00000000fffff984 */ /* 0x000fe20000000800 */
[----:B------:R-:W-:Y:S01]  /*284f0*/  @!PT LDS RZ, [RZ] ;  /* 0x00000000fffff984 */ /* 0x000fe20000000800 */
[----:B------:R4:W-:Y:S04]  /*28500*/  LDGSTS.E.BYPASS.LTC128B.128 [R9+0x15c00], desc[UR54][R2.64], !P0 ;  /* 0x15c0000002097fae */ /* 0x0009e8000c101d76 */
[----:B------:R4:W-:Y:S04]  /*28510*/  LDGSTS.E.BYPASS.LTC128B.128 [R9+0x17c00], desc[UR54][R2.64+0x40], !P1 ;  /* 0x17c0004002097fae */ /* 0x0009e8000c901d76 */
[----:B------:R4:W-:Y:S02]  /*28520*/  LDGSTS.E.BYPASS.LTC128B.128 [R9+0x19c00], desc[UR54][R2.64+0x80], !P2 ;  /* 0x19c0008002097fae */ /* 0x0009e4000d101d76 */
.L_x_602:
[----:B------:R-:W-:Y:S05]  /*28530*/  BSYNC B0 ;  /* 0x0000000000007941 */ /* 0x000fea0003800000 */
.L_x_601:
[----:B------:R-:W-:Y:S01]  /*28540*/  NOP ;  /* 0x0000000000007918 */ /* 0x000fe20000000000 */
[----:B------:R-:W-:-:S13]  /*28550*/  PLOP3.LUT P0, PT, PT, PT, PT, 0x80, 0x0 ;  /* 0x000000000000781c */ /* 0x000fda0003f0f070 */
.L_x_603:
[----:B------:R-:W-:Y:S02]  /*28560*/  PLOP3.LUT P1, PT, P1, P0, PT, 0xa2, 0x0 ;  /* 0x000000000000781c */ /* 0x000fe40000f21472 */
[----:B------:R-:W-:-:S08]  /*28570*/  @P0 R2UR P1, UR4, R18 ;  /* 0x00000000120402ca */ /* 0x000fd00000020000 */
[----:B------:R-:W-:-:S05]  /*28580*/  @P0 PLOP3.LUT P0, PT, P1, PT, PT, 0x80, 0x0 ;  /* 0x000000000000081c */ /* 0x000fca0000f0f070 */
[----:B------:R-:W-:Y:S01]  /*28590*/  @!P1 SYNCS.ARRIVE.TRANS64.RED.A0T1 RZ, [UR4+0x29800], RZ ;  /* 0x029800ffffff99a7 */ /* 0x000fe20008200404 */
[----:B------:R-:W-:Y:S07]  /*285a0*/  @!P1 ARRIVES.LDGSTSBAR.64.TRANSCNT [UR4+0x29800] ;  /* 0x02980000ff0099b0 */ /* 0x000fee0008000a84 */
[----:B------:R-:W-:Y:S05]  /*285b0*/  @P0 BRA.U.ANY `(.L_x_603) ;  /* 0xfffffffd00e80947 */ /* 0x000fea000393ffff */
[----:B----4-:R-:W4:Y:S02]  /*285c0*/  LDL.LU R2, [R1+0x5c] ;  /* 0x00005c0001027983 */ /* 0x010f240000300800 */
[----:B----4-:R-:W-:-:S04]  /*285d0*/  IADD3 R2, R2, 0x1, RZ ;  /* 0x0000000102027810 */ /* 0x010fc80007ffe0ff */
[----:B------:R-:W-:Y:S01]  /*285e0*/  LEA.HI R0, R2, R2, RZ, 0x1 ;  /* 0x0000000202007211 */ /* 0x000fe200078f08ff */
[----:B------:R4:W-:Y:S03]  /*285f0*/  STL [R1+0x5c], R2 ;  /* 0x00005c0201007387 */ /* 0x0009e60000100800 */
[----:B------:R-:W-:-:S05]  /*28600*/  LOP3.LUT R0, R0, 0xfffffffe, RZ, 0xc0, !PT ;  /* 0xfffffffe00007812 */ /* 0x000fca00078ec0ff */
[----:B------:R-:W-:-:S05]  /*28610*/  IMAD.IADD R0, R2, 0x1, -R0 ;  /* 0x0000000102007824 */ /* 0x000fca00078e0a00 */
[----:B------:R-:W-:Y:S01]  /*28620*/  SHF.L.U32 R0, R0, 0x1f, RZ ;  /* 0x0000001f00007819 */ /* 0x000fe200000006ff */
[----:B------:R-:W-:Y:S01]  /*28630*/  NOP ;  /* 0x0000000000007918 */ /* 0x000fe20000000000 */
[----:B------:R4:W-:Y:S01]  /*28640*/  SYNCS.ARRIVE.TRANS64.A1T0 RZ, [R18+URZ+0x29800], RZ ;  /* 0x029800ff12ff79a7 */ /* 0x0009e2000810003f */
[----:B------:R-:W-:Y:S01]  /*28650*/  BSSY B0, `(.L_x_604) ;  /* 0x0000003000007945 */ /* 0x000fe20003800000 */
[----:B------:R-:W5:Y:S03]  /*28660*/  SYNCS.PHASECHK.TRANS64.TRYWAIT P0, [R18+URZ+0x29820], R0 ;  /* 0x02982000120075a7 */ /* 0x000f66000800017f */
[----:B----45:R-:W-:Y:S05]  /*28670*/  @!P0 BRA `(.L_x_605) ;  /* 0x00000064002c8947 */ /* 0x030fea0003800000 */
.L_x_813:
[----:B------:R-:W-:Y:S05]  /*28680*/  BSYNC B0 ;  /* 0x0000000000007941 */ /* 0x000fea0003800000 */
.L_x_604:
[----:B------:R-:W5:Y:S04]  /*28690*/  LDL.LU R2, [R1+0x44] ;  /* 0x0000440001027983 */ /* 0x000f680000300800 */
[----:B-1-3--:R-:W3:Y:S01]  /*286a0*/  LDL R3, [R1+0x20] ;  /* 0x0000200001037983 */ /* 0x00aee20000100800 */
[----:B-----5:R-:W-:-:S05]  /*286b0*/  VIADD R2, R2, 0xfffffffe ;  /* 0xfffffffe02027836 */ /* 0x020fca0000000000 */
[----:B---3--:R-:W-:-:S13]  /*286c0*/  ISETP.GE.AND P0, PT, R2, R3, PT ;  /* 0x000000030200720c */ /* 0x008fda0003f06270 */
[----:B------:R-:W-:Y:S05]  /*286d0*/  @!P0 BRA `(.L_x_606) ;  /* 0x0000001000048947 */ /* 0x000fea0003800000 */
[----:B------:R1:W5:Y:S01]  /*286e0*/  LDL.LU R3, [R1+0x18] ;  /* 0x0000180001037983 */ /* 0x0003620000300800 */
[----:B----4-:R-:W-:-:S07]  /*286f0*/  IMAD.MOV.U32 R0, RZ, RZ, R19 ;  /* 0x000000ffff007224 */ /* 0x010fce00078e0013 */
.L_x_628:
[----:B------:R-:W3:Y:S01]  /*28700*/  LDL R4, [R1+0x10] ;  /* 0x0000100001047983 */ /* 0x000ee20000100800 */
[----:B------:R-:W-:Y:S01]  /*28710*/  IADD3 R19, R0, 0x1, RZ ;  /* 0x0000000100137810 */ /* 0x000fe20007ffe0ff */
[----:B------:R-:W-:Y:S05]  /*28720*/  YIELD ;  /* 0x0000000000007946 */ /* 0x000fea0003800000 */
[C---:B------:R-:W-:Y:S01]  /*28730*/  ISETP.NE.AND P0, PT, R19.reuse, 0x2, PT ;  /* 0x000000021300780c */ /* 0x040fe20003f05270 */
[----:B------:R-:W-:Y:S03]  /*28740*/  BSSY B0, `(.L_x_607) ;  /* 0x0000089000007945 */ /* 0x000fe60003800000 */
[----:B------:R-:W-:-:S02]  /*28750*/  SEL R19, R19, RZ, P0 ;  /* 0x000000ff13137207 */ /* 0x000fc40000000000 */
[----:B---3--:R-:W-:Y:S02]  /*28760*/  LOP3.LUT P1, RZ, R4, 0x1, RZ, 0xc0, !PT ;  /* 0x0000000104ff7812 */ /* 0x008fe4000782c0ff */
[----:B------:R-:W-:-:S04]  /*28770*/  SEL R4, RZ, 0x1, P0 ;  /* 0x00000001ff047807 */ /* 0x000fc80000000000 */
[----:B0-2--5:R-:W-:-:S05]  /*28780*/  LOP3.LUT R9, R3, R4, RZ, 0x3c, !PT ;  /* 0x0000000403097212 */ /* 0x025fca00078e3cff */
[----:B------:R0:W-:Y:S02]  /*28790*/  STL [R1+0x18], R9 ;  /* 0x0000180901007387 */ /* 0x0001e40000100800 */
[----:B------:R-:W-:Y:S05]  /*287a0*/  @!P1 BRA `(.L_x_608) ;  /* 0x0000000800089947 */ /* 0x000fea0003800000 */
[----:B------:R-:W-:Y:S01]  /*287b0*/  ULDC.64 UR4, c[0x0][0x418] ;  /* 0x0001060000047ab9 */ /* 0x000fe20000000a00 */
[----:B------:R-:W-:Y:S01]  /*287c0*/  IMAD.MOV.U32 R8, RZ, RZ, R2 ;  /* 0x000000ffff087224 */ /* 0x000fe200078e0002 */
[----:B------:R-:W-:-:S04]  /*287d0*/  ISETP.NE.U32.AND P0, PT, RZ, UR4, PT ;  /* 0x00000004ff007c0c */ /* 0x000fc8000bf05070 */
[----:B------:R-:W-:-:S13]  /*287e0*/  ISETP.NE.AND.EX P0, PT, RZ, UR5, PT, P0 ;  /* 0x00000005ff007c0c */ /* 0x000fda000bf05300 */
[----:B------:R-:W-:Y:S05]  /*287f0*/  @!P0 BRA `(.L_x_609) ;  /* 0x00000000004c8947 */ /* 0x000fea0003800000 */
[----:B------:R-:W3:Y:S01]  /*28800*/  LDL R11, [R1+0x24] ;  /* 0x00002400010b7983 */ /* 0x000ee20000100800 */
[----:B------:R-:W4:Y:S01]  /*28810*/  LDC R7, c[0x0][0x43c] ;  /* 0x00010f00ff077b82 */ /* 0x000f220000000800 */
[----:B------:R-:W-:Y:S02]  /*28820*/  ULDC.64 UR6, c[0x0][0x428] ;  /* 0x00010a0000067ab9 */ /* 0x000fe40000000a00 */
[----:B------:R-:W3:Y:S01]  /*28830*/  LDL R10, [R1+0x8] ;  /* 0x00000800010a7983 */ /* 0x000ee20000100800 */
[----:B----4-:R-:W-:-:S13]  /*28840*/  ISETP.NE.AND P0, PT, R7, 0x1, PT ;  /* 0x000000010700780c */ /* 0x010fda0003f05270 */
[----:B--2---:R-:W2:Y:S02]  /*28850*/  @P0 LDC.64 R4, c[0x0][0x440] ;  /* 0x00011000ff040b82 */ /* 0x004ea40000000a00 */
[----:B--2---:R-:W-:-:S04]  /*28860*/  @P0 IMAD.HI.U32 R6, R2, R4, RZ ;  /* 0x0000000402060227 */ /* 0x004fc800078e00ff */
[----:B------:R-:W-:Y:S01]  /*28870*/  IMAD.MOV.U32 R4, RZ, RZ, R2 ;  /* 0x000000ffff047224 */ /* 0x000fe200078e0002 */
[----:B------:R-:W-:-:S04]  /*28880*/  @P0 SHF.R.U32.HI R4, RZ, R5, R6 ;  /* 0x00000005ff040219 */ /* 0x000fc80000011606 */
[--C-:B------:R-:W-:Y:S01]  /*28890*/  SHF.R.S32.HI R5, RZ, 0x1f, R4.reuse ;  /* 0x0000001fff057819 */ /* 0x100fe20000011404 */
[----:B------:R-:W-:-:S04]  /*288a0*/  IMAD.MOV R8, RZ, RZ, -R4 ;  /* 0x000000ffff087224 */ /* 0x000fc800078e0a04 */
[----:B------:R-:W-:Y:S02]  /*288b0*/  IMAD R8, R7, R8, R2 ;  /* 0x0000000807087224 */ /* 0x000fe400078e0202 */
[----:B---3--:R-:W-:-:S04]  /*288c0*/  IMAD R6, R11, UR6, RZ ;  /* 0x000000060b067c24 */ /* 0x008fc8000f8e02ff */
[C---:B------:R-:W-:Y:S02]  /*288d0*/  IMAD R6, R10.reuse, UR7, R6 ;  /* 0x000000070a067c24 */ /* 0x040fe4000f8e0206 */
[----:B------:R-:W-:-:S05]  /*288e0*/  IMAD.WIDE.U32 R4, R10, UR6, R4 ;  /* 0x000000060a047c25 */ /* 0x000fca000f8e0004 */
[----:B------:R-:W-:Y:S02]  /*288f0*/  IADD3 R5, R6, R5, RZ ;  /* 0x0000000506057210 */ /* 0x000fe40007ffe0ff */
[----:B------:R-:W-:-:S04]  /*28900*/  LEA R6, P0, R4, UR4, 0x2 ;  /* 0x0000000404067c11 */ /* 0x000fc8000f8010ff */
[----:B------:R-:W-:-:S05]  /*28910*/  LEA.HI.X R7, R4, UR5, R5, 0x2, P0 ;  /* 0x0000000504077c11 */ /* 0x000fca00080f1405 */
[----:B------:R3:W5:Y:S04]  /*28920*/  LDG.E R17, desc[UR54][R6.64] ;  /* 0x0000003606117981 */ /* 0x000768000c1e1900 */
.L_x_609:
[----:B------:R-:W3:Y:S01]  /*28930*/  S2R R4, SR_TID.X ;  /* 0x0000000000047919 */ /* 0x000ee20000002100 */
[----:B--2---:R-:W-:Y:S01]  /*28940*/  IMAD R5, R19, 0x8, R18 ;  /* 0x0000000813057824 */ /* 0x004fe200078e0212 */
[----:B------:R-:W-:Y:S01]  /*28950*/  BSSY B1, `(.L_x_610) ;  /* 0x0000006000017945 */ /* 0x000fe20003800000 */
[----:B---3--:R-:W-:Y:S02]  /*28960*/  LOP3.LUT R6, R4, 0x7f, RZ, 0xc0, !PT ;  /* 0x0000007f04067812 */ /* 0x008fe400078ec0ff */
[----:B------:R-:W-:Y:S02]  /*28970*/  SHF.L.U32 R4, R9, 0x1f, RZ ;  /* 0x0000001f09047819 */ /* 0x000fe400000006ff */
[----:B------:R-:W-:Y:S02]  /*28980*/  ISETP.NE.AND P1, PT, R6, RZ, PT ;  /* 0x000000ff0600720c */ /* 0x000fe40003f25270 */
[----:B------:R-:W2:Y:S02]  /*28990*/  SYNCS.PHASECHK.TRANS64.TRYWAIT P0, [R5+URZ+0x29880], R4 ;  /* 0x02988004050075a7 */ /* 0x000ea4000800017f */
[----:B--2---:R-:W-:Y:S09]  /*289a0*/  @!P0 BRA `(.L_x_611) ;  /* 0x0000006000748947 */ /* 0x004ff20003800000 */
.L_x_814:
[----:B------:R-:W-:Y:S05]  /*289b0*/  BSYNC B1 ;  /* 0x0000000000017941 */ /* 0x000fea0003800000 */
.L_x_610:
        /* <DEDUP_REMOVED lines=9> */
.L_x_613:
[----:B------:R-:W-:Y:S05]  /*28a50*/  BSYNC B1 ;  /* 0x0000000000017941 */ /* 0x000fea0003800000 */
.L_x_612:
[----:B------:R-:W3:Y:S01]  /*28a60*/  LDL R6, [R1+0x28] ;  /* 0x0000280001067983 */ /* 0x000ee20000100800 */
[----:B------:R-:W-:Y:S01]  /*28a70*/  IMAD.MOV.U32 R10, RZ, RZ, RZ ;  /* 0x000000ffff0a7224 */ /* 0x000fe200078e00ff */
[----:B------:R-:W-:Y:S01]  /*28a80*/  UIADD3 UR4, UP0, UR40, 0x470, URZ ;  /* 0x0000047028047890 */ /* 0x000fe2000ff1e03f */
[----:B------:R-:W-:Y:S01]  /*28a90*/  IMAD R7, R19, 0x5000, R18 ;  /* 0x0000500013077824 */ /* 0x000fe200078e0212 */
[----:B------:R-:W-:Y:S01]  /*28aa0*/  PLOP3.LUT P0, PT, PT, PT, PT, 0x80, 0x0 ;  /* 0x000000000000781c */ /* 0x000fe20003f0f070 */
[----:B------:R-:W-:Y:S01]  /*28ab0*/  UMOV UR6, 0x0 ;  /* 0x0000000000067882 */ /* 0x000fe20000000000 */
[----:B------:R-:W-:Y:S01]  /*28ac0*/  R2UR UR10, R10 ;  /* 0x000000000a0a72ca */ /* 0x000fe200000e0000 */
[----:B------:R-:W-:Y:S01]  /*28ad0*/  UIADD3.X UR5, URZ, UR41, URZ, UP0, !UPT ;  /* 0x000000293f057290 */ /* 0x000fe200087fe43f */
[----:B------:R-:W-:Y:S01]  /*28ae0*/  IADD3 R7, R7, 0xa400, RZ ;  /* 0x0000a40007077810 */ /* 0x000fe20007ffe0ff */
[----:B------:R-:W-:Y:S01]  /*28af0*/  UMOV UR7, 0x14f00000 ;  /* 0x14f0000000077882 */ /* 0x000fe20000000000 */
[----:B---3--:R-:W-:-:S02]  /*28b00*/  IMAD R6, R8, 0xa0, R6 ;  /* 0x000000a008067824 */ /* 0x008fc400078e0206 */
[----:B------:R-:W-:-:S09]  /*28b10*/  VIADD R8, R5, 0x29870 ;  /* 0x0002987005087836 */ /* 0x000fd20000000000 */
.L_x_614:
[----:B------:R-:W-:-:S13]  /*28b20*/  @P0 ELECT P2, URZ, PT ;  /* 0x00000000003f082f */ /* 0x000fda0003840000 */
[----:B-----5:R-:W-:Y:S02]  /*28b30*/  @P2 R2UR UR13, R17 ;  /* 0x00000000110d22ca */ /* 0x020fe400000e0000 */
[----:B------:R-:W-:Y:S02]  /*28b40*/  @P2 R2UR UR12, R16 ;  /* 0x00000000100c22ca */ /* 0x000fe400000e0000 */
[----:B------:R-:W-:Y:S02]  /*28b50*/  @P2 R2UR UR11, R6 ;  /* 0x00000000060b22ca */ /* 0x000fe400000e0000 */
[----:B------:R-:W-:Y:S02]  /*28b60*/  @P2 R2UR UR9, R8 ;  /* 0x00000000080922ca */ /* 0x000fe400000e0000 */
[----:B------:R-:W-:Y:S02]  /*28b70*/  @P2 R2UR UR8, R7 ;  /* 0x00000000070822ca */ /* 0x000fe400000e0000 */
[----:B------:R-:W-:-:S02]  /*28b80*/  @P2 PLOP3.LUT P0, PT, P2, PT, PT, 0x8, 0x0 ;  /* 0x000000000000281c */ /* 0x000fc4000170e170 */
[----:B------:R-:W-:-:S09]  /*28b90*/  PLOP3.LUT P2, PT, PT, PT, PT, 0x8, 0x0 ;  /* 0x000000000000781c */ /* 0x000fd20003f4e170 */
[----:B------:R3:W-:Y:S02]  /*28ba0*/  UTMALDG.4D [UR8], [UR4], desc[UR6] ;  /* 0x00000608040075b4 */ /* 0x0007e40008019000 */
[----:B---3--:R-:W-:Y:S05]  /*28bb0*/  @P0 BRA.U.ANY `(.L_x_614) ;  /* 0xfffffffd00d80947 */ /* 0x008fea000393ffff */
[----:B------:R-:W3:Y:S01]  /*28bc0*/  SYNCS.PHASECHK.TRANS64.TRYWAIT P0, [R5+URZ+0x29840], R4 ;  /* 0x02984004050075a7 */ /* 0x000ee2000800017f */
[----:B------:R-:W-:Y:S04]  /*28bd0*/  BSSY B1, `(.L_x_615) ;  /* 0x0000002000017945 */ /* 0x000fe80003800000 */
[----:B---3--:R-:W-:Y:S05]  /*28be0*/  @!P0 BRA `(.L_x_616) ;  /* 0x0000005c00f88947 */ /* 0x008fea0003800000 */
.L_x_815:
[----:B------:R-:W-:Y:S05]  /*28bf0*/  BSYNC B1 ;  /* 0x0000000000017941 */ /* 0x000fea0003800000 */
.L_x_615:
[----:B------:R-:W-:Y:S01]  /*28c00*/  BSSY B1, `(.L_x_617) ;  /* 0x000000b000017945 */ /* 0x000fe20003800000 */
[----:B------:R-:W-:Y:S02]  /*28c10*/  IMAD.MOV.U32 R8, RZ, RZ, 0x0 ;  /* 0x00000000ff087424 */ /* 0x000fe400078e00ff */
[----:B0-----:R-:W-:Y:S01]  /*28c20*/  IMAD.MOV.U32 R9, RZ, RZ, 0x14f00000 ;  /* 0x14f00000ff097424 */ /* 0x001fe200078e00ff */
[----:B------:R-:W-:Y:S06]  /*28c30*/  @P1 BRA `(.L_x_618) ;  /* 0x00000000001c1947 */ /* 0x000fec0003800000 */
[----:B------:R-:W0:Y:S01]  /*28c40*/  S2R R7, SR_TID.X ;  /* 0x0000000000077919 */ /* 0x000e220000002100 */
[----:B--23--:R-:W-:-:S04]  /*28c50*/  MOV R4, 0x7800 ;  /* 0x0000780000047802 */ /* 0x00cfc80000000f00 */
[----:B------:R4:W-:Y:S01]  /*28c60*/  SYNCS.ARRIVE.TRANS64 RZ, [R5+URZ+0x29830], R4 ;  /* 0x0298300405ff79a7 */ /* 0x0009e2000800003f */
[----:B0-----:R-:W-:-:S04]  /*28c70*/  LOP3.LUT R7, R7, 0x1f, RZ, 0xc0, !PT ;  /* 0x0000001f07077812 */ /* 0x001fc800078ec0ff */
[----:B------:R-:W-:-:S13]  /*28c80*/  ISETP.NE.AND P0, PT, R7, RZ, PT ;  /* 0x000000ff0700720c */ /* 0x000fda0003f05270 */
[----:B----4-:R-:W-:Y:S05]  /*28c90*/  @!P0 BRA `(.L_x_618) ;  /* 0x0000000000048947 */ /* 0x010fea0003800000 */
[----:B------:R-:W-:Y:S01]  /*28ca0*/  BPT.TRAP 0x1 ;  /* 0x000000040000795c */ /* 0x000fe20000300000 */
.L_x_618:
[----:B------:R-:W-:Y:S05]  /*28cb0*/  BSYNC B1 ;  /* 0x0000000000017941 */ /* 0x000fea0003800000 */
.L_x_617:
        /* <DEDUP_REMOVED lines=9> */
.L_x_619:
        /* <DEDUP_REMOVED lines=15> */
.L_x_620:
        /* <DEDUP_REMOVED lines=11> */
[----:B------:R-:W-:Y:S01]  /*28ef0*/  UMOV UR10, 0x80 ;  /* 0x00000080000a7882 */ /* 0x000fe20000000000 */
[----:B------:R-:W-:Y:S02]  /*28f00*/  R2UR UR7, R9 ;  /* 0x00000000090772ca */ /* 0x000fe400000e0000 */
[----:B------:R-:W-:Y:S02]  /*28f10*/  PLOP3.LUT P0, PT, PT, PT, PT, 0x80, 0x0 ;  /* 0x000000000000781c */ /* 0x000fe40003f0f070 */
[----:B------:R-:W-:-:S11]  /*28f20*/  IADD3 R4, R4, 0x1f400, RZ ;  /* 0x0001f40004047810 */ /* 0x000fd60007ffe0ff */
.L_x_621:
        /* <DEDUP_REMOVED lines=10> */
.L_x_608:
[----:B------:R-:W-:Y:S05]  /*28fd0*/  BSYNC B0 ;  /* 0x0000000000007941 */ /* 0x000fea0003800000 */
.L_x_607:
[----:B------:R-:W-:-:S06]  /*28fe0*/  UISETP.NE.AND UP0, UPT, UR37, 0x3, UPT ;  /* 0x000000032500788c */ /* 0x000fcc000bf05270 */
[----:B------:R-:W-:-:S13]  /*28ff0*/  PLOP3.LUT P0, PT, PT, PT, UP0, 0x80, 0x0 ;  /* 0x000000000000781c */ /* 0x000fda0003f0f008 */
[----:B------:R-:W-:Y:S05]  /*29000*/  @!P0 BRA `(.L_x_622) ;  /* 0x0000000000048947 */ /* 0x000fea0003800000 */
[----:B------:R-:W-:Y:S01]  /*29010*/  BPT.TRAP 0x1 ;  /* 0x000000040000795c */ /* 0x000fe20000300000 */
.L_x_622:
[----:B------:R-:W-:Y:S01]  /*29020*/  IMAD.U32 R4, RZ, RZ, UR39 ;  /* 0x00000027ff047e24 */ /* 0x000fe2000f8e00ff */
[----:B------:R-:W-:Y:S01]  /*29030*/  BSSY B0, `(.L_x_623) ;  /* 0x0000007000007945 */ /* 0x000fe20003800000 */
[----:B------:R-:W-:-:S03]  /*29040*/  IMAD R20, R0, 0x8, R18 ;  /* 0x0000000800147824 */ /* 0x000fc600078e0212 */
[----:B------:R-:W-:Y:S02]  /*29050*/  ISETP.NE.AND P1, PT, R4, 0x3, PT ;  /* 0x000000030400780c */ /* 0x000fe40003f25270 */
[----:B------:R-:W-:-:S04]  /*29060*/  LOP3.LUT R4, R3, 0x1, RZ, 0x3c, !PT ;  /* 0x0000000103047812 */ /* 0x000fc800078e3cff */
[----:B------:R-:W-:-:S04]  /*29070*/  SHF.L.U32 R4, R4, 0x1f, RZ ;  /* 0x0000001f04047819 */ /* 0x000fc800000006ff */
[----:B------:R-:W3:Y:S02]  /*29080*/  SYNCS.PHASECHK.TRANS64.TRYWAIT P0, [R20+URZ+0x29870], R4 ;  /* 0x02987004140075a7 */ /* 0x000ee4000800017f */
[----:B---3--:R-:W-:Y:S05]  /*29090*/  @!P0 BRA `(.L_x_624) ;  /* 0x0000005800e08947 */ /* 0x008fea0003800000 */
.L_x_816:
[----:B------:R-:W-:Y:S05]  /*290a0*/  BSYNC B0 ;  /* 0x0000000000007941 */ /* 0x000fea0003800000 */
.L_x_623:
[----:B------:R-:W-:Y:S05]  /*290b0*/  @!P1 BRA `(.L_x_625) ;  /* 0x0000000000049947 */ /* 0x000fea0003800000 */
[----:B------:R-:W-:Y:S01]  /*290c0*/  BPT.TRAP 0x1 ;  /* 0x000000040000795c */ /* 0x000fe20000300000 */
.L_x_625:
[----:B------:R-:W-:Y:S01]  /*290d0*/  SHF.L.U32 R3, R3, 0x1f, RZ ;  /* 0x0000001f03037819 */ /* 0x000fe200000006ff */
[----:B------:R-:W-:-:S03]  /*290e0*/  IMAD R12, R0, 0x5000, RZ ;  /* 0x00005000000c7824 */ /* 0x000fc600078e02ff */
[----:B------:R-:W4:Y:S02]  /*290f0*/  SYNCS.PHASECHK.TRANS64.TRYWAIT P0, [R20+URZ+0x29860], R3 ;  /* 0x02986003140075a7 */ /* 0x000f24000800017f */
[----:B----4-:R-:W-:Y:S05]  /*29100*/  @!P0 BRA `(.L_x_626) ;  /* 0x0000005800d88947 */ /* 0x010fea0003800000 */
.L_x_817:
[----:B------:R-:W5:Y:S04]  /*29110*/  LDL R0, [R1+0x30] ;  /* 0x0000300001007983 */ /* 0x000f680000100800 */
[----:B------:R-:W2:Y:S01]  /*29120*/  LDL R13, [R1+0x2c] ;  /* 0x00002c00010d7983 */ /* 0x000ea20000100800 */
[----:B------:R-:W-:Y:S05]  /*29130*/  WARPSYNC.ALL ;  /* 0x0000000000007948 */ /* 0x000fea0003800000 */
[----:B0-----:R-:W0:Y:S01]  /*29140*/  S2R R9, SR_TID.X ;  /* 0x0000000000097919 */ /* 0x001e220000002100 */
[----:B------:R-:W-:-:S02]  /*29150*/  MOV R14, 0x40 ;  /* 0x00000040000e7802 */ /* 0x000fc40000000f00 */
[----:B0-----:R-:W-:-:S04]  /*29160*/  LOP3.LUT P0, RZ, R9, 0x4, RZ, 0xc0, !PT ;  /* 0x0000000409ff7812 */ /* 0x001fc8000780c0ff */
[----:B------:R-:W-:Y:S02]  /*29170*/  SEL R14, R14, 0xffffffc0, !P0 ;  /* 0xffffffc00e0e7807 */ /* 0x000fe40004000000 */
[C---:B-----5:R-:W-:Y:S02]  /*29180*/  LOP3.LUT R0, R12.reuse, R0, RZ, 0xfc, !PT ;  /* 0x000000000c007212 */ /* 0x060fe400078efcff */
[----:B--2---:R-:W-:-:S03]  /*29190*/  LOP3.LUT R21, R12, R13, RZ, 0xfc, !PT ;  /* 0x0000000d0c157212 */ /* 0x004fc600078efcff */
[----:B------:R-:W-:-:S04]  /*291a0*/  IMAD.IADD R0, R18, 0x1, R0 ;  /* 0x0000000112007824 */ /* 0x000fc800078e0200 */
[----:B----4-:R-:W-:Y:S01]  /*291b0*/  IMAD.IADD R3, R14, 0x1, R0 ;  /* 0x000000010e037824 */ /* 0x010fe200078e0200 */
[----:B---3--:R-:W0:Y:S01]  /*291c0*/  LDSM.16.MT88.4 R4, [R0+0xa400] ;  /* 0x00a400000004783b */ /* 0x008e220000004200 */
        /* <DEDUP_REMOVED lines=68> */
.L_x_627:
[----:B------:R-:W3:Y:S01]  /*29610*/  S2R R0, SR_TID.X ;  /* 0x0000000000007919 */ /* 0x000ee20000002100 */
[----:B0-----:R0:W-:Y:S01]  /*29620*/  SYNCS.ARRIVE.TRANS64.A1T0 RZ, [R20+URZ+0x29850], RZ ;  /* 0x029850ff14ff79a7 */ /* 0x0011e2000810003f */
[----:B---3--:R-:W-:Y:S02]  /*29630*/  LOP3.LUT R3, R0, 0x7f, RZ, 0xc0, !PT ;  /* 0x0000007f00037812 */ /* 0x008fe400078ec0ff */
[----:B------:R-:W3:Y:S01]  /*29640*/  LDL R0, [R1+0x20] ;  /* 0x0000200001007983 */ /* 0x000ee20000100800 */
[----:B------:R-:W-:Y:S01]  /*29650*/  BAR.SYNC.DEFER_BLOCKING 0x2, 0x80 ;  /* 0x0082000000007b1d */ /* 0x000fe20000010000 */
[----:B------:R-:W-:-:S05]  /*29660*/  ISETP.NE.AND P0, PT, R3, RZ, PT ;  /* 0x000000ff0300720c */ /* 0x000fca0003f05270 */
[----:B------:R4:W5:Y:S08]  /*29670*/  LDL R3, [R1+0x18] ;  /* 0x0000180001037983 */ /* 0x0009700000100800 */
[----:B0-----:R-:W-:-:S05]  /*29680*/  @!P0 VIADD R20, R20, 0x29880 ;  /* 0x0002988014148836 */ /* 0x001fca0000000000 */
[----:B------:R-:W-:-:S04]  /*29690*/  @!P0 PRMT R20, RZ, 0x654, R20 ;  /* 0x00000654ff148816 */ /* 0x000fc80000000014 */
[----:B------:R4:W-:Y:S01]  /*296a0*/  @!P0 SYNCS.ARRIVE.TRANS64.RED.A1T0 RZ, [R20+URZ], RZ ;  /* 0x000000ff14ff89a7 */ /* 0x0009e2000810043f */
[C---:B---3--:R-:W-:Y:S01]  /*296b0*/  ISETP.GT.AND P0, PT, R2.reuse, R0, PT ;  /* 0x000000000200720c */ /* 0x048fe20003f04270 */
[----:B------:R-:W-:Y:S01]  /*296c0*/  IMAD.MOV.U32 R0, RZ, RZ, R19 ;  /* 0x000000ffff007224 */ /* 0x000fe200078e0013 */
[----:B------:R-:W-:-:S11]  /*296d0*/  IADD3 R2, R2, -0x1, RZ ;  /* 0xffffffff02027810 */ /* 0x000fd60007ffe0ff */
[----:B----4-:R-:W-:Y:S05]  /*296e0*/  @P0 BRA `(.L_x_628) ;  /* 0xfffffff000040947 */ /* 0x010fea000383ffff */
.L_x_606:
[----:B------:R-:W3:Y:S01]  /*296f0*/  S2R R4, SR_TID.X ;  /* 0x0000000000047919 */ /* 0x000ee20000002100 */
[----:B------:R-:W-:Y:S01]  /*29700*/  BSSY B0, `(.L_x_629) ;  /* 0x0000011000007945 */ /* 0x000fe20003800000 */
[----:B---3--:R-:W-:-:S04]  /*29710*/  LOP3.LUT R4, R4, 0x7f, RZ, 0xc0, !PT ;  /* 0x0000007f04047812 */ /* 0x008fc800078ec0ff */
[----:B------:R-:W-:-:S13]  /*29720*/  ISETP.NE.AND P0, PT, R4, RZ, PT ;  /* 0x000000ff0400720c */ /* 0x000fda0003f05270 */
[----:B------:R-:W-:Y:S05]  /*29730*/  @P0 BRA `(.L_x_630) ;  /* 0x0000000000340947 */ /* 0x000fea0003800000 */
[----:B------:R-:W3:Y:S01]  /*29740*/  S2R R2, SR_LANEID ;  /* 0x0000000000027919 */ /* 0x000ee20000000000 */
[----:B------:R-:W-:Y:S01]  /*29750*/  VOTEU.ANY UR4, UPT, PT ;  /* 0x0000000000047886 */ /* 0x000fe200038e0100 */
[----:B--2---:R-:W2:Y:S01]  /*29760*/  LDC.64 R4, c[0x0][0xc60] ;  /* 0x00031800ff047b82 */ /* 0x004ea20000000a00 */
[----:B----4-:R-:W3:Y:S02]  /*29770*/  FLO.U32 R0, UR4 ;  /* 0x0000000400007d00 */ /* 0x010ee400080e0000 */
[----:B---3--:R-:W-:-:S06]  /*29780*/  ISETP.EQ.U32.AND P1, PT, R0, R2, PT ;  /* 0x000000020000720c */ /* 0x008fcc0003f22070 */
[----:B------:R-:W2:Y:S07]  /*29790*/  POPC R2, UR4 ;  /* 0x0000000400027d09 */ /* 0x000eae0008000000 */
[----:B--2---:R-:W2:Y:S04]  /*297a0*/  @P1 ATOMG.E.ADD.STRONG.GPU PT, R2, desc[UR54][R4.64], R2 ;  /* 0x00000002040219a8 */ /* 0x004ea800081ee1f6 */
[----:B--2---:R2:W3:Y:S02]  /*297b0*/  SHFL.IDX PT, R2, R2, R0, 0x1f ;  /* 0x00001f0002027589 */ /* 0x0044e400000e0000 */
[----:B--2---:R-:W2:Y:S02]  /*297c0*/  S2R R0, SR_LTMASK ;  /* 0x0000000000007919 */ /* 0x004ea40000003900 */
[----:B--2---:R-:W-:-:S06]  /*297d0*/  LOP3.LUT R0, R0, UR4, RZ, 0xc0, !PT ;  /* 0x0000000400007c12 */ /* 0x004fcc000f8ec0ff */
[----:B------:R-:W3:Y:S02]  /*297e0*/  POPC R0, R0 ;  /* 0x0000000000007309 */ /* 0x000ee40000000000 */
[----:B---3--:R-:W-:-:S05]  /*297f0*/  IADD3 R0, R2, UR38, R0 ;  /* 0x0000002602007c10 */ /* 0x008fca000fffe000 */
[----:B------:R3:W-:Y:S02]  /*29800*/  STL [R1], R0 ;  /* 0x0000000001007387 */ /* 0x0007e40000100800 */
.L_x_630:
[----:B------:R-:W-:Y:S05]  /*29810*/  BSYNC B0 ;  /* 0x0000000000007941 */ /* 0x000fea0003800000 */
.L_x_629:
[----:B------:R-:W-:-:S06]  /*29820*/  UISETP.NE.AND UP0, UPT, UR37, 0x3, UPT ;  /* 0x000000032500788c */ /* 0x000fcc000bf05270 */
[----:B------:R-:W-:-:S13]  /*29830*/  PLOP3.LUT P1, PT, PT, PT, UP0, 0x80, 0x0 ;  /* 0x000000000000781c */ /* 0x000fda0003f2f008 */
[----:B------:R-:W-:Y:S05]  /*29840*/  @!P1 BRA `(.L_x_631) ;  /* 0x0000000000049947 */ /* 0x000fea0003800000 */
[----:B------:R-:W-:Y:S01]  /*29850*/  BPT.TRAP 0x1 ;  /* 0x000000040000795c */ /* 0x000fe20000300000 */
.L_x_631:
[----:B------:R-:W2:Y:S01]  /*29860*/  LDL R2, [R1+0x18] ;  /* 0x0000180001027983 */ /* 0x000ea20000100800 */
[----:B---34-:R-:W-:Y:S01]  /*29870*/  IMAD.U32 R0, RZ, RZ, UR39 ;  /* 0x00000027ff007e24 */ /* 0x018fe2000f8e00ff */
[----:B------:R-:W-:Y:S01]  /*29880*/  BSSY B0, `(.L_x_632) ;  /* 0x0000007000007945 */ /* 0x000fe20003800000 */
[----:B------:R-:W-:-:S03]  /*29890*/  IMAD R16, R19, 0x8, R18 ;  /* 0x0000000813107824 */ /* 0x000fc600078e0212 */
[----:B------:R-:W-:Y:S02]  /*298a0*/  ISETP.NE.AND P2, PT, R0, 0x3, PT ;  /* 0x000000030000780c */ /* 0x000fe40003f45270 */
[----:B--2---:R-:W-:-:S04]  /*298b0*/  LOP3.LUT R0, R2, 0x1, RZ, 0x3c, !PT ;  /* 0x0000000102007812 */ /* 0x004fc800078e3cff */
[----:B------:R-:W-:-:S04]  /*298c0*/  SHF.L.U32 R0, R0, 0x1f, RZ ;  /* 0x0000001f00007819 */ /* 0x000fc800000006ff */
[----:B------:R-:W2:Y:S02]  /*298d0*/  SYNCS.PHASECHK.TRANS64.TRYWAIT P1, [R16+URZ+0x29870], R0 ;  /* 0x02987000100075a7 */ /* 0x000ea4000802017f */
[----:B--2---:R-:W-:Y:S05]  /*298e0*/  @!P1 BRA `(.L_x_633) ;  /* 0x0000005000f49947 */ /* 0x004fea0003800000 */
.L_x_818:
[----:B------:R-:W-:Y:S05]  /*298f0*/  BSYNC B0 ;  /* 0x0000000000007941 */ /* 0x000fea0003800000 */
.L_x_632:
[----:B------:R-:W-:Y:S05]  /*29900*/  @!P2 BRA `(.L_x_634) ;  /* 0x000000000004a947 */ /* 0x000fea0003800000 */
[----:B------:R-:W-:Y:S01]  /*29910*/  BPT.TRAP 0x1 ;  /* 0x000000040000795c */ /* 0x000fe20000300000 */
.L_x_634:
[----:B--2---:R-:W2:Y:S02]  /*29920*/  LDL R0, [R1+0x18] ;  /* 0x0000180001007983 */ /* 0x004ea40000100800 */
[----:B--2---:R-:W-:-:S04]  /*29930*/  SHF.L.U32 R0, R0, 0x1f, RZ ;  /* 0x0000001f00007819 */ /* 0x004fc800000006ff */
[----:B------:R-:W2:Y:S02]  /*29940*/  SYNCS.PHASECHK.TRANS64.TRYWAIT P1, [R16+URZ+0x29860], R0 ;  /* 0x02986000100075a7 */ /* 0x000ea4000802017f */
[----:B--2---:R-:W-:Y:S05]  /*29950*/  @!P1 BRA `(.L_x_635) ;  /* 0x0000005000ec9947 */ /* 0x004fea0003800000 */
.L_x_819:
[----:B------:R-:W3:Y:S04]  /*29960*/  LDL R2, [R1+0x30] ;  /* 0x0000300001027983 */ /* 0x000ee80000100800 */
[----:B------:R-:W4:Y:S01]  /*29970*/  LDL R12, [R1+0x2c] ;  /* 0x00002c00010c7983 */ /* 0x000f220000100800 */
[----:B--2---:R-:W-:Y:S01]  /*29980*/  IMAD R0, R19, 0x5000, RZ ;  /* 0x0000500013007824 */ /* 0x004fe200078e02ff */
[----:B------:R-:W-:Y:S05]  /*29990*/  WARPSYNC.ALL ;  /* 0x0000000000007948 */ /* 0x000fea0003800000 */
[----:B-----5:R-:W2:Y:S02]  /*299a0*/  S2R R3, SR_TID.X ;  /* 0x0000000000037919 */ /* 0x020ea40000002100 */
[----:B--2---:R-:W-:Y:S01]  /*299b0*/  LOP3.LUT P1, RZ, R3, 0x4, RZ, 0xc0, !PT ;  /* 0x0000000403ff7812 */ /* 0x004fe2000782c0ff */
[----:B------:R-:W-:-:S05]  /*299c0*/  IMAD.MOV.U32 R3, RZ, RZ, 0x40 ;  /* 0x00000040ff037424 */ /* 0x000fca00078e00ff */
[----:B------:R-:W-:Y:S02]  /*299d0*/  SEL R3, R3, 0xffffffc0, !P1 ;  /* 0xffffffc003037807 */ /* 0x000fe40004800000 */
[----:B---3--:R-:W-:-:S04]  /*299e0*/  LOP3.LUT R2, R0, R2, RZ, 0xfc, !PT ;  /* 0x0000000200027212 */ /* 0x008fc800078efcff */
[----:B------:R-:W-:Y:S02]  /*299f0*/  IADD3 R2, R18, R2, RZ ;  /* 0x0000000212027210 */ /* 0x000fe40007ffe0ff */
[----:B----4-:R-:W-:-:S03]  /*29a00*/  LOP3.LUT R0, R0, R12, RZ, 0xfc, !PT ;  /* 0x0000000c00007212 */ /* 0x010fc600078efcff */
[----:B0-----:R-:W0:Y:S01]  /*29a10*/  LDSM.16.MT88.4 R4, [R2+0xa400] ;  /* 0x00a400000204783b */ /* 0x001e220000004200 */
[----:B------:R-:W-:Y:S02]  /*29a20*/  IMAD.IADD R3, R3, 0x1, R2 ;  /* 0x0000000103037824 */ /* 0x000fe400078e0202 */
[----:B------:R-:W-:Y:S01]  /*29a30*/  IMAD.IADD R0, R18, 0x1, R0 ;  /* 0x0000000112007824 */ /* 0x000fe200078e0200 */
[C-C-:B0-----:R-:W-:Y:S02]  /*29a40*/  PRMT R8, R4.reuse, 0x6420, R5.reuse ;  /* 0x0000642004087816 */ /* 0x141fe40000000005 */
[----:B------:R-:W-:Y:S02]  /*29a50*/  PRMT R9, R4, 0x7531, R5 ;  /* 0x0000753104097816 */ /* 0x000fe40000000005 */
[C-C-:B------:R-:W-:Y:S02]  /*29a60*/  PRMT R10, R6.reuse, 0x6420, R7.reuse ;  /* 0x00006420060a7816 */ /* 0x140fe40000000007 */
[----:B------:R-:W-:-:S02]  /*29a70*/  PRMT R11, R6, 0x7531, R7 ;  /* 0x00007531060b7816 */ /* 0x000fc40000000007 */
[----:B------:R-:W0:Y:S04]  /*29a80*/  LDSM.16.MT88.4 R4, [R3+0xa400] ;  /* 0x00a400000304783b */ /* 0x000e280000004200 */
[----:B------:R0:W-:Y:S02]  /*29a90*/  STSM.16.M88.4 [R0+0x400], R8 ;  /* 0x0004000800007844 */ /* 0x0001e40000000200 */
        /* <DEDUP_REMOVED lines=61> */
.L_x_636:
[----:B------:R-:W3:Y:S01]  /*29e70*/  LDL.LU R2, [R1+0x18] ;  /* 0x0000180001027983 */ /* 0x000ee20000300800 */
[----:B0-----:R0:W-:Y:S01]  /*29e80*/  SYNCS.ARRIVE.TRANS64.A1T0 RZ, [R16+URZ+0x29850], RZ ;  /* 0x029850ff10ff79a7 */ /* 0x0011e2000810003f */
[----:B------:R-:W-:Y:S01]  /*29e90*/  VIADD R19, R19, 0x1 ;  /* 0x0000000113137836 */ /* 0x000fe20000000000 */
[----:B0-----:R-:W-:-:S04]  /*29ea0*/  @!P0 IADD3 R16, R16, 0x29880, RZ ;  /* 0x0002988010108810 */ /* 0x001fc80007ffe0ff */
[----:B------:R-:W-:Y:S01]  /*29eb0*/  @!P0 PRMT R16, RZ, 0x654, R16 ;  /* 0x00000654ff108816 */ /* 0x000fe20000000010 */
[----:B------:R-:W-:Y:S06]  /*29ec0*/  BAR.SYNC.DEFER_BLOCKING 0x2, 0x80 ;  /* 0x0082000000007b1d */ /* 0x000fec0000010000 */
[----:B------:R0:W-:Y:S01]  /*29ed0*/  @!P0 SYNCS.ARRIVE.TRANS64.RED.A1T0 RZ, [R16+URZ], RZ ;  /* 0x000000ff10ff89a7 */ /* 0x0001e2000810043f */
[----:B------:R-:W-:-:S04]  /*29ee0*/  ISETP.NE.AND P0, PT, R19, 0x2, PT ;  /* 0x000000021300780c */ /* 0x000fc80003f05270 */
[----:B--2---:R-:W-:Y:S02]  /*29ef0*/  SEL R0, RZ, 0x1, P0 ;  /* 0x00000001ff007807 */ /* 0x004fe40000000000 */
[----:B------:R-:W-:Y:S02]  /*29f00*/  SEL R19, R19, RZ, P0 ;  /* 0x000000ff13137207 */ /* 0x000fe40000000000 */
[----:B---3--:R-:W-:-:S05]  /*29f10*/  LOP3.LUT R2, R2, R0, RZ, 0x3c, !PT ;  /* 0x0000000002027212 */ /* 0x008fca00078e3cff */
[----:B------:R0:W-:Y:S02]  /*29f20*/  STL [R1+0x18], R2 ;  /* 0x0000180201007387 */ /* 0x0001e40000100800 */
.L_x_581:
[----:B--2---:R-:W2:Y:S02]  /*29f30*/  LDL R0, [R1+0x10] ;  /* 0x0000100001007983 */ /* 0x004ea40000100800 */
[----:B--2---:R-:W-:-:S13]  /*29f40*/  LOP3.LUT P0, RZ, R0, 0x2, RZ, 0xc0, !PT ;  /* 0x0000000200ff7812 */ /* 0x004fda000780c0ff */
[----:B------:R-:W-:Y:S05]  /*29f50*/  @!P0 BRA `(.L_x_637) ;  /* 0x00000000002c8947 */ /* 0x000fea0003800000 */
[----:B------:R-:W-:Y:S05]  /*29f60*/  WARPSYNC.ALL ;  /* 0x0000000000007948 */ /* 0x000fea0003800000 */
[----:B------:R-:W2:Y:S08]  /*29f70*/  S2UR UR5, SR_CgaCtaId ;  /* 0x00000000000579c3 */ /* 0x000eb00000008800 */
[----:B------:R-:W-:Y:S06]  /*29f80*/  BAR.SYNC.DEFER_BLOCKING 0x5, 0x180 ;  /* 0x0146000000007b1d */ /* 0x000fec0000010000 */
[----:B------:R-:W-:-:S02]  /*29f90*/  UMOV UR4, 0x400 ;  /* 0x0000040000047882 */ /* 0x000fc40000000000 */
[----:B--2---:R-:W-:-:S06]  /*29fa0*/  ULEA UR4, UR5, UR4, 0x18 ;  /* 0x0000000405047291 */ /* 0x004fcc000f8ec03f */
[----:B------:R-:W-:-:S05]  /*29fb0*/  IMAD.U32 R18, RZ, RZ, UR4 ;  /* 0x00000004ff127e24 */ /* 0x000fca000f8e00ff */
[----:B01----:R-:W0:Y:S04]  /*29fc0*/  LDS.128 R4, [R18+0x298d0] ;  /* 0x0298d00012047984 */ /* 0x003e280000000c00 */
[----:B0-----:R1:W-:Y:S04]  /*29fd0*/  STL.64 [R1], R4 ;  /* 0x0000000401007387 */ /* 0x0013e80000100a00 */
[----:B------:R1:W-:Y:S01]  /*29fe0*/  STL.64 [R1+0x8], R6 ;  /* 0x0000080601007387 */ /* 0x0003e20000100a00 */
[----:B------:R-:W-:Y:S06]  /*29ff0*/  BAR.ARV 0x4, 0x180 ;  /* 0x0106000000007b1d */ /* 0x000fec0000002000 */
[----:B------:R-:W-:Y:S05]  /*2a000*/  BRA `(.L_x_638) ;  /* 0x0000000c00247947 */ /* 0x000fea0003800000 */
.L_x_637:
[----:B------:R-:W0:Y:S01]  /*2a010*/  S2R R0, SR_TID.X ;  /* 0x0000000000007919 */ /* 0x000e220000002100 */
[----:B------:R-:W-:Y:S01]  /*2a020*/  UMOV UR4, 0xffffffff ;  /* 0xffffffff00047882 */ /* 0x000fe20000000000 */
[----:B0-----:R-:W-:-:S04]  /*2a030*/  LOP3.LUT R16, R0, 0x1f, RZ, 0xc0, !PT ;  /* 0x0000001f00107812 */ /* 0x001fc800078ec0ff */
[----:B------:R-:W-:Y:S01]  /*2a040*/  ISETP.NE.AND P0, PT, R16, 0x1f, PT ;  /* 0x0000001f1000780c */ /* 0x000fe20003f05270 */
[----:B------:R-:W-:-:S12]  /*2a050*/  BRA.DIV UR4, `(.L_x_639) ;  /* 0x0000004e04407947 */ /* 0x000fd8000b800000 */
[----:B------:R-:W2:Y:S01]  /*2a060*/  LDL.LU R2, [R1] ;  /* 0x0000000001027983 */ /* 0x000ea20000300800 */
[----:B------:R-:W-:-:S03]  /*2a070*/  ULDC UR4, c[0x0][0xc3c] ;  /* 0x00030f0000047ab9 */ /* 0x000fc60000000800 */
[----:B------:R-:W3:Y:S01]  /*2a080*/  LDL R7, [R1+0xc] ;  /* 0x00000c0001077983 */ /* 0x000ee20000100800 */
[----:B--2---:R-:W-:Y:S01]  /*2a090*/  MOV R10, R2 ;  /* 0x00000002000a7202 */ /* 0x004fe20000000f00 */
[----:B---3--:R-:W-:-:S05]  /*2a0a0*/  IMAD.IADD R0, R7, 0x1, R16 ;  /* 0x0000000107007824 */ /* 0x008fca00078e0210 */
[----:B------:R-:W-:-:S13]  /*2a0b0*/  ISETP.GE.OR P1, PT, R0, UR4, !P0 ;  /* 0x0000000400007c0c */ /* 0x000fda000c726670 */
[----:B------:R-:W0:Y:S08]  /*2a0c0*/  @!P1 LDC.64 R2, c[0x0][0xc80] ;  /* 0x00032000ff029b82 */ /* 0x000e300000000a00 */
[----:B-1----:R-:W1:Y:S01]  /*2a0d0*/  @!P1 LDC.64 R6, c[0x0][0xc78] ;  /* 0x00031e00ff069b82 */ /* 0x002e620000000a00 */
[----:B0-----:R-:W-:-:S05]  /*2a0e0*/  @!P1 IMAD.WIDE R2, R0, 0x4, R2 ;  /* 0x0000000400029825 */ /* 0x001fca00078e0202 */
[----:B------:R1:W2:Y:S02]  /*2a0f0*/  @!P1 LDG.E R8, desc[UR54][R2.64] ;  /* 0x0000003602089981 */ /* 0x0002a4000c1e1900 */
[----:B-1----:R-:W-:-:S06]  /*2a100*/  @!P1 IMAD.WIDE R2, R0, 0x4, R6 ;  /* 0x0000000400029825 */ /* 0x002fcc00078e0206 */
[----:B------:R-:W3:Y:S01]  /*2a110*/  @!P1 LDG.E R2, desc[UR54][R2.64] ;  /* 0x0000003602029981 */ /* 0x000ee2000c1e1900 */
[----:B------:R-:W-:Y:S01]  /*2a120*/  IMAD.MOV.U32 R6, RZ, RZ, RZ ;  /* 0x000000ffff067224 */ /* 0x000fe200078e00ff */
[C---:B------:R-:W-:Y:S01]  /*2a130*/  ISETP.GE.U32.AND P2, PT, R16.reuse, 0x2, PT ;  /* 0x000000021000780c */ /* 0x040fe20003f46070 */
[----:B------:R-:W-:Y:S01]  /*2a140*/  IMAD.MOV.U32 R4, RZ, RZ, RZ ;  /* 0x000000ffff047224 */ /* 0x000fe200078e00ff */
[C---:B------:R-:W-:Y:S01]  /*2a150*/  ISETP.GE.U32.AND P3, PT, R16.reuse, 0x4, PT ;  /* 0x000000041000780c */ /* 0x040fe20003f66070 */
[----:B------:R-:W-:Y:S01]  /*2a160*/  SHFL.IDX PT, R5, R10, RZ, 0x1f ;  /* 0x00001fff0a057589 */ /* 0x000fe200000e0000 */
[C---:B------:R-:W-:Y:S02]  /*2a170*/  ISETP.GE.U32.AND P4, PT, R16.reuse, 0x8, PT ;  /* 0x000000081000780c */ /* 0x040fe40003f86070 */
[----:B------:R-:W-:Y:S01]  /*2a180*/  ISETP.GE.U32.AND P5, PT, R16, 0x10, PT ;  /* 0x000000101000780c */ /* 0x000fe20003fa6070 */
[----:B------:R-:W-:Y:S01]  /*2a190*/  SHFL.IDX PT, R0, R10, 0x1, 0x1f ;  /* 0x00201f000a007f89 */ /* 0x000fe200000e0000 */
[----:B--2---:R-:W-:-:S02]  /*2a1a0*/  @!P1 IMAD.MOV.U32 R4, RZ, RZ, R8 ;  /* 0x000000ffff049224 */ /* 0x004fc400078e0008 */
[----:B------:R-:W-:Y:S01]  /*2a1b0*/  IMAD.MOV.U32 R8, RZ, RZ, RZ ;  /* 0x000000ffff087224 */ /* 0x000fe200078e00ff */
[----:B---3--:R-:W-:Y:S02]  /*2a1c0*/  @!P1 MOV R6, R2 ;  /* 0x0000000200069202 */ /* 0x008fe40000000f00 */
[----:B------:R-:W-:-:S03]  /*2a1d0*/  ISETP.NE.AND P1, PT, R16, RZ, PT ;  /* 0x000000ff1000720c */ /* 0x000fc60003f25270 */
[----:B------:R-:W-:-:S05]  /*2a1e0*/  IMAD R2, R6, R4, RZ ;  /* 0x0000000406027224 */ /* 0x000fca00078e02ff */
        /* <DEDUP_REMOVED lines=15> */
[----:B------:R0:W1:Y:S02]  /*2a2e0*/  SHFL.IDX PT, R9, R3, 0x1f, 0x1f ;  /* 0x03e01f0003097f89 */ /* 0x00006400000e0000 */
.L_x_829:
[----:B------:R-:W-:Y:S01]  /*2a2f0*/  ULDC UR4, c[0x0][0xc38] ;  /* 0x00030e0000047ab9 */ /* 0x000fe20000000800 */
[----:B------:R-:W-:Y:S02]  /*2a300*/  IMAD.MOV.U32 R7, RZ, RZ, R3 ;  /* 0x000000ffff077224 */ /* 0x000fe400078e0003 */
[----:B------:R-:W-:-:S04]  /*2a310*/  IMAD.U32 R2, RZ, RZ, UR4 ;  /* 0x00000004ff027e24 */ /* 0x000fc8000f8e00ff */
[----:B-1----:R-:W-:-:S05]  /*2a320*/  IMAD R9, R9, R2, RZ ;  /* 0x0000000209097224 */ /* 0x002fca00078e02ff */
[----:B------:R-:W-:-:S04]  /*2a330*/  IADD3 R0, R0, R9, RZ ;  /* 0x0000000900007210 */ /* 0x000fc80007ffe0ff */
[----:B------:R-:W-:-:S13]  /*2a340*/  ISETP.GT.AND P6, PT, R0, R5, PT ;  /* 0x000000050000720c */ /* 0x000fda0003fc4270 */
[----:B------:R-:W-:Y:S05]  /*2a350*/  @P6 BRA `(.L_x_640) ;  /* 0x0000000000ac6947 */ /* 0x000fea0003800000 */
.L_x_643:
[----:B0-----:R-:W2:Y:S01]  /*2a360*/  LDL.LU R3, [R1+0xc] ;  /* 0x00000c0001037983 */ /* 0x001ea20000300800 */
[----:B------:R-:W0:Y:S01]  /*2a370*/  LDC R2, c[0x0][0xc3c] ;  /* 0x00030f00ff027b82 */ /* 0x000e220000000800 */
[----:B--2---:R-:W-:-:S05]  /*2a380*/  VIADD R3, R3, 0x1f ;  /* 0x0000001f03037836 */ /* 0x004fca0000000000 */
[----:B0-----:R-:W-:-:S13]  /*2a390*/  ISETP.GE.AND P6, PT, R3, R2, PT ;  /* 0x000000020300720c */ /* 0x001fda0003fc6270 */
[----:B------:R-:W-:Y:S05]  /*2a3a0*/  @P6 BRA `(.L_x_641) ;  /* 0x0000000400d46947 */ /* 0x000fea0003800000 */
[----:B------:R-:W0:Y:S01]  /*2a3b0*/  S2R R4, SR_TID.X ;  /* 0x0000000000047919 */ /* 0x000e220000002100 */
[----:B------:R1:W-:Y:S01]  /*2a3c0*/  STL [R1+0xc], R3 ;  /* 0x00000c0301007387 */ /* 0x0003e20000100800 */
[----:B0-----:R-:W-:-:S05]  /*2a3d0*/  LOP3.LUT R4, R4, 0x1f, RZ, 0xc0, !PT ;  /* 0x0000001f04047812 */ /* 0x001fca00078ec0ff */
[----:B------:R-:W-:Y:S01]  /*2a3e0*/  IMAD.IADD R6, R3, 0x1, R4 ;  /* 0x0000000103067824 */ /* 0x000fe200078e0204 */
[----:B------:R-:W-:-:S04]  /*2a3f0*/  MOV R4, RZ ;  /* 0x000000ff00047202 */ /* 0x000fc80000000f00 */
[----:B------:R-:W-:-:S13]  /*2a400*/  ISETP.GE.OR P6, PT, R6, R2, !P0 ;  /* 0x000000020600720c */ /* 0x000fda00047c6670 */
[----:B-1----:R-:W0:Y:S02]  /*2a410*/  @!P6 LDC.64 R2, c[0x0][0xc80] ;  /* 0x00032000ff02eb82 */ /* 0x002e240000000a00 */
[----:B0-----:R-:W-:-:S05]  /*2a420*/  @!P6 IMAD.WIDE R2, R6, 0x4, R2 ;  /* 0x000000040602e825 */ /* 0x001fca00078e0202 */
[----:B------:R0:W2:Y:S02]  /*2a430*/  @!P6 LDG.E R4, desc[UR54][R2.64] ;  /* 0x000000360204e981 */ /* 0x0000a4000c1e1900 */
[----:B0-----:R-:W0:Y:S02]  /*2a440*/  @!P6 LDC.64 R2, c[0x0][0xc78] ;  /* 0x00031e00ff02eb82 */ /* 0x001e240000000a00 */
[----:B0-----:R-:W-:-:S04]  /*2a450*/  @!P6 IMAD.WIDE R2, R6, 0x4, R2 ;  /* 0x000000040602e825 */ /* 0x001fc800078e0202 */
[----:B------:R-:W-:-:S06]  /*2a460*/  IMAD.MOV.U32 R6, RZ, RZ, RZ ;  /* 0x000000ffff067224 */ /* 0x000fcc00078e00ff */
[----:B------:R-:W2:Y:S01]  /*2a470*/  @!P6 LDG.E R6, desc[UR54][R2.64] ;  /* 0x000000360206e981 */ /* 0x000ea2000c1e1900 */
[----:B------:R-:W-:Y:S01]  /*2a480*/  UMOV UR4, 0xffffffff ;  /* 0xffffffff00047882 */ /* 0x000fe20000000000 */
[----:B--2---:R-:W-:Y:S02]  /*2a490*/  IMAD R2, R6, R4, RZ ;  /* 0x0000000406027224 */ /* 0x004fe400078e02ff */
[----:B------:R-:W-:Y:S05]  /*2a4a0*/  BRA.DIV UR4, `(.L_x_642) ;  /* 0x0000004e048c7947 */ /* 0x000fea000b800000 */
        /* <DEDUP_REMOVED lines=15> */
[----:B------:R0:W1:Y:S02]  /*2a5a0*/  SHFL.IDX PT, R9, R7, 0x1f, 0x1f ;  /* 0x03e01f0007097f89 */ /* 0x00006400000e0000 */
.L_x_837:
[----:B------:R-:W-:Y:S02]  /*2a5b0*/  ULDC UR4, c[0x0][0xc38] ;  /* 0x00030e0000047ab9 */ /* 0x000fe40000000800 */
[----:B------:R-:W-:-:S04]  /*2a5c0*/  IMAD.U32 R2, RZ, RZ, UR4 ;  /* 0x00000004ff027e24 */ /* 0x000fc8000f8e00ff */
[----:B-1----:R-:W-:-:S05]  /*2a5d0*/  IMAD R9, R9, R2, RZ ;  /* 0x0000000209097224 */ /* 0x002fca00078e02ff */
[----:B------:R-:W-:-:S04]  /*2a5e0*/  IADD3 R0, R9, R0, RZ ;  /* 0x0000000009007210 */ /* 0x000fc80007ffe0ff */
[----:B------:R-:W-:-:S13]  /*2a5f0*/  ISETP.GT.AND P6, PT, R0, R5, PT ;  /* 0x000000050000720c */ /* 0x000fda0003fc4270 */
[----:B------:R-:W-:Y:S05]  /*2a600*/  @!P6 BRA `(.L_x_643) ;  /* 0xfffffffc0054e947 */ /* 0x000fea000383ffff */
.L_x_640:
[----:B------:R-:W-:Y:S01]  /*2a610*/  IMAD.IADD R9, R0, 0x1, -R9 ;  /* 0x0000000100097824 */ /* 0x000fe200078e0a09 */
[----:B------:R-:W-:-:S03]  /*2a620*/  UMOV UR4, 0xffffffff ;  /* 0xffffffff00047882 */ /* 0x000fc60000000000 */
[----:B------:R-:W-:-:S05]  /*2a630*/  IMAD R0, R7, R2, R9 ;  /* 0x0000000207007224 */ /* 0x000fca00078e0209 */
[----:B------:R-:W-:Y:S01]  /*2a640*/  ISETP.GT.AND P6, PT, R0, R5, PT ;  /* 0x000000050000720c */ /* 0x000fe20003fc4270 */
[----:B------:R-:W-:-:S12]  /*2a650*/  BRA.DIV UR4, `(.L_x_644) ;  /* 0x0000004e04f87947 */ /* 0x000fd8000b800000 */
[----:B0-----:R-:W-:-:S04]  /*2a660*/  VOTE.ANY R3, PT, !P6 ;  /* 0x0000000000037806 */ /* 0x001fc800070e0100 */
[----:B------:R-:W0:Y:S02]  /*2a670*/  POPC R0, R3 ;  /* 0x0000000300007309 */ /* 0x000e240000000000 */
[----:B0-----:R0:W1:Y:S04]  /*2a680*/  SHFL.IDX PT, R4, R4, R0, 0x1f ;  /* 0x00001f0004047589 */ /* 0x00106800000e0000 */
[----:B------:R0:W2:Y:S02]  /*2a690*/  SHFL.IDX PT, R6, R6, R0, 0x1f ;  /* 0x00001f0006067589 */ /* 0x0000a400000e0000 */
.L_x_842:
[----:B------:R-:W-:-:S13]  /*2a6a0*/  ISETP.NE.AND P0, PT, R3, RZ, PT ;  /* 0x000000ff0300720c */ /* 0x000fda0003f05270 */
[----:B------:R-:W-:Y:S05]  /*2a6b0*/  @!P0 BRA `(.L_x_645) ;  /* 0x0000000000148947 */ /* 0x000fea0003800000 */
[----:B------:R-:W-:Y:S01]  /*2a6c0*/  UMOV UR4, 0xffffffff ;  /* 0xffffffff00047882 */ /* 0x000fe20000000000 */
[----:B------:R-:W-:Y:S02]  /*2a6d0*/  VIADD R12, R0, 0xffffffff ;  /* 0xffffffff000c7836 */ /* 0x000fe40000000000 */
[----:B------:R-:W-:Y:S05]  /*2a6e0*/  BRA.DIV UR4, `(.L_x_646) ;  /* 0x0000005204307947 */ /* 0x000fea000b800000 */
[----:B------:R3:W4:Y:S02]  /*2a6f0*/  SHFL.IDX PT, R7, R7, R12, 0x1f ;  /* 0x00001f0c07077589 */ /* 0x00072400000e0000 */
.L_x_845:
[----:B----4-:R-:W-:-:S07]  /*2a700*/  IMAD.MOV.U32 R8, RZ, RZ, R7 ;  /* 0x000000ffff087224 */ /* 0x010fce00078e0007 */
.L_x_645:
[----:B------:R-:W4:Y:S01]  /*2a710*/  LDL.LU R10, [R1+0xc] ;  /* 0x00000c00010a7983 */ /* 0x000f220000300800 */
[----:B-1----:R-:W-:Y:S01]  /*2a720*/  IABS R7, R4 ;  /* 0x0000000400077213 */ /* 0x002fe20000000000 */
[----:B------:R-:W-:-:S03]  /*2a730*/  IMAD R8, R8, R2, R9 ;  /* 0x0000000208087224 */ /* 0x000fc600078e0209 */
[----:B------:R-:W1:Y:S02]  /*2a740*/  I2F.RP R2, R7 ;  /* 0x0000000700027306 */ /* 0x000e640000209400 */
[----:B------:R5:W-:Y:S02]  /*2a750*/  STL [R1], R8 ;  /* 0x0000000801007387 */ /* 0x000be40000100800 */
[----:B-----5:R-:W-:-:S04]  /*2a760*/  IMAD.IADD R8, R5, 0x1, -R8 ;  /* 0x0000000105087824 */ /* 0x020fc800078e0a08 */
[----:B-1----:R-:W1:Y:S02]  /*2a770*/  MUFU.RCP R2, R2 ;  /* 0x0000000200027308 */ /* 0x002e640000001000 */
[----:B-1----:R-:W-:-:S06]  /*2a780*/  IADD3 R2, R2, 0xffffffe, RZ ;  /* 0x0ffffffe02027810 */ /* 0x002fcc0007ffe0ff */
[----:B------:R-:W1:Y:S02]  /*2a790*/  F2I.FTZ.U32.TRUNC.NTZ R3, R2 ;  /* 0x0000000200037305 */ /* 0x000e64000021f000 */
[----:B-1----:R-:W-:-:S04]  /*2a7a0*/  IMAD.MOV R2, RZ, RZ, -R3 ;  /* 0x000000ffff027224 */ /* 0x002fc800078e0a03 */
[----:B------:R-:W-:Y:S02]  /*2a7b0*/  IMAD R9, R2, R7, RZ ;  /* 0x0000000702097224 */ /* 0x000fe400078e02ff */
[----:B------:R-:W-:-:S04]  /*2a7c0*/  IMAD.MOV.U32 R2, RZ, RZ, RZ ;  /* 0x000000ffff027224 */ /* 0x000fc800078e00ff */
[----:B------:R-:W-:Y:S01]  /*2a7d0*/  IMAD.HI.U32 R9, R3, R9, R2 ;  /* 0x0000000903097227 */ /* 0x000fe200078e0002 */
[----:B------:R-:W-:Y:S02]  /*2a7e0*/  IABS R3, R4 ;  /* 0x0000000400037213 */ /* 0x000fe40000000000 */
[----:B------:R-:W-:Y:S02]  /*2a7f0*/  IABS R2, R8 ;  /* 0x0000000800027213 */ /* 0x000fe40000000000 */
[----:B------:R-:W-:-:S03]  /*2a800*/  IADD3 R3, RZ, -R3, RZ ;  /* 0x80000003ff037210 */ /* 0x000fc60007ffe0ff */
        /* <DEDUP_REMOVED lines=8> */
[----:B------:R-:W1:Y:S07]  /*2a890*/  I2F.RP R2, R7 ;  /* 0x0000000700027306 */ /* 0x000e6e0000209400 */
[----:B------:R-:W-:Y:S01]  /*2a8a0*/  @P0 VIADD R5, R5, 0x1 ;  /* 0x0000000105050836 */ /* 0x000fe20000000000 */
[----:B-1----:R-:W1:Y:S02]  /*2a8b0*/  MUFU.RCP R2, R2 ;  /* 0x0000000200027308 */ /* 0x002e640000001000 */
[----:B-1----:R-:W-:-:S06]  /*2a8c0*/  VIADD R2, R2, 0xffffffe ;  /* 0x0ffffffe02027836 */ /* 0x002fcc0000000000 */
[----:B------:R-:W1:Y:S02]  /*2a8d0*/  F2I.FTZ.U32.TRUNC.NTZ R3, R2 ;  /* 0x0000000200037305 */ /* 0x000e64000021f000 */
[----:B-1----:R-:W-:-:S04]  /*2a8e0*/  IMAD.MOV R2, RZ, RZ, -R3 ;  /* 0x000000ffff027224 */ /* 0x002fc800078e0a03 */
[----:B------:R-:W-:Y:S01]  /*2a8f0*/  IMAD R9, R2, R7, RZ ;  /* 0x0000000702097224 */ /* 0x000fe200078e02ff */
[----:B------:R-:W-:-:S05]  /*2a900*/  MOV R2, RZ ;  /* 0x000000ff00027202 */ /* 0x000fca0000000f00 */
[----:B------:R-:W-:Y:S01]  /*2a910*/  IMAD.HI.U32 R2, R3, R9, R2 ;  /* 0x0000000903027227 */ /* 0x000fe200078e0002 */
[----:B------:R-:W-:Y:S02]  /*2a920*/  LOP3.LUT R3, R8, R4, RZ, 0x3c, !PT ;  /* 0x0000000408037212 */ /* 0x000fe400078e3cff */
[----:B------:R-:W-:Y:S02]  /*2a930*/  IABS R9, R6 ;  /* 0x0000000600097213 */ /* 0x000fe40000000000 */
[----:B------:R-:W-:Y:S02]  /*2a940*/  ISETP.GE.AND P2, PT, R3, RZ, PT ;  /* 0x000000ff0300720c */ /* 0x000fe40003f46270 */
[----:B------:R-:W-:-:S11]  /*2a950*/  IADD3 R9, RZ, -R9, RZ ;  /* 0x80000009ff097210 */ /* 0x000fd60007ffe0ff */
[----:B------:R-:W-:Y:S01]  /*2a960*/  @!P2 IMAD.MOV R5, RZ, RZ, -R5 ;  /* 0x000000ffff05a224 */ /* 0x000fe200078e0a05 */
[----:B------:R-:W-:-:S04]  /*2a970*/  @!P1 LOP3.LUT R5, RZ, R4, RZ, 0x33, !PT ;  /* 0x00000004ff059212 */ /* 0x000fc800078e33ff */
[-C--:B------:R-:W-:Y:S01]  /*2a980*/  IABS R3, R5.reuse ;  /* 0x0000000500037213 */ /* 0x080fe20000000000 */
[----:B------:R-:W-:-:S04]  /*2a990*/  IMAD R4, R4, R5, RZ ;  /* 0x0000000504047224 */ /* 0x000fc800078e02ff */
[----:B------:R-:W-:Y:S01]  /*2a9a0*/  IMAD.HI.U32 R2, R2, R3, RZ ;  /* 0x0000000302027227 */ /* 0x000fe200078e00ff */
[----:B------:R-:W-:-:S03]  /*2a9b0*/  IADD3 R4, R8, -R4, RZ ;  /* 0x8000000408047210 */ /* 0x000fc60007ffe0ff */
[----:B------:R-:W-:-:S05]  /*2a9c0*/  IMAD R3, R2, R9, R3 ;  /* 0x0000000902037224 */ /* 0x000fca00078e0203 */
        /* <DEDUP_REMOVED lines=8> */
[----:B------:R-:W-:Y:S02]  /*2aa50*/  @!P2 IADD3 R2, -R2, RZ, RZ ;  /* 0x000000ff0202a210 */ /* 0x000fe40007ffe1ff */
[----:B------:R-:W-:-:S05]  /*2aa60*/  @!P1 LOP3.LUT R2, RZ, R6, RZ, 0x33, !PT ;  /* 0x00000006ff029212 */ /* 0x000fca00078e33ff */
[--C-:B------:R-:W-:Y:S02]  /*2aa70*/  IMAD.MOV R3, RZ, RZ, -R2.reuse ;  /* 0x000000ffff037224 */ /* 0x100fe400078e0a02 */
[C---:B------:R-:W-:Y:S02]  /*2aa80*/  IMAD R2, R6.reuse, 0x1000000, R2 ;  /* 0x0100000006027824 */ /* 0x040fe400078e0202 */
[----:B------:R-:W-:Y:S02]  /*2aa90*/  IMAD R3, R6, R3, R5 ;  /* 0x0000000306037224 */ /* 0x000fe400078e0205 */
[----:B----4-:R-:W-:Y:S02]  /*2aaa0*/  IMAD.IADD R10, R0, 0x1, R10 ;  /* 0x00000001000a7824 */ /* 0x010fe400078e020a */
[----:B0-----:R-:W-:-:S05]  /*2aab0*/  IMAD R0, R3, 0x10000, R2 ;  /* 0x0001000003007824 */ /* 0x001fca00078e0202 */
[----:B------:R1:W-:Y:S04]  /*2aac0*/  STL [R1+0x8], R0 ;  /* 0x0000080001007387 */ /* 0x0003e80000100800 */
[----:B------:R1:W-:Y:S04]  /*2aad0*/  STL [R1+0xc], R10 ;  /* 0x00000c0a01007387 */ /* 0x0003e80000100800 */
[----:B------:R1:W-:Y:S01]  /*2aae0*/  STL [R1+0x4], R4 ;  /* 0x0000040401007387 */ /* 0x0003e20000100800 */
[----:B------:R-:W-:Y:S05]  /*2aaf0*/  BRA `(.L_x_647) ;  /* 0x0000000000287947 */ /* 0x000fea0003800000 */
.L_x_641:
[----:B------:R-:W-:Y:S01]  /*2ab00*/  UMOV UR4, URZ ;  /* 0x0000003f00047c82 */ /* 0x000fe20008000000 */
[----:B------:R-:W-:Y:S01]  /*2ab10*/  ULDC UR6, c[0x0][0xc3c] ;  /* 0x00030f0000067ab9 */ /* 0x000fe20000000800 */
[----:B------:R-:W-:Y:S01]  /*2ab20*/  UMOV UR5, URZ ;  /* 0x0000003f00057c82 */ /* 0x000fe20008000000 */
[----:B------:R-:W-:Y:S01]  /*2ab30*/  IMAD.U32 R3, RZ, RZ, UR4 ;  /* 0x00000004ff037e24 */ /* 0x000fe2000f8e00ff */
[----:B------:R-:W-:Y:S01]  /*2ab40*/  MOV R0, UR6 ;  /* 0x0000000600007c02 */ /* 0x000fe20008000f00 */
[----:B------:R-:W-:Y:S01]  /*2ab50*/  IMAD.U32 R2, RZ, RZ, UR5 ;  /* 0x00000005ff027e24 */ /* 0x000fe2000f8e00ff */
[----:B------:R0:W-:Y:S04]  /*2ab60*/  STL [R1], R5 ;  /* 0x0000000501007387 */ /* 0x0001e80000100800 */
[----:B------:R0:W-:Y:S04]  /*2ab70*/  STL [R1+0x4], R3 ;  /* 0x0000040301007387 */ /* 0x0001e80000100800 */
[----:B------:R0:W-:Y:S04]  /*2ab80*/  STL [R1+0xc], R0 ;  /* 0x00000c0001007387 */ /* 0x0001e80000100800 */
[----:B------:R0:W-:Y:S02]  /*2ab90*/  STL [R1+0x8], R2 ;  /* 0x0000080201007387 */ /* 0x0001e40000100800 */
.L_x_647:
[----:B0-----:R-:W2:Y:S04]  /*2aba0*/  LDL R2, [R1+0xc] ;  /* 0x00000c0001027983 */ /* 0x001ea80000100800 */
[----:B------:R-:W4:Y:S04]  /*2abb0*/  LDL R3, [R1+0x8] ;  /* 0x0000080001037983 */ /* 0x000f280000100800 */
[----:B-1----:R-:W5:Y:S04]  /*2abc0*/  LDL R4, [R1] ;  /* 0x0000000001047983 */ /* 0x002f680000100800 */
[----:B------:R-:W5:Y:S01]  /*2abd0*/  LDL R5, [R1+0x4] ;  /* 0x0000040001057983 */ /* 0x000f620000100800 */
[----:B------:R-:W0:Y:S01]  /*2abe0*/  S2R R0, SR_TID.X ;  /* 0x0000000000007919 */ /* 0x000e220000002100 */
[----:B------:R-:W-:Y:S05]  /*2abf0*/  WARPSYNC.ALL ;  /* 0x0000000000007948 */ /* 0x000fea0003800000 */
[----:B0-----:R-:W-:Y:S01]  /*2ac00*/  LOP3.LUT R0, R0, 0x1f, RZ, 0xc0, !PT ;  /* 0x0000001f00007812 */ /* 0x001fe200078ec0ff */
[----:B------:R-:W-:Y:S03]  /*2ac10*/  BAR.SYNC.DEFER_BLOCKING 0x4, 0x180 ;  /* 0x0106000000007b1d */ /* 0x000fe60000010000 */
[----:B------:R-:W-:-:S13]  /*2ac20*/  ISETP.NE.AND P0, PT, R0, RZ, PT ;  /* 0x000000ff0000720c */ /* 0x000fda0003f05270 */
[----:B------:R-:W0:Y:S01]  /*2ac30*/  @!P0 S2R R0, SR_CgaCtaId ;  /* 0x0000000000008919 */ /* 0x000e220000008800 */
[----:B--2---:R-:W-:Y:S01]  /*2ac40*/  IMAD.MOV.U32 R7, RZ, RZ, R2 ;  /* 0x000000ffff077224 */ /* 0x004fe200078e0002 */
[----:B------:R-:W-:Y:S01]  /*2ac50*/  @!P0 MOV R2, 0x400 ;  /* 0x0000040000028802 */ /* 0x000fe20000000f00 */
[----:B----4-:R-:W-:-:S03]  /*2ac60*/  IMAD.MOV.U32 R6, RZ, RZ, R3 ;  /* 0x000000ffff067224 */ /* 0x010fc600078e0003 */
[----:B0-----:R-:W-:-:S05]  /*2ac70*/  @!P0 LEA R18, R0, R2, 0x18 ;  /* 0x0000000200128211 */ /* 0x001fca00078ec0ff */
[----:B-----5:R0:W-:Y:S01]  /*2ac80*/  @!P0 STS.128 [R18+0x298d0], R4 ;  /* 0x0298d00412008388 */ /* 0x0201e20000000c00 */
[----:B------:R-:W-:Y:S06]  /*2ac90*/  BAR.ARV 0x5, 0x180 ;  /* 0x0146000000007b1d */ /* 0x000fec0000002000 */
.L_x_638:
[----:B------:R-:W2:Y:S01]  /*2aca0*/  LDL R0, [R1+0xc] ;  /* 0x00000c0001007983 */ /* 0x000ea20000100800 */
[----:B------:R-:W-:Y:S02]  /*2acb0*/  ULDC UR4, c[0x0][0xc3c] ;  /* 0x00030f0000047ab9 */ /* 0x000fe40000000800 */
[----:B--2---:R-:W-:-:S13]  /*2acc0*/  ISETP.GE.AND P0, PT, R0, UR4, PT ;  /* 0x0000000400007c0c */ /* 0x004fda000bf06270 */
[----:B------:R-:W-:Y:S05]  /*2acd0*/  @!P0 BRA `(.L_x_648) ;  /* 0xffffffa000c48947 */ /* 0x000fea000383ffff */
[----:B------:R-:W-:Y:S05]  /*2ace0*/  BSYNC B7 ;  /* 0x0000000000077941 */ /* 0x000fea0003800000 */
.L_x_536:
[----:B-1----:R-:W4:Y:S01]  /*2acf0*/  LDL.LU R0, [R1+0x5c] ;  /* 0x00005c0001007983 */ /* 0x002f220000300800 */
[----:B------:R-:W-:Y:S01]  /*2ad00*/  BSSY B0, `(.L_x_649) ;  /* 0x000000b000007945 */ /* 0x000fe20003800000 */
[----:B0-2---:R-:W0:Y:S01]  /*2ad10*/  S2R R5, SR_CgaCtaId ;  /* 0x0000000000057919 */ /* 0x005e220000008800 */
[----:B----4-:R-:W-:-:S05]  /*2ad20*/  VIADD R0, R0, 0x1 ;  /* 0x0000000100007836 */ /* 0x010fca0000000000 */
[----:B------:R-:W-:-:S04]  /*2ad30*/  LEA.HI R2, R0, R0, RZ, 0x1 ;  /* 0x0000000000027211 */ /* 0x000fc800078f08ff */
[----:B------:R-:W-:-:S04]  /*2ad40*/  LOP3.LUT R3, R2, 0xfffffffe, RZ, 0xc0, !PT ;  /* 0xfffffffe02037812 */ /* 0x000fc800078ec0ff */
[----:B------:R-:W-:Y:S02]  /*2ad50*/  IADD3 R3, R0, -R3, RZ ;  /* 0x8000000300037210 */ /* 0x000fe40007ffe0ff */
[----:B------:R-:W-:Y:S02]  /*2ad60*/  MOV R0, 0x400 ;  /* 0x0000040000007802 */ /* 0x000fe40000000f00 */
[----:B------:R-:W-:Y:S02]  /*2ad70*/  SHF.L.U32 R3, R3, 0x1f, RZ ;  /* 0x0000001f03037819 */ /* 0x000fe400000006ff */
[----:B0-----:R-:W-:-:S04]  /*2ad80*/  LEA R0, R5, R0, 0x18 ;  /* 0x0000000005007211 */ /* 0x001fc800078ec0ff */
[----:B------:R-:W0:Y:S02]  /*2ad90*/  SYNCS.PHASECHK.TRANS64.TRYWAIT P0, [R0+URZ+0x29820], R3 ;  /* 0x02982003000075a7 */ /* 0x000e24000800017f */
[----:B0-----:R-:W-:Y:S05]  /*2ada0*/  @!P0 BRA `(.L_x_650) ;  /* 0x0000004800a88947 */ /* 0x001fea0003800000 */
.L_x_846:
[----:B------:R-:W-:Y:S05]  /*2adb0*/  BSYNC B0 ;  /* 0x0000000000007941 */ /* 0x000fea0003800000 */
.L_x_649:
[----:B------:R-:W-:-:S03]  /*2adc0*/  UMOV UR4, 0xffffffff ;  /* 0xffffffff00047882 */ /* 0x000fc60000000000 */
[----:B------:R-:W-:Y:S05]  /*2add0*/  BRA.DIV UR4, `(.L_x_651) ;  /* 0x0000004a04b07947 */ /* 0x000fea000b800000 */
[----:B------:R-:W1:Y:S02]  /*2ade0*/  S2R R2, SR_TID.X ;  /* 0x0000000000027919 */ /* 0x000e640000002100 */
[----:B-1----:R-:W-:-:S04]  /*2adf0*/  SHF.R.U32.HI R2, RZ, 0x5, R2 ;  /* 0x00000005ff027819 */ /* 0x002fc80000011602 */
[----:B------:R-:W-:-:S05]  /*2ae00*/  LOP3.LUT R2, R2, 0x3, RZ, 0xc0, !PT ;  /* 0x0000000302027812 */ /* 0x000fca00078ec0ff */
[----:B------:R1:W2:Y:S02]  /*2ae10*/  SHFL.IDX PT, R14, R2, RZ, 0x1f ;  /* 0x00001fff020e7589 */ /* 0x0002a400000e0000 */
.L_x_849:
[----:B--2---:R-:W-:-:S13]  /*2ae20*/  ISETP.NE.AND P0, PT, R14, RZ, PT ;  /* 0x000000ff0e00720c */ /* 0x004fda0003f05270 */
[----:B------:R-:W-:Y:S05]  /*2ae30*/  @P0 BRA `(.L_x_324) ;  /* 0x0000000000a80947 */ /* 0x000fea0003800000 */
[----:B------:R-:W-:-:S03]  /*2ae40*/  UMOV UR4, 0xffffffff ;  /* 0xffffffff00047882 */ /* 0x000fc60000000000 */
[----:B------:R-:W-:Y:S05]  /*2ae50*/  BRA.DIV UR4, `(.L_x_652) ;  /* 0x0000004a04c47947 */ /* 0x000fea000b800000 */
[----:B------:R-:W-:-:S13]  /*2ae60*/  ELECT P6, URZ, PT ;  /* 0x00000000003f782f */ /* 0x000fda00038c0000 */
.L_x_852:
[----:B------:R-:W-:Y:S05]  /*2ae70*/  @!P6 BRA `(.L_x_324) ;  /* 0x000000000098e947 */ /* 0x000fea0003800000 */
[----:B------:R-:W-:-:S06]  /*2ae80*/  ULOP3.LUT UR4, UR36, 0x2, URZ, 0xfc, !UPT ;  /* 0x0000000224047892 */ /* 0x000fcc000f8efc3f */
[----:B-1----:R-:W-:-:S05]  /*2ae90*/  IMAD.U32 R2, RZ, RZ, UR4 ;  /* 0x00000004ff027e24 */ /* 0x002fca000f8e00ff */
[----:B------:R-:W-:-:S13]  /*2aea0*/  ISETP.NE.AND P0, PT, R2, 0x3, PT ;  /* 0x000000030200780c */ /* 0x000fda0003f05270 */
[----:B------:R-:W-:Y:S05]  /*2aeb0*/  @!P0 BRA `(.L_x_653) ;  /* 0x0000000000048947 */ /* 0x000fea0003800000 */
[----:B------:R-:W-:Y:S01]  /*2aec0*/  BPT.TRAP 0x1 ;  /* 0x000000040000795c */ /* 0x000fe20000300000 */
.L_x_653:
[----:B------:R-:W2:Y:S01]  /*2aed0*/  LDL.LU R7, [R1+0x18] ;  /* 0x0000180001077983 */ /* 0x000ea20000300800 */
[----:B------:R-:W-:Y:S01]  /*2aee0*/  VIADD R2, R0, 0x29840 ;  /* 0x0002984000027836 */ /* 0x000fe20000000000 */
[----:B0-----:R-:W-:-:S03]  /*2aef0*/  IADD3 R3, R19, 0x1, RZ ;  /* 0x0000000113037810 */ /* 0x001fc60007ffe0ff */
[----:B------:R-:W-:Y:S01]  /*2af00*/  IMAD R6, R19, 0x8, R2 ;  /* 0x0000000813067824 */ /* 0x000fe200078e0202 */
[----:B------:R-:W-:-:S04]  /*2af10*/  ISETP.NE.AND P2, PT, R3, 0x2, PT ;  /* 0x000000020300780c */ /* 0x000fc80003f45270 */
[----:B------:R-:W-:Y:S02]  /*2af20*/  SEL R4, RZ, 0x1, P2 ;  /* 0x00000001ff047807 */ /* 0x000fe40001000000 */
[----:B------:R-:W-:Y:S02]  /*2af30*/  SEL R3, R3, RZ, P2 ;  /* 0x000000ff03037207 */ /* 0x000fe40001000000 */
[C---:B--2---:R-:W-:Y:S02]  /*2af40*/  SHF.L.U32 R5, R7.reuse, 0x1f, RZ ;  /* 0x0000001f07057819 */ /* 0x044fe400000006ff */
[----:B------:R-:W-:Y:S01]  /*2af50*/  LOP3.LUT R4, R7, R4, RZ, 0x3c, !PT ;  /* 0x0000000407047212 */ /* 0x000fe200078e3cff */
[----:B------:R-:W-:Y:S01]  /*2af60*/  IMAD R7, R3, 0x8, R2 ;  /* 0x0000000803077824 */ /* 0x000fe200078e0202 */
[----:B------:R-:W0:Y:S02]  /*2af70*/  SYNCS.PHASECHK.TRANS64.TRYWAIT P1, [R6+URZ], R5 ;  /* 0x00000005060075a7 */ /* 0x000e24000802017f */
[----:B------:R-:W-:Y:S01]  /*2af80*/  SHF.L.U32 R2, R4, 0x1f, RZ ;  /* 0x0000001f04027819 */ /* 0x000fe200000006ff */
[----:B0-----:R-:W-:Y:S06]  /*2af90*/  @!P1 BRA `(.L_x_654) ;  /* 0x0000004800949947 */ /* 0x001fec0003800000 */
.L_x_853:
[----:B------:R-:W1:Y:S02]  /*2afa0*/  SYNCS.PHASECHK.TRANS64.TRYWAIT P1, [R7+URZ], R2 ;  /* 0x00000002070075a7 */ /* 0x000e64000802017f */
[----:B-1----:R-:W-:Y:S05]  /*2afb0*/  @!P1 BRA `(.L_x_655) ;  /* 0x0000004800a09947 */ /* 0x002fea0003800000 */
.L_x_854:
[----:B------:R-:W-:Y:S05]  /*2afc0*/  @!P0 BRA `(.L_x_656) ;  /* 0x0000000000048947 */ /* 0x000fea0003800000 */
[----:B------:R-:W-:Y:S01]  /*2afd0*/  BPT.TRAP 0x1 ;  /* 0x000000040000795c */ /* 0x000fe20000300000 */
.L_x_656:
[----:B------:R-:W-:-:S04]  /*2afe0*/  IMAD R4, R19, 0x8, R0 ;  /* 0x0000000813047824 */ /* 0x000fc800078e0200 */
[----:B------:R-:W2:Y:S02]  /*2aff0*/  SYNCS.PHASECHK.TRANS64.TRYWAIT P1, [R4+URZ+0x29860], R5 ;  /* 0x02986005040075a7 */ /* 0x000ea4000802017f */
[----:B--2---:R-:W-:Y:S05]  /*2b000*/  @!P1 BRA `(.L_x_657) ;  /* 0x0000004800a09947 */ /* 0x004fea0003800000 */
.L_x_855:
[----:B------:R-:W-:Y:S05]  /*2b010*/  @!P0 BRA `(.L_x_658) ;  /* 0x0000000000048947 */ /* 0x000fea0003800000 */
[----:B------:R-:W-:Y:S01]  /*2b020*/  BPT.TRAP 0x1 ;  /* 0x000000040000795c */ /* 0x000fe20000300000 */
.L_x_658:
[----:B------:R-:W-:-:S04]  /*2b030*/  IMAD R3, R3, 0x8, R0 ;  /* 0x0000000803037824 */ /* 0x000fc800078e0200 */
[----:B------:R-:W4:Y:S02]  /*2b040*/  SYNCS.PHASECHK.TRANS64.TRYWAIT P1, [R3+URZ+0x29860], R2 ;  /* 0x02986002030075a7 */ /* 0x000f24000802017f */
[----:B----4-:R-:W-:Y:S05]  /*2b050*/  @!P1 BRA `(.L_x_659) ;  /* 0x0000004800a09947 */ /* 0x010fea0003800000 */
.L_x_856:
[----:B------:R-:W-:Y:S05]  /*2b060*/  @!P0 BRA `(.L_x_660) ;  /* 0x0000000000048947 */ /* 0x000fea0003800000 */
[----:B------:R-:W-:Y:S01]  /*2b070*/  BPT.TRAP 0x1 ;  /* 0x000000040000795c */ /* 0x000fe20000300000 */
.L_x_660:
[----:B------:R-:W5:Y:S02]  /*2b080*/  SYNCS.PHASECHK.TRANS64.TRYWAIT P0, [R4+URZ+0x29880], R5 ;  /* 0x02988005040075a7 */ /* 0x000f64000800017f */
[----:B-----5:R-:W-:Y:S05]  /*2b090*/  @!P0 BRA `(.L_x_661) ;  /* 0x0000004800a48947 */ /* 0x020fea0003800000 */
.L_x_662:
[----:B------:R0:W0:Y:S02]  /*2b0a0*/  SYNCS.PHASECHK.TRANS64.TRYWAIT P0, [R3+URZ+0x29880], R2 ;  /* 0x02988002030075a7 */ /* 0x000024000800017f */
[----:B0-----:R-:W-:Y:S05]  /*2b0b0*/  @!P0 NANOSLEEP.SYNCS 0x989680 ;  /* 0x009896800000895d */ /* 0x001fea0003900000 */
[----:B------:R-:W0:Y:S02]  /*2b0c0*/  @!P0 SYNCS.PHASECHK.TRANS64 P0, [R3+URZ+0x29880], R2 ;  /* 0x02988002030085a7 */ /* 0x000e24000800007f */
[----:B0-----:R-:W-:Y:S05]  /*2b0d0*/  @!P0 BRA `(.L_x_662) ;  /* 0xfffffffc00f08947 */ /* 0x001fea000383ffff */
.L_x_324:
[----:B------:R-:W-:Y:S05]  /*2b0e0*/  BSYNC B8 ;  /* 0x0000000000087941 */ /* 0x000fea0003800000 */
.L_x_321:
[----:B------:R-:W-:Y:S05]  /*2b0f0*/  EXIT ;  /* 0x000000000000794d */ /* 0x000fea0003800000 */
.L_x_344:
[----:B---3--:R3:W4:Y:S02]  /*2b100*/  SYNCS.PHASECHK.TRANS64.TRYWAIT P5, [R97+URZ+0x29890], R98 ;  /* 0x02989062610075a7 */ /* 0x00872400080a017f */
[----:B----4-:R-:W-:Y:S05]  /*2b110*/  @!P5 NANOSLEEP.SYNCS 0x989680 ;  /* 0x009896800000d95d */ /* 0x010fea0003900000 */
[----:B------:R-:W4:Y:S02]  /*2b120*/  @!P5 SYNCS.PHASECHK.TRANS64 P5, [R97+URZ+0x29890], R98 ;  /* 0x029890626100d5a7 */ /* 0x000f2400080a007f */
[----:B----4-:R-:W-:Y:S05]  /*2b130*/  @!P5 BRA `(.L_x_344) ;  /* 0xfffffffc00f0d947 */ /* 0x010fea000383ffff */
[----:B------:R-:W-:Y:S05]  /*2b140*/  BRA `(.L_x_663) ;  /* 0xfffffd8800047947 */ /* 0x000fea000383ffff */
.L_x_398:
[----:B--2---:R2:W3:Y:S02]  /*2b150*/  SYNCS.PHASECHK.TRANS64.TRYWAIT P5, [R97+URZ+0x29890], R98 ;  /* 0x02989062610075a7 */ /* 0x0044e400080a017f */
[----:B---3--:R-:W-:Y:S05]  /*2b160*/  @!P5 NANOSLEEP.SYNCS 0x989680 ;  /* 0x009896800000d95d */ /* 0x008fea0003900000 */
[----:B------:R-:W3:Y:S02]  /*2b170*/  @!P5 SYNCS.PHASECHK.TRANS64 P5, [R97+URZ+0x29890], R98 ;  /* 0x029890626100d5a7 */ /* 0x000ee400080a007f */
[----:B---3--:R-:W-:Y:S05]  /*2b180*/  @!P5 BRA `(.L_x_398) ;  /* 0xfffffffc00f0d947 */ /* 0x008fea000383ffff */
[----:B------:R-:W-:Y:S05]  /*2b190*/  BRA `(.L_x_664) ;  /* 0xfffffde4005c7947 */ /* 0x000fea000383ffff */
.L_x_423:
[----:B-1----:R1:W2:Y:S02]  /*2b1a0*/  SYNCS.PHASECHK.TRANS64.TRYWAIT P3, [R97+URZ+0x29890], R98 ;  /* 0x02989062610075a7 */ /* 0x0022a4000806017f */
[----:B--2---:R-:W-:Y:S05]  /*2b1b0*/  @!P3 NANOSLEEP.SYNCS 0x989680 ;  /* 0x009896800000b95d */ /* 0x004fea0003900000 */
[----:B------:R-:W2:Y:S02]  /*2b1c0*/  @!P3 SYNCS.PHASECHK.TRANS64 P3, [R97+URZ+0x29890], R98 ;  /* 0x029890626100b5a7 */ /* 0x000ea4000806007f */
[----:B--2---:R-:W-:Y:S05]  /*2b1d0*/  @!P3 BRA `(.L_x_423) ;  /* 0xfffffffc00f0b947 */ /* 0x004fea000383ffff */
[----:B------:R-:W-:Y:S05]  /*2b1e0*/  BRA `(.L_x_665) ;  /* 0xfffffe44001c7947 */ /* 0x000fea000383ffff */
.L_x_429:
[----:B-1----:R1:W2:Y:S02]  /*2b1f0*/  SYNCS.PHASECHK.TRANS64.TRYWAIT P2, [R97+URZ+0x298b0], R98 ;  /* 0x0298b062610075a7 */ /* 0x0022a4000804017f */
[----:B--2---:R-:W-:Y:S05]  /*2b200*/  @!P2 NANOSLEEP.SYNCS 0x989680 ;  /* 0x009896800000a95d */ /* 0x004fea0003900000 */
[----:B------:R-:W2:Y:S02]  /*2b210*/  @!P2 SYNCS.PHASECHK.TRANS64 P2, [R97+URZ+0x298b0], R98 ;  /* 0x0298b0626100a5a7 */ /* 0x000ea4000804007f */
[----:B--2---:R-:W-:Y:S05]  /*2b220*/  @!P2 BRA `(.L_x_429) ;  /* 0xfffffffc00f0a947 */ /* 0x004fea000383ffff */
[----:B------:R-:W-:Y:S05]  /*2b230*/  BRA `(.L_x_666) ;  /* 0xfffffe4800207947 */ /* 0x000fea000383ffff */
.L_x_439:
[----:B------:R-:W0:Y:S01]  /*2b240*/  S2R R2, SR_TID.X ;  /* 0x0000000000027919 */ /* 0x000e220000002100 */
[----:B------:R-:W-:Y:S01]  /*2b250*/  BSSY B0, `(.L_x_667) ;  /* 0x000000c000007945 */ /* 0x000fe20003800000 */
[----:B------:R-:W-:Y:S01]  /*2b260*/  IMAD.MOV.U32 R12, RZ, RZ, RZ ;  /* 0x000000ffff0c7224 */ /* 0x000fe200078e00ff */
[----:B------:R-:W-:Y:S01]  /*2b270*/  MOV R15, 0xffffffff ;  /* 0xffffffff000f7802 */ /* 0x000fe20000000f00 */
[----:B------:R-:W-:Y:S01]  /*2b280*/  IMAD.MOV.U32 R11, RZ, RZ, 0x1f ;  /* 0x0000001fff0b7424 */ /* 0x000fe200078e00ff */
[----:B0-----:R-:W-:-:S04]  /*2b290*/  IADD3 R3, R2, -0x80, RZ ;  /* 0xffffff8002037810 */ /* 0x001fc80007ffe0ff */
[----:B------:R-:W-:-:S04]  /*2b2a0*/  SHF.R.S32.HI R2, RZ, 0x1f, R3 ;  /* 0x0000001fff027819 */ /* 0x000fc80000011403 */
[----:B------:R-:W-:-:S04]  /*2b2b0*/  LEA.HI R2, R2, R3, RZ, 0x7 ;  /* 0x0000000302027211 */ /* 0x000fc800078f38ff */
[----:B------:R-:W-:-:S05]  /*2b2c0*/  SHF.R.S32.HI R2, RZ, 0x7, R2 ;  /* 0x00000007ff027819 */ /* 0x000fca0000011402 */
[----:B------:R-:W-:-:S07]  /*2b2d0*/  IMAD.MOV.U32 R13, RZ, RZ, R2 ;  /* 0x000000ffff0d7224 */ /* 0x000fce00078e0002 */
[----:B-----5:R-:W-:Y:S05]  /*2b2e0*/  WARPSYNC.COLLECTIVE R15, `(.L_x_668) ;  /* 0x000000000f087348 */ /* 0x020fea0003c00000 */
[----:B------:R0:W1:Y:S02]  /*2b2f0*/  SHFL.IDX P6, R14, R13, R12, R11 ;  /* 0x0000000c0d0e7389 */ /* 0x00006400000c000b */
[----:B01---5:R-:W-:Y:S01]  /*2b300*/  ENDCOLLECTIVE ;  /* 0x000000000000791b */ /* 0x023fe20003800000 */
.L_x_668:
[----:B------:R-:W-:Y:S05]  /*2b310*/  BSYNC B0 ;  /* 0x0000000000007941 */ /* 0x000fea0003800000 */
.L_x_667:
[----:B------:R-:W-:Y:S01]  /*2b320*/  IMAD.MOV.U32 R202, RZ, RZ, R14 ;  /* 0x000000ffffca7224 */ /* 0x000fe200078e000e */
[----:B------:R-:W-:Y:S06]  /*2b330*/  BRA `(.L_x_669) ;  /* 0xfffffe50009c7947 */ /* 0x000fec000383ffff */
.L_x_449:
[----:B------:R-:W-:Y:S01]  /*2b340*/  BSSY B1, `(.L_x_670) ;  /* 0x0000008000017945 */ /* 0x000fe20003800000 */
[----:B------:R-:W-:Y:S01]  /*2b350*/  IMAD.MOV.U32 R13, RZ, RZ, R28 ;  /* 0x000000ffff0d7224 */ /* 0x000fe200078e001c */
[----:B------:R-:W-:Y:S01]  /*2b360*/  MOV R11, 0x1e1f ;  /* 0x00001e1f000b7802 */ /* 0x000fe20000000f00 */
[----:B------:R-:W-:Y:S02]  /*2b370*/  IMAD.MOV.U32 R12, RZ, RZ, RZ ;  /* 0x000000ffff0c7224 */ /* 0x000fe400078e00ff */
[----:B------:R-:W-:-:S07]  /*2b380*/  IMAD.MOV.U32 R15, RZ, RZ, -0x1 ;  /* 0xffffffffff0f7424 */ /* 0x000fce00078e00ff */
[----:B------:R-:W-:Y:S05]  /*2b390*/  WARPSYNC.COLLECTIVE R15, `(.L_x_671) ;  /* 0x000000000f087348 */ /* 0x000fea0003c00000 */
[----:B------:R0:W1:Y:S02]  /*2b3a0*/  SHFL.IDX P6, R14, R13, R12, R11 ;  /* 0x0000000c0d0e7389 */ /* 0x00006400000c000b */
[----:B01----:R-:W-:Y:S01]  /*2b3b0*/  ENDCOLLECTIVE ;  /* 0x000000000000791b */ /* 0x003fe20003800000 */
.L_x_671:
[----:B------:R-:W-:Y:S05]  /*2b3c0*/  BSYNC B1 ;  /* 0x0000000000017941 */ /* 0x000fea0003800000 */
.L_x_670:
[----:B------:R-:W-:Y:S01]  /*2b3d0*/  IMAD.MOV.U32 R13, RZ, RZ, R26 ;  /* 0x000000ffff0d7224 */ /* 0x000fe200078e001a */
[----:B------:R-:W-:Y:S01]  /*2b3e0*/  MOV R12, RZ ;  /* 0x000000ff000c7202 */ /* 0x000fe20000000f00 */
[----:B------:R-:W-:Y:S02]  /*2b3f0*/  IMAD.MOV.U32 R11, RZ, RZ, 0x1e1f ;  /* 0x00001e1fff0b7424 */ /* 0x000fe400078e00ff */
[----:B------:R-:W-:Y:S02]  /*2b400*/  IMAD.MOV.U32 R15, RZ, RZ, -0x1 ;  /* 0xffffffffff0f7424 */ /* 0x000fe400078e00ff */
[----:B------:R-:W-:-:S07]  /*2b410*/  IMAD.MOV.U32 R0, RZ, RZ, R14 ;  /* 0x000000ffff007224 */ /* 0x000fce00078e000e */
[----:B------:R-:W-:Y:S05]  /*2b420*/  WARPSYNC.COLLECTIVE R15, `(.L_x_672) ;  /* 0x000000000f087348 */ /* 0x000fea0003c00000 */
[----:B------:R0:W1:Y:S02]  /*2b430*/  SHFL.IDX P6, R14, R13, R12, R11 ;  /* 0x0000000c0d0e7389 */ /* 0x00006400000c000b */
[----:B01----:R-:W-:Y:S01]  /*2b440*/  ENDCOLLECTIVE ;  /* 0x000000000000791b */ /* 0x003fe20003800000 */
.L_x_672:
[----:B------:R-:W-:Y:S01]  /*2b450*/  MOV R13, R29 ;  /* 0x0000001d000d7202 */ /* 0x000fe20000000f00 */
[----:B------:R-:W-:-:S07]  /*2b460*/  IMAD.MOV.U32 R27, RZ, RZ, R14 ;  /* 0x000000ffff1b7224 */ /* 0x000fce00078e000e */
[----:B------:R-:W-:Y:S05]  /*2b470*/  WARPSYNC.COLLECTIVE R15, `(.L_x_673) ;  /* 0x000000000f087348 */ /* 0x000fea0003c00000 */
[----:B------:R0:W1:Y:S02]  /*2b480*/  SHFL.IDX P6, R14, R13, R12, R11 ;  /* 0x0000000c0d0e7389 */ /* 0x00006400000c000b */
[----:B01----:R-:W-:Y:S01]  /*2b490*/  ENDCOLLECTIVE ;  /* 0x000000000000791b */ /* 0x003fe20003800000 */
.L_x_673:
[----:B------:R-:W-:Y:S02]  /*2b4a0*/  IMAD.MOV.U32 R13, RZ, RZ, R24 ;  /* 0x000000ffff0d7224 */ /* 0x000fe400078e0018 */
[----:B------:R-:W-:-:S07]  /*2b4b0*/  IMAD.MOV.U32 R3, RZ, RZ, R14 ;  /* 0x000000ffff037224 */ /* 0x000fce00078e000e */
[----:B------:R-:W-:Y:S05]  /*2b4c0*/  WARPSYNC.COLLECTIVE R15, `(.L_x_674) ;  /* 0x000000000f087348 */ /* 0x000fea0003c00000 */
[----:B------:R0:W1:Y:S02]  /*2b4d0*/  SHFL.IDX P6, R14, R13, R12, R11 ;  /* 0x0000000c0d0e7389 */ /* 0x00006400000c000b */
[----:B01----:R-:W-:Y:S01]  /*2b4e0*/  ENDCOLLECTIVE ;  /* 0x000000000000791b */ /* 0x003fe20003800000 */
.L_x_674:
[----:B------:R-:W-:Y:S05]  /*2b4f0*/  BRA `(.L_x_675) ;  /* 0xfffffe58000c7947 */ /* 0x000fea000383ffff */
.L_x_453:
[----:B0-----:R0:W2:Y:S02]  /*2b500*/  SYNCS.PHASECHK.TRANS64.TRYWAIT P0, [R16+URZ+0x29800], R5 ;  /* 0x02980005100075a7 */ /* 0x0010a4000800017f */
[----:B--2---:R-:W-:Y:S05]  /*2b510*/  @!P0 NANOSLEEP.SYNCS 0x989680 ;  /* 0x009896800000895d */ /* 0x004fea0003900000 */
[----:B------:R-:W2:Y:S02]  /*2b520*/  @!P0 SYNCS.PHASECHK.TRANS64 P0, [R16+URZ+0x29800], R5 ;  /* 0x02980005100085a7 */ /* 0x000ea4000800007f */
[----:B--2---:R-:W-:Y:S05]  /*2b530*/  @!P0 BRA `(.L_x_453) ;  /* 0xfffffffc00f08947 */ /* 0x004fea000383ffff */
[----:B------:R-:W-:Y:S05]  /*2b540*/  BRA `(.L_x_676) ;  /* 0xfffffe5c00607947 */ /* 0x000fea000383ffff */
.L_x_465:
[----:B------:R-:W-:Y:S01]  /*2b550*/  BSSY B1, `(.L_x_677) ;  /* 0x0000008000017945 */ /* 0x000fe20003800000 */
[----:B------:R-:W-:Y:S01]  /*2b560*/  IMAD.MOV.U32 R13, RZ, RZ, R28 ;  /* 0x000000ffff0d7224 */ /* 0x000fe200078e001c */
[----:B------:R-:W-:Y:S01]  /*2b570*/  MOV R12, RZ ;  /* 0x000000ff000c7202 */ /* 0x000fe20000000f00 */
[----:B------:R-:W-:Y:S02]  /*2b580*/  IMAD.MOV.U32 R11, RZ, RZ, 0x1e1f ;  /* 0x00001e1fff0b7424 */ /* 0x000fe400078e00ff */
[----:B------:R-:W-:-:S07]  /*2b590*/  IMAD.MOV.U32 R15, RZ, RZ, -0x1 ;  /* 0xffffffffff0f7424 */ /* 0x000fce00078e00ff */
[----:B------:R-:W-:Y:S05]  /*2b5a0*/  WARPSYNC.COLLECTIVE R15, `(.L_x_678) ;  /* 0x000000000f087348 */ /* 0x000fea0003c00000 */
[----:B------:R0:W1:Y:S02]  /*2b5b0*/  SHFL.IDX P6, R14, R13, R12, R11 ;  /* 0x0000000c0d0e7389 */ /* 0x00006400000c000b */
[----:B01----:R-:W-:Y:S01]  /*2b5c0*/  ENDCOLLECTIVE ;  /* 0x000000000000791b */ /* 0x003fe20003800000 */
.L_x_678:
[----:B------:R-:W-:Y:S05]  /*2b5d0*/  BSYNC B1 ;  /* 0x0000000000017941 */ /* 0x000fea0003800000 */
.L_x_677:
[----:B------:R-:W-:Y:S01]  /*2b5e0*/  MOV R13, R26 ;  /* 0x0000001a000d7202 */ /* 0x000fe20000000f00 */
[----:B------:R-:W-:Y:S02]  /*2b5f0*/  IMAD.MOV.U32 R12, RZ, RZ, RZ ;  /* 0x000000ffff0c7224 */ /* 0x000fe400078e00ff */
[----:B------:R-:W-:Y:S02]  /*2b600*/  IMAD.MOV.U32 R11, RZ, RZ, 0x1e1f ;  /* 0x00001e1fff0b7424 */ /* 0x000fe400078e00ff */
[----:B------:R-:W-:Y:S02]  /*2b610*/  IMAD.MOV.U32 R15, RZ, RZ, -0x1 ;  /* 0xffffffffff0f7424 */ /* 0x000fe400078e00ff */
[----:B------:R-:W-:-:S07]  /*2b620*/  IMAD.MOV.U32 R0, RZ, RZ, R14 ;  /* 0x000000ffff007224 */ /* 0x000fce00078e000e */
[----:B------:R-:W-:Y:S05]  /*2b630*/  WARPSYNC.COLLECTIVE R15, `(.L_x_679) ;  /* 0x000000000f087348 */ /* 0x000fea0003c00000 */
[----:B------:R0:W1:Y:S02]  /*2b640*/  SHFL.IDX P6, R14, R13, R12, R11 ;  /* 0x0000000c0d0e7389 */ /* 0x00006400000c000b */
[----:B01----:R-:W-:Y:S01]  /*2b650*/  ENDCOLLECTIVE ;  /* 0x000000000000791b */ /* 0x003fe20003800000 */
.L_x_679:
[----:B------:R-:W-:Y:S01]  /*2b660*/  IMAD.MOV.U32 R13, RZ, RZ, R29 ;  /* 0x000000ffff0d7224 */ /* 0x000fe200078e001d */
[----:B------:R-:W-:-:S07]  /*2b670*/  MOV R3, R14 ;  /* 0x0000000e00037202 */ /* 0x000fce0000000f00 */
[----:B------:R-:W-:Y:S05]  /*2b680*/  WARPSYNC.COLLECTIVE R15, `(.L_x_680) ;  /* 0x000000000f087348 */ /* 0x000fea0003c00000 */
[----:B------:R0:W1:Y:S02]  /*2b690*/  SHFL.IDX P6, R14, R13, R12, R11 ;  /* 0x0000000c0d0e7389 */ /* 0x00006400000c000b */
[----:B01----:R-:W-:Y:S01]  /*2b6a0*/  ENDCOLLECTIVE ;  /* 0x000000000000791b */ /* 0x003fe20003800000 */
.L_x_680:
[----:B------:R-:W-:Y:S02]  /*2b6b0*/  IMAD.MOV.U32 R13, RZ, RZ, R24 ;  /* 0x000000ffff0d7224 */ /* 0x000fe400078e0018 */
[----:B------:R-:W-:-:S07]  /*2b6c0*/  IMAD.MOV.U32 R20, RZ, RZ, R14 ;  /* 0x000000ffff147224 */ /* 0x000fce00078e000e */
[----:B------:R-:W-:Y:S05]  /*2b6d0*/  WARPSYNC.COLLECTIVE R15, `(.L_x_681) ;  /* 0x000000000f087348 */ /* 0x000fea0003c00000 */
[----:B------:R0:W1:Y:S02]  /*2b6e0*/  SHFL.IDX P6, R14, R13, R12, R11 ;  /* 0x0000000c0d0e7389 */ /* 0x00006400000c000b */
[----:B01----:R-:W-:Y:S01]  /*2b6f0*/  ENDCOLLECTIVE ;  /* 0x000000000000791b */ /* 0x003fe20003800000 */
.L_x_681:
[----:B------:R-:W-:Y:S01]  /*2b700*/  MOV R21, R14 ;  /* 0x0000000e00157202 */ /* 0x000fe20000000f00 */
[----:B------:R-:W-:Y:S06]  /*2b710*/  BRA `(.L_x_682) ;  /* 0xfffffe8800b07947 */ /* 0x000fec000383ffff */
.L_x_469:
[----:B-1----:R1:W2:Y:S02]  /*2b720*/  SYNCS.PHASECHK.TRANS64.TRYWAIT P0, [R16+URZ+0x29800], R21 ;  /* 0x02980015100075a7 */ /* 0x0022a4000800017f */
[----:B--2---:R-:W-:Y:S05]  /*2b730*/  @!P0 NANOSLEEP.SYNCS 0x989680 ;  /* 0x009896800000895d */ /* 0x004fea0003900000 */
[----:B------:R-:W2:Y:S02]  /*2b740*/  @!P0 SYNCS.PHASECHK.TRANS64 P0, [R16+URZ+0x29800], R21 ;  /* 0x02980015100085a7 */ /* 0x000ea4000800007f */
[----:B--2---:R-:W-:Y:S05]  /*2b750*/  @!P0 BRA `(.L_x_469) ;  /* 0xfffffffc00f08947 */ /* 0x004fea000383ffff */
[----:B------:R-:W-:Y:S05]  /*2b760*/  BRA `(.L_x_683) ;  /* 0xfffffe8c00b87947 */ /* 0x000fea000383ffff */
.L_x_477:
[----:B-1----:R1:W2:Y:S02]  /*2b770*/  SYNCS.PHASECHK.TRANS64.TRYWAIT P2, [R3+URZ+0x29830], R0 ;  /* 0x02983000030075a7 */ /* 0x0022a4000804017f */
[----:B--2---:R-:W-:Y:S05]  /*2b780*/  @!P2 NANOSLEEP.SYNCS 0x989680 ;  /* 0x009896800000a95d */ /* 0x004fea0003900000 */
[----:B------:R-:W2:Y:S02]  /*2b790*/  @!P2 SYNCS.PHASECHK.TRANS64 P2, [R3+URZ+0x29830], R0 ;  /* 0x029830000300a5a7 */ /* 0x000ea4000804007f */
[----:B--2---:R-:W-:Y:S05]  /*2b7a0*/  @!P2 BRA `(.L_x_477) ;  /* 0xfffffffc00f0a947 */ /* 0x004fea000383ffff */
[----:B------:R-:W-:Y:S05]  /*2b7b0*/  BRA `(.L_x_476) ;  /* 0xfffffec000107947 */ /* 0x000fea000383ffff */
.L_x_483:
[----:B-1----:R1:W2:Y:S02]  /*2b7c0*/  SYNCS.PHASECHK.TRANS64.TRYWAIT P2, [R11+URZ+0x29830], R10 ;  /* 0x0298300a0b0075a7 */ /* 0x0022a4000804017f */
[----:B--2---:R-:W-:Y:S05]  /*2b7d0*/  @!P2 NANOSLEEP.SYNCS 0x989680 ;  /* 0x009896800000a95d */ /* 0x004fea0003900000 */
[----:B------:R-:W2:Y:S02]  /*2b7e0*/  @!P2 SYNCS.PHASECHK.TRANS64 P2, [R11+URZ+0x29830], R10 ;  /* 0x0298300a0b00a5a7 */ /* 0x000ea4000804007f */
[----:B--2---:R-:W-:Y:S05]  /*2b7f0*/  @!P2 BRA `(.L_x_483) ;  /* 0xfffffffc00f0a947 */ /* 0x004fea000383ffff */
[----:B------:R-:W-:Y:S05]  /*2b800*/  BRA `(.L_x_482) ;  /* 0xffffff0000387947 */ /* 0x000fea000383ffff */
.L_x_487:
[----:B-1----:R1:W2:Y:S02]  /*2b810*/  SYNCS.PHASECHK.TRANS64.TRYWAIT P1, [R11+URZ+0x29850], R8 ;  /* 0x029850080b0075a7 */ /* 0x0022a4000802017f */
[----:B--2---:R-:W-:Y:S05]  /*2b820*/  @!P1 NANOSLEEP.SYNCS 0x989680 ;  /* 0x009896800000995d */ /* 0x004fea0003900000 */
[----:B------:R-:W2:Y:S02]  /*2b830*/  @!P1 SYNCS.PHASECHK.TRANS64 P1, [R11+URZ+0x29850], R8 ;  /* 0x029850080b0095a7 */ /* 0x000ea4000802007f */
[----:B--2---:R-:W-:Y:S05]  /*2b840*/  @!P1 BRA `(.L_x_487) ;  /* 0xfffffffc00f09947 */ /* 0x004fea000383ffff */
[----:B------:R-:W-:Y:S05]  /*2b850*/  BRA `(.L_x_484) ;  /* 0xffffff1000747947 */ /* 0x000fea000383ffff */
.L_x_493:
[----:B-1----:R1:W2:Y:S02]  /*2b860*/  SYNCS.PHASECHK.TRANS64.TRYWAIT P1, [R13+URZ+0x29850], R0 ;  /* 0x029850000d0075a7 */ /* 0x0022a4000802017f */
[----:B--2---:R-:W-:Y:S05]  /*2b870*/  @!P1 NANOSLEEP.SYNCS 0x989680 ;  /* 0x009896800000995d */ /* 0x004fea0003900000 */
[----:B------:R-:W2:Y:S02]  /*2b880*/  @!P1 SYNCS.PHASECHK.TRANS64 P1, [R13+URZ+0x29850], R0 ;  /* 0x029850000d0095a7 */ /* 0x000ea4000802007f */
[----:B--2---:R-:W-:Y:S05]  /*2b890*/  @!P1 BRA `(.L_x_493) ;  /* 0xfffffffc00f09947 */ /* 0x004fea000383ffff */
[----:B------:R-:W-:Y:S05]  /*2b8a0*/  BRA `(.L_x_492) ;  /* 0xffffff3c000c7947 */ /* 0x000fea000383ffff */
.L_x_497:
[----:B------:R-:W-:Y:S01]  /*2b8b0*/  SEL R130, R65, R12, P0 ;  /* 0x0000000c41827207 */ /* 0x000fe20000000000 */
[----:B------:R-:W-:Y:S01]  /*2b8c0*/  IMAD.MOV.U32 R11, RZ, RZ, 0x1c1f ;  /* 0x00001c1fff0b7424 */ /* 0x000fe200078e00ff */
[----:B------:R-:W-:Y:S01]  /*2b8d0*/  SEL R82, R12, R65, P0 ;  /* 0x000000410c527207 */ /* 0x000fe20000000000 */
[----:B-----5:R-:W-:Y:S01]  /*2b8e0*/  IMAD.MOV.U32 R12, RZ, RZ, R7 ;  /* 0x000000ffff0c7224 */ /* 0x020fe200078e0007 */
[----:B--2---:R-:W-:Y:S01]  /*2b8f0*/  SEL R144, R95, R40, P0 ;  /* 0x000000285f907207 */ /* 0x004fe20000000000 */
[----:B------:R-:W-:Y:S01]  /*2b900*/  IMAD.MOV.U32 R15, RZ, RZ, -0x1 ;  /* 0xffffffffff0f7424 */ /* 0x000fe200078e00ff */
[----:B------:R-:W-:Y:S02]  /*2b910*/  SEL R38, R40, R95, P0 ;  /* 0x0000005f28267207 */ /* 0x000fe40000000000 */
[----:B------:R-:W-:-:S07]  /*2b920*/  LOP3.LUT R5, R7, 0x2, RZ, 0x3c, !PT ;  /* 0x0000000207057812 */ /* 0x000fce00078e3cff */
[----:B-1----:R-:W-:Y:S05]  /*2b930*/  WARPSYNC.COLLECTIVE R15, `(.L_x_684) ;  /* 0x000000000f087348 */ /* 0x002fea0003c00000 */
[----:B------:R0:W2:Y:S02]  /*2b940*/  SHFL.IDX P6, R14, R13, R12, R11 ;  /* 0x0000000c0d0e7389 */ /* 0x0000a400000c000b */
[----:B012---:R-:W-:Y:S01]  /*2b950*/  ENDCOLLECTIVE ;  /* 0x000000000000791b */ /* 0x007fe20003800000 */
.L_x_684:
[----:B------:R-:W-:Y:S02]  /*2b960*/  SEL R134, R112, R97, P0 ;  /* 0x0000006170867207 */ /* 0x000fe40000000000 */
[----:B------:R-:W-:Y:S02]  /*2b970*/  SEL R112, R97, R112, P0 ;  /* 0x0000007061707207 */ /* 0x000fe40000000000 */
[----:B------:R-:W-:Y:S02]  /*2b980*/  SEL R154, R109, R92, P0 ;  /* 0x0000005c6d9a7207 */ /* 0x000fe40000000000 */
[----:B------:R-:W-:Y:S02]  /*2b990*/  SEL R138, R93, R36, P0 ;  /* 0x000000245d8a7207 */ /* 0x000fe40000000000 */
[----:B------:R-:W-:Y:S02]  /*2b9a0*/  SEL R70, R74, R63, P0 ;  /* 0x0000003f4a467207 */ /* 0x000fe40000000000 */
[----:B------:R-:W-:-:S02]  /*2b9b0*/  SEL R30, R63, R74, P0 ;  /* 0x0000004a3f1e7207 */ /* 0x000fc40000000000 */
[----:B------:R-:W-:Y:S01]  /*2b9c0*/  SEL R76, R92, R109, P0 ;  /* 0x0000006d5c4c7207 */ /* 0x000fe20000000000 */
[----:B------:R-:W-:Y:S01]  /*2b9d0*/  IMAD.MOV.U32 R13, RZ, RZ, R96 ;  /* 0x000000ffff0d7224 */ /* 0x000fe200078e0060 */
[----:B------:R-:W-:Y:S02]  /*2b9e0*/  SEL R36, R36, R93, P0 ;  /* 0x0000005d24247207 */ /* 0x000fe40000000000 */
[----:B------:R-:W-:Y:S02]  /*2b9f0*/  SEL R124, R104, R49, P0 ;  /* 0x00000031687c7207 */ /* 0x000fe40000000000 */
[----:B------:R-:W-:Y:S02]  /*2ba00*/  SEL R46, R49, R104, P0 ;  /* 0x00000068312e7207 */ /* 0x000fe40000000000 */
[----:B------:R-:W-:Y:S02]  /*2ba10*/  SEL R152, R99, R94, P0 ;  /* 0x0000005e63987207 */ /* 0x000fe40000000000 */
[----:B------:R-:W-:-:S02]  /*2ba20*/  SEL R140, R91, R80, P0 ;  /* 0x000000505b8c7207 */ /* 0x000fc40000000000 */
[----:B------:R-:W-:-:S07]  /*2ba30*/  MOV R95, R14 ;  /* 0x0000000e005f7202 */ /* 0x000fce0000000f00 */
[----:B------:R-:W-:Y:S05]  /*2ba40*/  WARPSYNC.COLLECTIVE R15, `(.L_x_685) ;  /* 0x000000000f087348 */ /* 0x000fea0003c00000 */
[----:B------:R0:W1:Y:S02]  /*2ba50*/  SHFL.IDX P6, R14, R13, R12, R11 ;  /* 0x0000000c0d0e7389 */ /* 0x00006400000c000b */
[----:B01----:R-:W-:Y:S01]  /*2ba60*/  ENDCOLLECTIVE ;  /* 0x000000000000791b */ /* 0x003fe20003800000 */
.L_x_685:
        /* <DEDUP_REMOVED lines=8> */
[----:B------:R-:W-:Y:S02]  /*2baf0*/  MOV R12, R5 ;  /* 0x00000005000c7202 */ /* 0x000fe40000000f00 */
[----:B------:R-:W-:Y:S02]  /*2bb00*/  SEL R24, R64, R39, P0 ;  /* 0x0000002740187207 */ /* 0x000fe40000000000 */
[----:B------:R-:W-:Y:S02]  /*2bb10*/  SEL R64, R72, R55, P0 ;  /* 0x0000003748407207 */ /* 0x000fe40000000000 */
[----:B------:R-:W-:Y:S02]  /*2bb20*/  SEL R26, R55, R72, P0 ;  /* 0x00000048371a7207 */ /* 0x000fe40000000000 */
[----:B------:R-:W-:Y:S01]  /*2bb30*/  SEL R72, R33, R84, P0 ;  /* 0x0000005421487207 */ /* 0x000fe20000000000 */
[----:B------:R-:W-:Y:S01]  /*2bb40*/  IMAD.MOV.U32 R97, RZ, RZ, R14 ;  /* 0x000000ffff617224 */ /* 0x000fe200078e000e */
[----:B------:R-:W-:-:S07]  /*2bb50*/  SEL R28, R84, R33, P0 ;  /* 0x00000021541c7207 */ /* 0x000fce0000000000 */
[----:B------:R-:W-:Y:S05]  /*2bb60*/  WARPSYNC.COLLECTIVE R15, `(.L_x_686) ;  /* 0x000000000f087348 */ /* 0x000fea0003c00000 */
[----:B------:R0:W1:Y:S02]  /*2bb70*/  SHFL.IDX P6, R14, R13, R12, R11 ;  /* 0x0000000c0d0e7389 */ /* 0x00006400000c000b */
[----:B01----:R-:W-:Y:S01]  /*2bb80*/  ENDCOLLECTIVE ;  /* 0x000000000000791b */ /* 0x003fe20003800000 */
.L_x_686:
        /* <DEDUP_REMOVED lines=18> */
.L_x_687:
        /* <DEDUP_REMOVED lines=18> */
.L_x_688:
        /* <DEDUP_REMOVED lines=11> */
[----:B------:R-:W-:Y:S01]  /*2be80*/  SEL R97, R44, R97, P0 ;  /* 0x000000612c617207 */ /* 0x000fe20000000000 */
[----:B------:R-:W-:-:S07]  /*2be90*/  IMAD.MOV.U32 R74, RZ, RZ, R14 ;  /* 0x000000ffff4a7224 */ /* 0x000fce00078e000e */
[----:B------:R-:W-:Y:S05]  /*2bea0*/  WARPSYNC.COLLECTIVE R15, `(.L_x_689) ;  /* 0x000000000f087348 */ /* 0x000fea0003c00000 */
[----:B------:R0:W1:Y:S02]  /*2beb0*/  SHFL.IDX P6, R14, R13, R12, R11 ;  /* 0x0000000c0d0e7389 */ /* 0x00006400000c000b */
[----:B01----:R-:W-:Y:S01]  /*2bec0*/  ENDCOLLECTIVE ;  /* 0x000000000000791b */ /* 0x003fe20003800000 */
.L_x_689:
[----:B------:R-:W-:Y:S02]  /*2bed0*/  IMAD.MOV.U32 R13, RZ, RZ, R76 ;  /* 0x000000ffff0d7224 */ /* 0x000fe400078e004c */
[----:B------:R-:W-:Y:S01]  /*2bee0*/  IMAD.MOV.U32 R12, RZ, RZ, R5 ;  /* 0x000000ffff0c7224 */ /* 0x000fe200078e0005 */
[----:B------:R-:W-:-:S07]  /*2bef0*/  MOV R75, R14 ;  /* 0x0000000e004b7202 */ /* 0x000fce0000000f00 */
[----:B------:R-:W-:Y:S05]  /*2bf00*/  WARPSYNC.COLLECTIVE R15, `(.L_x_690) ;  /* 0x000000000f087348 */ /* 0x000fea0003c00000 */
[----:B------:R0:W1:Y:S02]  /*2bf10*/  SHFL.IDX P6, R14, R13, R12, R11 ;  /* 0x0000000c0d0e7389 */ /* 0x00006400000c000b */
[----:B01----:R-:W-:Y:S01]  /*2bf20*/  ENDCOLLECTIVE ;  /* 0x000000000000791b */ /* 0x003fe20003800000 */
.L_x_690:
[----:B------:R-:W-:Y:S01]  /*2bf30*/  MOV R13, R36 ;  /* 0x00000024000d7202 */ /* 0x000fe20000000f00 */
[----:B------:R-:W-:-:S07]  /*2bf40*/  IMAD.MOV.U32 R49, RZ, RZ, R14 ;  /* 0x000000ffff317224 */ /* 0x000fce00078e000e */
[----:B------:R-:W-:Y:S05]  /*2bf50*/  WARPSYNC.COLLECTIVE R15, `(.L_x_691) ;  /* 0x000000000f087348 */ /* 0x000fea0003c00000 */
[----:B------:R0:W1:Y:S02]  /*2bf60*/  SHFL.IDX P6, R14, R13, R12, R11 ;  /* 0x0000000c0d0e7389 */ /* 0x00006400000c000b */
[----:B01----:R-:W-:Y:S01]  /*2bf70*/  ENDCOLLECTIVE ;  /* 0x000000000000791b */ /* 0x003fe20003800000 */
.L_x_691:
[----:B------:R-:W-:Y:S02]  /*2bf80*/  SEL R93, R74, R49, P0 ;  /* 0x000000314a5d7207 */ /* 0x000fe40000000000 */
[----:B------:R-:W-:Y:S01]  /*2bf90*/  SEL R74, R49, R74, P0 ;  /* 0x0000004a314a7207 */ /* 0x000fe20000000000 */
[----:B------:R-:W-:Y:S02]  /*2bfa0*/  IMAD.MOV.U32 R13, RZ, RZ, R152 ;  /* 0x000000ffff0d7224 */ /* 0x000fe400078e0098 */
[----:B------:R-:W-:Y:S02]  /*2bfb0*/  IMAD.MOV.U32 R12, RZ, RZ, R7 ;  /* 0x000000ffff0c7224 */ /* 0x000fe400078e0007 */
[----:B------:R-:W-:-:S07]  /*2bfc0*/  IMAD.MOV.U32 R36, RZ, RZ, R14 ;  /* 0x000000ffff247224 */ /* 0x000fce00078e000e */
[----:B------:R-:W-:Y:S05]  /*2bfd0*/  WARPSYNC.COLLECTIVE R15, `(.L_x_692) ;  /* 0x000000000f087348 */ /* 0x000fea0003c00000 */
[----:B------:R0:W1:Y:S02]  /*2bfe0*/  SHFL.IDX P6, R14, R13, R12, R11 ;  /* 0x0000000c0d0e7389 */ /* 0x00006400000c000b */
[----:B01----:R-:W-:Y:S01]  /*2bff0*/  ENDCOLLECTIVE ;  /* 0x000000000000791b */ /* 0x003fe20003800000 */
.L_x_692:
[----:B------:R-:W-:Y:S01]  /*2c000*/  IMAD.MOV.U32 R13, RZ, RZ, R140 ;  /* 0x000000ffff0d7224 */ /* 0x000fe200078e008c */
[----:B------:R-:W-:-:S07]  /*2c010*/  MOV R0, R14 ;  /* 0x0000000e00007202 */ /* 0x000fce0000000f00 */
[----:B------:R-:W-:Y:S05]  /*2c020*/  WARPSYNC.COLLECTIVE R15, `(.L_x_693) ;  /* 0x000000000f087348 */ /* 0x000fea0003c00000 */
[----:B------:R0:W1:Y:S02]  /*2c030*/  SHFL.IDX P6, R14, R13, R12, R11 ;  /* 0x0000000c0d0e7389 */ /* 0x00006400000c000b */
[----:B01----:R-:W-:Y:S01]  /*2c040*/  ENDCOLLECTIVE ;  /* 0x000000000000791b */ /* 0x003fe20003800000 */
.L_x_693:
[----:B------:R-:W-:Y:S01]  /*2c050*/  IMAD.MOV.U32 R13, RZ, RZ, R94 ;  /* 0x000000ffff0d7224 */ /* 0x000fe200078e005e */
[----:B------:R-:W-:Y:S02]  /*2c060*/  MOV R12, R5 ;  /* 0x00000005000c7202 */ /* 0x000fe40000000f00 */
[----:B------:R-:W-:Y:S02]  /*2c070*/  SEL R94, R75, R36, P0 ;  /* 0x000000244b5e7207 */ /* 0x000fe40000000000 */
[----:B------:R-:W-:Y:S01]  /*2c080*/  SEL R75, R36, R75, P0 ;  /* 0x0000004b244b7207 */ /* 0x000fe20000000000 */
[----:B------:R-:W-:-:S07]  /*2c090*/  IMAD.MOV.U32 R3, RZ, RZ, R14 ;  /* 0x000000ffff037224 */ /* 0x000fce00078e000e */
[----:B------:R-:W-:Y:S05]  /*2c0a0*/  WARPSYNC.COLLECTIVE R15, `(.L_x_694) ;  /* 0x000000000f087348 */ /* 0x000fea0003c00000 */
[----:B------:R0:W1:Y:S02]  /*2c0b0*/  SHFL.IDX P6, R14, R13, R12, R11 ;  /* 0x0000000c0d0e7389 */ /* 0x00006400000c000b */
[----:B01----:R-:W-:Y:S01]  /*2c0c0*/  ENDCOLLECTIVE ;  /* 0x000000000000791b */ /* 0x003fe20003800000 */
.L_x_694:
[----:B------:R-:W-:Y:S02]  /*2c0d0*/  IMAD.MOV.U32 R13, RZ, RZ, R20 ;  /* 0x000000ffff0d7224 */ /* 0x000fe400078e0014 */
[----:B------:R-:W-:-:S07]  /*2c0e0*/  IMAD.MOV.U32 R33, RZ, RZ, R14 ;  /* 0x000000ffff217224 */ /* 0x000fce00078e000e */
[----:B------:R-:W-:Y:S05]  /*2c0f0*/  WARPSYNC.COLLECTIVE R15, `(.L_x_695) ;  /* 0x000000000f087348 */ /* 0x000fea0003c00000 */
[----:B------:R0:W1:Y:S02]  /*2c100*/  SHFL.IDX P6, R14, R13, R12, R11 ;  /* 0x0000000c0d0e7389 */ /* 0x00006400000c000b */
[----:B01----:R-:W-:Y:S01]  /*2c110*/  ENDCOLLECTIVE ;  /* 0x000000000000791b */ /* 0x003fe20003800000 */
.L_x_695:
[----:B------:R-:W-:Y:S02]  /*2c120*/  SEL R76, R0, R33, P0 ;  /* 0x00000021004c7207 */ /* 0x000fe40000000000 */
[----:B------:R-:W-:Y:S02]  /*2c130*/  SEL R0, R33, R0, P0 ;  /* 0x0000000021007207 */ /* 0x000fe40000000000 */
[----:B------:R-:W-:Y:S01]  /*2c140*/  MOV R13, R144 ;  /* 0x00000090000d7202 */ /* 0x000fe20000000f00 */
[----:B------:R-:W-:Y:S02]  /*2c150*/  IMAD.MOV.U32 R12, RZ, RZ, R7 ;  /* 0x000000ffff0c7224 */ /* 0x000fe400078e0007 */
[----:B------:R-:W-:-:S07]  /*2c160*/  IMAD.MOV.U32 R20, RZ, RZ, R14 ;  /* 0x000000ffff147224 */ /* 0x000fce00078e000e */
[----:B------:R-:W-:Y:S05]  /*2c170*/  WARPSYNC.COLLECTIVE R15, `(.L_x_696) ;  /* 0x000000000f087348 */ /* 0x000fea0003c00000 */
[----:B------:R0:W1:Y:S02]  /*2c180*/  SHFL.IDX P6, R14, R13, R12, R11 ;  /* 0x0000000c0d0e7389 */ /* 0x00006400000c000b */
[----:B01----:R-:W-:Y:S01]  /*2c190*/  ENDCOLLECTIVE ;  /* 0x000000000000791b */ /* 0x003fe20003800000 */
.L_x_696:
[----:B------:R-:W-:Y:S02]  /*2c1a0*/  SEL R2, R3, R20, P0 ;  /* 0x0000001403027207 */ /* 0x000fe40000000000 */
[----:B------:R-:W-:Y:S01]  /*2c1b0*/  SEL R3, R20, R3, P0 ;  /* 0x0000000314037207 */ /* 0x000fe20000000000 */
[----:B------:R-:W-:Y:S02]  /*2c1c0*/  IMAD.MOV.U32 R13, RZ, RZ, R142 ;  /* 0x000000ffff0d7224 */ /* 0x000fe400078e008e */
[----:B------:R-:W-:-:S07]  /*2c1d0*/  IMAD.MOV.U32 R21, RZ, RZ, R14 ;  /* 0x000000ffff157224 */ /* 0x000fce00078e000e */
[----:B------:R-:W-:Y:S05]  /*2c1e0*/  WARPSYNC.COLLECTIVE R15, `(.L_x_697) ;  /* 0x000000000f087348 */ /* 0x000fea0003c00000 */
[----:B------:R0:W1:Y:S02]  /*2c1f0*/  SHFL.IDX P6, R14, R13, R12, R11 ;  /* 0x0000000c0d0e7389 */ /* 0x00006400000c000b */
[----:B01----:R-:W-:Y:S01]  /*2c200*/  ENDCOLLECTIVE ;  /* 0x000000000000791b */ /* 0x003fe20003800000 */
.L_x_697:
[----:B------:R-:W-:Y:S02]  /*2c210*/  IMAD.MOV.U32 R13, RZ, RZ, R38 ;  /* 0x000000ffff0d7224 */ /* 0x000fe400078e0026 */
[----:B------:R-:W-:Y:S01]  /*2c220*/  IMAD.MOV.U32 R12, RZ, RZ, R5 ;  /* 0x000000ffff0c7224 */ /* 0x000fe200078e0005 */
[----:B------:R-:W-:-:S07]  /*2c230*/  MOV R37, R14 ;  /* 0x0000000e00257202 */ /* 0x000fce0000000f00 */
[----:B------:R-:W-:Y:S05]  /*2c240*/  WARPSYNC.COLLECTIVE R15, `(.L_x_698) ;  /* 0x000000000f087348 */ /* 0x000fea0003c00000 */
[----:B------:R0:W1:Y:S02]  /*2c250*/  SHFL.IDX P6, R14, R13, R12, R11 ;  /* 0x0000000c0d0e7389 */ /* 0x00006400000c000b */
[----:B01----:R-:W-:Y:S01]  /*2c260*/  ENDCOLLECTIVE ;  /* 0x000000000000791b */ /* 0x003fe20003800000 */
.L_x_698:
[----:B------:R-:W-:Y:S01]  /*2c270*/  MOV R13, R120 ;  /* 0x00000078000d7202 */ /* 0x000fe20000000f00 */
[----:B------:R-:W-:-:S07]  /*2c280*/  IMAD.MOV.U32 R38, RZ, RZ, R14 ;  /* 0x000000ffff267224 */ /* 0x000fce00078e000e */
[----:B------:R-:W-:Y:S05]  /*2c290*/  WARPSYNC.COLLECTIVE R15, `(.L_x_699) ;  /* 0x000000000f087348 */ /* 0x000fea0003c00000 */
[----:B------:R0:W1:Y:S02]  /*2c2a0*/  SHFL.IDX P6, R14, R13, R12, R11 ;  /* 0x0000000c0d0e7389 */ /* 0x00006400000c000b */
[----:B01----:R-:W-:Y:S01]  /*2c2b0*/  ENDCOLLECTIVE ;  /* 0x000000000000791b */ /* 0x003fe20003800000 */
.L_x_699:
        /* <DEDUP_REMOVED lines=8> */
.L_x_700:
[----:B------:R-:W-:Y:S02]  /*2c340*/  SEL R36, R37, R120, P0 ;  /* 0x0000007825247207 */ /* 0x000fe40000000000 */
[----:B------:R-:W-:Y:S01]  /*2c350*/  SEL R37, R120, R37, P0 ;  /* 0x0000002578257207 */ /* 0x000fe20000000000 */
[----:B------:R-:W-:Y:S01]  /*2c360*/  IMAD.MOV.U32 R13, RZ, RZ, R134 ;  /* 0x000000ffff0d7224 */ /* 0x000fe200078e0086 */
[----:B------:R-:W-:-:S07]  /*2c370*/  MOV R39, R14 ;  /* 0x0000000e00277202 */ /* 0x000fce0000000f00 */
[----:B------:R-:W-:Y:S05]  /*2c380*/  WARPSYNC.COLLECTIVE R15, `(.L_x_701) ;  /* 0x000000000f087348 */ /* 0x000fea0003c00000 */
[----:B------:R0:W1:Y:S02]  /*2c390*/  SHFL.IDX P6, R14, R13, R12, R11 ;  /* 0x0000000c0d0e7389 */ /* 0x00006400000c000b */
[----:B01----:R-:W-:Y:S01]  /*2c3a0*/  ENDCOLLECTIVE ;  /* 0x000000000000791b */ /* 0x003fe20003800000 */
.L_x_701:
[----:B------:R-:W-:Y:S01]  /*2c3b0*/  IMAD.MOV.U32 R13, RZ, RZ, R118 ;  /* 0x000000ffff0d7224 */ /* 0x000fe200078e0076 */
[----:B------:R-:W-:Y:S01]  /*2c3c0*/  MOV R12, R5 ;  /* 0x00000005000c7202 */ /* 0x000fe20000000f00 */
[----:B------:R-:W-:-:S07]  /*2c3d0*/  IMAD.MOV.U32 R41, RZ, RZ, R14 ;  /* 0x000000ffff297224 */ /* 0x000fce00078e000e */
[----:B------:R-:W-:Y:S05]  /*2c3e0*/  WARPSYNC.COLLECTIVE R15, `(.L_x_702) ;  /* 0x000000000f087348 */ /* 0x000fea0003c00000 */
[----:B------:R0:W1:Y:S02]  /*2c3f0*/  SHFL.IDX P6, R14, R13, R12, R11 ;  /* 0x0000000c0d0e7389 */ /* 0x00006400000c000b */
[----:B01----:R-:W-:Y:S01]  /*2c400*/  ENDCOLLECTIVE ;  /* 0x000000000000791b */ /* 0x003fe20003800000 */
.L_x_702:
[----:B------:R-:W-:Y:S02]  /*2c410*/  IMAD.MOV.U32 R13, RZ, RZ, R112 ;  /* 0x000000ffff0d7224 */ /* 0x000fe400078e0070 */
[----:B------:R-:W-:-:S07]  /*2c420*/  IMAD.MOV.U32 R118, RZ, RZ, R14 ;  /* 0x000000ffff767224 */ /* 0x000fce00078e000e */
[----:B------:R-:W-:Y:S05]  /*2c430*/  WARPSYNC.COLLECTIVE R15, `(.L_x_703) ;  /* 0x000000000f087348 */ /* 0x000fea0003c00000 */
[----:B------:R0:W1:Y:S02]  /*2c440*/  SHFL.IDX P6, R14, R13, R12, R11 ;  /* 0x0000000c0d0e7389 */ /* 0x00006400000c000b */
[----:B01----:R-:W-:Y:S01]  /*2c450*/  ENDCOLLECTIVE ;  /* 0x000000000000791b */ /* 0x003fe20003800000 */
.L_x_703:
        /* <DEDUP_REMOVED lines=8> */
.L_x_704:
[----:B------:R-:W-:Y:S02]  /*2c4e0*/  IMAD.MOV.U32 R13, RZ, RZ, R68 ;  /* 0x000000ffff0d7224 */ /* 0x000fe400078e0044 */
[----:B------:R-:W-:-:S07]  /*2c4f0*/  IMAD.MOV.U32 R43, RZ, RZ, R14 ;  /* 0x000000ffff2b7224 */ /* 0x000fce00078e000e */
[----:B------:R-:W-:Y:S05]  /*2c500*/  WARPSYNC.COLLECTIVE R15, `(.L_x_705) ;  /* 0x000000000f087348 */ /* 0x000fea0003c00000 */
[----:B------:R0:W1:Y:S02]  /*2c510*/  SHFL.IDX P6, R14, R13, R12, R11 ;  /* 0x0000000c0d0e7389 */ /* 0x00006400000c000b */
[----:B01----:R-:W-:Y:S01]  /*2c520*/  ENDCOLLECTIVE ;  /* 0x000000000000791b */ /* 0x003fe20003800000 */
.L_x_705:
[----:B------:R-:W-:Y:S02]  /*2c530*/  IMAD.MOV.U32 R13, RZ, RZ, R110 ;  /* 0x000000ffff0d7224 */ /* 0x000fe400078e006e */
[----:B------:R-:W-:Y:S01]  /*2c540*/  IMAD.MOV.U32 R12, RZ, RZ, R5 ;  /* 0x000000ffff0c7224 */ /* 0x000fe200078e0005 */
[----:B------:R-:W-:-:S07]  /*2c550*/  MOV R45, R14 ;  /* 0x0000000e002d7202 */ /* 0x000fce0000000f00 */
[----:B------:R-:W-:Y:S05]  /*2c560*/  WARPSYNC.COLLECTIVE R15, `(.L_x_706) ;  /* 0x000000000f087348 */ /* 0x000fea0003c00000 */
[----:B------:R0:W1:Y:S02]  /*2c570*/  SHFL.IDX P6, R14, R13, R12, R11 ;  /* 0x0000000c0d0e7389 */ /* 0x00006400000c000b */
[----:B01----:R-:W-:Y:S01]  /*2c580*/  ENDCOLLECTIVE ;  /* 0x000000000000791b */ /* 0x003fe20003800000 */
.L_x_706:
[----:B------:R-:W-:Y:S01]  /*2c590*/  MOV R13, R108 ;  /* 0x0000006c000d7202 */ /* 0x000fe20000000f00 */
[----:B------:R-:W-:-:S07]  /*2c5a0*/  IMAD.MOV.U32 R110, RZ, RZ, R14 ;  /* 0x000000ffff6e7224 */ /* 0x000fce00078e000e */
[----:B------:R-:W-:Y:S05]  /*2c5b0*/  WARPSYNC.COLLECTIVE R15, `(.L_x_707) ;  /* 0x000000000f087348 */ /* 0x000fea0003c00000 */
[----:B------:R0:W1:Y:S02]  /*2c5c0*/  SHFL.IDX P6, R14, R13, R12, R11 ;  /* 0x0000000c0d0e7389 */ /* 0x00006400000c000b */
[----:B01----:R-:W-:Y:S01]  /*2c5d0*/  ENDCOLLECTIVE ;  /* 0x000000000000791b */ /* 0x003fe20003800000 */
.L_x_707:
[----:B------:R-:W-:Y:S02]  /*2c5e0*/  IMAD.MOV.U32 R13, RZ, RZ, R130 ;  /* 0x000000ffff0d7224 */ /* 0x000fe400078e0082 */
[----:B------:R-:W-:Y:S02]  /*2c5f0*/  IMAD.MOV.U32 R12, RZ, RZ, R7 ;  /* 0x000000ffff0c7224 */ /* 0x000fe400078e0007 */
[----:B------:R-:W-:-:S07]  /*2c600*/  IMAD.MOV.U32 R108, RZ, RZ, R14 ;  /* 0x000000ffff6c7224 */ /* 0x000fce00078e000e */
[----:B------:R-:W-:Y:S05]  /*2c610*/  WARPSYNC.COLLECTIVE R15, `(.L_x_708) ;  /* 0x000000000f087348 */ /* 0x000fea0003c00000 */
[----:B------:R0:W1:Y:S02]  /*2c620*/  SHFL.IDX P6, R14, R13, R12, R11 ;  /* 0x0000000c0d0e7389 */ /* 0x00006400000c000b */
[----:B01----:R-:W-:Y:S01]  /*2c630*/  ENDCOLLECTIVE ;  /* 0x000000000000791b */ /* 0x003fe20003800000 */
.L_x_708:
[----:B------:R-:W-:Y:S02]  /*2c640*/  SEL R44, R45, R108, P0 ;  /* 0x0000006c2d2c7207 */ /* 0x000fe40000000000 */
[----:B------:R-:W-:Y:S01]  /*2c650*/  SEL R45, R108, R45, P0 ;  /* 0x0000002d6c2d7207 */ /* 0x000fe20000000000 */
[----:B------:R-:W-:Y:S01]  /*2c660*/  IMAD.MOV.U32 R13, RZ, RZ, R66 ;  /* 0x000000ffff0d7224 */ /* 0x000fe200078e0042 */
[----:B------:R-:W-:-:S07]  /*2c670*/  MOV R47, R14 ;  /* 0x0000000e002f7202 */ /* 0x000fce0000000f00 */
[----:B------:R-:W-:Y:S05]  /*2c680*/  WARPSYNC.COLLECTIVE R15, `(.L_x_709) ;  /* 0x000000000f087348 */ /* 0x000fea0003c00000 */
[----:B------:R0:W1:Y:S02]  /*2c690*/  SHFL.IDX P6, R14, R13, R12, R11 ;  /* 0x0000000c0d0e7389 */ /* 0x00006400000c000b */
[----:B01----:R-:W-:Y:S01]  /*2c6a0*/  ENDCOLLECTIVE ;  /* 0x000000000000791b */ /* 0x003fe20003800000 */
.L_x_709:
[----:B------:R-:W-:Y:S01]  /*2c6b0*/  IMAD.MOV.U32 R13, RZ, RZ, R82 ;  /* 0x000000ffff0d7224 */ /* 0x000fe200078e0052 */
[----:B------:R-:W-:Y:S01]  /*2c6c0*/  MOV R12, R5 ;  /* 0x00000005000c7202 */ /* 0x000fe20000000f00 */
[----:B------:R-:W-:-:S07]  /*2c6d0*/  IMAD.MOV.U32 R77, RZ, RZ, R14 ;  /* 0x000000ffff4d7224 */ /* 0x000fce00078e000e */
[----:B------:R-:W-:Y:S05]  /*2c6e0*/  WARPSYNC.COLLECTIVE R15, `(.L_x_710) ;  /* 0x000000000f087348 */ /* 0x000fea0003c00000 */
[----:B------:R0:W1:Y:S02]  /*2c6f0*/  SHFL.IDX P6, R14, R13, R12, R11 ;  /* 0x0000000c0d0e7389 */ /* 0x00006400000c000b */
[----:B01----:R-:W-:Y:S01]  /*2c700*/  ENDCOLLECTIVE ;  /* 0x000000000000791b */ /* 0x003fe20003800000 */
.L_x_710:
[----:B------:R-:W-:Y:S02]  /*2c710*/  IMAD.MOV.U32 R13, RZ, RZ, R80 ;  /* 0x000000ffff0d7224 */ /* 0x000fe400078e0050 */
[----:B------:R-:W-:-:S07]  /*2c720*/  IMAD.MOV.U32 R82, RZ, RZ, R14 ;  /* 0x000000ffff527224 */ /* 0x000fce00078e000e */
[----:B------:R-:W-:Y:S05]  /*2c730*/  WARPSYNC.COLLECTIVE R15, `(.L_x_711) ;  /* 0x000000000f087348 */ /* 0x000fea0003c00000 */
[----:B------:R0:W1:Y:S02]  /*2c740*/  SHFL.IDX P6, R14, R13, R12, R11 ;  /* 0x0000000c0d0e7389 */ /* 0x00006400000c000b */
[----:B01----:R-:W-:Y:S01]  /*2c750*/  ENDCOLLECTIVE ;  /* 0x000000000000791b */ /* 0x003fe20003800000 */
.L_x_711:
[----:B------:R-:W-:Y:S01]  /*2c760*/  MOV R13, R128 ;  /* 0x00000080000d7202 */ /* 0x000fe20000000f00 */
[----:B------:R-:W-:Y:S02]  /*2c770*/  IMAD.MOV.U32 R12, RZ, RZ, R7 ;  /* 0x000000ffff0c7224 */ /* 0x000fe400078e0007 */
[----:B------:R-:W-:-:S07]  /*2c780*/  IMAD.MOV.U32 R80, RZ, RZ, R14 ;  /* 0x000000ffff507224 */ /* 0x000fce00078e000e */
[----:B------:R-:W-:Y:S05]  /*2c790*/  WARPSYNC.COLLECTIVE R15, `(.L_x_712) ;  /* 0x000000000f087348 */ /* 0x000fea0003c00000 */
[----:B------:R0:W1:Y:S02]  /*2c7a0*/  SHFL.IDX P6, R14, R13, R12, R11 ;  /* 0x0000000c0d0e7389 */ /* 0x00006400000c000b */
[----:B01----:R-:W-:Y:S01]  /*2c7b0*/  ENDCOLLECTIVE ;  /* 0x000000000000791b */ /* 0x003fe20003800000 */
.L_x_712:
[----:B------:R-:W-:Y:S02]  /*2c7c0*/  IMAD.MOV.U32 R13, RZ, RZ, R126 ;  /* 0x000000ffff0d7224 */ /* 0x000fe400078e007e */
[----:B------:R-:W-:-:S07]  /*2c7d0*/  IMAD.MOV.U32 R79, RZ, RZ, R14 ;  /* 0x000000ffff4f7224 */ /* 0x000fce00078e000e */
[----:B------:R-:W-:Y:S05]  /*2c7e0*/  WARPSYNC.COLLECTIVE R15, `(.L_x_713) ;  /* 0x000000000f087348 */ /* 0x000fea0003c00000 */
[----:B------:R0:W1:Y:S02]  /*2c7f0*/  SHFL.IDX P6, R14, R13, R12, R11 ;  /* 0x0000000c0d0e7389 */ /* 0x00006400000c000b */
[----:B01----:R-:W-:Y:S01]  /*2c800*/  ENDCOLLECTIVE ;  /* 0x000000000000791b */ /* 0x003fe20003800000 */
.L_x_713:
[----:B------:R-:W-:Y:S02]  /*2c810*/  IMAD.MOV.U32 R13, RZ, RZ, R78 ;  /* 0x000000ffff0d7224 */ /* 0x000fe400078e004e */
[----:B------:R-:W-:Y:S01]  /*2c820*/  IMAD.MOV.U32 R12, RZ, RZ, R5 ;  /* 0x000000ffff0c7224 */ /* 0x000fe200078e0005 */
[----:B------:R-:W-:-:S07]  /*2c830*/  MOV R81, R14 ;  /* 0x0000000e00517202 */ /* 0x000fce0000000f00 */
[----:B------:R-:W-:Y:S05]  /*2c840*/  WARPSYNC.COLLECTIVE R15, `(.L_x_714) ;  /* 0x000000000f087348 */ /* 0x000fea0003c00000 */
[----:B------:R0:W1:Y:S02]  /*2c850*/  SHFL.IDX P6, R14, R13, R12, R11 ;  /* 0x0000000c0d0e7389 */ /* 0x00006400000c000b */
[----:B01----:R-:W-:Y:S01]  /*2c860*/  ENDCOLLECTIVE ;  /* 0x000000000000791b */ /* 0x003fe20003800000 */
.L_x_714:
[----:B------:R-:W-:Y:S02]  /*2c870*/  MOV R13, R48 ;  /* 0x00000030000d7202 */ /* 0x000fe40000000f00 */
[----:B------:R-:W-:Y:S02]  /*2c880*/  SEL R48, R77, R80, P0 ;  /* 0x000000504d307207 */ /* 0x000fe40000000000 */
[----:B------:R-:W-:Y:S01]  /*2c890*/  SEL R77, R80, R77, P0 ;  /* 0x0000004d504d7207 */ /* 0x000fe20000000000 */
[----:B------:R-:W-:-:S07]  /*2c8a0*/  IMAD.MOV.U32 R126, RZ, RZ, R14 ;  /* 0x000000ffff7e7224 */ /* 0x000fce00078e000e */
[----:B------:R-:W-:Y:S05]  /*2c8b0*/  WARPSYNC.COLLECTIVE R15, `(.L_x_715) ;  /* 0x000000000f087348 */ /* 0x000fea0003c00000 */
[----:B------:R0:W1:Y:S02]  /*2c8c0*/  SHFL.IDX P6, R14, R13, R12, R11 ;  /* 0x0000000c0d0e7389 */ /* 0x00006400000c000b */
[----:B01----:R-:W-:Y:S01]  /*2c8d0*/  ENDCOLLECTIVE ;  /* 0x000000000000791b */ /* 0x003fe20003800000 */
.L_x_715:
        /* <DEDUP_REMOVED lines=8> */
.L_x_716:
[----:B------:R-:W-:Y:S02]  /*2c960*/  SEL R80, R81, R128, P0 ;  /* 0x0000008051507207 */ /* 0x000fe40000000000 */
[----:B------:R-:W-:Y:S01]  /*2c970*/  SEL R81, R128, R81, P0 ;  /* 0x0000005180517207 */ /* 0x000fe20000000000 */
[----:B------:R-:W-:Y:S01]  /*2c980*/  IMAD.MOV.U32 R13, RZ, RZ, R122 ;  /* 0x000000ffff0d7224 */ /* 0x000fe200078e007a */
[----:B------:R-:W-:-:S07]  /*2c990*/  MOV R83, R14 ;  /* 0x0000000e00537202 */ /* 0x000fce0000000f00 */
[----:B------:R-:W-:Y:S05]  /*2c9a0*/  WARPSYNC.COLLECTIVE R15, `(.L_x_717) ;  /* 0x000000000f087348 */ /* 0x000fea0003c00000 */
[----:B------:R0:W1:Y:S02]  /*2c9b0*/  SHFL.IDX P6, R14, R13, R12, R11 ;  /* 0x0000000c0d0e7389 */ /* 0x00006400000c000b */
[----:B01----:R-:W-:Y:S01]  /*2c9c0*/  ENDCOLLECTIVE ;  /* 0x000000000000791b */ /* 0x003fe20003800000 */
.L_x_717:
        /* <DEDUP_REMOVED lines=8> */
.L_x_718:
[----:B------:R-:W-:Y:S01]  /*2ca50*/  IMAD.MOV.U32 R13, RZ, RZ, R42 ;  /* 0x000000ffff0d7224 */ /* 0x000fe200078e002a */
[----:B------:R-:W-:Y:S02]  /*2ca60*/  SEL R42, R43, R110, P0 ;  /* 0x0000006e2b2a7207 */ /* 0x000fe40000000000 */
[----:B------:R-:W-:Y:S01]  /*2ca70*/  SEL R43, R110, R43, P0 ;  /* 0x0000002b6e2b7207 */ /* 0x000fe20000000000 */
[----:B------:R-:W-:-:S07]  /*2ca80*/  IMAD.MOV.U32 R122, RZ, RZ, R14 ;  /* 0x000000ffff7a7224 */ /* 0x000fce00078e000e */
[----:B------:R-:W-:Y:S05]  /*2ca90*/  WARPSYNC.COLLECTIVE R15, `(.L_x_719) ;  /* 0x000000000f087348 */ /* 0x000fea0003c00000 */
[----:B------:R0:W1:Y:S02]  /*2caa0*/  SHFL.IDX P6, R14, R13, R12, R11 ;  /* 0x0000000c0d0e7389 */ /* 0x00006400000c000b */
[----:B01----:R-:W-:Y:S01]  /*2cab0*/  ENDCOLLECTIVE ;  /* 0x000000000000791b */ /* 0x003fe20003800000 */
.L_x_719:
        /* <DEDUP_REMOVED lines=8> */
.L_x_720:
[----:B------:R-:W-:Y:S01]  /*2cb40*/  SEL R49, R31, R124, P0 ;  /* 0x0000007c1f317207 */ /* 0x000fe20000000000 */
[----:B------:R-:W-:Y:S02]  /*2cb50*/  IMAD.MOV.U32 R13, RZ, RZ, R114 ;  /* 0x000000ffff0d7224 */ /* 0x000fe400078e0072 */
[----:B------:R-:W-:-:S07]  /*2cb60*/  IMAD.MOV.U32 R27, RZ, RZ, R14 ;  /* 0x000000ffff1b7224 */ /* 0x000fce00078e000e */
[----:B------:R-:W-:Y:S05]  /*2cb70*/  WARPSYNC.COLLECTIVE R15, `(.L_x_721) ;  /* 0x000000000f087348 */ /* 0x000fea0003c00000 */
[----:B------:R0:W1:Y:S02]  /*2cb80*/  SHFL.IDX P6, R14, R13, R12, R11 ;  /* 0x0000000c0d0e7389 */ /* 0x00006400000c000b */
[----:B01----:R-:W-:Y:S01]  /*2cb90*/  ENDCOLLECTIVE ;  /* 0x000000000000791b */ /* 0x003fe20003800000 */
.L_x_721:
[----:B------:R-:W-:Y:S01]  /*2cba0*/  IMAD.MOV.U32 R13, RZ, RZ, R40 ;  /* 0x000000ffff0d7224 */ /* 0x000fe200078e0028 */
[----:B------:R-:W-:Y:S01]  /*2cbb0*/  SEL R40, R41, R112, P0 ;  /* 0x0000007029287207 */ /* 0x000fe20000000000 */
[----:B------:R-:W-:Y:S01]  /*2cbc0*/  IMAD.MOV.U32 R12, RZ, RZ, R5 ;  /* 0x000000ffff0c7224 */ /* 0x000fe200078e0005 */
[----:B------:R-:W-:Y:S02]  /*2cbd0*/  SEL R41, R112, R41, P0 ;  /* 0x0000002970297207 */ /* 0x000fe40000000000 */
[----:B------:R-:W-:-:S07]  /*2cbe0*/  MOV R29, R14 ;  /* 0x0000000e001d7202 */ /* 0x000fce0000000f00 */
[----:B------:R-:W-:Y:S05]  /*2cbf0*/  WARPSYNC.COLLECTIVE R15, `(.L_x_722) ;  /* 0x000000000f087348 */ /* 0x000fea0003c00000 */
[----:B------:R0:W1:Y:S02]  /*2cc00*/  SHFL.IDX P6, R14, R13, R12, R11 ;  /* 0x0000000c0d0e7389 */ /* 0x00006400000c000b */
[----:B01----:R-:W-:Y:S01]  /*2cc10*/  ENDCOLLECTIVE ;  /* 0x000000000000791b */ /* 0x003fe20003800000 */
.L_x_722:
[----:B------:R-:W-:Y:S01]  /*2cc20*/  MOV R13, R52 ;  /* 0x00000034000d7202 */ /* 0x000fe20000000f00 */
[----:B------:R-:W-:-:S07]  /*2cc30*/  IMAD.MOV.U32 R114, RZ, RZ, R14 ;  /* 0x000000ffff727224 */ /* 0x000fce00078e000e */
[----:B------:R-:W-:Y:S05]  /*2cc40*/  WARPSYNC.COLLECTIVE R15, `(.L_x_723) ;  /* 0x000000000f087348 */ /* 0x000fea0003c00000 */
[----:B------:R0:W1:Y:S02]  /*2cc50*/  SHFL.IDX P6, R14, R13, R12, R11 ;  /* 0x0000000c0d0e7389 */ /* 0x00006400000c000b */
[----:B01----:R-:W-:Y:S01]  /*2cc60*/  ENDCOLLECTIVE ;  /* 0x000000000000791b */ /* 0x003fe20003800000 */
.L_x_723:
        /* <DEDUP_REMOVED lines=8> */
.L_x_724:
[----:B------:R-:W-:Y:S01]  /*2ccf0*/  SEL R53, R29, R116, P0 ;  /* 0x000000741d357207 */ /* 0x000fe20000000000 */
[----:B------:R-:W-:Y:S01]  /*2cd00*/  IMAD.MOV.U32 R13, RZ, RZ, R104 ;  /* 0x000000ffff0d7224 */ /* 0x000fe200078e0068 */
[----:B------:R-:W-:-:S07]  /*2cd10*/  MOV R9, R14 ;  /* 0x0000000e00097202 */ /* 0x000fce0000000f00 */
[----:B------:R-:W-:Y:S05]  /*2cd20*/  WARPSYNC.COLLECTIVE R15, `(.L_x_725) ;  /* 0x000000000f087348 */ /* 0x000fea0003c00000 */
[----:B------:R0:W1:Y:S02]  /*2cd30*/  SHFL.IDX P6, R14, R13, R12, R11 ;  /* 0x0000000c0d0e7389 */ /* 0x00006400000c000b */
[----:B01----:R-:W-:Y:S01]  /*2cd40*/  ENDCOLLECTIVE ;  /* 0x000000000000791b */ /* 0x003fe20003800000 */
.L_x_725:
[----:B------:R-:W-:Y:S01]  /*2cd50*/  IMAD.MOV.U32 R13, RZ, RZ, R58 ;  /* 0x000000ffff0d7224 */ /* 0x000fe200078e003a */
[----:B------:R-:W-:Y:S01]  /*2cd60*/  MOV R12, R5 ;  /* 0x00000005000c7202 */ /* 0x000fe20000000f00 */
[----:B------:R-:W-:-:S07]  /*2cd70*/  IMAD.MOV.U32 R25, RZ, RZ, R14 ;  /* 0x000000ffff197224 */ /* 0x000fce00078e000e */
[----:B------:R-:W-:Y:S05]  /*2cd80*/  WARPSYNC.COLLECTIVE R15, `(.L_x_726) ;  /* 0x000000000f087348 */ /* 0x000fea0003c00000 */
[----:B------:R0:W1:Y:S02]  /*2cd90*/  SHFL.IDX P6, R14, R13, R12, R11 ;  /* 0x0000000c0d0e7389 */ /* 0x00006400000c000b */
[----:B01----:R-:W-:Y:S01]  /*2cda0*/  ENDCOLLECTIVE ;  /* 0x000000000000791b */ /* 0x003fe20003800000 */
.L_x_726:
[----:B------:R-:W-:Y:S01]  /*2cdb0*/  IMAD.MOV.U32 R13, RZ, RZ, R50 ;  /* 0x000000ffff0d7224 */ /* 0x000fe200078e0032 */
[----:B------:R-:W-:Y:S01]  /*2cdc0*/  SEL R50, R124, R31, P0 ;  /* 0x0000001f7c327207 */ /* 0x000fe20000000000 */
[----:B------:R-:W-:-:S07]  /*2cdd0*/  IMAD.MOV.U32 R58, RZ, RZ, R14 ;  /* 0x000000ffff3a7224 */ /* 0x000fce00078e000e */
[----:B------:R-:W-:Y:S05]  /*2cde0*/  WARPSYNC.COLLECTIVE R15, `(.L_x_727) ;  /* 0x000000000f087348 */ /* 0x000fea0003c00000 */
[----:B------:R0:W1:Y:S02]  /*2cdf0*/  SHFL.IDX P6, R14, R13, R12, R11 ;  /* 0x0000000c0d0e7389 */ /* 0x00006400000c000b */
[----:B01----:R-:W-:Y:S01]  /*2ce00*/  ENDCOLLECTIVE ;  /* 0x000000000000791b */ /* 0x003fe20003800000 */
.L_x_727:
[----:B------:R-:W-:Y:S02]  /*2ce10*/  SEL R55, R9, R58, P0 ;  /* 0x0000003a09377207 */ /* 0x000fe40000000000 */
[----:B------:R-:W-:Y:S01]  /*2ce20*/  MOV R13, R64 ;  /* 0x00000040000d7202 */ /* 0x000fe20000000f00 */
[----:B------:R-:W-:Y:S02]  /*2ce30*/  IMAD.MOV.U32 R12, RZ, RZ, R7 ;  /* 0x000000ffff0c7224 */ /* 0x000fe400078e0007 */
[----:B------:R-:W-:-:S07]  /*2ce40*/  IMAD.MOV.U32 R98, RZ, RZ, R14 ;  /* 0x000000ffff627224 */ /* 0x000fce00078e000e */
[----:B------:R-:W-:Y:S05]  /*2ce50*/  WARPSYNC.COLLECTIVE R15, `(.L_x_728) ;  /* 0x000000000f087348 */ /* 0x000fea0003c00000 */
[----:B------:R0:W1:Y:S02]  /*2ce60*/  SHFL.IDX P6, R14, R13, R12, R11 ;  /* 0x0000000c0d0e7389 */ /* 0x00006400000c000b */
[----:B01----:R-:W-:Y:S01]  /*2ce70*/  ENDCOLLECTIVE ;  /* 0x000000000000791b */ /* 0x003fe20003800000 */
.L_x_728:
[----:B------:R-:W-:Y:S02]  /*2ce80*/  SEL R63, R25, R98, P0 ;  /* 0x00000062193f7207 */ /* 0x000fe40000000000 */
[----:B------:R-:W-:Y:S01]  /*2ce90*/  SEL R64, R98, R25, P0 ;  /* 0x0000001962407207 */ /* 0x000fe20000000000 */
[----:B------:R-:W-:Y:S02]  /*2cea0*/  IMAD.MOV.U32 R98, RZ, RZ, RZ ;  /* 0x000000ffff627224 */ /* 0x000fe400078e00ff */
[----:B------:R-:W-:Y:S01]  /*2ceb0*/  IMAD.MOV.U32 R13, RZ, RZ, R62 ;  /* 0x000000ffff0d7224 */ /* 0x000fe200078e003e */
[----:B------:R-:W-:Y:S01]  /*2cec0*/  SEL R62, R58, R9, P0 ;  /* 0x000000093a3e7207 */ /* 0x000fe20000000000 */
[----:B------:R-:W-:-:S07]  /*2ced0*/  IMAD.MOV.U32 R66, RZ, RZ, R14 ;  /* 0x000000ffff427224 */ /* 0x000fce00078e000e */
[----:B------:R-:W-:Y:S05]  /*2cee0*/  WARPSYNC.COLLECTIVE R15, `(.L_x_729) ;  /* 0x000000000f087348 */ /* 0x000fea0003c00000 */
[----:B------:R0:W1:Y:S02]  /*2cef0*/  SHFL.IDX P6, R14, R13, R12, R11 ;  /* 0x0000000c0d0e7389 */ /* 0x00006400000c000b */
[----:B01----:R-:W-:Y:S01]  /*2cf00*/  ENDCOLLECTIVE ;  /* 0x000000000000791b */ /* 0x003fe20003800000 */
.L_x_729:
[----:B------:R-:W-:Y:S02]  /*2cf10*/  IMAD.MOV.U32 R13, RZ, RZ, R26 ;  /* 0x000000ffff0d7224 */ /* 0x000fe400078e001a */
[----:B------:R-:W-:Y:S01]  /*2cf20*/  IMAD.MOV.U32 R12, RZ, RZ, R5 ;  /* 0x000000ffff0c7224 */ /* 0x000fe200078e0005 */
[----:B------:R-:W-:-:S07]  /*2cf30*/  MOV R68, R14 ;  /* 0x0000000e00447202 */ /* 0x000fce0000000f00 */
[----:B------:R-:W-:Y:S05]  /*2cf40*/  WARPSYNC.COLLECTIVE R15, `(.L_x_730) ;  /* 0x000000000f087348 */ /* 0x000fea0003c00000 */
[----:B------:R0:W1:Y:S02]  /*2cf50*/  SHFL.IDX P6, R14, R13, R12, R11 ;  /* 0x0000000c0d0e7389 */ /* 0x00006400000c000b */
[----:B01----:R-:W-:Y:S01]  /*2cf60*/  ENDCOLLECTIVE ;  /* 0x000000000000791b */ /* 0x003fe20003800000 */
.L_x_730:
[----:B------:R-:W-:Y:S01]  /*2cf70*/  MOV R13, R24 ;  /* 0x00000018000d7202 */ /* 0x000fe20000000f00 */
[----:B------:R-:W-:-:S07]  /*2cf80*/  IMAD.MOV.U32 R59, RZ, RZ, R14 ;  /* 0x000000ffff3b7224 */ /* 0x000fce00078e000e */
[----:B------:R-:W-:Y:S05]  /*2cf90*/  WARPSYNC.COLLECTIVE R15, `(.L_x_731) ;  /* 0x000000000f087348 */ /* 0x000fea0003c00000 */
[----:B------:R0:W1:Y:S02]  /*2cfa0*/  SHFL.IDX P6, R14, R13, R12, R11 ;  /* 0x0000000c0d0e7389 */ /* 0x00006400000c000b */
[----:B01----:R-:W-:Y:S01]  /*2cfb0*/  ENDCOLLECTIVE ;  /* 0x000000000000791b */ /* 0x003fe20003800000 */
.L_x_731:
        /* <DEDUP_REMOVED lines=8> */
.L_x_732:
[----:B------:R-:W-:Y:S02]  /*2d040*/  SEL R67, R68, R61, P0 ;  /* 0x0000003d44437207 */ /* 0x000fe40000000000 */
[----:B------:R-:W-:Y:S01]  /*2d050*/  SEL R68, R61, R68, P0 ;  /* 0x000000443d447207 */ /* 0x000fe20000000000 */
[----:B------:R-:W-:Y:S01]  /*2d060*/  IMAD.MOV.U32 R13, RZ, RZ, R72 ;  /* 0x000000ffff0d7224 */ /* 0x000fe200078e0048 */
[----:B------:R-:W-:-:S07]  /*2d070*/  MOV R70, R14 ;  /* 0x0000000e00467202 */ /* 0x000fce0000000f00 */
[----:B------:R-:W-:Y:S05]  /*2d080*/  WARPSYNC.COLLECTIVE R15, `(.L_x_733) ;  /* 0x000000000f087348 */ /* 0x000fea0003c00000 */
[----:B------:R0:W1:Y:S02]  /*2d090*/  SHFL.IDX P6, R14, R13, R12, R11 ;  /* 0x0000000c0d0e7389 */ /* 0x00006400000c000b */
[----:B01----:R-:W-:Y:S01]  /*2d0a0*/  ENDCOLLECTIVE ;  /* 0x000000000000791b */ /* 0x003fe20003800000 */
.L_x_733:
[----:B------:R-:W-:Y:S01]  /*2d0b0*/  IMAD.MOV.U32 R13, RZ, RZ, R30 ;  /* 0x000000ffff0d7224 */ /* 0x000fe200078e001e */
[----:B------:R-:W-:Y:S01]  /*2d0c0*/  MOV R12, R5 ;  /* 0x00000005000c7202 */ /* 0x000fe20000000f00 */
[----:B------:R-:W-:-:S07]  /*2d0d0*/  IMAD.MOV.U32 R72, RZ, RZ, R14 ;  /* 0x000000ffff487224 */ /* 0x000fce00078e000e */
[----:B------:R-:W-:Y:S05]  /*2d0e0*/  WARPSYNC.COLLECTIVE R15, `(.L_x_734) ;  /* 0x000000000f087348 */ /* 0x000fea0003c00000 */
[----:B------:R0:W1:Y:S02]  /*2d0f0*/  SHFL.IDX P6, R14, R13, R12, R11 ;  /* 0x0000000c0d0e7389 */ /* 0x00006400000c000b */
[----:B01----:R-:W-:Y:S01]  /*2d100*/  ENDCOLLECTIVE ;  /* 0x000000000000791b */ /* 0x003fe20003800000 */
.L_x_734:
[----:B------:R-:W-:Y:S02]  /*2d110*/  IMAD.MOV.U32 R13, RZ, RZ, R28 ;  /* 0x000000ffff0d7224 */ /* 0x000fe400078e001c */
[----:B------:R-:W-:-:S07]  /*2d120*/  IMAD.MOV.U32 R73, RZ, RZ, R14 ;  /* 0x000000ffff497224 */ /* 0x000fce00078e000e */
[----:B------:R-:W-:Y:S05]  /*2d130*/  WARPSYNC.COLLECTIVE R15, `(.L_x_735) ;  /* 0x000000000f087348 */ /* 0x000fea0003c00000 */
[----:B------:R0:W1:Y:S02]  /*2d140*/  SHFL.IDX P6, R14, R13, R12, R11 ;  /* 0x0000000c0d0e7389 */ /* 0x00006400000c000b */
[----:B01----:R-:W-:Y:S01]  /*2d150*/  ENDCOLLECTIVE ;  /* 0x000000000000791b */ /* 0x003fe20003800000 */
.L_x_735:
        /* <DEDUP_REMOVED lines=8> */
.L_x_736:
[----:B------:R-:W-:Y:S02]  /*2d1e0*/  SEL R71, R72, R85, P0 ;  /* 0x0000005548477207 */ /* 0x000fe40000000000 */
[----:B------:R-:W-:Y:S01]  /*2d1f0*/  SEL R72, R85, R72, P0 ;  /* 0x0000004855487207 */ /* 0x000fe20000000000 */
[----:B------:R-:W-:Y:S02]  /*2d200*/  IMAD.MOV.U32 R13, RZ, RZ, R86 ;  /* 0x000000ffff0d7224 */ /* 0x000fe400078e0056 */
[----:B------:R-:W-:-:S07]  /*2d210*/  IMAD.MOV.U32 R84, RZ, RZ, R14 ;  /* 0x000000ffff547224 */ /* 0x000fce00078e000e */
[----:B------:R-:W-:Y:S05]  /*2d220*/  WARPSYNC.COLLECTIVE R15, `(.L_x_737) ;  /* 0x000000000f087348 */ /* 0x000fea0003c00000 */
[----:B------:R0:W1:Y:S02]  /*2d230*/  SHFL.IDX P6, R14, R13, R12, R11 ;  /* 0x0000000c0d0e7389 */ /* 0x00006400000c000b */
[----:B01----:R-:W-:Y:S01]  /*2d240*/  ENDCOLLECTIVE ;  /* 0x000000000000791b */ /* 0x003fe20003800000 */
.L_x_737:
[----:B------:R-:W-:Y:S02]  /*2d250*/  IMAD.MOV.U32 R13, RZ, RZ, R34 ;  /* 0x000000ffff0d7224 */ /* 0x000fe400078e0022 */
[----:B------:R-:W-:Y:S01]  /*2d260*/  IMAD.MOV.U32 R12, RZ, RZ, R5 ;  /* 0x000000ffff0c7224 */ /* 0x000fe200078e0005 */
[----:B------:R-:W-:-:S07]  /*2d270*/  MOV R86, R14 ;  /* 0x0000000e00567202 */ /* 0x000fce0000000f00 */
[----:B------:R-:W-:Y:S05]  /*2d280*/  WARPSYNC.COLLECTIVE R15, `(.L_x_738) ;  /* 0x000000000f087348 */ /* 0x000fea0003c00000 */
[----:B------:R0:W1:Y:S02]  /*2d290*/  SHFL.IDX P6, R14, R13, R12, R11 ;  /* 0x0000000c0d0e7389 */ /* 0x00006400000c000b */
[----:B01----:R-:W-:Y:S01]  /*2d2a0*/  ENDCOLLECTIVE ;  /* 0x000000000000791b */ /* 0x003fe20003800000 */
.L_x_738:
[----:B------:R-:W-:Y:S01]  /*2d2b0*/  MOV R13, R32 ;  /* 0x00000020000d7202 */ /* 0x000fe20000000f00 */
[----:B------:R-:W-:-:S07]  /*2d2c0*/  IMAD.MOV.U32 R87, RZ, RZ, R14 ;  /* 0x000000ffff577224 */ /* 0x000fce00078e000e */
[----:B------:R-:W-:Y:S05]  /*2d2d0*/  WARPSYNC.COLLECTIVE R15, `(.L_x_739) ;  /* 0x000000000f087348 */ /* 0x000fea0003c00000 */
[----:B------:R0:W1:Y:S02]  /*2d2e0*/  SHFL.IDX P6, R14, R13, R12, R11 ;  /* 0x0000000c0d0e7389 */ /* 0x00006400000c000b */
[----:B01----:R-:W-:Y:S01]  /*2d2f0*/  ENDCOLLECTIVE ;  /* 0x000000000000791b */ /* 0x003fe20003800000 */
.L_x_739:
        /* <DEDUP_REMOVED lines=8> */
.L_x_740:
[----:B------:R-:W-:Y:S02]  /*2d380*/  SEL R85, R86, R91, P0 ;  /* 0x0000005b56557207 */ /* 0x000fe40000000000 */
[----:B------:R-:W-:Y:S01]  /*2d390*/  SEL R86, R91, R86, P0 ;  /* 0x000000565b567207 */ /* 0x000fe20000000000 */
[----:B------:R-:W-:Y:S01]  /*2d3a0*/  IMAD.MOV.U32 R13, RZ, RZ, R92 ;  /* 0x000000ffff0d7224 */ /* 0x000fe200078e005c */
[----:B------:R-:W-:-:S07]  /*2d3b0*/  MOV R90, R14 ;  /* 0x0000000e005a7202 */ /* 0x000fce0000000f00 */
[----:B------:R-:W-:Y:S05]  /*2d3c0*/  WARPSYNC.COLLECTIVE R15, `(.L_x_741) ;  /* 0x000000000f087348 */ /* 0x000fea0003c00000 */
[----:B------:R0:W1:Y:S02]  /*2d3d0*/  SHFL.IDX P6, R14, R13, R12, R11 ;  /* 0x0000000c0d0e7389 */ /* 0x00006400000c000b */
[----:B01----:R-:W-:Y:S01]  /*2d3e0*/  ENDCOLLECTIVE ;  /* 0x000000000000791b */ /* 0x003fe20003800000 */
.L_x_741:
[----:B------:R-:W-:Y:S01]  /*2d3f0*/  IMAD.MOV.U32 R13, RZ, RZ, R54 ;  /* 0x000000ffff0d7224 */ /* 0x000fe200078e0036 */
[----:B------:R-:W-:Y:S02]  /*2d400*/  MOV R12, R5 ;  /* 0x00000005000c7202 */ /* 0x000fe40000000f00 */
[----:B------:R-:W-:Y:S01]  /*2d410*/  SEL R54, R116, R29, P0 ;  /* 0x0000001d74367207 */ /* 0x000fe20000000000 */
[----:B------:R-:W-:-:S07]  /*2d420*/  IMAD.MOV.U32 R92, RZ, RZ, R14 ;  /* 0x000000ffff5c7224 */ /* 0x000fce00078e000e */
[----:B------:R-:W-:Y:S05]  /*2d430*/  WARPSYNC.COLLECTIVE R15, `(.L_x_742) ;  /* 0x000000000f087348 */ /* 0x000fea0003c00000 */
[----:B------:R0:W1:Y:S02]  /*2d440*/  SHFL.IDX P6, R14, R13, R12, R11 ;  /* 0x0000000c0d0e7389 */ /* 0x00006400000c000b */
[----:B01----:R-:W-:Y:S01]  /*2d450*/  ENDCOLLECTIVE ;  /* 0x000000000000791b */ /* 0x003fe20003800000 */
.L_x_742:
[----:B------:R-:W-:Y:S02]  /*2d460*/  IMAD.MOV.U32 R13, RZ, RZ, R10 ;  /* 0x000000ffff0d7224 */ /* 0x000fe400078e000a */
[----:B------:R-:W-:-:S07]  /*2d470*/  IMAD.MOV.U32 R109, RZ, RZ, R14 ;  /* 0x000000ffff6d7224 */ /* 0x000fce00078e000e */
[----:B------:R-:W-:Y:S05]  /*2d480*/  WARPSYNC.COLLECTIVE R15, `(.L_x_743) ;  /* 0x000000000f087348 */ /* 0x000fea0003c00000 */
[----:B------:R0:W1:Y:S02]  /*2d490*/  SHFL.IDX P6, R14, R13, R12, R11 ;  /* 0x0000000c0d0e7389 */ /* 0x00006400000c000b */
[----:B01----:R-:W-:Y:S01]  /*2d4a0*/  ENDCOLLECTIVE ;  /* 0x000000000000791b */ /* 0x003fe20003800000 */
.L_x_743:
        /* <DEDUP_REMOVED lines=8> */
.L_x_744:
[----:B------:R-:W-:Y:S02]  /*2d530*/  SEL R91, R92, R111, P0 ;  /* 0x0000006f5c5b7207 */ /* 0x000fe40000000000 */
[----:B------:R-:W-:Y:S01]  /*2d540*/  SEL R92, R111, R92, P0 ;  /* 0x0000005c6f5c7207 */ /* 0x000fe20000000000 */
[----:B------:R-:W-:Y:S02]  /*2d550*/  IMAD.MOV.U32 R13, RZ, RZ, R60 ;  /* 0x000000ffff0d7224 */ /* 0x000fe400078e003c */
[----:B------:R-:W-:-:S07]  /*2d560*/  IMAD.MOV.U32 R4, RZ, RZ, R14 ;  /* 0x000000ffff047224 */ /* 0x000fce00078e000e */
[----:B------:R-:W-:Y:S05]  /*2d570*/  WARPSYNC.COLLECTIVE R15, `(.L_x_745) ;  /* 0x000000000f087348 */ /* 0x000fea0003c00000 */
[----:B------:R0:W1:Y:S02]  /*2d580*/  SHFL.IDX P6, R14, R13, R12, R11 ;  /* 0x0000000c0d0e7389 */ /* 0x00006400000c000b */
[----:B01----:R-:W-:Y:S01]  /*2d590*/  ENDCOLLECTIVE ;  /* 0x000000000000791b */ /* 0x003fe20003800000 */
.L_x_745:
[----:B------:R-:W-:Y:S02]  /*2d5a0*/  IMAD.MOV.U32 R13, RZ, RZ, R8 ;  /* 0x000000ffff0d7224 */ /* 0x000fe400078e0008 */
[----:B------:R-:W-:Y:S01]  /*2d5b0*/  IMAD.MOV.U32 R12, RZ, RZ, R5 ;  /* 0x000000ffff0c7224 */ /* 0x000fe200078e0005 */
[----:B------:R-:W-:-:S07]  /*2d5c0*/  MOV R60, R14 ;  /* 0x0000000e003c7202 */ /* 0x000fce0000000f00 */
[----:B------:R-:W-:Y:S05]  /*2d5d0*/  WARPSYNC.COLLECTIVE R15, `(.L_x_746) ;  /* 0x000000000f087348 */ /* 0x000fea0003c00000 */
[----:B------:R0:W1:Y:S02]  /*2d5e0*/  SHFL.IDX P6, R14, R13, R12, R11 ;  /* 0x0000000c0d0e7389 */ /* 0x00006400000c000b */
[----:B01----:R-:W-:Y:S01]  /*2d5f0*/  ENDCOLLECTIVE ;  /* 0x000000000000791b */ /* 0x003fe20003800000 */
.L_x_746:
[----:B------:R-:W-:Y:S01]  /*2d600*/  MOV R13, R6 ;  /* 0x00000006000d7202 */ /* 0x000fe20000000f00 */
[----:B------:R-:W-:-:S07]  /*2d610*/  IMAD.MOV.U32 R7, RZ, RZ, R14 ;  /* 0x000000ffff077224 */ /* 0x000fce00078e000e */
[----:B------:R-:W-:Y:S05]  /*2d620*/  WARPSYNC.COLLECTIVE R15, `(.L_x_747) ;  /* 0x000000000f087348 */ /* 0x000fea0003c00000 */
[----:B------:R0:W1:Y:S02]  /*2d630*/  SHFL.IDX P6, R14, R13, R12, R11 ;  /* 0x0000000c0d0e7389 */ /* 0x00006400000c000b */
[----:B01----:R-:W-:Y:S01]  /*2d640*/  ENDCOLLECTIVE ;  /* 0x000000000000791b */ /* 0x003fe20003800000 */
.L_x_747:
[----:B------:R-:W-:Y:S05]  /*2d650*/  BRA `(.L_x_748) ;  /* 0xffffff3800387947 */ /* 0x000fea000383ffff */
.L_x_500:
[----:B------:R-:W-:Y:S01]  /*2d660*/  IMAD.MOV.U32 R13, RZ, RZ, R3 ;  /* 0x000000ffff0d7224 */ /* 0x000fe200078e0003 */
[----:B------:R-:W-:Y:S01]  /*2d670*/  MOV R11, 0x181f ;  /* 0x0000181f000b7802 */ /* 0x000fe20000000f00 */
[----:B------:R-:W-:Y:S02]  /*2d680*/  IMAD.MOV.U32 R12, RZ, RZ, RZ ;  /* 0x000000ffff0c7224 */ /* 0x000fe400078e00ff */
[----:B------:R-:W-:-:S07]  /*2d690*/  IMAD.MOV.U32 R15, RZ, RZ, -0x1 ;  /* 0xffffffffff0f7424 */ /* 0x000fce00078e00ff */
[----:B-----5:R-:W-:Y:S05]  /*2d6a0*/  WARPSYNC.COLLECTIVE R15, `(.L_x_749) ;  /* 0x000000000f087348 */ /* 0x020fea0003c00000 */
[----:B------:R0:W1:Y:S02]  /*2d6b0*/  SHFL.IDX P6, R14, R13, R12, R11 ;  /* 0x0000000c0d0e7389 */ /* 0x00006400000c000b */
[----:B01---5:R-:W-:Y:S01]  /*2d6c0*/  ENDCOLLECTIVE ;  /* 0x000000000000791b */ /* 0x023fe20003800000 */
.L_x_749:
[----:B------:R-:W-:Y:S02]  /*2d6d0*/  IMAD.MOV.U32 R13, RZ, RZ, R2 ;  /* 0x000000ffff0d7224 */ /* 0x000fe400078e0002 */
[----:B------:R-:W-:-:S07]  /*2d6e0*/  IMAD.MOV.U32 R0, RZ, RZ, R14 ;  /* 0x000000ffff007224 */ /* 0x000fce00078e000e */
[----:B------:R-:W-:Y:S05]  /*2d6f0*/  WARPSYNC.COLLECTIVE R15, `(.L_x_750) ;  /* 0x000000000f087348 */ /* 0x000fea0003c00000 */
[----:B------:R0:W1:Y:S02]  /*2d700*/  SHFL.IDX P6, R14, R13, R12, R11 ;  /* 0x0000000c0d0e7389 */ /* 0x00006400000c000b */
[----:B01----:R-:W-:Y:S01]  /*2d710*/  ENDCOLLECTIVE ;  /* 0x000000000000791b */ /* 0x003fe20003800000 */
.L_x_750:
[----:B------:R-:W-:Y:S05]  /*2d720*/  BRA `(.L_x_751) ;  /* 0xffffff4400ac7947 */ /* 0x000fea000383ffff */
.L_x_503:
[----:B------:R-:W-:Y:S01]  /*2d730*/  BSSY B1, `(.L_x_752) ;  /* 0x0000008000017945 */ /* 0x000fe20003800000 */
[----:B------:R-:W-:Y:S01]  /*2d740*/  MOV R13, R3 ;  /* 0x00000003000d7202 */ /* 0x000fe20000000f00 */
[----:B------:R-:W-:Y:S02]  /*2d750*/  IMAD.MOV.U32 R12, RZ, RZ, 0x1 ;  /* 0x00000001ff0c7424 */ /* 0x000fe400078e00ff */
[----:B------:R-:W-:Y:S02]  /*2d760*/  IMAD.MOV.U32 R11, RZ, RZ, 0x181f ;  /* 0x0000181fff0b7424 */ /* 0x000fe400078e00ff */
[----:B---3--:R-:W-:-:S07]  /*2d770*/  IMAD.MOV.U32 R15, RZ, RZ, -0x1 ;  /* 0xffffffffff0f7424 */ /* 0x008fce00078e00ff */
[----:B012--5:R-:W-:Y:S05]  /*2d780*/  WARPSYNC.COLLECTIVE R15, `(.L_x_753) ;  /* 0x000000000f087348 */ /* 0x027fea0003c00000 */
[----:B--2---:R2:W3:Y:S02]  /*2d790*/  SHFL.IDX P6, R14, R13, R12, R11 ;  /* 0x0000000c0d0e7389 */ /* 0x0044e400000c000b */
[----:B0123-5:R-:W-:Y:S01]  /*2d7a0*/  ENDCOLLECTIVE ;  /* 0x000000000000791b */ /* 0x02ffe20003800000 */
.L_x_753:
[----:B------:R-:W-:Y:S05]  /*2d7b0*/  BSYNC B1 ;  /* 0x0000000000017941 */ /* 0x000fea0003800000 */
.L_x_752:
[----:B------:R-:W-:Y:S01]  /*2d7c0*/  IMAD.MOV.U32 R13, RZ, RZ, R2 ;  /* 0x000000ffff0d7224 */ /* 0x000fe200078e0002 */
[----:B------:R-:W-:Y:S01]  /*2d7d0*/  MOV R15, 0xffffffff ;  /* 0xffffffff000f7802 */ /* 0x000fe20000000f00 */
[----:B------:R-:W-:Y:S01]  /*2d7e0*/  IMAD.MOV.U32 R12, RZ, RZ, 0x1 ;  /* 0x00000001ff0c7424 */ /* 0x000fe200078e00ff */
[----:B------:R-:W-:Y:S01]  /*2d7f0*/  MOV R0, R14 ;  /* 0x0000000e00007202 */ /* 0x000fe20000000f00 */
[----:B------:R-:W-:-:S07]  /*2d800*/  IMAD.MOV.U32 R11, RZ, RZ, 0x181f ;  /* 0x0000181fff0b7424 */ /* 0x000fce00078e00ff */
[----:B------:R-:W-:Y:S05]  /*2d810*/  WARPSYNC.COLLECTIVE R15, `(.L_x_754) ;  /* 0x000000000f087348 */ /* 0x000fea0003c00000 */
[----:B------:R0:W1:Y:S02]  /*2d820*/  SHFL.IDX P6, R14, R13, R12, R11 ;  /* 0x0000000c0d0e7389 */ /* 0x00006400000c000b */
[----:B01----:R-:W-:Y:S01]  /*2d830*/  ENDCOLLECTIVE ;  /* 0x000000000000791b */ /* 0x003fe20003800000 */
.L_x_754:
[----:B------:R-:W-:Y:S05]  /*2d840*/  BRA `(.L_x_755) ;  /* 0xffffff4400b47947 */ /* 0x000fea000383ffff */
.L_x_506:
[----:B------:R-:W-:Y:S01]  /*2d850*/  BSSY B1, `(.L_x_756) ;  /* 0x0000008000017945 */ /* 0x000fe20003800000 */
[----:B------:R-:W-:Y:S01]  /*2d860*/  IMAD.MOV.U32 R13, RZ, RZ, R3 ;  /* 0x000000ffff0d7224 */ /* 0x000fe200078e0003 */
[----:B---3--:R-:W-:Y:S01]  /*2d870*/  MOV R15, 0xffffffff ;  /* 0xffffffff000f7802 */ /* 0x008fe20000000f00 */
[----:B------:R-:W-:Y:S02]  /*2d880*/  IMAD.MOV.U32 R12, RZ, RZ, 0x2 ;  /* 0x00000002ff0c7424 */ /* 0x000fe400078e00ff */
[----:B------:R-:W-:-:S07]  /*2d890*/  IMAD.MOV.U32 R11, RZ, RZ, 0x181f ;  /* 0x0000181fff0b7424 */ /* 0x000fce00078e00ff */
[----:B012-4-:R-:W-:Y:S05]  /*2d8a0*/  WARPSYNC.COLLECTIVE R15, `(.L_x_757) ;  /* 0x000000000f087348 */ /* 0x017fea0003c00000 */
[----:B--2---:R2:W3:Y:S02]  /*2d8b0*/  SHFL.IDX P6, R14, R13, R12, R11 ;  /* 0x0000000c0d0e7389 */ /* 0x0044e400000c000b */
[----:B01234-:R-:W-:Y:S01]  /*2d8c0*/  ENDCOLLECTIVE ;  /* 0x000000000000791b */ /* 0x01ffe20003800000 */
.L_x_757:
[----:B------:R-:W-:Y:S05]  /*2d8d0*/  BSYNC B1 ;  /* 0x0000000000017941 */ /* 0x000fea0003800000 */
.L_x_756:
[----:B------:R-:W-:Y:S01]  /*2d8e0*/  IMAD.MOV.U32 R13, RZ, RZ, R2 ;  /* 0x000000ffff0d7224 */ /* 0x000fe200078e0002 */
[----:B------:R-:W-:Y:S01]  /*2d8f0*/  MOV R11, 0x181f ;  /* 0x0000181f000b7802 */ /* 0x000fe20000000f00 */
[----:B------:R-:W-:Y:S02]  /*2d900*/  IMAD.MOV.U32 R12, RZ, RZ, 0x2 ;  /* 0x00000002ff0c7424 */ /* 0x000fe400078e00ff */
[----:B------:R-:W-:Y:S02]  /*2d910*/  IMAD.MOV.U32 R15, RZ, RZ, -0x1 ;  /* 0xffffffffff0f7424 */ /* 0x000fe400078e00ff */
[----:B------:R-:W-:-:S07]  /*2d920*/  IMAD.MOV.U32 R0, RZ, RZ, R14 ;  /* 0x000000ffff007224 */ /* 0x000fce00078e000e */
[----:B------:R-:W-:Y:S05]  /*2d930*/  WARPSYNC.COLLECTIVE R15, `(.L_x_758) ;  /* 0x000000000f087348 */ /* 0x000fea0003c00000 */
[----:B------:R0:W1:Y:S02]  /*2d940*/  SHFL.IDX P6, R14, R13, R12, R11 ;  /* 0x0000000c0d0e7389 */ /* 0x00006400000c000b */
[----:B01----:R-:W-:Y:S01]  /*2d950*/  ENDCOLLECTIVE ;  /* 0x000000000000791b */ /* 0x003fe20003800000 */
.L_x_758:
[----:B------:R-:W-:Y:S05]  /*2d960*/  BRA `(.L_x_759) ;  /* 0xffffff4400bc7947 */ /* 0x000fea000383ffff */
.L_x_509:
[----:B------:R-:W-:Y:S01]  /*2d970*/  BSSY B1, `(.L_x_760) ;  /* 0x0000008000017945 */ /* 0x000fe20003800000 */
[----:B------:R-:W-:Y:S01]  /*2d980*/  IMAD.MOV.U32 R13, RZ, RZ, R3 ;  /* 0x000000ffff0d7224 */ /* 0x000fe200078e0003 */
[----:B------:R-:W-:Y:S01]  /*2d990*/  MOV R11, 0x181f ;  /* 0x0000181f000b7802 */ /* 0x000fe20000000f00 */
[----:B------:R-:W-:Y:S02]  /*2d9a0*/  IMAD.MOV.U32 R12, RZ, RZ, 0x3 ;  /* 0x00000003ff0c7424 */ /* 0x000fe400078e00ff */
[----:B---3--:R-:W-:-:S07]  /*2d9b0*/  IMAD.MOV.U32 R15, RZ, RZ, -0x1 ;  /* 0xffffffffff0f7424 */ /* 0x008fce00078e00ff */
[----:B012-4-:R-:W-:Y:S05]  /*2d9c0*/  WARPSYNC.COLLECTIVE R15, `(.L_x_761) ;  /* 0x000000000f087348 */ /* 0x017fea0003c00000 */
[----:B--2---:R2:W3:Y:S02]  /*2d9d0*/  SHFL.IDX P6, R14, R13, R12, R11 ;  /* 0x0000000c0d0e7389 */ /* 0x0044e400000c000b */
[----:B01234-:R-:W-:Y:S01]  /*2d9e0*/  ENDCOLLECTIVE ;  /* 0x000000000000791b */ /* 0x01ffe20003800000 */
.L_x_761:
[----:B------:R-:W-:Y:S05]  /*2d9f0*/  BSYNC B1 ;  /* 0x0000000000017941 */ /* 0x000fea0003800000 */
.L_x_760:
        /* <DEDUP_REMOVED lines=8> */
.L_x_762:
[----:B------:R-:W-:Y:S05]  /*2da80*/  BRA `(.L_x_763) ;  /* 0xffffff4400c47947 */ /* 0x000fea000383ffff */
.L_x_511:
[----:B------:R-:W-:Y:S01]  /*2da90*/  IMAD.MOV.U32 R13, RZ, RZ, R27 ;  /* 0x000000ffff0d7224 */ /* 0x000fe200078e001b */
[----:B------:R-:W-:Y:S01]  /*2daa0*/  MOV R12, RZ ;  /* 0x000000ff000c7202 */ /* 0x000fe20000000f00 */
[----:B------:R-:W-:Y:S02]  /*2dab0*/  IMAD.MOV.U32 R11, RZ, RZ, 0x1c1f ;  /* 0x00001c1fff0b7424 */ /* 0x000fe400078e00ff */
[----:B------:R-:W-:-:S07]  /*2dac0*/  IMAD.MOV.U32 R15, RZ, RZ, -0x1 ;  /* 0xffffffffff0f7424 */ /* 0x000fce00078e00ff */
[----:B------:R-:W-:Y:S05]  /*2dad0*/  WARPSYNC.COLLECTIVE R15, `(.L_x_764) ;  /* 0x000000000f087348 */ /* 0x000fea0003c00000 */
[----:B------:R0:W1:Y:S02]  /*2dae0*/  SHFL.IDX P6, R14, R13, R12, R11 ;  /* 0x0000000c0d0e7389 */ /* 0x00006400000c000b */
[----:B01----:R-:W-:Y:S01]  /*2daf0*/  ENDCOLLECTIVE ;  /* 0x000000000000791b */ /* 0x003fe20003800000 */
.L_x_764:
[----:B------:R-:W-:Y:S01]  /*2db00*/  MOV R13, R26 ;  /* 0x0000001a000d7202 */ /* 0x000fe20000000f00 */
[----:B------:R-:W-:-:S07]  /*2db10*/  IMAD.MOV.U32 R25, RZ, RZ, R14 ;  /* 0x000000ffff197224 */ /* 0x000fce00078e000e */
[----:B------:R-:W-:Y:S05]  /*2db20*/  WARPSYNC.COLLECTIVE R15, `(.L_x_765) ;  /* 0x000000000f087348 */ /* 0x000fea0003c00000 */
[----:B------:R0:W1:Y:S02]  /*2db30*/  SHFL.IDX P6, R14, R13, R12, R11 ;  /* 0x0000000c0d0e7389 */ /* 0x00006400000c000b */
[----:B01----:R-:W-:Y:S01]  /*2db40*/  ENDCOLLECTIVE ;  /* 0x000000000000791b */ /* 0x003fe20003800000 */
.L_x_765:
[----:B------:R-:W-:Y:S05]  /*2db50*/  BRA `(.L_x_766) ;  /* 0xffffff4800907947 */ /* 0x000fea000383ffff */
.L_x_514:
[----:B------:R-:W-:Y:S01]  /*2db60*/  BSSY B1, `(.L_x_767) ;  /* 0x0000008000017945 */ /* 0x000fe20003800000 */
[----:B------:R-:W-:Y:S01]  /*2db70*/  IMAD.MOV.U32 R13, RZ, RZ, R27 ;  /* 0x000000ffff0d7224 */ /* 0x000fe200078e001b */
[----:B------:R-:W-:Y:S01]  /*2db80*/  MOV R15, 0xffffffff ;  /* 0xffffffff000f7802 */ /* 0x000fe20000000f00 */
[----:B------:R-:W-:Y:S02]  /*2db90*/  IMAD.MOV.U32 R12, RZ, RZ, 0x1 ;  /* 0x00000001ff0c7424 */ /* 0x000fe400078e00ff */
[----:B------:R-:W-:-:S07]  /*2dba0*/  IMAD.MOV.U32 R11, RZ, RZ, 0x1c1f ;  /* 0x00001c1fff0b7424 */ /* 0x000fce00078e00ff */
[----:B0123--:R-:W-:Y:S05]  /*2dbb0*/  WARPSYNC.COLLECTIVE R15, `(.L_x_768) ;  /* 0x000000000f087348 */ /* 0x00ffea0003c00000 */
[----:B--2---:R2:W4:Y:S02]  /*2dbc0*/  SHFL.IDX P6, R14, R13, R12, R11 ;  /* 0x0000000c0d0e7389 */ /* 0x00452400000c000b */
[----:B01234-:R-:W-:Y:S01]  /*2dbd0*/  ENDCOLLECTIVE ;  /* 0x000000000000791b */ /* 0x01ffe20003800000 */
.L_x_768:
[----:B------:R-:W-:Y:S05]  /*2dbe0*/  BSYNC B1 ;  /* 0x0000000000017941 */ /* 0x000fea0003800000 */
.L_x_767:
        /* <DEDUP_REMOVED lines=8> */
.L_x_769:
[----:B------:R-:W-:Y:S05]  /*2dc70*/  BRA `(.L_x_770) ;  /* 0xffffff5000287947 */ /* 0x000fea000383ffff */
.L_x_518:
[----:B------:R-:W-:Y:S01]  /*2dc80*/  IMAD.MOV.U32 R13, RZ, RZ, R3 ;  /* 0x000000ffff0d7224 */ /* 0x000fe200078e0003 */
[----:B------:R-:W-:Y:S01]  /*2dc90*/  MOV R11, 0x181f ;  /* 0x0000181f000b7802 */ /* 0x000fe20000000f00 */
[----:B------:R-:W-:Y:S02]  /*2dca0*/  IMAD.MOV.U32 R12, RZ, RZ, RZ ;  /* 0x000000ffff0c7224 */ /* 0x000fe400078e00ff */
[----:B------:R-:W-:-:S07]  /*2dcb0*/  IMAD.MOV.U32 R15, RZ, RZ, -0x1 ;  /* 0xffffffffff0f7424 */ /* 0x000fce00078e00ff */
[----:B0-2---:R-:W-:Y:S05]  /*2dcc0*/  WARPSYNC.COLLECTIVE R15, `(.L_x_771) ;  /* 0x000000000f087348 */ /* 0x005fea0003c00000 */
[----:B------:R1:W3:Y:S02]  /*2dcd0*/  SHFL.IDX P6, R14, R13, R12, R11 ;  /* 0x0000000c0d0e7389 */ /* 0x0002e400000c000b */
[----:B0123--:R-:W-:Y:S01]  /*2dce0*/  ENDCOLLECTIVE ;  /* 0x000000000000791b */ /* 0x00ffe20003800000 */
.L_x_771:
[----:B------:R-:W-:Y:S02]  /*2dcf0*/  IMAD.MOV.U32 R13, RZ, RZ, R2 ;  /* 0x000000ffff0d7224 */ /* 0x000fe400078e0002 */
[----:B------:R-:W-:-:S07]  /*2dd00*/  IMAD.MOV.U32 R0, RZ, RZ, R14 ;  /* 0x000000ffff007224 */ /* 0x000fce00078e000e */
[----:B------:R-:W-:Y:S05]  /*2dd10*/  WARPSYNC.COLLECTIVE R15, `(.L_x_772) ;  /* 0x000000000f087348 */ /* 0x000fea0003c00000 */
[----:B------:R0:W1:Y:S02]  /*2dd20*/  SHFL.IDX P6, R14, R13, R12, R11 ;  /* 0x0000000c0d0e7389 */ /* 0x00006400000c000b */
[----:B01----:R-:W-:Y:S01]  /*2dd30*/  ENDCOLLECTIVE ;  /* 0x000000000000791b */ /* 0x003fe20003800000 */
.L_x_772:
[----:B------:R-:W-:Y:S05]  /*2dd40*/  BRA `(.L_x_773) ;  /* 0xffffff5c00807947 */ /* 0x000fea000383ffff */
.L_x_521:
[----:B------:R-:W-:Y:S01]  /*2dd50*/  BSSY B1, `(.L_x_774) ;  /* 0x0000008000017945 */ /* 0x000fe20003800000 */
[----:B------:R-:W-:Y:S01]  /*2dd60*/  MOV R13, R3 ;  /* 0x00000003000d7202 */ /* 0x000fe20000000f00 */
[----:B------:R-:W-:Y:S02]  /*2dd70*/  IMAD.MOV.U32 R12, RZ, RZ, 0x1 ;  /* 0x00000001ff0c7424 */ /* 0x000fe400078e00ff */
[----:B------:R-:W-:Y:S02]  /*2dd80*/  IMAD.MOV.U32 R11, RZ, RZ, 0x181f ;  /* 0x0000181fff0b7424 */ /* 0x000fe400078e00ff */
[----:B---3--:R-:W-:-:S07]  /*2dd90*/  IMAD.MOV.U32 R15, RZ, RZ, -0x1 ;  /* 0xffffffffff0f7424 */ /* 0x008fce00078e00ff */
[----:B012-4-:R-:W-:Y:S05]  /*2dda0*/  WARPSYNC.COLLECTIVE R15, `(.L_x_775) ;  /* 0x000000000f087348 */ /* 0x017fea0003c00000 */
[----:B----4-:R3:W4:Y:S02]  /*2ddb0*/  SHFL.IDX P6, R14, R13, R12, R11 ;  /* 0x0000000c0d0e7389 */ /* 0x01072400000c000b */
[----:B01234-:R-:W-:Y:S01]  /*2ddc0*/  ENDCOLLECTIVE ;  /* 0x000000000000791b */ /* 0x01ffe20003800000 */
.L_x_775:
[----:B------:R-:W-:Y:S05]  /*2ddd0*/  BSYNC B1 ;  /* 0x0000000000017941 */ /* 0x000fea0003800000 */
.L_x_774:
        /* <DEDUP_REMOVED lines=8> */
.L_x_776:
[----:B------:R-:W-:Y:S05]  /*2de60*/  BRA `(.L_x_777) ;  /* 0xffffff5c008c7947 */ /* 0x000fea000383ffff */
.L_x_524:
[----:B------:R-:W-:Y:S01]  /*2de70*/  BSSY B1, `(.L_x_778) ;  /* 0x0000008000017945 */ /* 0x000fe20003800000 */
[----:B------:R-:W-:Y:S01]  /*2de80*/  IMAD.MOV.U32 R13, RZ, RZ, R3 ;  /* 0x000000ffff0d7224 */ /* 0x000fe200078e0003 */
[----:B0-----:R-:W-:Y:S01]  /*2de90*/  MOV R15, 0xffffffff ;  /* 0xffffffff000f7802 */ /* 0x001fe20000000f00 */
[----:B------:R-:W-:Y:S02]  /*2dea0*/  IMAD.MOV.U32 R12, RZ, RZ, 0x2 ;  /* 0x00000002ff0c7424 */ /* 0x000fe400078e00ff */
[----:B------:R-:W-:-:S07]  /*2deb0*/  IMAD.MOV.U32 R11, RZ, RZ, 0x181f ;  /* 0x0000181fff0b7424 */ /* 0x000fce00078e00ff */
[----:B-1234-:R-:W-:Y:S05]  /*2dec0*/  WARPSYNC.COLLECTIVE R15, `(.L_x_779) ;  /* 0x000000000f087348 */ /* 0x01efea0003c00000 */
[----:B----4-:R0:W4:Y:S02]  /*2ded0*/  SHFL.IDX P6, R14, R13, R12, R11 ;  /* 0x0000000c0d0e7389 */ /* 0x01012400000c000b */
[----:B01234-:R-:W-:Y:S01]  /*2dee0*/  ENDCOLLECTIVE ;  /* 0x000000000000791b */ /* 0x01ffe20003800000 */
.L_x_779:
[----:B------:R-:W-:Y:S05]  /*2def0*/  BSYNC B1 ;  /* 0x0000000000017941 */ /* 0x000fea0003800000 */
.L_x_778:
        /* <DEDUP_REMOVED lines=8> */
.L_x_780:
[----:B------:R-:W-:Y:S05]  /*2df80*/  BRA `(.L_x_781) ;  /* 0xffffff5c00947947 */ /* 0x000fea000383ffff */
.L_x_527:
[----:B------:R-:W-:Y:S01]  /*2df90*/  BSSY B1, `(.L_x_782) ;  /* 0x0000008000017945 */ /* 0x000fe20003800000 */
[----:B------:R-:W-:Y:S01]  /*2dfa0*/  IMAD.MOV.U32 R13, RZ, RZ, R3 ;  /* 0x000000ffff0d7224 */ /* 0x000fe200078e0003 */
[----:B------:R-:W-:Y:S01]  /*2dfb0*/  MOV R11, 0x181f ;  /* 0x0000181f000b7802 */ /* 0x000fe20000000f00 */
[----:B------:R-:W-:Y:S02]  /*2dfc0*/  IMAD.MOV.U32 R12, RZ, RZ, 0x3 ;  /* 0x00000003ff0c7424 */ /* 0x000fe400078e00ff */
[----:B0-----:R-:W-:-:S07]  /*2dfd0*/  IMAD.MOV.U32 R15, RZ, RZ, -0x1 ;  /* 0xffffffffff0f7424 */ /* 0x001fce00078e00ff */
[----:B-1234-:R-:W-:Y:S05]  /*2dfe0*/  WARPSYNC.COLLECTIVE R15, `(.L_x_783) ;  /* 0x000000000f087348 */ /* 0x01efea0003c00000 */
[----:B------:R0:W0:Y:S02]  /*2dff0*/  SHFL.IDX P6, R14, R13, R12, R11 ;  /* 0x0000000c0d0e7389 */ /* 0x00002400000c000b */
[----:B01234-:R-:W-:Y:S01]  /*2e000*/  ENDCOLLECTIVE ;  /* 0x000000000000791b */ /* 0x01ffe20003800000 */
.L_x_783:
[----:B------:R-:W-:Y:S05]  /*2e010*/  BSYNC B1 ;  /* 0x0000000000017941 */ /* 0x000fea0003800000 */
.L_x_782:
        /* <DEDUP_REMOVED lines=8> */
.L_x_784:
[----:B------:R-:W-:Y:S05]  /*2e0a0*/  BRA `(.L_x_785) ;  /* 0xffffff5c009c7947 */ /* 0x000fea000383ffff */
.L_x_544:
[----:B------:R-:W0:Y:S01]  /*2e0b0*/  S2R R5, SR_TID.X ;  /* 0x0000000000057919 */ /* 0x000e220000002100 */
[----:B------:R-:W-:Y:S01]  /*2e0c0*/  BSSY B1, `(.L_x_786) ;  /* 0x000000a000017945 */ /* 0x000fe20003800000 */
[----:B------:R-:W-:Y:S01]  /*2e0d0*/  MOV R12, RZ ;  /* 0x000000ff000c7202 */ /* 0x000fe20000000f00 */
[----:B------:R-:W-:Y:S02]  /*2e0e0*/  IMAD.MOV.U32 R11, RZ, RZ, 0x1f ;  /* 0x0000001fff0b7424 */ /* 0x000fe400078e00ff */
[----:B------:R-:W-:Y:S01]  /*2e0f0*/  IMAD.MOV.U32 R15, RZ, RZ, -0x1 ;  /* 0xffffffffff0f7424 */ /* 0x000fe200078e00ff */
[----:B0-----:R-:W-:-:S04]  /*2e100*/  SHF.R.U32.HI R5, RZ, 0x5, R5 ;  /* 0x00000005ff057819 */ /* 0x001fc80000011605 */
[----:B------:R-:W-:-:S05]  /*2e110*/  LOP3.LUT R5, R5, 0x3, RZ, 0xc0, !PT ;  /* 0x0000000305057812 */ /* 0x000fca00078ec0ff */
[----:B------:R-:W-:-:S07]  /*2e120*/  IMAD.MOV.U32 R13, RZ, RZ, R5 ;  /* 0x000000ffff0d7224 */ /* 0x000fce00078e0005 */
[----:B------:R-:W-:Y:S05]  /*2e130*/  WARPSYNC.COLLECTIVE R15, `(.L_x_787) ;  /* 0x000000000f087348 */ /* 0x000fea0003c00000 */
[----:B------:R0:W1:Y:S02]  /*2e140*/  SHFL.IDX P6, R14, R13, R12, R11 ;  /* 0x0000000c0d0e7389 */ /* 0x00006400000c000b */
[----:B01----:R-:W-:Y:S01]  /*2e150*/  ENDCOLLECTIVE ;  /* 0x000000000000791b */ /* 0x003fe20003800000 */
.L_x_787:
[----:B------:R-:W-:Y:S05]  /*2e160*/  BSYNC B1 ;  /* 0x0000000000017941 */ /* 0x000fea0003800000 */
.L_x_786:
[----:B------:R-:W-:Y:S05]  /*2e170*/  BRA `(.L_x_788) ;  /* 0xffffff7800107947 */ /* 0x000fea000383ffff */
.L_x_546:
[----:B------:R-:W-:Y:S01]  /*2e180*/  BSSY B1, `(.L_x_789) ;  /* 0x0000006000017945 */ /* 0x000fe20003800000 */
[----:B------:R-:W-:-:S07]  /*2e190*/  IMAD.MOV.U32 R15, RZ, RZ, -0x1 ;  /* 0xffffffffff0f7424 */ /* 0x000fce00078e00ff */
[----:B0-----:R-:W-:Y:S05]  /*2e1a0*/  WARPSYNC.COLLECTIVE R15, `(.L_x_790) ;  /* 0x000000000f0c7348 */ /* 0x001fea0003c00000 */
[----:B------:R-:W-:Y:S02]  /*2e1b0*/  ELECT P6, UR62, PT ;  /* 0x00000000003e782f */ /* 0x000fe400038c0000 */
[----:B------:R-:W-:Y:S01]  /*2e1c0*/  MOV R14, UR62 ;  /* 0x0000003e000e7c02 */ /* 0x000fe20008000f00 */
[----:B0-----:R-:W-:Y:S10]  /*2e1d0*/  ENDCOLLECTIVE ;  /* 0x000000000000791b */ /* 0x001ff40003800000 */
.L_x_790:
[----:B------:R-:W-:Y:S05]  /*2e1e0*/  BSYNC B1 ;  /* 0x0000000000017941 */ /* 0x000fea0003800000 */
.L_x_789:
[----:B------:R-:W-:Y:S05]  /*2e1f0*/  BRA `(.L_x_545) ;  /* 0xffffff7800087947 */ /* 0x000fea000383ffff */
.L_x_548:
[----:B0-----:R0:W1:Y:S02]  /*2e200*/  SYNCS.PHASECHK.TRANS64.TRYWAIT P0, [R18+URZ+0x29820], R4 ;  /* 0x02982004120075a7 */ /* 0x001064000800017f */
[----:B-1----:R-:W-:Y:S05]  /*2e210*/  @!P0 NANOSLEEP.SYNCS 0x989680 ;  /* 0x009896800000895d */ /* 0x002fea0003900000 */
[----:B------:R-:W1:Y:S02]  /*2e220*/  @!P0 SYNCS.PHASECHK.TRANS64 P0, [R18+URZ+0x29820], R4 ;  /* 0x02982004120085a7 */ /* 0x000e64000800007f */
[----:B-1----:R-:W-:Y:S05]  /*2e230*/  @!P0 BRA `(.L_x_548) ;  /* 0xfffffffc00f08947 */ /* 0x002fea000383ffff */
[----:B------:R-:W-:Y:S05]  /*2e240*/  BRA `(.L_x_791) ;  /* 0xffffff7800187947 */ /* 0x000fea000383ffff */
.L_x_552:
[----:B-1----:R1:W2:Y:S02]  /*2e250*/  SYNCS.PHASECHK.TRANS64.TRYWAIT P0, [R7+URZ+0x298a0], R10 ;  /* 0x0298a00a070075a7 */ /* 0x0022a4000800017f */
[----:B--2---:R-:W-:Y:S05]  /*2e260*/  @!P0 NANOSLEEP.SYNCS 0x989680 ;  /* 0x009896800000895d */ /* 0x004fea0003900000 */
[----:B------:R-:W2:Y:S02]  /*2e270*/  @!P0 SYNCS.PHASECHK.TRANS64 P0, [R7+URZ+0x298a0], R10 ;  /* 0x0298a00a070085a7 */ /* 0x000ea4000800007f */
[----:B--2---:R-:W-:Y:S05]  /*2e280*/  @!P0 BRA `(.L_x_552) ;  /* 0xfffffffc00f08947 */ /* 0x004fea000383ffff */
[----:B------:R-:W-:Y:S05]  /*2e290*/  BRA `(.L_x_792) ;  /* 0xffffff7800387947 */ /* 0x000fea000383ffff */
.L_x_559:
[----:B0-----:R0:W2:Y:S02]  /*2e2a0*/  SYNCS.PHASECHK.TRANS64.TRYWAIT P0, [R7+URZ+0x298c0], R10 ;  /* 0x0298c00a070075a7 */ /* 0x0010a4000800017f */
[----:B--2---:R-:W-:Y:S05]  /*2e2b0*/  @!P0 NANOSLEEP.SYNCS 0x989680 ;  /* 0x009896800000895d */ /* 0x004fea0003900000 */
[----:B------:R-:W2:Y:S02]  /*2e2c0*/  @!P0 SYNCS.PHASECHK.TRANS64 P0, [R7+URZ+0x298c0], R10 ;  /* 0x0298c00a070085a7 */ /* 0x000ea4000800007f */
[----:B--2---:R-:W-:Y:S05]  /*2e2d0*/  @!P0 BRA `(.L_x_559) ;  /* 0xfffffffc00f08947 */ /* 0x004fea000383ffff */
[----:B------:R-:W-:Y:S05]  /*2e2e0*/  BRA `(.L_x_793) ;  /* 0xffffff7c00307947 */ /* 0x000fea000383ffff */
.L_x_566:
[----:B0-----:R0:W1:Y:S02]  /*2e2f0*/  SYNCS.PHASECHK.TRANS64.TRYWAIT P2, [R8+URZ+0x298a0], R7 ;  /* 0x0298a007080075a7 */ /* 0x001064000804017f */
[----:B-1----:R-:W-:Y:S05]  /*2e300*/  @!P2 NANOSLEEP.SYNCS 0x989680 ;  /* 0x009896800000a95d */ /* 0x002fea0003900000 */
[----:B------:R-:W1:Y:S02]  /*2e310*/  @!P2 SYNCS.PHASECHK.TRANS64 P2, [R8+URZ+0x298a0], R7 ;  /* 0x0298a0070800a5a7 */ /* 0x000e64000804007f */
[----:B-1----:R-:W-:Y:S05]  /*2e320*/  @!P2 BRA `(.L_x_566) ;  /* 0xfffffffc00f0a947 */ /* 0x002fea000383ffff */
[----:B------:R-:W-:Y:S05]  /*2e330*/  BRA `(.L_x_794) ;  /* 0xffffff80000c7947 */ /* 0x000fea000383ffff */
.L_x_573:
[----:B-1----:R1:W2:Y:S02]  /*2e340*/  SYNCS.PHASECHK.TRANS64.TRYWAIT P2, [R8+URZ+0x298c0], R7 ;  /* 0x0298c007080075a7 */ /* 0x0022a4000804017f */
[----:B--2---:R-:W-:Y:S05]  /*2e350*/  @!P2 NANOSLEEP.SYNCS 0x989680 ;  /* 0x009896800000a95d */ /* 0x004fea0003900000 */
[----:B------:R-:W2:Y:S02]  /*2e360*/  @!P2 SYNCS.PHASECHK.TRANS64 P2, [R8+URZ+0x298c0], R7 ;  /* 0x0298c0070800a5a7 */ /* 0x000ea4000804007f */
[----:B--2---:R-:W-:Y:S05]  /*2e370*/  @!P2 BRA `(.L_x_573) ;  /* 0xfffffffc00f0a947 */ /* 0x004fea000383ffff */
[----:B------:R-:W-:Y:S05]  /*2e380*/  BRA `(.L_x_795) ;  /* 0xffffff8400007947 */ /* 0x000fea000383ffff */
.L_x_590:
[----:B------:R-:W2:Y:S01]  /*2e390*/  S2R R0, SR_TID.X ;  /* 0x0000000000007919 */ /* 0x000ea20000002100 */
[----:B------:R-:W-:Y:S01]  /*2e3a0*/  BSSY B0, `(.L_x_796) ;  /* 0x000000a000007945 */ /* 0x000fe20003800000 */
[----:B------:R-:W-:Y:S02]  /*2e3b0*/  IMAD.MOV.U32 R12, RZ, RZ, RZ ;  /* 0x000000ffff0c7224 */ /* 0x000fe400078e00ff */
[----:B------:R-:W-:Y:S02]  /*2e3c0*/  IMAD.MOV.U32 R11, RZ, RZ, 0x1f ;  /* 0x0000001fff0b7424 */ /* 0x000fe400078e00ff */
[----:B------:R-:W-:Y:S01]  /*2e3d0*/  IMAD.MOV.U32 R15, RZ, RZ, -0x1 ;  /* 0xffffffffff0f7424 */ /* 0x000fe200078e00ff */
[----:B--2---:R-:W-:-:S04]  /*2e3e0*/  SHF.R.U32.HI R0, RZ, 0x5, R0 ;  /* 0x00000005ff007819 */ /* 0x004fc80000011600 */
[----:B------:R-:W-:-:S04]  /*2e3f0*/  LOP3.LUT R0, R0, 0x3, RZ, 0xc0, !PT ;  /* 0x0000000300007812 */ /* 0x000fc800078ec0ff */
[----:B------:R-:W-:-:S07]  /*2e400*/  MOV R13, R0 ;  /* 0x00000000000d7202 */ /* 0x000fce0000000f00 */
[----:B01-3--:R-:W-:Y:S05]  /*2e410*/  WARPSYNC.COLLECTIVE R15, `(.L_x_797) ;  /* 0x000000000f087348 */ /* 0x00bfea0003c00000 */
[----:B------:R2:W4:Y:S02]  /*2e420*/  SHFL.IDX P6, R14, R13, R12, R11 ;  /* 0x0000000c0d0e7389 */ /* 0x00052400000c000b */
[----:B01234-:R-:W-:Y:S01]  /*2e430*/  ENDCOLLECTIVE ;  /* 0x000000000000791b */ /* 0x01ffe20003800000 */
.L_x_797:
[----:B------:R-:W-:Y:S05]  /*2e440*/  BSYNC B0 ;  /* 0x0000000000007941 */ /* 0x000fea0003800000 */
.L_x_796:
[----:B------:R-:W-:Y:S05]  /*2e450*/  BRA `(.L_x_798) ;  /* 0xffffff9000287947 */ /* 0x000fea000383ffff */
.L_x_592:
[----:B------:R-:W-:Y:S01]  /*2e460*/  BSSY B0, `(.L_x_799) ;  /* 0x0000006000007945 */ /* 0x000fe20003800000 */
[----:B------:R-:W-:-:S07]  /*2e470*/  MOV R15, 0xffffffff ;  /* 0xffffffff000f7802 */ /* 0x000fce0000000f00 */
[----:B0123--:R-:W-:Y:S05]  /*2e480*/  WARPSYNC.COLLECTIVE R15, `(.L_x_800) ;  /* 0x000000000f0c7348 */ /* 0x00ffea0003c00000 */
[----:B------:R-:W-:Y:S02]  /*2e490*/  ELECT P6, UR62, PT ;  /* 0x00000000003e782f */ /* 0x000fe400038c0000 */
[----:B------:R-:W-:Y:S01]  /*2e4a0*/  MOV R14, UR62 ;  /* 0x0000003e000e7c02 */ /* 0x000fe20008000f00 */
[----:B0123--:R-:W-:Y:S10]  /*2e4b0*/  ENDCOLLECTIVE ;  /* 0x000000000000791b */ /* 0x00fff40003800000 */
.L_x_800:
[----:B------:R-:W-:Y:S05]  /*2e4c0*/  BSYNC B0 ;  /* 0x0000000000007941 */ /* 0x000fea0003800000 */
.L_x_799:
[----:B------:R-:W-:Y:S05]  /*2e4d0*/  BRA `(.L_x_801) ;  /* 0xffffff9000307947 */ /* 0x000fea000383ffff */
.L_x_594:
[----:B--2---:R2:W3:Y:S02]  /*2e4e0*/  SYNCS.PHASECHK.TRANS64.TRYWAIT P0, [R2+URZ+0x29880], R3 ;  /* 0x02988003020075a7 */ /* 0x0044e4000800017f */
[----:B---3--:R-:W-:Y:S05]  /*2e4f0*/  @!P0 NANOSLEEP.SYNCS 0x989680 ;  /* 0x009896800000895d */ /* 0x008fea0003900000 */
[----:B------:R-:W3:Y:S02]  /*2e500*/  @!P0 SYNCS.PHASECHK.TRANS64 P0, [R2+URZ+0x29880], R3 ;  /* 0x02988003020085a7 */ /* 0x000ee4000800007f */
[----:B---3--:R-:W-:Y:S05]  /*2e510*/  @!P0 BRA `(.L_x_594) ;  /* 0xfffffffc00f08947 */ /* 0x008fea000383ffff */
[----:B------:R-:W-:Y:S05]  /*2e520*/  BRA `(.L_x_802) ;  /* 0xffffff9000987947 */ /* 0x000fea000383ffff */
.L_x_596:
[----:B0-----:R0:W1:Y:S02]  /*2e530*/  SYNCS.PHASECHK.TRANS64.TRYWAIT P0, [R2+URZ+0x29840], R3 ;  /* 0x02984003020075a7 */ /* 0x001064000800017f */
[----:B-1----:R-:W-:Y:S05]  /*2e540*/  @!P0 NANOSLEEP.SYNCS 0x989680 ;  /* 0x009896800000895d */ /* 0x002fea0003900000 */
[----:B------:R-:W1:Y:S02]  /*2e550*/  @!P0 SYNCS.PHASECHK.TRANS64 P0, [R2+URZ+0x29840], R3 ;  /* 0x02984003020085a7 */ /* 0x000e64000800007f */
[----:B-1----:R-:W-:Y:S05]  /*2e560*/  @!P0 BRA `(.L_x_596) ;  /* 0xfffffffc00f08947 */ /* 0x002fea000383ffff */
[----:B------:R-:W-:Y:S05]  /*2e570*/  BRA `(.L_x_803) ;  /* 0xffffff9000ec7947 */ /* 0x000fea000383ffff */
.L_x_600:
[----:B------:R-:W2:Y:S01]  /*2e580*/  LDL.LU R11, [R1+0x58] ;  /* 0x00005800010b7983 */ /* 0x000ea20000300800 */
[----:B------:R-:W-:Y:S01]  /*2e590*/  IMAD.MOV.U32 R13, RZ, RZ, R3 ;  /* 0x000000ffff0d7224 */ /* 0x000fe200078e0003 */
[----:B------:R-:W-:Y:S01]  /*2e5a0*/  MOV R15, 0xffffffff ;  /* 0xffffffff000f7802 */ /* 0x000fe20000000f00 */
[----:B------:R-:W-:Y:S01]  /*2e5b0*/  IMAD.MOV.U32 R12, RZ, RZ, RZ ;  /* 0x000000ffff0c7224 */ /* 0x000fe200078e00ff */
[----:B------:R-:W-:-:S04]  /*2e5c0*/  LOP3.LUT R7, R7, 0x7f, RZ, 0xc0, !PT ;  /* 0x0000007f07077812 */ /* 0x000fc800078ec0ff */
[----:B------:R-:W-:-:S04]  /*2e5d0*/  SHF.R.U32.HI R0, RZ, 0x2, R7 ;  /* 0x00000002ff007819 */ /* 0x000fc80000011607 */
[----:B------:R-:W-:-:S05]  /*2e5e0*/  IADD3 R0, R0, R5, RZ ;  /* 0x0000000500007210 */ /* 0x000fca0007ffe0ff */
[----:B------:R-:W-:Y:S02]  /*2e5f0*/  VIADD R5, R0, 0x20 ;  /* 0x0000002000057836 */ /* 0x000fe40000000000 */
[----:B--2---:R-:W-:Y:S02]  /*2e600*/  IMAD R2, R11, R8, RZ ;  /* 0x000000080b027224 */ /* 0x004fe400078e02ff */
[----:B------:R-:W-:-:S03]  /*2e610*/  IMAD.MOV.U32 R11, RZ, RZ, 0x1c1f ;  /* 0x00001c1fff0b7424 */ /* 0x000fc600078e00ff */
[----:B------:R-:W-:-:S13]  /*2e620*/  ISETP.GE.AND P4, PT, R0, R2, PT ;  /* 0x000000020000720c */ /* 0x000fda0003f86270 */
[----:B-----5:R-:W-:Y:S05]  /*2e630*/  WARPSYNC.COLLECTIVE R15, `(.L_x_804) ;  /* 0x000000000f087348 */ /* 0x020fea0003c00000 */
[----:B------:R0:W1:Y:S02]  /*2e640*/  SHFL.IDX P6, R14, R13, R12, R11 ;  /* 0x0000000c0d0e7389 */ /* 0x00006400000c000b */
[----:B01---5:R-:W-:Y:S01]  /*2e650*/  ENDCOLLECTIVE ;  /* 0x000000000000791b */ /* 0x023fe20003800000 */
.L_x_804:
[----:B------:R-:W-:Y:S02]  /*2e660*/  IMAD.MOV.U32 R13, RZ, RZ, R4 ;  /* 0x000000ffff0d7224 */ /* 0x000fe400078e0004 */
[----:B------:R-:W-:-:S07]  /*2e670*/  IMAD.MOV.U32 R6, RZ, RZ, R14 ;  /* 0x000000ffff067224 */ /* 0x000fce00078e000e */
[----:B------:R-:W-:Y:S05]  /*2e680*/  WARPSYNC.COLLECTIVE R15, `(.L_x_805) ;  /* 0x000000000f087348 */ /* 0x000fea0003c00000 */
[----:B------:R0:W1:Y:S02]  /*2e690*/  SHFL.IDX P6, R14, R13, R12, R11 ;  /* 0x0000000c0d0e7389 */ /* 0x00006400000c000b */
[----:B01----:R-:W-:Y:S01]  /*2e6a0*/  ENDCOLLECTIVE ;  /* 0x000000000000791b */ /* 0x003fe20003800000 */
.L_x_805:
[----:B------:R-:W-:Y:S01]  /*2e6b0*/  IMAD.MOV.U32 R13, RZ, RZ, R3 ;  /* 0x000000ffff0d7224 */ /* 0x000fe200078e0003 */
[----:B------:R-:W-:Y:S01]  /*2e6c0*/  MOV R12, 0x1 ;  /* 0x00000001000c7802 */ /* 0x000fe20000000f00 */
[----:B------:R-:W-:-:S07]  /*2e6d0*/  IMAD.MOV.U32 R7, RZ, RZ, R14 ;  /* 0x000000ffff077224 */ /* 0x000fce00078e000e */
[----:B------:R-:W-:Y:S05]  /*2e6e0*/  WARPSYNC.COLLECTIVE R15, `(.L_x_806) ;  /* 0x000000000f087348 */ /* 0x000fea0003c00000 */
[----:B------:R0:W1:Y:S02]  /*2e6f0*/  SHFL.IDX P6, R14, R13, R12, R11 ;  /* 0x0000000c0d0e7389 */ /* 0x00006400000c000b */
[----:B01----:R-:W-:Y:S01]  /*2e700*/  ENDCOLLECTIVE ;  /* 0x000000000000791b */ /* 0x003fe20003800000 */
.L_x_806:
[----:B------:R-:W-:-:S05]  /*2e710*/  @!P4 IADD3 R7, P3, R10, R7, RZ ;  /* 0x000000070a07c210 */ /* 0x000fca0007f7e0ff */
[----:B------:R-:W-:Y:S01]  /*2e720*/  @!P4 IMAD.X R6, RZ, RZ, R6, P3 ;  /* 0x000000ffff06c224 */ /* 0x000fe200018e0606 */
[----:B------:R-:W-:-:S04]  /*2e730*/  ISETP.GE.AND P3, PT, R5, R2, PT ;  /* 0x000000020500720c */ /* 0x000fc80003f66270 */
[----:B------:R-:W-:Y:S01]  /*2e740*/  @!P4 LOP3.LUT R7, R7, R6, RZ, 0x3c, !PT ;  /* 0x000000060707c212 */ /* 0x000fe200078e3cff */
[----:B------:R-:W-:-:S03]  /*2e750*/  IMAD.MOV.U32 R13, RZ, RZ, R4 ;  /* 0x000000ffff0d7224 */ /* 0x000fc600078e0004 */
[----:B------:R-:W-:-:S04]  /*2e760*/  @!P4 LOP3.LUT R6, R7, R6, RZ, 0x3c, !PT ;  /* 0x000000060706c212 */ /* 0x000fc800078e3cff */
[----:B------:R-:W-:-:S05]  /*2e770*/  @!P4 LOP3.LUT R7, R7, R6, RZ, 0x3c, !PT ;  /* 0x000000060707c212 */ /* 0x000fca00078e3cff */
[----:B------:R-:W-:Y:S01]  /*2e780*/  @!PT LDS RZ, [RZ] ;  /* 0x00000000fffff984 */ /* 0x000fe20000000800 */
[----:B------:R-:W-:Y:S01]  /*2e790*/  @!PT LDS RZ, [RZ] ;  /* 0x00000000fffff984 */ /* 0x000fe20000000800 */
[----:B------:R-:W-:Y:S01]  /*2e7a0*/  @!PT LDS RZ, [RZ] ;  /* 0x00000000fffff984 */ /* 0x000fe20000000800 */
[----:B------:R-:W-:Y:S04]  /*2e7b0*/  @!P4 LDGSTS.E.BYPASS.LTC128B.128 [R9+0x14400], desc[UR54][R6.64], !P0 ;  /* 0x144000000609cfae */ /* 0x000fe8000c101d76 */
[----:B------:R-:W-:Y:S04]  /*2e7c0*/  @!P4 LDGSTS.E.BYPASS.LTC128B.128 [R9+0x16400], desc[UR54][R6.64+0x40], !P1 ;  /* 0x164000400609cfae */ /* 0x000fe8000c901d76 */
[----:B------:R0:W-:Y:S02]  /*2e7d0*/  @!P4 LDGSTS.E.BYPASS.LTC128B.128 [R9+0x18400], desc[UR54][R6.64+0x80], !P2 ;  /* 0x184000800609cfae */ /* 0x0001e4000d101d76 */
[----:B0-----:R-:W-:-:S07]  /*2e7e0*/  IMAD.MOV.U32 R6, RZ, RZ, R14 ;  /* 0x000000ffff067224 */ /* 0x001fce00078e000e */
[----:B------:R-:W-:Y:S05]  /*2e7f0*/  WARPSYNC.COLLECTIVE R15, `(.L_x_807) ;  /* 0x000000000f087348 */ /* 0x000fea0003c00000 */
[----:B------:R0:W1:Y:S02]  /*2e800*/  SHFL.IDX P6, R14, R13, R12, R11 ;  /* 0x0000000c0d0e7389 */ /* 0x00006400000c000b */
[----:B01----:R-:W-:Y:S01]  /*2e810*/  ENDCOLLECTIVE ;  /* 0x000000000000791b */ /* 0x003fe20003800000 */
.L_x_807:
[----:B------:R-:W-:Y:S01]  /*2e820*/  MOV R13, R3 ;  /* 0x00000003000d7202 */ /* 0x000fe20000000f00 */
[----:B------:R-:W-:Y:S02]  /*2e830*/  IMAD.MOV.U32 R12, RZ, RZ, 0x2 ;  /* 0x00000002ff0c7424 */ /* 0x000fe400078e00ff */
[----:B------:R-:W-:-:S07]  /*2e840*/  IMAD.MOV.U32 R5, RZ, RZ, R14 ;  /* 0x000000ffff057224 */ /* 0x000fce00078e000e */
[----:B------:R-:W-:Y:S05]  /*2e850*/  WARPSYNC.COLLECTIVE R15, `(.L_x_808) ;  /* 0x000000000f087348 */ /* 0x000fea0003c00000 */
[----:B------:R0:W1:Y:S02]  /*2e860*/  SHFL.IDX P6, R14, R13, R12, R11 ;  /* 0x0000000c0d0e7389 */ /* 0x00006400000c000b */
[----:B01----:R-:W-:Y:S01]  /*2e870*/  ENDCOLLECTIVE ;  /* 0x000000000000791b */ /* 0x003fe20003800000 */
.L_x_808:
[----:B------:R-:W-:-:S04]  /*2e880*/  @!P3 IADD3 R5, P4, R10, R5, RZ ;  /* 0x000000050a05b210 */ /* 0x000fc80007f9e0ff */
[----:B------:R-:W-:-:S05]  /*2e890*/  @!P3 IADD3.X R6, RZ, R6, RZ, P4, !PT ;  /* 0x00000006ff06b210 */ /* 0x000fca00027fe4ff */
[----:B------:R-:W-:Y:S02]  /*2e8a0*/  @!P3 IMAD.MOV.U32 R7, RZ, RZ, R6 ;  /* 0x000000ffff07b224 */ /* 0x000fe400078e0006 */
[----:B------:R-:W-:Y:S02]  /*2e8b0*/  @!P3 IMAD.MOV.U32 R6, RZ, RZ, R5 ;  /* 0x000000ffff06b224 */ /* 0x000fe400078e0005 */
[----:B------:R-:W-:Y:S02]  /*2e8c0*/  IMAD.MOV.U32 R13, RZ, RZ, R4 ;  /* 0x000000ffff0d7224 */ /* 0x000fe400078e0004 */
[----:B------:R-:W-:Y:S01]  /*2e8d0*/  VIADD R5, R0, 0x40 ;  /* 0x0000004000057836 */ /* 0x000fe20000000000 */
        /* <DEDUP_REMOVED lines=11> */
.L_x_809:
[----:B------:R-:W-:Y:S01]  /*2e990*/  MOV R13, R3 ;  /* 0x00000003000d7202 */ /* 0x000fe20000000f00 */
[----:B------:R-:W-:Y:S01]  /*2e9a0*/  IMAD.MOV.U32 R12, RZ, RZ, 0x3 ;  /* 0x00000003ff0c7424 */ /* 0x000fe200078e00ff */
[----:B------:R-:W-:-:S07]  /*2e9b0*/  MOV R5, R14 ;  /* 0x0000000e00057202 */ /* 0x000fce0000000f00 */
[----:B------:R-:W-:Y:S05]  /*2e9c0*/  WARPSYNC.COLLECTIVE R15, `(.L_x_810) ;  /* 0x000000000f087348 */ /* 0x000fea0003c00000 */
[----:B------:R0:W1:Y:S02]  /*2e9d0*/  SHFL.IDX P6, R14, R13, R12, R11 ;  /* 0x0000000c0d0e7389 */ /* 0x00006400000c000b */
[----:B01----:R-:W-:Y:S01]  /*2e9e0*/  ENDCOLLECTIVE ;  /* 0x000000000000791b */ /* 0x003fe20003800000 */
.L_x_810:
[----:B------:R-:W-:-:S05]  /*2e9f0*/  @!P3 IADD3 R5, P4, R10, R5, RZ ;  /* 0x000000050a05b210 */ /* 0x000fca0007f9e0ff */
[----:B------:R-:W-:-:S04]  /*2ea00*/  @!P3 IMAD.X R6, RZ, RZ, R6, P4 ;  /* 0x000000ffff06b224 */ /* 0x000fc800020e0606 */
[----:B------:R-:W-:Y:S02]  /*2ea10*/  @!P3 IMAD.MOV.U32 R7, RZ, RZ, R6 ;  /* 0x000000ffff07b224 */ /* 0x000fe400078e0006 */
[----:B------:R-:W-:Y:S02]  /*2ea20*/  @!P3 IMAD.MOV.U32 R6, RZ, RZ, R5 ;  /* 0x000000ffff06b224 */ /* 0x000fe400078e0005 */
[----:B------:R-:W-:-:S03]  /*2ea30*/  IMAD.MOV.U32 R13, RZ, RZ, R4 ;  /* 0x000000ffff0d7224 */ /* 0x000fc600078e0004 */
[----:B------:R-:W-:Y:S01]  /*2ea40*/  @!PT LDS RZ, [RZ] ;  /* 0x00000000fffff984 */ /* 0x000fe20000000800 */
[----:B------:R-:W-:Y:S01]  /*2ea50*/  @!PT LDS RZ, [RZ] ;  /* 0x00000000fffff984 */ /* 0x000fe20000000800 */
[----:B------:R-:W-:Y:S01]  /*2ea60*/  @!PT LDS RZ, [RZ] ;  /* 0x00000000fffff984 */ /* 0x000fe20000000800 */
[----:B------:R0:W-:Y:S04]  /*2ea70*/  @!P3 LDGSTS.E.BYPASS.LTC128B.128 [R9+0x15400], desc[UR54][R6.64], !P0 ;  /* 0x154000000609bfae */ /* 0x0001e8000c101d76 */
[----:B------:R0:W-:Y:S01]  /*2ea80*/  @!P3 LDGSTS.E.BYPASS.LTC128B.128 [R9+0x17400], desc[UR54][R6.64+0x40], !P1 ;  /* 0x174000400609bfae */ /* 0x0001e2000c901d76 */
[----:B------:R-:W-:-:S07]  /*2ea90*/  IMAD.MOV.U32 R5, RZ, RZ, R14 ;  /* 0x000000ffff057224 */ /* 0x000fce00078e000e */
[----:B0-----:R-:W-:Y:S05]  /*2eaa0*/  WARPSYNC.COLLECTIVE R15, `(.L_x_811) ;  /* 0x000000000f087348 */ /* 0x001fea0003c00000 */
[----:B------:R1:W2:Y:S02]  /*2eab0*/  SHFL.IDX P6, R14, R13, R12, R11 ;  /* 0x0000000c0d0e7389 */ /* 0x0002a400000c000b */
[----:B012---:R-:W-:Y:S01]  /*2eac0*/  ENDCOLLECTIVE ;  /* 0x000000000000791b */ /* 0x007fe20003800000 */
.L_x_811:
[----:B------:R-:W-:Y:S01]  /*2ead0*/  @!PT LDS RZ, [RZ] ;  /* 0x00000000fffff984 */ /* 0x000fe20000000800 */
[----:B------:R-:W-:Y:S01]  /*2eae0*/  @!PT LDS RZ, [RZ] ;  /* 0x00000000fffff984 */ /* 0x000fe20000000800 */
[----:B------:R-:W-:Y:S01]  /*2eaf0*/  @!PT LDS RZ, [RZ] ;  /* 0x00000000fffff984 */ /* 0x000fe20000000800 */
[----:B------:R0:W-:Y:S01]  /*2eb00*/  @!P3 LDGSTS.E.BYPASS.LTC128B.128 [R9+0x19400], desc[UR54][R6.64+0x80], !P2 ;  /* 0x194000800609bfae */ /* 0x0001e2000d101d76 */
[----:B------:R-:W-:Y:S01]  /*2eb10*/  MOV R3, R14 ;  /* 0x0000000e00037202 */ /* 0x000fe20000000f00 */
[----:B------:R-:W-:Y:S06]  /*2eb20*/  BRA `(.L_x_812) ;  /* 0xffffff9800507947 */ /* 0x000fec000383ffff */
.L_x_605:
[----:B----4-:R4:W0:Y:S02]  /*2eb30*/  SYNCS.PHASECHK.TRANS64.TRYWAIT P0, [R18+URZ+0x29820], R0 ;  /* 0x02982000120075a7 */ /* 0x010824000800017f */
[----:B0-----:R-:W-:Y:S05]  /*2eb40*/  @!P0 NANOSLEEP.SYNCS 0x989680 ;  /* 0x009896800000895d */ /* 0x001fea0003900000 */
[----:B------:R-:W0:Y:S02]  /*2eb50*/  @!P0 SYNCS.PHASECHK.TRANS64 P0, [R18+URZ+0x29820], R0 ;  /* 0x02982000120085a7 */ /* 0x000e24000800007f */
[----:B0-----:R-:W-:Y:S05]  /*2eb60*/  @!P0 BRA `(.L_x_605) ;  /* 0xfffffffc00f08947 */ /* 0x001fea000383ffff */
[----:B------:R-:W-:Y:S05]  /*2eb70*/  BRA `(.L_x_813) ;  /* 0xffffff9800c07947 */ /* 0x000fea000383ffff */
.L_x_611:
[----:B--2---:R2:W3:Y:S02]  /*2eb80*/  SYNCS.PHASECHK.TRANS64.TRYWAIT P0, [R5+URZ+0x29880], R4 ;  /* 0x02988004050075a7 */ /* 0x0044e4000800017f */
[----:B---3--:R-:W-:Y:S05]  /*2eb90*/  @!P0 NANOSLEEP.SYNCS 0x989680 ;  /* 0x009896800000895d */ /* 0x008fea0003900000 */
[----:B------:R-:W3:Y:S02]  /*2eba0*/  @!P0 SYNCS.PHASECHK.TRANS64 P0, [R5+URZ+0x29880], R4 ;  /* 0x02988004050085a7 */ /* 0x000ee4000800007f */
[----:B---3--:R-:W-:Y:S05]  /*2ebb0*/  @!P0 BRA `(.L_x_611) ;  /* 0xfffffffc00f08947 */ /* 0x008fea000383ffff */
[----:B------:R-:W-:Y:S05]  /*2ebc0*/  BRA `(.L_x_814) ;  /* 0xffffff9c00787947 */ /* 0x000fea000383ffff */
.L_x_616:
[----:B---3--:R3:W4:Y:S02]  /*2ebd0*/  SYNCS.PHASECHK.TRANS64.TRYWAIT P0, [R5+URZ+0x29840], R4 ;  /* 0x02984004050075a7 */ /* 0x008724000800017f */
[----:B----4-:R-:W-:Y:S05]  /*2ebe0*/  @!P0 NANOSLEEP.SYNCS 0x989680 ;  /* 0x009896800000895d */ /* 0x010fea0003900000 */
[----:B------:R-:W4:Y:S02]  /*2ebf0*/  @!P0 SYNCS.PHASECHK.TRANS64 P0, [R5+URZ+0x29840], R4 ;  /* 0x02984004050085a7 */ /* 0x000f24000800007f */
[----:B----4-:R-:W-:Y:S05]  /*2ec00*/  @!P0 BRA `(.L_x_616) ;  /* 0xfffffffc00f08947 */ /* 0x010fea000383ffff */
[----:B------:R-:W-:Y:S05]  /*2ec10*/  BRA `(.L_x_815) ;  /* 0xffffff9c00f47947 */ /* 0x000fea000383ffff */
.L_x_624:
[----:B---3--:R3:W4:Y:S02]  /*2ec20*/  SYNCS.PHASECHK.TRANS64.TRYWAIT P0, [R20+URZ+0x29870], R4 ;  /* 0x02987004140075a7 */ /* 0x008724000800017f */
[----:B----4-:R-:W-:Y:S05]  /*2ec30*/  @!P0 NANOSLEEP.SYNCS 0x989680 ;  /* 0x009896800000895d */ /* 0x010fea0003900000 */
[----:B------:R-:W4:Y:S02]  /*2ec40*/  @!P0 SYNCS.PHASECHK.TRANS64 P0, [R20+URZ+0x29870], R4 ;  /* 0x02987004140085a7 */ /* 0x000f24000800007f */
[----:B----4-:R-:W-:Y:S05]  /*2ec50*/  @!P0 BRA `(.L_x_624) ;  /* 0xfffffffc00f08947 */ /* 0x010fea000383ffff */
[----:B------:R-:W-:Y:S05]  /*2ec60*/  BRA `(.L_x_816) ;  /* 0xffffffa4000c7947 */ /* 0x000fea000383ffff */
.L_x_626:
[----:B----4-:R4:W0:Y:S02]  /*2ec70*/  SYNCS.PHASECHK.TRANS64.TRYWAIT P0, [R20+URZ+0x29860], R3 ;  /* 0x02986003140075a7 */ /* 0x010824000800017f */
[----:B0-----:R-:W-:Y:S05]  /*2ec80*/  @!P0 NANOSLEEP.SYNCS 0x989680 ;  /* 0x009896800000895d */ /* 0x001fea0003900000 */
[----:B------:R-:W0:Y:S02]  /*2ec90*/  @!P0 SYNCS.PHASECHK.TRANS64 P0, [R20+URZ+0x29860], R3 ;  /* 0x02986003140085a7 */ /* 0x000e24000800007f */
[----:B0-----:R-:W-:Y:S05]  /*2eca0*/  @!P0 BRA `(.L_x_626) ;  /* 0xfffffffc00f08947 */ /* 0x001fea000383ffff */
[----:B------:R-:W-:Y:S05]  /*2ecb0*/  BRA `(.L_x_817) ;  /* 0xffffffa400147947 */ /* 0x000fea000383ffff */
.L_x_633:
[----:B--2---:R2:W3:Y:S02]  /*2ecc0*/  SYNCS.PHASECHK.TRANS64.TRYWAIT P1, [R16+URZ+0x29870], R0 ;  /* 0x02987000100075a7 */ /* 0x0044e4000802017f */
[----:B---3--:R-:W-:Y:S05]  /*2ecd0*/  @!P1 NANOSLEEP.SYNCS 0x989680 ;  /* 0x009896800000995d */ /* 0x008fea0003900000 */
[----:B------:R-:W3:Y:S02]  /*2ece0*/  @!P1 SYNCS.PHASECHK.TRANS64 P1, [R16+URZ+0x29870], R0 ;  /* 0x02987000100095a7 */ /* 0x000ee4000802007f */
[----:B---3--:R-:W-:Y:S05]  /*2ecf0*/  @!P1 BRA `(.L_x_633) ;  /* 0xfffffffc00f09947 */ /* 0x008fea000383ffff */
[----:B------:R-:W-:Y:S05]  /*2ed00*/  BRA `(.L_x_818) ;  /* 0xffffffa800f87947 */ /* 0x000fea000383ffff */
.L_x_635:
[----:B--2---:R2:W3:Y:S02]  /*2ed10*/  SYNCS.PHASECHK.TRANS64.TRYWAIT P1, [R16+URZ+0x29860], R0 ;  /* 0x02986000100075a7 */ /* 0x0044e4000802017f */
[----:B---3--:R-:W-:Y:S05]  /*2ed20*/  @!P1 NANOSLEEP.SYNCS 0x989680 ;  /* 0x009896800000995d */ /* 0x008fea0003900000 */
[----:B------:R-:W3:Y:S02]  /*2ed30*/  @!P1 SYNCS.PHASECHK.TRANS64 P1, [R16+URZ+0x29860], R0 ;  /* 0x02986000100095a7 */ /* 0x000ee4000802007f */
[----:B---3--:R-:W-:Y:S05]  /*2ed40*/  @!P1 BRA `(.L_x_635) ;  /* 0xfffffffc00f09947 */ /* 0x008fea000383ffff */
[----:B------:R-:W-:Y:S05]  /*2ed50*/  BRA `(.L_x_819) ;  /* 0xffffffac00007947 */ /* 0x000fea000383ffff */
.L_x_639:
[----:B------:R-:W2:Y:S01]  /*2ed60*/  LDL R0, [R1] ;  /* 0x0000000001007983 */ /* 0x000ea20000100800 */
[----:B------:R-:W-:Y:S01]  /*2ed70*/  BSSY B0, `(.L_x_820) ;  /* 0x0000008000007945 */ /* 0x000fe20003800000 */
[----:B------:R-:W-:Y:S01]  /*2ed80*/  IMAD.MOV.U32 R12, RZ, RZ, RZ ;  /* 0x000000ffff0c7224 */ /* 0x000fe200078e00ff */
[----:B------:R-:W-:Y:S01]  /*2ed90*/  MOV R15, 0xffffffff ;  /* 0xffffffff000f7802 */ /* 0x000fe20000000f00 */
[----:B------:R-:W-:Y:S02]  /*2eda0*/  IMAD.MOV.U32 R11, RZ, RZ, 0x1f ;  /* 0x0000001fff0b7424 */ /* 0x000fe400078e00ff */
[----:B--2---:R-:W-:-:S07]  /*2edb0*/  IMAD.MOV.U32 R13, RZ, RZ, R0 ;  /* 0x000000ffff0d7224 */ /* 0x004fce00078e0000 */
[----:B-1----:R-:W-:Y:S05]  /*2edc0*/  WARPSYNC.COLLECTIVE R15, `(.L_x_821) ;  /* 0x000000000f087348 */ /* 0x002fea0003c00000 */
[----:B------:R0:W2:Y:S02]  /*2edd0*/  SHFL.IDX P6, R14, R13, R12, R11 ;  /* 0x0000000c0d0e7389 */ /* 0x0000a400000c000b */
[----:B012---:R-:W-:Y:S01]  /*2ede0*/  ENDCOLLECTIVE ;  /* 0x000000000000791b */ /* 0x007fe20003800000 */
.L_x_821:
[----:B------:R-:W-:Y:S05]  /*2edf0*/  BSYNC B0 ;  /* 0x0000000000007941 */ /* 0x000fea0003800000 */
.L_x_820:
[----:B------:R0:W5:Y:S01]  /*2ee00*/  LDL R2, [R1+0xc] ;  /* 0x00000c0001027983 */ /* 0x0001620000100800 */
[----:B------:R-:W-:Y:S01]  /*2ee10*/  IMAD.MOV.U32 R13, RZ, RZ, R0 ;  /* 0x000000ffff0d7224 */ /* 0x000fe200078e0000 */
[----:B------:R-:W-:Y:S01]  /*2ee20*/  MOV R11, 0x1f ;  /* 0x0000001f000b7802 */ /* 0x000fe20000000f00 */
[----:B------:R-:W-:Y:S02]  /*2ee30*/  IMAD.MOV.U32 R12, RZ, RZ, 0x1 ;  /* 0x00000001ff0c7424 */ /* 0x000fe400078e00ff */
[----:B------:R-:W-:Y:S02]  /*2ee40*/  IMAD.MOV.U32 R15, RZ, RZ, -0x1 ;  /* 0xffffffffff0f7424 */ /* 0x000fe400078e00ff */
[----:B------:R-:W-:-:S07]  /*2ee50*/  IMAD.MOV.U32 R5, RZ, RZ, R14 ;  /* 0x000000ffff057224 */ /* 0x000fce00078e000e */
[----:B0----5:R-:W-:Y:S05]  /*2ee60*/  WARPSYNC.COLLECTIVE R15, `(.L_x_822) ;  /* 0x000000000f087348 */ /* 0x021fea0003c00000 */
[----:B------:R1:W2:Y:S02]  /*2ee70*/  SHFL.IDX P6, R14, R13, R12, R11 ;  /* 0x0000000c0d0e7389 */ /* 0x0002a400000c000b */
[----:B012--5:R-:W-:Y:S01]  /*2ee80*/  ENDCOLLECTIVE ;  /* 0x000000000000791b */ /* 0x027fe20003800000 */
.L_x_822:
[----:B------:R-:W-:Y:S01]  /*2ee90*/  ULDC UR4, c[0x0][0xc3c] ;  /* 0x00030f0000047ab9 */ /* 0x000fe20000000800 */
[----:B------:R-:W-:Y:S02]  /*2eea0*/  IMAD.IADD R4, R2, 0x1, R16 ;  /* 0x0000000102047824 */ /* 0x000fe400078e0210 */
[----:B------:R-:W-:Y:S02]  /*2eeb0*/  IMAD.MOV.U32 R11, RZ, RZ, RZ ;  /* 0x000000ffff0b7224 */ /* 0x000fe400078e00ff */
[----:B------:R-:W-:Y:S01]  /*2eec0*/  IMAD.MOV.U32 R0, RZ, RZ, R14 ;  /* 0x000000ffff007224 */ /* 0x000fe200078e000e */
[----:B------:R-:W-:-:S13]  /*2eed0*/  ISETP.GE.OR P1, PT, R4, UR4, !P0 ;  /* 0x0000000404007c0c */ /* 0x000fda000c726670 */
[----:B------:R-:W0:Y:S08]  /*2eee0*/  @!P1 LDC.64 R2, c[0x0][0xc80] ;  /* 0x00032000ff029b82 */ /* 0x000e300000000a00 */
[----:B------:R-:W1:Y:S01]  /*2eef0*/  @!P1 LDC.64 R6, c[0x0][0xc78] ;  /* 0x00031e00ff069b82 */ /* 0x000e620000000a00 */
[----:B0-----:R-:W-:-:S05]  /*2ef00*/  @!P1 IMAD.WIDE R2, R4, 0x4, R2 ;  /* 0x0000000404029825 */ /* 0x001fca00078e0202 */
[----:B------:R1:W2:Y:S02]  /*2ef10*/  @!P1 LDG.E R8, desc[UR54][R2.64] ;  /* 0x0000003602089981 */ /* 0x0002a4000c1e1900 */
[----:B-1----:R-:W-:-:S06]  /*2ef20*/  @!P1 IMAD.WIDE R2, R4, 0x4, R6 ;  /* 0x0000000404029825 */ /* 0x002fcc00078e0206 */
[----:B------:R-:W3:Y:S01]  /*2ef30*/  @!P1 LDG.E R2, desc[UR54][R2.64] ;  /* 0x0000003602029981 */ /* 0x000ee2000c1e1900 */
[----:B------:R-:W-:Y:S01]  /*2ef40*/  MOV R4, RZ ;  /* 0x000000ff00047202 */ /* 0x000fe20000000f00 */
[----:B------:R-:W-:Y:S01]  /*2ef50*/  IMAD.MOV.U32 R6, RZ, RZ, RZ ;  /* 0x000000ffff067224 */ /* 0x000fe200078e00ff */
[C---:B------:R-:W-:Y:S02]  /*2ef60*/  ISETP.GE.U32.AND P2, PT, R16.reuse, 0x2, PT ;  /* 0x000000021000780c */ /* 0x040fe40003f46070 */
[C---:B------:R-:W-:Y:S02]  /*2ef70*/  ISETP.GE.U32.AND P3, PT, R16.reuse, 0x4, PT ;  /* 0x000000041000780c */ /* 0x040fe40003f66070 */
[C---:B------:R-:W-:Y:S02]  /*2ef80*/  ISETP.GE.U32.AND P4, PT, R16.reuse, 0x8, PT ;  /* 0x000000081000780c */ /* 0x040fe40003f86070 */
[C---:B------:R-:W-:Y:S01]  /*2ef90*/  ISETP.GE.U32.AND P5, PT, R16.reuse, 0x10, PT ;  /* 0x000000101000780c */ /* 0x040fe20003fa6070 */
[----:B--2---:R-:W-:Y:S01]  /*2efa0*/  @!P1 IMAD.MOV.U32 R4, RZ, RZ, R8 ;  /* 0x000000ffff049224 */ /* 0x004fe200078e0008 */
[----:B------:R-:W-:Y:S01]  /*2efb0*/  MOV R8, RZ ;  /* 0x000000ff00087202 */ /* 0x000fe20000000f00 */
[----:B---3--:R-:W-:Y:S01]  /*2efc0*/  @!P1 IMAD.MOV.U32 R6, RZ, RZ, R2 ;  /* 0x000000ffff069224 */ /* 0x008fe200078e0002 */
[----:B------:R-:W-:-:S03]  /*2efd0*/  ISETP.NE.AND P1, PT, R16, RZ, PT ;  /* 0x000000ff1000720c */ /* 0x000fc60003f25270 */
[----:B------:R-:W-:-:S05]  /*2efe0*/  IMAD R2, R6, R4, RZ ;  /* 0x0000000406027224 */ /* 0x000fca00078e02ff */
[----:B------:R-:W-:-:S07]  /*2eff0*/  MOV R13, R2 ;  /* 0x00000002000d7202 */ /* 0x000fce0000000f00 */
[----:B------:R-:W-:Y:S05]  /*2f000*/  WARPSYNC.COLLECTIVE R15, `(.L_x_823) ;  /* 0x000000000f087348 */ /* 0x000fea0003c00000 */
[----:B------:R0:W1:Y:S02]  /*2f010*/  SHFL.UP P6, R14, R13, R12, R11 ;  /* 0x0400000c0d0e7389 */ /* 0x00006400000c000b */
[----:B01----:R-:W-:Y:S01]  /*2f020*/  ENDCOLLECTIVE ;  /* 0x000000000000791b */ /* 0x003fe20003800000 */
.L_x_823:
[----:B------:R-:W-:Y:S02]  /*2f030*/  IMAD.MOV.U32 R12, RZ, RZ, 0x2 ;  /* 0x00000002ff0c7424 */ /* 0x000fe400078e00ff */
[----:B------:R-:W-:-:S05]  /*2f040*/  IMAD.MOV.U32 R3, RZ, RZ, R14 ;  /* 0x000000ffff037224 */ /* 0x000fca00078e000e */
[----:B------:R-:W-:-:S05]  /*2f050*/  SEL R3, R3, RZ, P1 ;  /* 0x000000ff03037207 */ /* 0x000fca0000800000 */
[----:B------:R-:W-:-:S05]  /*2f060*/  IMAD.IADD R2, R2, 0x1, R3 ;  /* 0x0000000102027824 */ /* 0x000fca00078e0203 */
[----:B------:R-:W-:-:S07]  /*2f070*/  MOV R13, R2 ;  /* 0x00000002000d7202 */ /* 0x000fce0000000f00 */
[----:B------:R-:W-:Y:S05]  /*2f080*/  WARPSYNC.COLLECTIVE R15, `(.L_x_824) ;  /* 0x000000000f087348 */ /* 0x000fea0003c00000 */
[----:B------:R0:W1:Y:S02]  /*2f090*/  SHFL.UP P6, R14, R13, R12, R11 ;  /* 0x0400000c0d0e7389 */ /* 0x00006400000c000b */
[----:B01----:R-:W-:Y:S01]  /*2f0a0*/  ENDCOLLECTIVE ;  /* 0x000000000000791b */ /* 0x003fe20003800000 */
.L_x_824:
        /* <DEDUP_REMOVED lines=8> */
.L_x_825:
        /* <DEDUP_REMOVED lines=8> */
.L_x_826:
        /* <DEDUP_REMOVED lines=8> */
.L_x_827:
[----:B------:R-:W-:Y:S02]  /*2f230*/  IMAD.MOV.U32 R12, RZ, RZ, 0x1f ;  /* 0x0000001fff0c7424 */ /* 0x000fe400078e00ff */
[----:B------:R-:W-:Y:S02]  /*2f240*/  IMAD.MOV.U32 R11, RZ, RZ, 0x1f ;  /* 0x0000001fff0b7424 */ /* 0x000fe400078e00ff */
[----:B------:R-:W-:-:S05]  /*2f250*/  IMAD.MOV.U32 R3, RZ, RZ, R14 ;  /* 0x000000ffff037224 */ /* 0x000fca00078e000e */
[----:B------:R-:W-:-:S05]  /*2f260*/  SEL R3, R3, RZ, P5 ;  /* 0x000000ff03037207 */ /* 0x000fca0002800000 */
[----:B------:R-:W-:-:S05]  /*2f270*/  IMAD.IADD R3, R2, 0x1, R3 ;  /* 0x0000000102037824 */ /* 0x000fca00078e0203 */
[----:B------:R-:W-:-:S07]  /*2f280*/  MOV R13, R3 ;  /* 0x00000003000d7202 */ /* 0x000fce0000000f00 */
[----:B------:R-:W-:Y:S05]  /*2f290*/  WARPSYNC.COLLECTIVE R15, `(.L_x_828) ;  /* 0x000000000f087348 */ /* 0x000fea0003c00000 */
[----:B------:R0:W1:Y:S02]  /*2f2a0*/  SHFL.IDX P6, R14, R13, R12, R11 ;  /* 0x0000000c0d0e7389 */ /* 0x00006400000c000b */
[----:B01----:R-:W-:Y:S01]  /*2f2b0*/  ENDCOLLECTIVE ;  /* 0x000000000000791b */ /* 0x003fe20003800000 */
.L_x_828:
[----:B------:R-:W-:Y:S01]  /*2f2c0*/  IMAD.MOV.U32 R9, RZ, RZ, R14 ;  /* 0x000000ffff097224 */ /* 0x000fe200078e000e */
[----:B------:R-:W-:Y:S06]  /*2f2d0*/  BRA `(.L_x_829) ;  /* 0xffffffb000047947 */ /* 0x000fec000383ffff */
.L_x_642:
[----:B------:R-:W-:Y:S01]  /*2f2e0*/  BSSY B0, `(.L_x_830) ;  /* 0x0000008000007945 */ /* 0x000fe20003800000 */
[----:B------:R-:W-:Y:S01]  /*2f2f0*/  IMAD.MOV.U32 R13, RZ, RZ, R2 ;  /* 0x000000ffff0d7224 */ /* 0x000fe200078e0002 */
[----:B------:R-:W-:Y:S01]  /*2f300*/  MOV R15, 0xffffffff ;  /* 0xffffffff000f7802 */ /* 0x000fe20000000f00 */
[----:B------:R-:W-:Y:S02]  /*2f310*/  IMAD.MOV.U32 R12, RZ, RZ, 0x1 ;  /* 0x00000001ff0c7424 */ /* 0x000fe400078e00ff */
[----:B------:R-:W-:-:S07]  /*2f320*/  IMAD.MOV.U32 R11, RZ, RZ, RZ ;  /* 0x000000ffff0b7224 */ /* 0x000fce00078e00ff */
[----:B------:R-:W-:Y:S05]  /*2f330*/  WARPSYNC.COLLECTIVE R15, `(.L_x_831) ;  /* 0x000000000f087348 */ /* 0x000fea0003c00000 */
[----:B------:R0:W1:Y:S02]  /*2f340*/  SHFL.UP P6, R14, R13, R12, R11 ;  /* 0x0400000c0d0e7389 */ /* 0x00006400000c000b */
[----:B01----:R-:W-:Y:S01]  /*2f350*/  ENDCOLLECTIVE ;  /* 0x000000000000791b */ /* 0x003fe20003800000 */
.L_x_831:
[----:B------:R-:W-:Y:S05]  /*2f360*/  BSYNC B0 ;  /* 0x0000000000007941 */ /* 0x000fea0003800000 */
.L_x_830:
[----:B------:R-:W-:Y:S01]  /*2f370*/  IMAD.MOV.U32 R3, RZ, RZ, R14 ;  /* 0x000000ffff037224 */ /* 0x000fe200078e000e */
[----:B------:R-:W-:Y:S01]  /*2f380*/  MOV R12, 0x2 ;  /* 0x00000002000c7802 */ /* 0x000fe20000000f00 */
[----:B------:R-:W-:Y:S02]  /*2f390*/  IMAD.MOV.U32 R11, RZ, RZ, RZ ;  /* 0x000000ffff0b7224 */ /* 0x000fe400078e00ff */
[----:B------:R-:W-:Y:S01]  /*2f3a0*/  IMAD.MOV.U32 R15, RZ, RZ, -0x1 ;  /* 0xffffffffff0f7424 */ /* 0x000fe200078e00ff */
[----:B------:R-:W-:-:S05]  /*2f3b0*/  SEL R3, R3, RZ, P1 ;  /* 0x000000ff03037207 */ /* 0x000fca0000800000 */
[----:B------:R-:W-:-:S04]  /*2f3c0*/  IMAD.IADD R2, R2, 0x1, R3 ;  /* 0x0000000102027824 */ /* 0x000fc800078e0203 */
[----:B------:R-:W-:-:S07]  /*2f3d0*/  IMAD.MOV.U32 R13, RZ, RZ, R2 ;  /* 0x000000ffff0d7224 */ /* 0x000fce00078e0002 */
[----:B------:R-:W-:Y:S05]  /*2f3e0*/  WARPSYNC.COLLECTIVE R15, `(.L_x_832) ;  /* 0x000000000f087348 */ /* 0x000fea0003c00000 */
[----:B------:R0:W1:Y:S02]  /*2f3f0*/  SHFL.UP P6, R14, R13, R12, R11 ;  /* 0x0400000c0d0e7389 */ /* 0x00006400000c000b */
[----:B01----:R-:W-:Y:S01]  /*2f400*/  ENDCOLLECTIVE ;  /* 0x000000000000791b */ /* 0x003fe20003800000 */
.L_x_832:
[----:B------:R-:W-:Y:S02]  /*2f410*/  IMAD.MOV.U32 R12, RZ, RZ, 0x4 ;  /* 0x00000004ff0c7424 */ /* 0x000fe400078e00ff */
[----:B------:R-:W-:-:S05]  /*2f420*/  IMAD.MOV.U32 R3, RZ, RZ, R14 ;  /* 0x000000ffff037224 */ /* 0x000fca00078e000e */
[----:B------:R-:W-:-:S04]  /*2f430*/  SEL R3, R3, RZ, P2 ;  /* 0x000000ff03037207 */ /* 0x000fc80001000000 */
[----:B------:R-:W-:-:S05]  /*2f440*/  IADD3 R2, R2, R3, RZ ;  /* 0x0000000302027210 */ /* 0x000fca0007ffe0ff */
[----:B------:R-:W-:-:S07]  /*2f450*/  IMAD.MOV.U32 R13, RZ, RZ, R2 ;  /* 0x000000ffff0d7224 */ /* 0x000fce00078e0002 */
[----:B------:R-:W-:Y:S05]  /*2f460*/  WARPSYNC.COLLECTIVE R15, `(.L_x_833) ;  /* 0x000000000f087348 */ /* 0x000fea0003c00000 */
[----:B------:R0:W1:Y:S02]  /*2f470*/  SHFL.UP P6, R14, R13, R12, R11 ;  /* 0x0400000c0d0e7389 */ /* 0x00006400000c000b */
[----:B01----:R-:W-:Y:S01]  /*2f480*/  ENDCOLLECTIVE ;  /* 0x000000000000791b */ /* 0x003fe20003800000 */
.L_x_833:
        /* <DEDUP_REMOVED lines=8> */
.L_x_834:
        /* <DEDUP_REMOVED lines=8> */
.L_x_835:
[----:B------:R-:W-:Y:S02]  /*2f590*/  IMAD.MOV.U32 R12, RZ, RZ, 0x1f ;  /* 0x0000001fff0c7424 */ /* 0x000fe400078e00ff */
[----:B------:R-:W-:Y:S02]  /*2f5a0*/  IMAD.MOV.U32 R11, RZ, RZ, 0x1f ;  /* 0x0000001fff0b7424 */ /* 0x000fe400078e00ff */
[----:B------:R-:W-:-:S05]  /*2f5b0*/  IMAD.MOV.U32 R3, RZ, RZ, R14 ;  /* 0x000000ffff037224 */ /* 0x000fca00078e000e */
[----:B------:R-:W-:-:S04]  /*2f5c0*/  SEL R3, R3, RZ, P5 ;  /* 0x000000ff03037207 */ /* 0x000fc80002800000 */
[----:B------:R-:W-:-:S05]  /*2f5d0*/  IADD3 R7, R2, R3, RZ ;  /* 0x0000000302077210 */ /* 0x000fca0007ffe0ff */
[----:B------:R-:W-:-:S07]  /*2f5e0*/  IMAD.MOV.U32 R13, RZ, RZ, R7 ;  /* 0x000000ffff0d7224 */ /* 0x000fce00078e0007 */
[----:B------:R-:W-:Y:S05]  /*2f5f0*/  WARPSYNC.COLLECTIVE R15, `(.L_x_836) ;  /* 0x000000000f087348 */ /* 0x000fea0003c00000 */
[----:B------:R0:W1:Y:S02]  /*2f600*/  SHFL.IDX P6, R14, R13, R12, R11 ;  /* 0x0000000c0d0e7389 */ /* 0x00006400000c000b */
[----:B01----:R-:W-:Y:S01]  /*2f610*/  ENDCOLLECTIVE ;  /* 0x000000000000791b */ /* 0x003fe20003800000 */
.L_x_836:
[----:B------:R-:W-:Y:S01]  /*2f620*/  MOV R9, R14 ;  /* 0x0000000e00097202 */ /* 0x000fe20000000f00 */
[----:B------:R-:W-:Y:S06]  /*2f630*/  BRA `(.L_x_837) ;  /* 0xffffffac00dc7947 */ /* 0x000fec000383ffff */
.L_x_644:
[----:B------:R-:W-:Y:S01]  /*2f640*/  BSSY B0, `(.L_x_838) ;  /* 0x0000006000007945 */ /* 0x000fe20003800000 */
[----:B------:R-:W-:Y:S01]  /*2f650*/  PLOP3.LUT P6, PT, P6, PT, PT, 0x8, 0x0 ;  /* 0x000000000000781c */ /* 0x000fe200037ce170 */
[----:B------:R-:W-:-:S12]  /*2f660*/  IMAD.MOV.U32 R15, RZ, RZ, -0x1 ;  /* 0xffffffffff0f7424 */ /* 0x000fd800078e00ff */
[----:B0-----:R-:W-:Y:S05]  /*2f670*/  WARPSYNC.COLLECTIVE R15, `(.L_x_839) ;  /* 0x000000000f087348 */ /* 0x001fea0003c00000 */
[----:B------:R-:W-:Y:S01]  /*2f680*/  VOTE.ANY R14, PT, P6 ;  /* 0x00000000000e7806 */ /* 0x000fe200030e0100 */
[----:B0-----:R-:W-:Y:S06]  /*2f690*/  ENDCOLLECTIVE ;  /* 0x000000000000791b */ /* 0x001fec0003800000 */
.L_x_839:
[----:B------:R-:W-:Y:S05]  /*2f6a0*/  BSYNC B0 ;  /* 0x0000000000007941 */ /* 0x000fea0003800000 */
.L_x_838:
[----:B------:R-:W-:Y:S02]  /*2f6b0*/  IMAD.MOV.U32 R3, RZ, RZ, R14 ;  /* 0x000000ffff037224 */ /* 0x000fe400078e000e */
[----:B------:R-:W-:Y:S02]  /*2f6c0*/  IMAD.MOV.U32 R13, RZ, RZ, R4 ;  /* 0x000000ffff0d7224 */ /* 0x000fe400078e0004 */
[----:B------:R-:W0:Y:S01]  /*2f6d0*/  POPC R0, R3 ;  /* 0x0000000300007309 */ /* 0x000e220000000000 */
[----:B------:R-:W-:Y:S02]  /*2f6e0*/  IMAD.MOV.U32 R11, RZ, RZ, 0x1f ;  /* 0x0000001fff0b7424 */ /* 0x000fe400078e00ff */
[----:B------:R-:W-:Y:S01]  /*2f6f0*/  IMAD.MOV.U32 R15, RZ, RZ, -0x1 ;  /* 0xffffffffff0f7424 */ /* 0x000fe200078e00ff */
[----:B0-----:R-:W-:-:S07]  /*2f700*/  MOV R12, R0 ;  /* 0x00000000000c7202 */ /* 0x001fce0000000f00 */
[----:B------:R-:W-:Y:S05]  /*2f710*/  WARPSYNC.COLLECTIVE R15, `(.L_x_840) ;  /* 0x000000000f087348 */ /* 0x000fea0003c00000 */
[----:B------:R0:W1:Y:S02]  /*2f720*/  SHFL.IDX P6, R14, R13, R12, R11 ;  /* 0x0000000c0d0e7389 */ /* 0x00006400000c000b */
[----:B01----:R-:W-:Y:S01]  /*2f730*/  ENDCOLLECTIVE ;  /* 0x000000000000791b */ /* 0x003fe20003800000 */
.L_x_840:
[----:B------:R-:W-:Y:S01]  /*2f740*/  MOV R13, R6 ;  /* 0x00000006000d7202 */ /* 0x000fe20000000f00 */
[----:B------:R-:W-:-:S07]  /*2f750*/  IMAD.MOV.U32 R4, RZ, RZ, R14 ;  /* 0x000000ffff047224 */ /* 0x000fce00078e000e */
[----:B------:R-:W-:Y:S05]  /*2f760*/  WARPSYNC.COLLECTIVE R15, `(.L_x_841) ;  /* 0x000000000f087348 */ /* 0x000fea0003c00000 */
[----:B------:R0:W1:Y:S02]  /*2f770*/  SHFL.IDX P6, R14, R13, R12, R11 ;  /* 0x0000000c0d0e7389 */ /* 0x00006400000c000b */
[----:B01----:R-:W-:Y:S01]  /*2f780*/  ENDCOLLECTIVE ;  /* 0x000000000000791b */ /* 0x003fe20003800000 */
.L_x_841:
[----:B------:R-:W-:Y:S01]  /*2f790*/  IMAD.MOV.U32 R6, RZ, RZ, R14 ;  /* 0x000000ffff067224 */ /* 0x000fe200078e000e */
[----:B------:R-:W-:Y:S06]  /*2f7a0*/  BRA `(.L_x_842) ;  /* 0xffffffac00bc7947 */ /* 0x000fec000383ffff */
.L_x_646:
[----:B------:R-:W-:Y:S01]  /*2f7b0*/  BSSY B0, `(.L_x_843) ;  /* 0x0000007000007945 */ /* 0x000fe20003800000 */
[----:B------:R-:W-:Y:S01]  /*2f7c0*/  IMAD.MOV.U32 R13, RZ, RZ, R7 ;  /* 0x000000ffff0d7224 */ /* 0x000fe200078e0007 */
[----:B------:R-:W-:Y:S01]  /*2f7d0*/  MOV R15, 0xffffffff ;  /* 0xffffffff000f7802 */ /* 0x000fe20000000f00 */
[----:B------:R-:W-:-:S07]  /*2f7e0*/  IMAD.MOV.U32 R11, RZ, RZ, 0x1f ;  /* 0x0000001fff0b7424 */ /* 0x000fce00078e00ff */
[----:B012---:R-:W-:Y:S05]  /*2f7f0*/  WARPSYNC.COLLECTIVE R15, `(.L_x_844) ;  /* 0x000000000f087348 */ /* 0x007fea0003c00000 */
[----:B------:R3:W4:Y:S02]  /*2f800*/  SHFL.IDX P6, R14, R13, R12, R11 ;  /* 0x0000000c0d0e7389 */ /* 0x00072400000c000b */
[----:B01234-:R-:W-:Y:S01]  /*2f810*/  ENDCOLLECTIVE ;  /* 0x000000000000791b */ /* 0x01ffe20003800000 */
.L_x_844:
[----:B------:R-:W-:Y:S05]  /*2f820*/  BSYNC B0 ;  /* 0x0000000000007941 */ /* 0x000fea0003800000 */
.L_x_843:
[----:B------:R-:W-:Y:S01]  /*2f830*/  IMAD.MOV.U32 R7, RZ, RZ, R14 ;  /* 0x000000ffff077224 */ /* 0x000fe200078e000e */
[----:B------:R-:W-:Y:S06]  /*2f840*/  BRA `(.L_x_845) ;  /* 0xffffffac00ac7947 */ /* 0x000fec000383ffff */
.L_x_650:
[----:B0-----:R0:W1:Y:S02]  /*2f850*/  SYNCS.PHASECHK.TRANS64.TRYWAIT P0, [R0+URZ+0x29820], R3 ;  /* 0x02982003000075a7 */ /* 0x001064000800017f */
[----:B-1----:R-:W-:Y:S05]  /*2f860*/  @!P0 NANOSLEEP.SYNCS 0x989680 ;  /* 0x009896800000895d */ /* 0x002fea0003900000 */
[----:B------:R-:W1:Y:S02]  /*2f870*/  @!P0 SYNCS.PHASECHK.TRANS64 P0, [R0+URZ+0x29820], R3 ;  /* 0x02982003000085a7 */ /* 0x000e64000800007f */
[----:B-1----:R-:W-:Y:S05]  /*2f880*/  @!P0 BRA `(.L_x_650) ;  /* 0xfffffffc00f08947 */ /* 0x002fea000383ffff */
[----:B------:R-:W-:Y:S05]  /*2f890*/  BRA `(.L_x_846) ;  /* 0xffffffb400447947 */ /* 0x000fea000383ffff */
.L_x_651:
[----:B------:R-:W1:Y:S01]  /*2f8a0*/  S2R R2, SR_TID.X ;  /* 0x0000000000027919 */ /* 0x000e620000002100 */
[----:B------:R-:W-:Y:S01]  /*2f8b0*/  BSSY B0, `(.L_x_847) ;  /* 0x000000a000007945 */ /* 0x000fe20003800000 */
[----:B---3--:R-:W-:Y:S01]  /*2f8c0*/  IMAD.MOV.U32 R12, RZ, RZ, RZ ;  /* 0x000000ffff0c7224 */ /* 0x008fe200078e00ff */
[----:B------:R-:W-:Y:S01]  /*2f8d0*/  MOV R11, 0x1f ;  /* 0x0000001f000b7802 */ /* 0x000fe20000000f00 */
[----:B------:R-:W-:Y:S01]  /*2f8e0*/  IMAD.MOV.U32 R15, RZ, RZ, -0x1 ;  /* 0xffffffffff0f7424 */ /* 0x000fe200078e00ff */
[----:B-1----:R-:W-:-:S04]  /*2f8f0*/  SHF.R.U32.HI R2, RZ, 0x5, R2 ;  /* 0x00000005ff027819 */ /* 0x002fc80000011602 */
[----:B------:R-:W-:-:S05]  /*2f900*/  LOP3.LUT R2, R2, 0x3, RZ, 0xc0, !PT ;  /* 0x0000000302027812 */ /* 0x000fca00078ec0ff */
[----:B------:R-:W-:-:S07]  /*2f910*/  IMAD.MOV.U32 R13, RZ, RZ, R2 ;  /* 0x000000ffff0d7224 */ /* 0x000fce00078e0002 */
[----:B0-----:R-:W-:Y:S05]  /*2f920*/  WARPSYNC.COLLECTIVE R15, `(.L_x_848) ;  /* 0x000000000f087348 */ /* 0x001fea0003c00000 */
[----:B------:R1:W2:Y:S02]  /*2f930*/  SHFL.IDX P6, R14, R13, R12, R11 ;  /* 0x0000000c0d0e7389 */ /* 0x0002a400000c000b */
[----:B012---:R-:W-:Y:S01]  /*2f940*/  ENDCOLLECTIVE ;  /* 0x000000000000791b */ /* 0x007fe20003800000 */
.L_x_848:
[----:B------:R-:W-:Y:S05]  /*2f950*/  BSYNC B0 ;  /* 0x0000000000007941 */ /* 0x000fea0003800000 */
.L_x_847:
[----:B------:R-:W-:Y:S05]  /*2f960*/  BRA `(.L_x_849) ;  /* 0xffffffb4002c7947 */ /* 0x000fea000383ffff */
.L_x_652:
[----:B------:R-:W-:Y:S01]  /*2f970*/  BSSY B0, `(.L_x_850) ;  /* 0x0000006000007945 */ /* 0x000fe20003800000 */
[----:B------:R-:W-:-:S07]  /*2f980*/  IMAD.MOV.U32 R15, RZ, RZ, -0x1 ;  /* 0xffffffffff0f7424 */ /* 0x000fce00078e00ff */
[----:B01-3--:R-:W-:Y:S05]  /*2f990*/  WARPSYNC.COLLECTIVE R15, `(.L_x_851) ;  /* 0x000000000f0c7348 */ /* 0x00bfea0003c00000 */
[----:B------:R-:W-:Y:S02]  /*2f9a0*/  ELECT P6, UR62, PT ;  /* 0x00000000003e782f */ /* 0x000fe400038c0000 */
[----:B------:R-:W-:Y:S01]  /*2f9b0*/  MOV R14, UR62 ;  /* 0x0000003e000e7c02 */ /* 0x000fe20008000f00 */
[----:B01-3--:R-:W-:Y:S10]  /*2f9c0*/  ENDCOLLECTIVE ;  /* 0x000000000000791b */ /* 0x00bff40003800000 */
.L_x_851:
[----:B------:R-:W-:Y:S05]  /*2f9d0*/  BSYNC B0 ;  /* 0x0000000000007941 */ /* 0x000fea0003800000 */
.L_x_850:
[----:B------:R-:W-:Y:S05]  /*2f9e0*/  BRA `(.L_x_852) ;  /* 0xffffffb400207947 */ /* 0x000fea000383ffff */
.L_x_654:
[----:B0-----:R0:W1:Y:S02]  /*2f9f0*/  SYNCS.PHASECHK.TRANS64.TRYWAIT P1, [R6+URZ], R5 ;  /* 0x00000005060075a7 */ /* 0x001064000802017f */
[----:B-1----:R-:W-:Y:S05]  /*2fa00*/  @!P1 NANOSLEEP.SYNCS 0x989680 ;  /* 0x009896800000995d */ /* 0x002fea0003900000 */
[----:B------:R-:W1:Y:S02]  /*2fa10*/  @!P1 SYNCS.PHASECHK.TRANS64 P1, [R6+URZ], R5 ;  /* 0x00000005060095a7 */ /* 0x000e64000802007f */
[----:B-1----:R-:W-:Y:S05]  /*2fa20*/  @!P1 BRA `(.L_x_654) ;  /* 0xfffffffc00f09947 */ /* 0x002fea000383ffff */
[----:B------:R-:W-:Y:S05]  /*2fa30*/  BRA `(.L_x_853) ;  /* 0xffffffb400587947 */ /* 0x000fea000383ffff */
.L_x_655:
[----:B-1----:R1:W2:Y:S02]  /*2fa40*/  SYNCS.PHASECHK.TRANS64.TRYWAIT P1, [R7+URZ], R2 ;  /* 0x00000002070075a7 */ /* 0x0022a4000802017f */
[----:B--2---:R-:W-:Y:S05]  /*2fa50*/  @!P1 NANOSLEEP.SYNCS 0x989680 ;  /* 0x009896800000995d */ /* 0x004fea0003900000 */
[----:B------:R-:W2:Y:S02]  /*2fa60*/  @!P1 SYNCS.PHASECHK.TRANS64 P1, [R7+URZ], R2 ;  /* 0x00000002070095a7 */ /* 0x000ea4000802007f */
[----:B--2---:R-:W-:Y:S05]  /*2fa70*/  @!P1 BRA `(.L_x_655) ;  /* 0xfffffffc00f09947 */ /* 0x004fea000383ffff */
[----:B------:R-:W-:Y:S05]  /*2fa80*/  BRA `(.L_x_854) ;  /* 0xffffffb4004c7947 */ /* 0x000fea000383ffff */
.L_x_657:
[----:B--2---:R2:W4:Y:S02]  /*2fa90*/  SYNCS.PHASECHK.TRANS64.TRYWAIT P1, [R4+URZ+0x29860], R5 ;  /* 0x02986005040075a7 */ /* 0x004524000802017f */
[----:B----4-:R-:W-:Y:S05]  /*2faa0*/  @!P1 NANOSLEEP.SYNCS 0x989680 ;  /* 0x009896800000995d */ /* 0x010fea0003900000 */
[----:B------:R-:W4:Y:S02]  /*2fab0*/  @!P1 SYNCS.PHASECHK.TRANS64 P1, [R4+URZ+0x29860], R5 ;  /* 0x02986005040095a7 */ /* 0x000f24000802007f */
[----:B----4-:R-:W-:Y:S05]  /*2fac0*/  @!P1 BRA `(.L_x_657) ;  /* 0xfffffffc00f09947 */ /* 0x010fea000383ffff */
[----:B------:R-:W-:Y:S05]  /*2fad0*/  BRA `(.L_x_855) ;  /* 0xffffffb4004c7947 */ /* 0x000fea000383ffff */
.L_x_659:
[----:B----4-:R4:W0:Y:S02]  /*2fae0*/  SYNCS.PHASECHK.TRANS64.TRYWAIT P1, [R3+URZ+0x29860], R2 ;  /* 0x02986002030075a7 */ /* 0x010824000802017f */
[----:B0-----:R-:W-:Y:S05]  /*2faf0*/  @!P1 NANOSLEEP.SYNCS 0x989680 ;  /* 0x009896800000995d */ /* 0x001fea0003900000 */
[----:B------:R-:W0:Y:S02]  /*2fb00*/  @!P1 SYNCS.PHASECHK.TRANS64 P1, [R3+URZ+0x29860], R2 ;  /* 0x02986002030095a7 */ /* 0x000e24000802007f */
[----:B0-----:R-:W-:Y:S05]  /*2fb10*/  @!P1 BRA `(.L_x_659) ;  /* 0xfffffffc00f09947 */ /* 0x001fea000383ffff */
[----:B------:R-:W-:Y:S05]  /*2fb20*/  BRA `(.L_x_856) ;  /* 0xffffffb4004c7947 */ /* 0x000fea000383ffff */
.L_x_661:
[----:B------:R0:W0:Y:S02]  /*2fb30*/  SYNCS.PHASECHK.TRANS64.TRYWAIT P0, [R4+URZ+0x29880], R5 ;  /* 0x02988005040075a7 */ /* 0x000024000800017f */
[----:B0-----:R-:W-:Y:S05]  /*2fb40*/  @!P0 NANOSLEEP.SYNCS 0x989680 ;  /* 0x009896800000895d */ /* 0x001fea0003900000 */
[----:B------:R-:W0:Y:S02]  /*2fb50*/  @!P0 SYNCS.PHASECHK.TRANS64 P0, [R4+URZ+0x29880], R5 ;  /* 0x02988005040085a7 */ /* 0x000e24000800007f */
[----:B0-----:R-:W-:Y:S05]  /*2fb60*/  @!P0 BRA `(.L_x_661) ;  /* 0xfffffffc00f08947 */ /* 0x001fea000383ffff */
[----:B------:R-:W-:Y:S05]  /*2fb70*/  BRA `(.L_x_662) ;  /* 0xffffffb400487947 */ /* 0x000fea000383ffff */
.L_x_857:
        /* <DEDUP_REMOVED lines=16> */
.L_x_2802:


//--------------------- .text._ZN7cutlass13device_kernelIN5flash11enable_sm90INS1_16FlashAttnFwdSm90INS1_25CollectiveMainloopFwdSm90ILi2EN4cute5tupleIJNS5_1CILi1EEES8_S8_EEENS6_IJNS7_ILi128EEESA_NS7_ILi192EEEEEELi128ENS_12float_e4m3_tEfNS_4arch4Sm90ELb0ELb1ELb1ELb0ELb0ELb0ELb0ELb1ELb1ELb1ELb1ELb0EEENS1_21CollectiveEpilogueFwdINS6_IJSA_SA_SA_EEES9_NS_10bfloat16_tESF_Li256ELb0ELb1ELb1ELb1EEENS1_19SingleTileSchedulerILb0ELb1ELb1ELi128EEEEEEEEEvNT_6ParamsE --------------------------
	.section	.text._ZN7cutlass13device_kernelIN5flash11enable_sm90INS1_16FlashAttnFwdSm90INS1_25CollectiveMainloopFwdSm90ILi2EN4cute5tupleIJNS5_1CILi1EEES8_S8_EEENS6_IJNS7_ILi128EEESA_NS7_ILi192EEEEEELi128ENS_12float_e4m3_tEfNS_4arch4Sm90ELb0ELb1ELb1ELb0ELb0ELb0ELb0ELb1ELb1ELb1ELb1ELb0EEENS1_21CollectiveEpilogueFwdINS6_IJSA_SA_SA_EEES9_NS_10bfloat16_tESF_Li256ELb0ELb1ELb1ELb1EEENS1_19SingleTileSchedulerILb0ELb1ELb1ELi128EEEEEEEEEvNT_6ParamsE,"ax",@progbits
	.align	128
.text._ZN7cutlass13device_kernelIN5flash11enable_sm90INS1_16FlashAttnFwdSm90INS1_25CollectiveMainloopFwdSm90ILi2EN4cute5tupleIJNS5_1CILi1EEES8_S8_EEENS6_IJNS7_ILi128EEESA_NS7_ILi192EEEEEELi128ENS_12float_e4m3_tEfNS_4arch4Sm90ELb0ELb1ELb1ELb0ELb0ELb0ELb0ELb1ELb1ELb1ELb1ELb0EEENS1_21CollectiveEpilogueFwdINS6_IJSA_SA_SA_EEES9_NS_10bfloat16_tESF_Li256ELb0ELb1ELb1ELb1EEENS1_19SingleTileSchedulerILb0ELb1ELb1ELi128EEEEEEEEEvNT_6ParamsE:
        .type           _ZN7cutlass13device_kernelIN5flash11enable_sm90INS1_16FlashAttnFwdSm90INS1_25CollectiveMainloopFwdSm90ILi2EN4cute5tupleIJNS5_1CILi1EEES8_S8_EEENS6_IJNS7_ILi128EEESA_NS7_ILi192EEEEEELi128ENS_12float_e4m3_tEfNS_4arch4Sm90ELb0ELb1ELb1ELb0ELb0ELb0ELb0ELb1ELb1ELb1ELb1ELb0EEENS1_21CollectiveEpilogueFwdINS6_IJSA_SA_SA_EEES9_NS_10bfloat16_tESF_Li256ELb0ELb1ELb1ELb1EEENS1_19SingleTileSchedulerILb0ELb1ELb1ELi128EEEEEEEEEvNT_6ParamsE,@function
        .size           _ZN7cutlass13device_kernelIN5flash11enable_sm90INS1_16FlashAttnFwdSm90INS1_25CollectiveMainloopFwdSm90ILi2EN4cute5tupleIJNS5_1CILi1EEES8_S8_EEENS6_IJNS7_ILi128EEESA_NS7_ILi192EEEEEELi128ENS_12float_e4m3_tEfNS_4arch4Sm90ELb0ELb1ELb1ELb0ELb0ELb0ELb0ELb1ELb1ELb1ELb1ELb0EEENS1_21CollectiveEpilogueFwdINS6_IJSA_SA_SA_EEES9_NS_10bfloat16_tESF_Li256ELb0ELb1ELb1ELb1EEENS1_19SingleTileSchedulerILb0ELb1ELb1ELi128EEEEEEEEEvNT_6ParamsE,(.L_x_2803 - _ZN7cutlass13device_kernelIN5flash11enable_sm90INS1_16FlashAttnFwdSm90INS1_25CollectiveMainloopFwdSm90ILi2EN4cute5tupleIJNS5_1CILi1EEES8_S8_EEENS6_IJNS7_ILi128EEESA_NS7_ILi192EEEEEELi128ENS_12float_e4m3_tEfNS_4arch4Sm90ELb0ELb1ELb1ELb0ELb0ELb0ELb0ELb1ELb1ELb1ELb1ELb0EEENS1_21CollectiveEpilogueFwdINS6_IJSA_SA_SA_EEES9_NS_10bfloat16_tESF_Li256ELb0ELb1ELb1ELb1EEENS1_19SingleTileSchedulerILb0ELb1ELb1ELi128EEEEEEEEEvNT_6ParamsE)
        .other          _ZN7cutlass13device_kernelIN5flash11enable_sm90INS1_16FlashAttnFwdSm90INS1_25CollectiveMainloopFwdSm90ILi2EN4cute5tupleIJNS5_1CILi1EEES8_S8_EEENS6_IJNS7_ILi128EEESA_NS7_ILi192EEEEEELi128ENS_12float_e4m3_tEfNS_4arch4Sm90ELb0ELb1ELb1ELb0ELb0ELb0ELb0ELb1ELb1ELb1ELb1ELb0EEENS1_21CollectiveEpilogueFwdINS6_IJSA_SA_SA_EEES9_NS_10bfloat16_tESF_Li256ELb0ELb1ELb1ELb1EEENS1_19SingleTileSchedulerILb0ELb1ELb1ELi128EEEEEEEEEvNT_6ParamsE,@"STO_CUDA_ENTRY STV_DEFAULT"
_ZN7cutlass13device_kernelIN5flash11enable_sm90INS1_16FlashAttnFwdSm90INS1_25CollectiveMainloopFwdSm90ILi2EN4cute5tupleIJNS5_1CILi1EEES8_S8_EEENS6_IJNS7_ILi128EEESA_NS7_ILi192EEEEEELi128ENS_12float_e4m3_tEfNS_4arch4Sm90ELb0ELb1ELb1ELb0ELb0ELb0ELb0ELb1ELb1ELb1ELb1ELb0EEENS1_21CollectiveEpilogueFwdINS6_IJSA_SA_SA_EEES9_NS_10bfloat16_tESF_Li256ELb0ELb1ELb1ELb1EEENS1_19SingleTileSchedulerILb0ELb1ELb1ELi128EEEEEEEEEvNT_6ParamsE:
        /* <DEDUP_REMOVED lines=17> */
.L_x_859:
[----:B------:R-:W-:Y:S05]  /*0110*/  BSYNC B0 ;  /* 0x0000000000007941 */ /* 0x000fea0003800000 */
.L_x_858:
        /* <DEDUP_REMOVED lines=40> */
.L_x_860:
        /* <DEDUP_REMOVED lines=22> */
.L_x_861:
        /* <DEDUP_REMOVED lines=18> */
.L_x_862:
        /* <DEDUP_REMOVED lines=22> */
.L_x_863:
        /* <DEDUP_REMOVED lines=22> */
.L_x_864:
        /* <DEDUP_REMOVED lines=9> */
.L_x_867:
[----:B------:R-:W-:-:S08]  /*0970*/  NOP ;  /* 0x0000000000007918 */ /* 0x000fd00000000000 */
[----:B------:R-:W0:Y:S02]  /*0980*/  USETMAXREG.TRY_ALLOC.CTAPOOL UP0, 0xf0 ;  /* 0x000000f0000079c8 */ /* 0x000e240008000600 */
[----:B0-----:R-:W-:-:S13]  /*0990*/  PLOP3.LUT P0, PT, PT, PT, UP0, 0x80, 0x0 ;  /* 0x000000000000781c */ /* 0x001fda0003f0f008 */
[----:B------:R-:W-:Y:S05]  /*09a0*/  @!P0 BRA `(.L_x_867) ;  /* 0xfffffffc00f08947 */ /* 0x000fea000383ffff */
[----:B--2---:R-:W0:Y:S01]  /*09b0*/  LDC R2, c[0x0][0xc50] ;  /* 0x00031400ff027b82 */ /* 0x004e220000000800 */
[----:B------:R-:W-:-:S07]  /*09c0*/  LOP3.LUT R4, R18, 0xffffff80, RZ, 0xc0, !PT ;  /* 0xffffff8012047812 */ /* 0x000fce00078ec0ff */
        /* <DEDUP_REMOVED lines=15> */
[----:B------:R-:W0:Y:S01]  /*0ac0*/  LDC R0, c[0x0][0x448] ;  /* 0x00011200ff007b82 */ /* 0x000e220000000800 */
[----:B------:R-:W1:Y:S01]  /*0ad0*/  S2R R22, SR_CTAID.X ;  /* 0x0000000000167919 */ /* 0x000e620000002500 */
[----:B------:R-:W-:Y:S01]  /*0ae0*/  USHF.R.S32.HI UR38, URZ, 0x1f, UR39 ;  /* 0x0000001f3f267899 */ /* 0x000fe20008011427 */
[----:B------:R-:W-:-:S05]  /*0af0*/  VIADD R88, R18, 0xffffff80 ;  /* 0xffffff8012587836 */ /* 0x000fca0000000000 */
[----:B------:R-:W2:Y:S08]  /*0b00*/  LDC.64 R2, c[0x0][0x418] ;  /* 0x00010600ff027b82 */ /* 0x000eb00000000a00 */
[----:B------:R-:W3:Y:S01]  /*0b10*/  LDC.64 R10, c[0x0][0x9e0] ;  /* 0x00027800ff0a7b82 */ /* 0x000ee20000000a00 */
[----:B0-----:R-:W-:-:S07]  /*0b20*/  ISETP.NE.AND P1, PT, R0, 0x1, PT ;  /* 0x000000010000780c */ /* 0x001fce0003f25270 */
[----:B------:R-:W0:Y:S01]  /*0b30*/  LDC R89, c[0x0][0x288] ;  /* 0x0000a200ff597b82 */ /* 0x000e220000000800 */
[----:B--2---:R-:W-:-:S07]  /*0b40*/  ISETP.NE.U32.AND P0, PT, R2, RZ, PT ;  /* 0x000000ff0200720c */ /* 0x004fce0003f05070 */
[----:B------:R-:W2:Y:S01]  /*0b50*/  LDC R16, c[0x0][0x424] ;  /* 0x00010900ff107b82 */ /* 0x000ea20000000800 */
[----:B-1----:R-:W-:Y:S01]  /*0b60*/  IMAD.SHL.U32 R22, R22, 0x80, RZ ;  /* 0x0000008016167824 */ /* 0x002fe200078e00ff */
[----:B------:R-:W-:-:S03]  /*0b70*/  ISETP.NE.AND.EX P0, PT, R3, RZ, PT, P0 ;  /* 0x000000ff0300720c */ /* 0x000fc60003f05300 */
[----:B------:R-:W-:Y:S01]  /*0b80*/  @P1 VIADD R0, R22, 0x7f ;  /* 0x0000007f16001836 */ /* 0x000fe20000000000 */
[----:B---3--:R-:W-:Y:S02]  /*0b90*/  ISETP.GE.AND P2, PT, R11, 0x1, PT ;  /* 0x000000010b00780c */ /* 0x008fe40003f46270 */
[----:B------:R-:W1:Y:S08]  /*0ba0*/  @P1 LDC R5, c[0x0][0x44c] ;  /* 0x00011300ff051b82 */ /* 0x000e700000000800 */
[----:B------:R-:W3:Y:S01]  /*0bb0*/  @P1 LDC R7, c[0x0][0x450] ;  /* 0x00011400ff071b82 */ /* 0x000ee20000000800 */
[----:B0-----:R-:W-:-:S07]  /*0bc0*/  IADD3 R3, -R89, 0x1, RZ ;  /* 0x0000000159037810 */ /* 0x001fce0007ffe1ff */
[----:B------:R-:W0:Y:S01]  /*0bd0*/  LDC R9, c[0x0][0x2f0] ;  /* 0x0000bc00ff097b82 */ /* 0x000e220000000800 */
[----:B--2---:R-:W-:Y:S01]  /*0be0*/  SEL R16, R16, 0x1, P0 ;  /* 0x0000000110107807 */ /* 0x004fe20000000000 */
[----:B-1----:R-:W-:-:S04]  /*0bf0*/  @P1 IMAD.HI.U32 R2, R0, R5, RZ ;  /* 0x0000000500021227 */ /* 0x002fc800078e00ff */
[----:B------:R-:W-:Y:S01]  /*0c00*/  VIADD R0, R22, 0x7f ;  /* 0x0000007f16007836 */ /* 0x000fe20000000000 */
[----:B---3--:R-:W-:Y:S01]  /*0c10*/  @P1 SHF.R.U32.HI R0, RZ, R7, R2 ;  /* 0x00000007ff001219 */ /* 0x008fe20000011602 */
[----:B0-----:R-:W-:-:S04]  /*0c20*/  IMAD R3, R16, R9, R3 ;  /* 0x0000000910037224 */ /* 0x001fc800078e0203 */
[----:B------:R-:W-:-:S04]  /*0c30*/  IMAD.IADD R3, R3, 0x1, R0 ;  /* 0x0000000103037824 */ /* 0x000fc800078e0200 */
[----:B------:R-:W-:Y:S01]  /*0c40*/  IMAD.IADD R0, R3, 0x1, R10 ;  /* 0x0000000103007824 */ /* 0x000fe200078e020a */
[----:B------:R-:W-:Y:S06]  /*0c50*/  @!P2 BRA `(.L_x_869) ;  /* 0x000000000040a947 */ /* 0x000fec0003800000 */
[C---:B------:R-:W-:Y:S01]  /*0c60*/  ISETP.GT.AND P0, PT, R3.reuse, RZ, PT ;  /* 0x000000ff0300720c */ /* 0x040fe20003f04270 */
[----:B------:R-:W-:-:S12]  /*0c70*/  VIADD R2, R3, 0xffffffff ;  /* 0xffffffff03027836 */ /* 0x000fd80000000000 */
[----:B------:R-:W-:Y:S05]  /*0c80*/  @P0 BRA `(.L_x_870) ;  /* 0x00000000001c0947 */ /* 0x000fea0003800000 */
[----:B------:R-:W-:Y:S01]  /*0c90*/  ISETP.NE.AND P0, PT, R11, 0x1, PT ;  /* 0x000000010b00780c */ /* 0x000fe20003f05270 */
[----:B------:R-:W-:-:S12]  /*0ca0*/  IMAD.MOV R3, RZ, RZ, -R3 ;  /* 0x000000ffff037224 */ /* 0x000fd800078e0a03 */
[----:B------:R-:W0:Y:S02]  /*0cb0*/  @P0 LDC.64 R4, c[0x0][0x9e8] ;  /* 0x00027a00ff040b82 */ /* 0x000e240000000a00 */
[----:B0-----:R-:W-:-:S05]  /*0cc0*/  @P0 IMAD.HI.U32 R2, R3, R4, RZ ;  /* 0x0000000403020227 */ /* 0x001fca00078e00ff */
[----:B------:R-:W-:-:S04]  /*0cd0*/  @P0 SHF.R.U32.HI R3, RZ, R5, R2 ;  /* 0x00000005ff030219 */ /* 0x000fc80000011602 */
[----:B------:R-:W-:Y:S01]  /*0ce0*/  LOP3.LUT R2, RZ, R3, RZ, 0x33, !PT ;  /* 0x00000003ff027212 */ /* 0x000fe200078e33ff */
[----:B------:R-:W-:Y:S06]  /*0cf0*/  BRA `(.L_x_871) ;  /* 0x0000000000107947 */ /* 0x000fec0003800000 */
.L_x_870:
[----:B------:R-:W-:-:S13]  /*0d00*/  ISETP.NE.AND P0, PT, R11, 0x1, PT ;  /* 0x000000010b00780c */ /* 0x000fda0003f05270 */
[----:B------:R-:W0:Y:S02]  /*0d10*/  @P0 LDC.64 R4, c[0x0][0x9e8] ;  /* 0x00027a00ff040b82 */ /* 0x000e240000000a00 */
[----:B0-----:R-:W-:-:S05]  /*0d20*/  @P0 IMAD.HI.U32 R4, R2, R4, RZ ;  /* 0x0000000402040227 */ /* 0x001fca00078e00ff */
[----:B------:R-:W-:-:S07]  /*0d30*/  @P0 SHF.R.U32.HI R2, RZ, R5, R4 ;  /* 0x00000005ff020219 */ /* 0x000fce0000011604 */
.L_x_871:
[----:B------:R-:W-:-:S05]  /*0d40*/  IMAD R3, R2, R11, R11 ;  /* 0x0000000b02037224 */ /* 0x000fca00078e020b */
[----:B------:R-:W-:-:S07]  /*0d50*/  VIMNMX R0, R0, R3, PT ;  /* 0x0000000300007248 */ /* 0x000fce0003fe0100 */
.L_x_869:
[----:B------:R-:W0:Y:S01]  /*0d60*/  @P1 LDC R7, c[0x0][0x44c] ;  /* 0x00011300ff071b82 */ /* 0x000e220000000800 */
[----:B------:R-:W-:Y:S01]  /*0d70*/  VIADD R2, R0, 0x7f ;  /* 0x0000007f00027836 */ /* 0x000fe20000000000 */
[----:B------:R-:W-:Y:S01]  /*0d80*/  ULDC UR4, c[0x0][0x9dc] ;  /* 0x0002770000047ab9 */ /* 0x000fe20000000800 */
[CC--:B------:R-:W-:Y:S02]  /*0d90*/  IMAD R0, R16.reuse, R9.reuse, 0x7f ;  /* 0x0000007f10007424 */ /* 0x0c0fe400078e0209 */
[----:B------:R-:W-:Y:S01]  /*0da0*/  IMAD.MOV.U32 R4, RZ, RZ, R22 ;  /* 0x000000ffff047224 */ /* 0x000fe200078e0016 */
[----:B------:R-:W-:Y:S01]  /*0db0*/  SHF.R.S32.HI R5, RZ, 0x1f, R2 ;  /* 0x0000001fff057819 */ /* 0x000fe20000011402 */
[----:B------:R-:W-:Y:S01]  /*0dc0*/  IMAD R89, R16, R9, -R89 ;  /* 0x0000000910597224 */ /* 0x000fe200078e0a59 */
[----:B------:R-:W1:Y:S01]  /*0dd0*/  @P1 LDC R13, c[0x0][0x450] ;  /* 0x00011400ff0d1b82 */ /* 0x000e620000000800 */
[----:B------:R-:W-:Y:S02]  /*0de0*/  SHF.R.S32.HI R3, RZ, 0x1f, R0 ;  /* 0x0000001fff037819 */ /* 0x000fe40000011400 */
[----:B------:R-:W-:-:S02]  /*0df0*/  LEA.HI R5, R5, R2, RZ, 0x7 ;  /* 0x0000000205057211 */ /* 0x000fc400078f38ff */
[----:B------:R-:W-:Y:S02]  /*0e00*/  LEA.HI R3, R3, R0, RZ, 0x7 ;  /* 0x0000000003037211 */ /* 0x000fe400078f38ff */
[----:B------:R-:W-:Y:S02]  /*0e10*/  SHF.R.S32.HI R0, RZ, 0x7, R5 ;  /* 0x00000007ff007819 */ /* 0x000fe40000011405 */
[----:B------:R-:W-:-:S04]  /*0e20*/  SHF.R.S32.HI R3, RZ, 0x7, R3 ;  /* 0x00000007ff037819 */ /* 0x000fc80000011403 */
[----:B------:R-:W-:Y:S01]  /*0e30*/  VIMNMX R9, R3, R0, PT ;  /* 0x0000000003097248 */ /* 0x000fe20003fe0100 */
[----:B0-----:R-:W-:-:S05]  /*0e40*/  @P1 IMAD.HI.U32 R6, R22, R7, RZ ;  /* 0x0000000716061227 */ /* 0x001fca00078e00ff */
[----:B-1----:R-:W-:-:S05]  /*0e50*/  @P1 SHF.R.U32.HI R4, RZ, R13, R6 ;  /* 0x0000000dff041219 */ /* 0x002fca0000011606 */
[----:B------:R-:W-:-:S04]  /*0e60*/  IMAD.IADD R2, R89, 0x1, R4 ;  /* 0x0000000159027824 */ /* 0x000fc800078e0204 */
[----:B------:R-:W-:Y:S01]  /*0e70*/  VIADD R0, R2, -UR4 ;  /* 0x8000000402007c36 */ /* 0x000fe20008000000 */
[----:B------:R-:W-:Y:S06]  /*0e80*/  @!P2 BRA `(.L_x_872) ;  /* 0x00000000003ca947 */ /* 0x000fec0003800000 */
[----:B------:R-:W-:-:S13]  /*0e90*/  ISETP.GT.AND P0, PT, R2, -0x1, PT ;  /* 0xffffffff0200780c */ /* 0x000fda0003f04270 */
[----:B------:R-:W-:Y:S05]  /*0ea0*/  @P0 BRA `(.L_x_873) ;  /* 0x00000000001c0947 */ /* 0x000fea0003800000 */
[----:B------:R-:W-:Y:S02]  /*0eb0*/  ISETP.NE.AND P0, PT, R11, 0x1, PT ;  /* 0x000000010b00780c */ /* 0x000fe40003f05270 */
[----:B------:R-:W-:-:S11]  /*0ec0*/  LOP3.LUT R3, RZ, R2, RZ, 0x33, !PT ;  /* 0x00000002ff037212 */ /* 0x000fd600078e33ff */
[----:B------:R-:W0:Y:S02]  /*0ed0*/  @P0 LDC.64 R4, c[0x0][0x9e8] ;  /* 0x00027a00ff040b82 */ /* 0x000e240000000a00 */
[----:B0-----:R-:W-:-:S05]  /*0ee0*/  @P0 IMAD.HI.U32 R2, R3, R4, RZ ;  /* 0x0000000403020227 */ /* 0x001fca00078e00ff */
[----:B------:R-:W-:-:S04]  /*0ef0*/  @P0 SHF.R.U32.HI R3, RZ, R5, R2 ;  /* 0x00000005ff030219 */ /* 0x000fc80000011602 */
[----:B------:R-:W-:Y:S01]  /*0f00*/  LOP3.LUT R2, RZ, R3, RZ, 0x33, !PT ;  /* 0x00000003ff027212 */ /* 0x000fe200078e33ff */
[----:B------:R-:W-:Y:S06]  /*0f10*/  BRA `(.L_x_874) ;  /* 0x0000000000107947 */ /* 0x000fec0003800000 */
.L_x_873:
[----:B------:R-:W-:-:S13]  /*0f20*/  ISETP.NE.AND P0, PT, R11, 0x1, PT ;  /* 0x000000010b00780c */ /* 0x000fda0003f05270 */
[----:B------:R-:W0:Y:S02]  /*0f30*/  @P0 LDC.64 R4, c[0x0][0x9e8] ;  /* 0x00027a00ff040b82 */ /* 0x000e240000000a00 */
[----:B0-----:R-:W-:-:S05]  /*0f40*/  @P0 IMAD.HI.U32 R4, R2, R4, RZ ;  /* 0x0000000402040227 */ /* 0x001fca00078e00ff */
[----:B------:R-:W-:-:S07]  /*0f50*/  @P0 SHF.R.U32.HI R2, RZ, R5, R4 ;  /* 0x00000005ff020219 */ /* 0x000fce0000011604 */
.L_x_874:
[----:B------:R-:W-:-:S05]  /*0f60*/  IMAD R3, R2, R11, RZ ;  /* 0x0000000b02037224 */ /* 0x000fca00078e02ff */
[----:B------:R-:W-:-:S07]  /*0f70*/  VIMNMX R0, R0, R3, !PT ;  /* 0x0000000300007248 */ /* 0x000fce0007fe0100 */
.L_x_872:
[----:B------:R-:W-:Y:S01]  /*0f80*/  SHF.R.S32.HI R3, RZ, 0x1f, R0 ;  /* 0x0000001fff037819 */ /* 0x000fe20000011400 */
[----:B------:R-:W-:Y:S01]  /*0f90*/  IMAD.MOV.U32 R23, RZ, RZ, RZ ;  /* 0x000000ffff177224 */ /* 0x000fe200078e00ff */
[----:B------:R-:W-:Y:S02]  /*0fa0*/  LOP3.LUT R18, R8, 0xffff, RZ, 0xc0, !PT ;  /* 0x0000ffff08127812 */ /* 0x000fe400078ec0ff */
[----:B------:R-:W-:Y:S02]  /*0fb0*/  LEA.HI R3, R3, R0, RZ, 0x7 ;  /* 0x0000000003037211 */ /* 0x000fe400078f38ff */
[----:B------:R-:W-:Y:S02]  /*0fc0*/  SHF.R.U32.HI R0, RZ, 0x10, R8 ;  /* 0x00000010ff007819 */ /* 0x000fe40000011608 */
[----:B------:R-:W-:Y:S02]  /*0fd0*/  SHF.R.S32.HI R3, RZ, 0x7, R3 ;  /* 0x00000007ff037819 */ /* 0x000fe40000011403 */
[----:B------:R-:W-:-:S02]  /*0fe0*/  ISETP.NE.AND P0, PT, R0, RZ, PT ;  /* 0x000000ff0000720c */ /* 0x000fc40003f05270 */
[----:B------:R-:W-:-:S04]  /*0ff0*/  VIMNMX R10, RZ, R3, !PT ;  /* 0x00000003ff0a7248 */ /* 0x000fc80007fe0100 */
[----:B------:R-:W-:-:S07]  /*1000*/  ISETP.GT.AND P1, PT, R9, R10, PT ;  /* 0x0000000a0900720c */ /* 0x000fce0003f24270 */
[----:B------:R-:W0:Y:S06]  /*1010*/  @!P0 LDC R0, c[0x0][0x9f0] ;  /* 0x00027c00ff008b82 */ /* 0x000e2c0000000800 */
[----:B------:R-:W-:Y:S05]  /*1020*/  @!P1 BRA `(.L_x_875) ;  /* 0x0000000000709947 */ /* 0x000fea0003800000 */
[-C--:B0-----:R-:W-:Y:S02]  /*1030*/  IABS R6, R0.reuse ;  /* 0x0000000000067213 */ /* 0x081fe40000000000 */
[----:B------:R-:W-:Y:S02]  /*1040*/  IADD3 R2, R0, -0x1, R9 ;  /* 0xffffffff00027810 */ /* 0x000fe40007ffe009 */
[----:B------:R-:W0:Y:S03]  /*1050*/  I2F.RP R4, R6 ;  /* 0x0000000600047306 */ /* 0x000e260000209400 */
[----:B------:R-:W-:Y:S01]  /*1060*/  IMAD.IADD R5, R2, 0x1, -R10 ;  /* 0x0000000102057824 */ /* 0x000fe200078e0a0a */
[----:B------:R-:W-:-:S04]  /*1070*/  IABS R2, R0 ;  /* 0x0000000000027213 */ /* 0x000fc80000000000 */
[----:B------:R-:W-:Y:S02]  /*1080*/  IABS R8, R5 ;  /* 0x0000000500087213 */ /* 0x000fe40000000000 */
[----:B------:R-:W-:-:S04]  /*1090*/  LOP3.LUT R5, R5, R0, RZ, 0x3c, !PT ;  /* 0x0000000005057212 */ /* 0x000fc800078e3cff */
[----:B------:R-:W-:Y:S01]  /*10a0*/  ISETP.GE.AND P2, PT, R5, RZ, PT ;  /* 0x000000ff0500720c */ /* 0x000fe20003f46270 */
[----:B0-----:R-:W0:Y:S02]  /*10b0*/  MUFU.RCP R4, R4 ;  /* 0x0000000400047308 */ /* 0x001e240000001000 */
[----:B0-----:R-:W-:Y:S02]  /*10c0*/  VIADD R3, R4, 0xffffffe ;  /* 0x0ffffffe04037836 */ /* 0x001fe40000000000 */
[----:B------:R-:W-:Y:S02]  /*10d0*/  IMAD.MOV R4, RZ, RZ, -R2 ;  /* 0x000000ffff047224 */ /* 0x000fe400078e0a02 */
[----:B------:R-:W-:Y:S02]  /*10e0*/  IMAD.MOV.U32 R2, RZ, RZ, RZ ;  /* 0x000000ffff027224 */ /* 0x000fe400078e00ff */
[----:B------:R-:W0:Y:S02]  /*10f0*/  F2I.FTZ.U32.TRUNC.NTZ R3, R3 ;  /* 0x0000000300037305 */ /* 0x000e24000021f000 */
[----:B0-----:R-:W-:-:S04]  /*1100*/  IMAD.MOV R7, RZ, RZ, -R3 ;  /* 0x000000ffff077224 */ /* 0x001fc800078e0a03 */
[----:B------:R-:W-:-:S04]  /*1110*/  IMAD R7, R7, R6, RZ ;  /* 0x0000000607077224 */ /* 0x000fc800078e02ff */
[----:B------:R-:W-:-:S04]  /*1120*/  IMAD.HI.U32 R2, R3, R7, R2 ;  /* 0x0000000703027227 */ /* 0x000fc800078e0002 */
[----:B------:R-:W-:-:S04]  /*1130*/  IMAD.MOV.U32 R3, RZ, RZ, R8 ;  /* 0x000000ffff037224 */ /* 0x000fc800078e0008 */
        /* <DEDUP_REMOVED lines=11> */
.L_x_875:
[-C--:B------:R-:W-:Y:S01]  /*11f0*/  IMAD R18, R18, R23.reuse, R10 ;  /* 0x0000001712127224 */ /* 0x080fe200078e020a */
[----:B------:R-:W-:Y:S02]  /*1200*/  PLOP3.LUT P0, PT, PT, PT, PT, 0x80, 0x0 ;  /* 0x000000000000781c */ /* 0x000fe40003f0f070 */
[----:B------:R-:W-:Y:S02]  /*1210*/  CS2R R92, SRZ ;  /* 0x00000000005c7805 */ /* 0x000fe4000001ff00 */
[----:B------:R-:W-:Y:S01]  /*1220*/  CS2R R2, SRZ ;  /* 0x0000000000027805 */ /* 0x000fe2000001ff00 */
[----:B0-----:R-:W-:Y:S01]  /*1230*/  IMAD.MOV.U32 R0, RZ, RZ, RZ ;  /* 0x000000ffff007224 */ /* 0x001fe200078e00ff */
[----:B------:R-:W-:Y:S02]  /*1240*/  VIADDMNMX R23, R18, R23, R9, PT ;  /* 0x0000001712177246 */ /* 0x000fe40003800109 */
[----:B------:R-:W-:Y:S02]  /*1250*/  CS2R R94, SRZ ;  /* 0x00000000005e7805 */ /* 0x000fe4000001ff00 */
        /* <DEDUP_REMOVED lines=30> */
[----:B------:R-:W-:Y:S01]  /*1440*/  CS2R R146, SRZ ;  /* 0x0000000000927805 */ /* 0x000fe2000001ff00 */
[----:B------:R-:W-:Y:S06]  /*1450*/  @!P1 BRA `(.L_x_876) ;  /* 0x000000e0007c9947 */ /* 0x000fec0003800000 */
[----:B------:R-:W-:Y:S01]  /*1460*/  SHF.R.S32.HI R91, RZ, 0x1f, R88 ;  /* 0x0000001fff5b7819 */ /* 0x000fe20000011458 */
[----:B------:R-:W0:Y:S01]  /*1470*/  S2UR UR5, SR_CgaCtaId ;  /* 0x00000000000579c3 */ /* 0x000e220000008800 */
[----:B------:R-:W-:Y:S02]  /*1480*/  UMOV UR36, 0x400 ;  /* 0x0000040000247882 */ /* 0x000fe40000000000 */
[----:B------:R-:W-:-:S04]  /*1490*/  LEA.HI R92, R91, R88, RZ, 0x7 ;  /* 0x000000585b5c7211 */ /* 0x000fc800078f38ff */
[----:B------:R-:W-:-:S05]  /*14a0*/  SHF.R.S32.HI R90, RZ, 0x7, R92 ;  /* 0x00000007ff5a7819 */ /* 0x000fca000001145c */
        /* <DEDUP_REMOVED lines=29> */
.L_x_877:
        /* <DEDUP_REMOVED lines=23> */
[----:B------:R-:W-:Y:S02]  /*17f0*/  @P1 IMAD R11, R17, R25, R6 ;  /* 0x00000019110b1224 */ /* 0x000fe400078e0206 */
[-C--:B----4-:R-:W-:Y:S02]  /*1800*/  @P0 IMAD R0, R7, R14.reuse, RZ ;  /* 0x0000000e07000224 */ /* 0x090fe400078e02ff */
        /* <DEDUP_REMOVED lines=20> */
.L_x_1019:
[----:B------:R-:W-:Y:S05]  /*1950*/  @!P0 BRA `(.L_x_879) ;  /* 0x0000000000048947 */ /* 0x000fea0003800000 */
[----:B------:R-:W-:Y:S01]  /*1960*/  BPT.TRAP 0x1 ;  /* 0x000000040000795c */ /* 0x000fe20000300000 */
.L_x_879:
[----:B------:R1:W2:Y:S01]  /*1970*/  SYNCS.PHASECHK.TRANS64.TRYWAIT P2, [UR36+0x22830], R7 ;  /* 0x02283007ff0075a7 */ /* 0x0002a20008040164 */
[----:B------:R-:W-:Y:S05]  /*1980*/  @!P0 BRA `(.L_x_880) ;  /* 0x0000000000048947 */ /* 0x000fea0003800000 */
[----:B------:R-:W-:Y:S01]  /*1990*/  BPT.TRAP 0x1 ;  /* 0x000000040000795c */ /* 0x000fe20000300000 */
.L_x_880:
[----:B0-----:R-:W0:Y:S01]  /*19a0*/  S2R R2, SR_TID.X ;  /* 0x0000000000027919 */ /* 0x001e220000002100 */
[----:B------:R-:W-:-:S05]  /*19b0*/  IMAD.U32 R6, RZ, RZ, UR42 ;  /* 0x0000002aff067e24 */ /* 0x000fca000f8e00ff */
[----:B------:R-:W-:Y:S02]  /*19c0*/  LOP3.LUT R6, R6, 0x10000, RZ, 0xfc, !PT ;  /* 0x0001000006067812 */ /* 0x000fe400078efcff */
[----:B0-----:R-:W-:-:S04]  /*19d0*/  LOP3.LUT R2, R2, 0x7f, RZ, 0xc0, !PT ;  /* 0x0000007f02027812 */ /* 0x001fc800078ec0ff */
[----:B------:R-:W-:Y:S01]  /*19e0*/  ISETP.NE.AND P1, PT, R2, RZ, PT ;  /* 0x000000ff0200720c */ /* 0x000fe20003f25270 */
[----:B--2---:R-:W-:-:S12]  /*19f0*/  @P2 BRA `(.L_x_881) ;  /* 0x0000000000082947 */ /* 0x004fd80003800000 */
[----:B------:R-:W0:Y:S02]  /*1a00*/  SYNCS.PHASECHK.TRANS64.TRYWAIT P2, [UR36+0x22830], R7 ;  /* 0x02283007ff0075a7 */ /* 0x000e240008040164 */
[----:B0-----:R-:W-:Y:S05]  /*1a10*/  @!P2 BRA `(.L_x_882) ;  /* 0x0000013800eca947 */ /* 0x001fea0003800000 */
.L_x_881:
[----:B------:R-:W-:Y:S05]  /*1a20*/  WARPSYNC.ALL ;  /* 0x0000000000007948 */ /* 0x000fea0003800000 */
[----:B01----:R-:W-:Y:S01]  /*1a30*/  IMAD.MOV.U32 R7, RZ, RZ, -0x7fffffe0 ;  /* 0x80000020ff077424 */ /* 0x003fe200078e00ff */
[----:B------:R-:W-:Y:S01]  /*1a40*/  UIADD3 UR4, UR36, 0x16400, URZ ;  /* 0x0001640024047890 */ /* 0x000fe2000fffe03f */
[C---:B------:R-:W-:Y:S01]  /*1a50*/  R2UR UR8, R6.reuse ;  /* 0x00000000060872ca */ /* 0x040fe200000e0000 */
[----:B------:R-:W-:Y:S02]  /*1a60*/  WARPGROUP.ARRIVE ;  /* 0x00000000000079c5 */ /* 0x000fe40000000000 */
[----:B------:R-:W-:Y:S01]  /*1a70*/  R2UR UR9, R7 ;  /* 0x00000000070972ca */ /* 0x000fe200000e0000 */
[----:B------:R-:W-:Y:S01]  /*1a80*/  USHF.R.U32.HI UR4, URZ, 0x4, UR4 ;  /* 0x000000043f047899 */ /* 0x000fe20008011604 */
[----:B------:R-:W-:Y:S01]  /*1a90*/  R2UR UR24, R6 ;  /* 0x00000000061872ca */ /* 0x000fe200000e0000 */
[----:B------:R-:W-:Y:S01]  /*1aa0*/  UMOV UR11, 0x80000020 ;  /* 0x80000020000b7882 */ /* 0x000fe20000000000 */
[----:B------:R-:W-:Y:S01]  /*1ab0*/  UMOV UR13, 0x80000020 ;  /* 0x80000020000d7882 */ /* 0x000fe20000000000 */
[----:B------:R-:W-:Y:S01]  /*1ac0*/  ULOP3.LUT UR4, UR4, 0x3fff, URZ, 0xc0, !UPT ;  /* 0x00003fff04047892 */ /* 0x000fe2000f8ec03f */
[----:B------:R-:W0:Y:S01]  /*1ad0*/  LDC R3, c[0x0][0x448] ;  /* 0x00011200ff037b82 */ /* 0x000e220000000800 */
[----:B------:R-:W-:Y:S01]  /*1ae0*/  UMOV UR15, 0x80000020 ;  /* 0x80000020000f7882 */ /* 0x000fe20000000000 */
[----:B------:R-:W-:Y:S01]  /*1af0*/  UMOV UR17, 0x80000020 ;  /* 0x8000002000117882 */ /* 0x000fe20000000000 */
[----:B------:R-:W-:Y:S01]  /*1b00*/  ULOP3.LUT UR6, UR4, 0x10000, URZ, 0xfc, !UPT ;  /* 0x0001000004067892 */ /* 0x000fe2000f8efc3f */
[----:B------:R-:W-:Y:S01]  /*1b10*/  LEA.HI R13, R90, R90, RZ, 0x1 ;  /* 0x0000005a5a0d7211 */ /* 0x000fe200078f08ff */
[----:B------:R-:W-:Y:S01]  /*1b20*/  UMOV UR19, 0x80000020 ;  /* 0x8000002000137882 */ /* 0x000fe20000000000 */
[----:B------:R-:W-:Y:S01]  /*1b30*/  UMOV UR21, 0x80000020 ;  /* 0x8000002000157882 */ /* 0x000fe20000000000 */
[----:B------:R-:W-:Y:S01]  /*1b40*/  UIADD3 UR14, UR6, 0x200, URZ ;  /* 0x00000200060e7890 */ /* 0x000fe2000fffe03f */
[----:B------:R-:W-:Y:S01]  /*1b50*/  LEA.HI R91, R91, R88, RZ, 0x2 ;  /* 0x000000585b5b7211 */ /* 0x000fe200078f10ff */
[----:B------:R-:W-:Y:S01]  /*1b60*/  UIADD3 UR12, UR24, 0x200, URZ ;  /* 0x00000200180c7890 */ /* 0x000fe2000fffe03f */
[----:B------:R-:W-:Y:S01]  /*1b70*/  UMOV UR10, UR6 ;  /* 0x00000006000a7c82 */ /* 0x000fe20008000000 */
[----:B------:R-:W-:Y:S01]  /*1b80*/  UIADD3 UR16, UR24, 0x202, URZ ;  /* 0x0000020218107890 */ /* 0x000fe2000fffe03f */
[----:B------:R-:W-:Y:S01]  /*1b90*/  QGMMA.64x128x32.F32.E4M3.E4M3 R24, gdesc[UR8], RZ, !UPT, gsb0 ;  /* 0x01e00000081879f3 */ /* 0x000fe2000c0008ff */
[----:B------:R-:W-:Y:S01]  /*1ba0*/  UIADD3 UR8, UR24, 0x2, URZ ;  /* 0x0000000218087890 */ /* 0x000fe2000fffe03f */
[----:B------:R-:W-:Y:S01]  /*1bb0*/  LOP3.LUT R91, R91, 0xfffffffc, RZ, 0xc0, !PT ;  /* 0xfffffffc5b5b7812 */ /* 0x000fe200078ec0ff */
[----:B------:R-:W-:Y:S01]  /*1bc0*/  UIADD3 UR10, UR6, 0x2, URZ ;  /* 0x00000002060a7890 */ /* 0x000fe2000fffe03f */
[----:B------:R-:W-:Y:S01]  /*1bd0*/  UMOV UR9, 0x80000020 ;  /* 0x8000002000097882 */ /* 0x000fe20000000000 */
[----:B------:R-:W-:Y:S01]  /*1be0*/  UMOV UR11, 0x80000020 ;  /* 0x80000020000b7882 */ /* 0x000fe20000000000 */
[----:B------:R-:W-:Y:S01]  /*1bf0*/  UIADD3 UR18, UR6, 0x202, URZ ;  /* 0x0000020206127890 */ /* 0x000fe2000fffe03f */
[----:B------:R-:W-:Y:S01]  /*1c00*/  IMAD.IADD R91, R88, 0x1, -R91 ;  /* 0x00000001585b7824 */ /* 0x000fe200078e0a5b */
[----:B------:R-:W-:-:S02]  /*1c10*/  UIADD3 UR20, UR24, 0x400, URZ ;  /* 0x0000040018147890 */ /* 0x000fc4000fffe03f */
[----:B------:R-:W-:Y:S01]  /*1c20*/  UIADD3 UR22, UR6, 0x400, URZ ;  /* 0x0000040006167890 */ /* 0x000fe2000fffe03f */
[----:B0-----:R-:W-:Y:S01]  /*1c30*/  ISETP.NE.AND P2, PT, R3, 0x1, PT ;  /* 0x000000010300780c */ /* 0x001fe20003f45270 */
[----:B------:R-:W-:Y:S01]  /*1c40*/  UMOV UR23, 0x80000020 ;  /* 0x8000002000177882 */ /* 0x000fe20000000000 */
[----:B------:R-:W-:Y:S01]  /*1c50*/  UIADD3 UR24, UR24, 0x402, URZ ;  /* 0x0000040218187890 */ /* 0x000fe2000fffe03f */
[----:B------:R-:W-:Y:S01]  /*1c60*/  LOP3.LUT R3, R92, 0xffffff80, RZ, 0xc0, !PT ;  /* 0xffffff805c037812 */ /* 0x000fe200078ec0ff */
[----:B------:R-:W-:Y:S01]  /*1c70*/  UIADD3 UR26, UR6, 0x402, URZ ;  /* 0x00000402061a7890 */ /* 0x000fe2000fffe03f */
[----:B------:R-:W-:Y:S01]  /*1c80*/  UMOV UR25, 0x80000020 ;  /* 0x8000002000197882 */ /* 0x000fe20000000000 */
[----:B------:R-:W-:Y:S02]  /*1c90*/  UMOV UR27, 0x80000020 ;  /* 0x80000020001b7882 */ /* 0x000fe40000000000 */
[----:B------:R-:W-:Y:S01]  /*1ca0*/  IMAD.IADD R3, R88, 0x1, -R3 ;  /* 0x0000000158037824 */ /* 0x000fe200078e0a03 */
[----:B------:R-:W-:Y:S01]  /*1cb0*/  ULDC UR33, c[0x0][0x2f0] ;  /* 0x0000bc0000217ab9 */ /* 0x000fe20000000800 */
[----:B------:R-:W-:Y:S01]  /*1cc0*/  ULDC UR4, c[0x0][0x288] ;  /* 0x0000a20000047ab9 */ /* 0x000fe20000000800 */
[----:B------:R-:W-:-:S02]  /*1cd0*/  ULDC UR7, c[0x0][0x9dc] ;  /* 0x0002770000077ab9 */ /* 0x000fc40000000800 */
[----:B------:R-:W-:Y:S01]  /*1ce0*/  SHF.R.S32.HI R8, RZ, 0x1f, R3 ;  /* 0x0000001fff087819 */ /* 0x000fe20000011403 */
[----:B------:R-:W-:-:S03]  /*1cf0*/  ULOP3.LUT UR7, URZ, UR7, URZ, 0x33, !UPT ;  /* 0x000000073f077292 */ /* 0x000fc6000f8e333f */
[----:B------:R-:W-:-:S04]  /*1d00*/  LEA.HI R20, R8, R3, RZ, 0x5 ;  /* 0x0000000308147211 */ /* 0x000fc800078f28ff */
[----:B------:R-:W-:Y:S02]  /*1d10*/  SHF.R.S32.HI R21, RZ, 0x5, R20 ;  /* 0x00000005ff157819 */ /* 0x000fe40000011414 */
[----:B------:R-:W-:-:S03]  /*1d20*/  LEA.HI R20, R91, R91, RZ, 0x1 ;  /* 0x0000005b5b147211 */ /* 0x000fc600078f08ff */
[----:B------:R-:W-:Y:S01]  /*1d30*/  IMAD R21, R21, 0x10, R22 ;  /* 0x0000001015157824 */ /* 0x000fe200078e0216 */
[----:B------:R-:W-:Y:S01]  /*1d40*/  LOP3.LUT R20, R20, 0x1ffffffe, RZ, 0xc0, !PT ;  /* 0x1ffffffe14147812 */ /* 0x000fe200078ec0ff */
[----:B------:R-:W-:Y:S02]  /*1d50*/  WARPGROUP.DEPBAR.LE gsb0, 0x0 ;  /* 0x00008000000079c5 */ /* 0x000fe40000010000 */
[----:B------:R-:W-:-:S06]  /*1d60*/  WARPGROUP.ARRIVE ;  /* 0x00000000000079c5 */ /* 0x000fcc0000000000 */
[----:B------:R-:W-:Y:S03]  /*1d70*/  QGMMA.64x128x32.F32.E4M3.E4M3 R24, gdesc[UR8], R24, gsb0 ;  /* 0x01e00000081879f3 */ /* 0x000fe60008000818 */
[----:B------:R-:W-:Y:S02]  /*1d80*/  WARPGROUP.DEPBAR.LE gsb0, 0x0 ;  /* 0x00008000000079c5 */ /* 0x000fe40000010000 */
[----:B------:R-:W-:-:S07]  /*1d90*/  WARPGROUP.ARRIVE ;  /* 0x00000000000079c5 */ /* 0x000fce0000000000 */
        /* <DEDUP_REMOVED lines=11> */
[C---:B------:R-:W-:Y:S01]  /*1e50*/  FMUL.FTZ R5, R0.reuse, R27 ;  /* 0x0000001b00057220 */ /* 0x040fe20000410000 */
[C---:B------:R-:W-:Y:S01]  /*1e60*/  FMUL.FTZ R65, R0.reuse, R65 ;  /* 0x0000004100417220 */ /* 0x040fe20000410000 */
[----:B------:R-:W-:Y:S01]  /*1e70*/  LOP3.LUT R27, R13, 0x3fffffe, RZ, 0xc0, !PT ;  /* 0x03fffffe0d1b7812 */ /* 0x000fe200078ec0ff */
[----:B------:R-:W-:Y:S01]  /*1e80*/  FMUL.FTZ R93, R0, R25 ;  /* 0x00000019005d7220 */ /* 0x000fe20000410000 */
[----:B------:R-:W-:Y:S01]  /*1e90*/  LEA.HI R13, R8, R3, RZ, 0x2 ;  /* 0x00000003080d7211 */ /* 0x000fe200078f10ff */
[C---:B------:R-:W-:Y:S01]  /*1ea0*/  FMUL.FTZ R53, R0.reuse, R53 ;  /* 0x0000003500357220 */ /* 0x040fe20000410000 */
[----:B------:R0:W1:Y:S01]  /*1eb0*/  MUFU.TANH R98, R65 ;  /* 0x0000004100627308 */ /* 0x0000620000002400 */
[----:B------:R-:W-:Y:S01]  /*1ec0*/  FMUL.FTZ R2, R0, R26 ;  /* 0x0000001a00027220 */ /* 0x000fe20000410000 */
[----:B------:R-:W-:Y:S01]  /*1ed0*/  SHF.R.S32.HI R8, RZ, 0x2, R13 ;  /* 0x00000002ff087819 */ /* 0x000fe2000001140d */
[----:B------:R-:W-:Y:S01]  /*1ee0*/  IMAD.IADD R27, R90, 0x1, -R27 ;  /* 0x000000015a1b7824 */ /* 0x000fe200078e0a1b */
[----:B------:R-:W-:Y:S01]  /*1ef0*/  SHF.R.S32.HI R25, RZ, 0x1f, R13 ;  /* 0x0000001fff197819 */ /* 0x000fe2000001140d */
[C---:B------:R-:W-:Y:S01]  /*1f00*/  FMUL.FTZ R116, R0.reuse, R48 ;  /* 0x0000003000747220 */ /* 0x040fe20000410000 */
[C---:B------:R-:W-:Y:S01]  /*1f10*/  FMUL.FTZ R10, R0.reuse, R31 ;  /* 0x0000001f000a7220 */ /* 0x040fe20000410000 */
[C---:B------:R-:W-:Y:S01]  /*1f20*/  FMUL.FTZ R31, R0.reuse, R46 ;  /* 0x0000002e001f7220 */ /* 0x040fe20000410000 */
[----:B------:R2:W3:Y:S01]  /*1f30*/  MUFU.TANH R110, R53 ;  /* 0x00000035006e7308 */ /* 0x0004e20000002400 */
[----:B0-----:R-:W0:Y:S01]  /*1f40*/  @P2 LDC R65, c[0x0][0x44c] ;  /* 0x00011300ff412b82 */ /* 0x001e220000000800 */
[----:B------:R-:W-:Y:S01]  /*1f50*/  LEA.HI R25, R25, R8, RZ, 0x3 ;  /* 0x0000000819197211 */ /* 0x000fe200078f18ff */
[----:B------:R-:W-:Y:S01]  /*1f60*/  FMUL.FTZ R79, R0, R79 ;  /* 0x0000004f004f7220 */ /* 0x000fe20000410000 */
[----:B------:R-:W-:-:S02]  /*1f70*/  IMAD.MOV.U32 R46, RZ, RZ, -0x80 ;  /* 0xffffff80ff2e7424 */ /* 0x000fc400078e00ff */
[C---:B------:R-:W-:Y:S01]  /*1f80*/  FMUL.FTZ R4, R0.reuse, R24 ;  /* 0x0000001800047220 */ /* 0x040fe20000410000 */
[----:B------:R-:W-:Y:S01]  /*1f90*/  LOP3.LUT R25, R25, 0xfffffff8, RZ, 0xc0, !PT ;  /* 0xfffffff819197812 */ /* 0x000fe200078ec0ff */
[C---:B------:R-:W-:Y:S01]  /*1fa0*/  FMUL.FTZ R57, R0.reuse, R57 ;  /* 0x0000003900397220 */ /* 0x040fe20000410000 */
[----:B------:R4:W0:Y:S01]  /*1fb0*/  MUFU.TANH R88, R79 ;  /* 0x0000004f00587308 */ /* 0x0008220000002400 */
[C---:B--2---:R-:W-:Y:S01]  /*1fc0*/  FMUL.FTZ R53, R0.reuse, R67 ;  /* 0x0000004300357220 */ /* 0x044fe20000410000 */
[----:B------:R-:W-:Y:S01]  /*1fd0*/  IADD3 R26, R21, R8, -R25 ;  /* 0x00000008151a7210 */ /* 0x000fe20007ffe819 */
[----:B------:R-:W2:Y:S01]  /*1fe0*/  @P2 LDC R67, c[0x0][0x450] ;  /* 0x00011400ff432b82 */ /* 0x000ea20000000800 */
[----:B------:R-:W-:Y:S02]  /*1ff0*/  IMAD.IADD R8, R91, 0x1, -R20 ;  /* 0x000000015b087824 */ /* 0x000fe400078e0a14 */
[C---:B------:R-:W-:Y:S01]  /*2000*/  FMUL.FTZ R61, R0.reuse, R61 ;  /* 0x0000003d003d7220 */ /* 0x040fe20000410000 */
[C---:B------:R-:W-:Y:S01]  /*2010*/  FMUL.FTZ R9, R0.reuse, R30 ;  /* 0x0000001e00097220 */ /* 0x040fe20000410000 */
[----:B------:R-:W-:Y:S01]  /*2020*/  IMAD R27, R27, 0x40, R26 ;  /* 0x000000401b1b7824 */ /* 0x000fe200078e021a */
[----:B------:R-:W-:Y:S01]  /*2030*/  LOP3.LUT R26, R13, 0x7ffffffc, RZ, 0xc0, !PT ;  /* 0x7ffffffc0d1a7812 */ /* 0x000fe200078ec0ff */
[C---:B------:R-:W-:Y:S01]  /*2040*/  FMUL.FTZ R11, R0.reuse, R34 ;  /* 0x00000022000b7220 */ /* 0x040fe20000410000 */
[----:B------:R-:W-:Y:S01]  /*2050*/  FMUL.FTZ R14, R0, R38 ;  /* 0x00000026000e7220 */ /* 0x000fe20000410000 */
[----:B------:R-:W-:-:S02]  /*2060*/  IMAD R8, R8, 0x8, R27 ;  /* 0x0000000808087824 */ /* 0x000fc400078e021b */
[C---:B------:R-:W-:Y:S01]  /*2070*/  FMUL.FTZ R24, R0.reuse, R42 ;  /* 0x0000002a00187220 */ /* 0x040fe20000410000 */
[----:B------:R-:W-:Y:S02]  /*2080*/  IMAD.U32 R27, RZ, RZ, UR36 ;  /* 0x00000024ff1b7e24 */ /* 0x000fe4000f8e00ff */
[C---:B------:R-:W-:Y:S01]  /*2090*/  FMUL.FTZ R30, R0.reuse, R32 ;  /* 0x00000020001e7220 */ /* 0x040fe20000410000 */
[----:B------:R-:W-:Y:S02]  /*20a0*/  IMAD.MOV.U32 R48, RZ, RZ, R8 ;  /* 0x000000ffff307224 */ /* 0x000fe400078e0008 */
[----:B------:R-:W-:Y:S01]  /*20b0*/  FMUL.FTZ R34, R0, R36 ;  /* 0x0000002400227220 */ /* 0x000fe20000410000 */
[----:B0-----:R-:W-:-:S04]  /*20c0*/  @P2 IMAD.HI.U32 R20, R8, R65, RZ ;  /* 0x0000004108142227 */ /* 0x001fc800078e00ff */
[C---:B------:R-:W-:Y:S01]  /*20d0*/  FMUL.FTZ R38, R0.reuse, R40 ;  /* 0x0000002800267220 */ /* 0x040fe20000410000 */
[C---:B------:R-:W-:Y:S01]  /*20e0*/  FMUL.FTZ R42, R0.reuse, R44 ;  /* 0x0000002c002a7220 */ /* 0x040fe20000410000 */
[C---:B------:R-:W-:Y:S01]  /*20f0*/  FMUL.FTZ R94, R0.reuse, R29 ;  /* 0x0000001d005e7220 */ /* 0x040fe20000410000 */
[----:B------:R-:W-:Y:S02]  /*2100*/  @!P1 VIADD R13, R27, 0x22840 ;  /* 0x000228401b0d9836 */ /* 0x000fe40000000000 */
[C---:B------:R-:W-:Y:S01]  /*2110*/  FMUL.FTZ R32, R0.reuse, R33 ;  /* 0x0000002100207220 */ /* 0x040fe20000410000 */
[----:B------:R-:W-:Y:S02]  /*2120*/  IMAD.IADD R3, R3, 0x1, -R26 ;  /* 0x0000000103037824 */ /* 0x000fe400078e0a1a */
[C---:B------:R-:W-:Y:S01]  /*2130*/  FMUL.FTZ R36, R0.reuse, R37 ;  /* 0x0000002500247220 */ /* 0x040fe20000410000 */
[C---:B------:R-:W-:Y:S01]  /*2140*/  FMUL.FTZ R40, R0.reuse, R41 ;  /* 0x0000002900287220 */ /* 0x040fe20000410000 */
[----:B------:R-:W-:Y:S01]  /*2150*/  @!P1 PRMT R13, RZ, 0x654, R13 ;  /* 0x00000654ff0d9816 */ /* 0x000fe2000000000d */
[C---:B------:R-:W-:Y:S01]  /*2160*/  FMUL.FTZ R44, R0.reuse, R45 ;  /* 0x0000002d002c7220 */ /* 0x040fe20000410000 */
[----:B--2---:R-:W-:Y:S01]  /*2170*/  @P2 SHF.R.U32.HI R48, RZ, R67, R20 ;  /* 0x00000043ff302219 */ /* 0x004fe20000011614 */
[----:B------:R-:W-:Y:S01]  /*2180*/  IMAD R67, R23, R46, 0x80 ;  /* 0x0000008017437424 */ /* 0x000fe200078e022e */
[----:B------:R-:W0:Y:S01]  /*2190*/  LDC.64 R20, c[0x0][0x9e0] ;  /* 0x00027800ff147b82 */ /* 0x000e220000000a00 */
[C---:B------:R-:W-:Y:S01]  /*21a0*/  FMUL.FTZ R114, R0.reuse, R49 ;  /* 0x0000003100727220 */ /* 0x040fe20000410000 */
[----:B------:R-:W-:Y:S01]  /*21b0*/  FMUL.FTZ R12, R0, R35 ;  /* 0x00000023000c7220 */ /* 0x000fe20000410000 */
[----:B----4-:R-:W2:Y:S01]  /*21c0*/  SHFL.IDX PT, R79, R48, RZ, 0x1c1f ;  /* 0x001c1fff304f7589 */ /* 0x010ea200000e0000 */
[----:B------:R-:W-:-:S02]  /*21d0*/  VIADD R46, R67, 0x1 ;  /* 0x00000001432e7836 */ /* 0x000fc40000000000 */
[C---:B------:R-:W-:Y:S01]  /*21e0*/  FMUL.FTZ R15, R0.reuse, R39 ;  /* 0x00000027000f7220 */ /* 0x040fe20000410000 */
[C---:B------:R-:W-:Y:S01]  /*21f0*/  FMUL.FTZ R29, R0.reuse, R43 ;  /* 0x0000002b001d7220 */ /* 0x040fe20000410000 */
[C---:B------:R-:W-:Y:S01]  /*2200*/  FMUL.FTZ R33, R0.reuse, R47 ;  /* 0x0000002f00217220 */ /* 0x040fe20000410000 */
[C---:B------:R-:W-:Y:S01]  /*2210*/  FMUL.FTZ R37, R0.reuse, R51 ;  /* 0x0000003300257220 */ /* 0x040fe20000410000 */
[C---:B------:R-:W-:Y:S01]  /*2220*/  FMUL.FTZ R41, R0.reuse, R55 ;  /* 0x0000003700297220 */ /* 0x040fe20000410000 */
[----:B------:R4:W0:Y:S01]  /*2230*/  MUFU.TANH R106, R57 ;  /* 0x00000039006a7308 */ /* 0x0008220000002400 */
[C---:B------:R-:W-:Y:S01]  /*2240*/  FMUL.FTZ R45, R0.reuse, R59 ;  /* 0x0000003b002d7220 */ /* 0x040fe20000410000 */
[C---:B------:R-:W-:Y:S01]  /*2250*/  FMUL.FTZ R49, R0.reuse, R63 ;  /* 0x0000003f00317220 */ /* 0x040fe20000410000 */
[----:B------:R5:W-:Y:S01]  /*2260*/  @!P1 SYNCS.ARRIVE.TRANS64.RED.A1T0 RZ, [R13+URZ], RZ ;  /* 0x000000ff0dff99a7 */ /* 0x000be2000810043f */
[C---:B------:R-:W-:Y:S01]  /*2270*/  FMUL.FTZ R28, R0.reuse, R28 ;  /* 0x0000001c001c7220 */ /* 0x040fe20000410000 */
[C---:B------:R-:W-:Y:S01]  /*2280*/  FMUL.FTZ R35, R0.reuse, R50 ;  /* 0x0000003200237220 */ /* 0x040fe20000410000 */
[C---:B------:R-:W-:Y:S01]  /*2290*/  FMUL.FTZ R39, R0.reuse, R54 ;  /* 0x0000003600277220 */ /* 0x040fe20000410000 */
[C---:B------:R-:W-:Y:S01]  /*22a0*/  FMUL.FTZ R56, R0.reuse, R56 ;  /* 0x0000003800387220 */ /* 0x040fe20000410000 */
[----:B------:R1:W0:Y:S01]  /*22b0*/  MUFU.TANH R102, R61 ;  /* 0x0000003d00667308 */ /* 0x0002220000002400 */
[C---:B------:R-:W-:Y:S01]  /*22c0*/  FMUL.FTZ R43, R0.reuse, R58 ;  /* 0x0000003a002b7220 */ /* 0x040fe20000410000 */
[C---:B------:R-:W-:Y:S01]  /*22d0*/  FMUL.FTZ R60, R0.reuse, R60 ;  /* 0x0000003c003c7220 */ /* 0x040fe20000410000 */
[C---:B------:R-:W-:Y:S01]  /*22e0*/  FMUL.FTZ R47, R0.reuse, R62 ;  /* 0x0000003e002f7220 */ /* 0x040fe20000410000 */
[C---:B------:R-:W-:Y:S01]  /*22f0*/  FMUL.FTZ R64, R0.reuse, R64 ;  /* 0x0000004000407220 */ /* 0x040fe20000410000 */
[C---:B------:R-:W-:Y:S01]  /*2300*/  FMUL.FTZ R51, R0.reuse, R66 ;  /* 0x0000004200337220 */ /* 0x040fe20000410000 */
[C---:B------:R-:W-:Y:S01]  /*2310*/  FMUL.FTZ R68, R0.reuse, R68 ;  /* 0x0000004400447220 */ /* 0x040fe20000410000 */
[C---:B------:R-:W-:Y:S01]  /*2320*/  FMUL.FTZ R69, R0.reuse, R69 ;  /* 0x0000004500457220 */ /* 0x040fe20000410000 */
[C---:B------:R-:W-:Y:S01]  /*2330*/  FMUL.FTZ R55, R0.reuse, R70 ;  /* 0x0000004600377220 */ /* 0x040fe20000410000 */
[C---:B----4-:R-:W-:Y:S01]  /*2340*/  FMUL.FTZ R57, R0.reuse, R71 ;  /* 0x0000004700397220 */ /* 0x050fe20000410000 */
[C---:B------:R-:W-:Y:S01]  /*2350*/  FMUL.FTZ R72, R0.reuse, R72 ;  /* 0x0000004800487220 */ /* 0x040fe20000410000 */
[C---:B------:R-:W-:Y:S01]  /*2360*/  FMUL.FTZ R73, R0.reuse, R73 ;  /* 0x0000004900497220 */ /* 0x040fe20000410000 */
[C---:B------:R-:W-:Y:S01]  /*2370*/  FMUL.FTZ R59, R0.reuse, R74 ;  /* 0x0000004a003b7220 */ /* 0x040fe20000410000 */
[C---:B-1----:R-:W-:Y:S01]  /*2380*/  FMUL.FTZ R61, R0.reuse, R75 ;  /* 0x0000004b003d7220 */ /* 0x042fe20000410000 */
        /* <DEDUP_REMOVED lines=9> */
[----:B------:R-:W-:Y:S01]  /*2420*/  FMUL.FTZ R26, R0, R87 ;  /* 0x00000057001a7220 */ /* 0x000fe20000410000 */
[----:B-----5:R-:W-:-:S02]  /*2430*/  IMAD R13, R3, -0x2, R46 ;  /* 0xfffffffe030d7824 */ /* 0x020fc400078e022e */
[C---:B------:R-:W-:Y:S01]  /*2440*/  FMUL.FTZ R52, R0.reuse, R52 ;  /* 0x0000003400347220 */ /* 0x040fe20000410000 */
[----:B------:R-:W-:Y:S01]  /*2450*/  FMUL.FTZ R82, R0, R82 ;  /* 0x0000005200527220 */ /* 0x000fe20000410000 */
[----:B0-----:R-:W-:Y:S01]  /*2460*/  ISETP.GE.AND P3, PT, R21, 0x1, PT ;  /* 0x000000011500780c */ /* 0x001fe20003f66270 */
[C---:B------:R-:W-:Y:S01]  /*2470*/  IMAD R50, R16.reuse, UR33, R13 ;  /* 0x0000002110327c24 */ /* 0x040fe2000f8e020d */
[----:B------:R-:W0:Y:S01]  /*2480*/  MUFU.TANH R4, R4 ;  /* 0x0000000400047308 */ /* 0x000e220000002400 */
[----:B------:R-:W-:Y:S01]  /*2490*/  IMAD.U32 R13, RZ, RZ, UR4 ;  /* 0x00000004ff0d7e24 */ /* 0x000fe2000f8e00ff */
[----:B------:R-:W-:Y:S01]  /*24a0*/  LEA R58, R23, 0xffffff80, 0x7 ;  /* 0xffffff80173a7811 */ /* 0x000fe200078e38ff */
[----:B------:R-:W-:Y:S02]  /*24b0*/  IMAD R46, R16, UR33, R67 ;  /* 0x00000021102e7c24 */ /* 0x000fe4000f8e0243 */
[----:B------:R-:W-:Y:S02]  /*24c0*/  IMAD.IADD R65, R50, 0x1, -R13 ;  /* 0x0000000132417824 */ /* 0x000fe400078e0a0d */
[----:B------:R-:W-:Y:S01]  /*24d0*/  IMAD R118, R3, -0x2, R46 ;  /* 0xfffffffe03767824 */ /* 0x000fe200078e022e */
[----:B------:R-:W1:Y:S01]  /*24e0*/  MUFU.TANH R93, R93 ;  /* 0x0000005d005d7308 */ /* 0x000e620000002400 */
[----:B------:R-:W-:-:S02]  /*24f0*/  IMAD.IADD R75, R65, 0x1, R20 ;  /* 0x00000001414b7824 */ /* 0x000fc400078e0214 */
[----:B------:R-:W-:-:S03]  /*2500*/  VIADD R62, R65, UR7 ;  /* 0x00000007413e7c36 */ /* 0x000fc60008000000 */
[----:B--2---:R-:W-:Y:S01]  /*2510*/  VIADDMNMX R46, R79, R75, R118, PT ;  /* 0x0000004b4f2e7246 */ /* 0x004fe20003800176 */
[----:B------:R-:W-:Y:S01]  /*2520*/  IMAD.IADD R50, R62, 0x1, R79 ;  /* 0x000000013e327824 */ /* 0x000fe200078e024f */
[----:B------:R-:W2:Y:S08]  /*2530*/  MUFU.TANH R2, R2 ;  /* 0x0000000200027308 */ /* 0x000eb00000002400 */
[----:B------:R-:W4:Y:S08]  /*2540*/  MUFU.TANH R5, R5 ;  /* 0x0000000500057308 */ /* 0x000f300000002400 */
[----:B------:R-:W0:Y:S08]  /*2550*/  MUFU.TANH R28, R28 ;  /* 0x0000001c001c7308 */ /* 0x000e300000002400 */
        /* <DEDUP_REMOVED lines=23> */
[----:B------:R0:W0:Y:S08]  /*26d0*/  MUFU.TANH R112, R52 ;  /* 0x0000003400707308 */ /* 0x0000300000002400 */
        /* <DEDUP_REMOVED lines=29> */
[----:B------:R-:W0:Y:S01]  /*28b0*/  MUFU.TANH R26, R26 ;  /* 0x0000001a001a7308 */ /* 0x000e220000002400 */
[----:B-1234-:R-:W-:Y:S05]  /*28c0*/  @!P3 BRA `(.L_x_883) ;  /* 0x000000000054b947 */ /* 0x01efea0003800000 */
[----:B0-----:R-:W-:Y:S01]  /*28d0*/  IMAD R52, R16, UR33, R79 ;  /* 0x0000002110347c24 */ /* 0x001fe2000f8e024f */
[----:B------:R-:W-:Y:S03]  /*28e0*/  BSSY B0, `(.L_x_884) ;  /* 0x000000f000007945 */ /* 0x000fe60003800000 */
[----:B------:R-:W-:-:S05]  /*28f0*/  IMAD.IADD R52, R52, 0x1, -R13 ;  /* 0x0000000134347824 */ /* 0x000fca00078e0a0d */
        /* <DEDUP_REMOVED lines=9> */
.L_x_885:
[----:B------:R-:W-:-:S13]  /*2990*/  ISETP.NE.AND P4, PT, R21, 0x1, PT ;  /* 0x000000011500780c */ /* 0x000fda0003f85270 */
[----:B------:R-:W0:Y:S02]  /*29a0*/  @P4 LDC.64 R78, c[0x0][0x9e8] ;  /* 0x00027a00ff4e4b82 */ /* 0x000e240000000a00 */
[----:B0-----:R-:W-:-:S05]  /*29b0*/  @P4 IMAD.HI.U32 R54, R52, R78, RZ ;  /* 0x0000004e34364227 */ /* 0x001fca00078e00ff */
[----:B------:R-:W-:-:S07]  /*29c0*/  @P4 SHF.R.U32.HI R52, RZ, R79, R54 ;  /* 0x0000004fff344219 */ /* 0x000fce0000011636 */
.L_x_886:
[----:B------:R-:W-:Y:S05]  /*29d0*/  BSYNC B0 ;  /* 0x0000000000007941 */ /* 0x000fea0003800000 */
.L_x_884:
[----:B------:R-:W-:-:S04]  /*29e0*/  IMAD R52, R52, R21, -R58 ;  /* 0x0000001534347224 */ /* 0x000fc800078e0a3a */
[----:B------:R-:W-:-:S05]  /*29f0*/  IMAD R65, R3, -0x2, R52 ;  /* 0xfffffffe03417824 */ /* 0x000fca00078e0234 */
[----:B------:R-:W-:Y:S02]  /*2a00*/  VIMNMX R50, R50, R65, !PT ;  /* 0x0000004132327248 */ /* 0x000fe40007fe0100 */
[----:B------:R-:W-:-:S07]  /*2a10*/  VIADDMNMX R46, R65, R21, R46, PT ;  /* 0x00000015412e7246 */ /* 0x000fce000380012e */
.L_x_883:
[C---:B------:R-:W-:Y:S02]  /*2a20*/  ISETP.GE.AND P4, PT, R67.reuse, 0x2, PT ;  /* 0x000000024300780c */ /* 0x040fe40003f86270 */
[----:B------:R-:W-:Y:S02]  /*2a30*/  ISETP.GE.AND P6, PT, R67, 0x9, PT ;  /* 0x000000094300780c */ /* 0x000fe40003fc6270 */
[----:B------:R-:W-:Y:S02]  /*2a40*/  ISETP.GT.AND P5, PT, R50, 0x1, !P4 ;  /* 0x000000013200780c */ /* 0x000fe400067a4270 */
[----:B0-----:R-:W-:Y:S02]  /*2a50*/  P2R R52, PR, RZ, 0x40 ;  /* 0x00000040ff347803 */ /* 0x001fe40000000000 */
[----:B------:R-:W-:-:S04]  /*2a60*/  ISETP.LT.OR P5, PT, R46, 0x2, P5 ;  /* 0x000000022e00780c */ /* 0x000fc80002fa1670 */
[----:B------:R-:W-:Y:S02]  /*2a70*/  FSEL R134, R93, -INF , !P5 ;  /* 0xff8000005d867808 */ /* 0x000fe40006800000 */
[----:B------:R-:W-:Y:S02]  /*2a80*/  ISETP.GT.AND P5, PT, R50, 0x8, !P6 ;  /* 0x000000083200780c */ /* 0x000fe400077a4270 */
[----:B------:R-:W-:Y:S02]  /*2a90*/  ISETP.GE.AND P6, PT, R67, 0xa, PT ;  /* 0x0000000a4300780c */ /* 0x000fe40003fc6270 */
[----:B------:R-:W-:Y:S02]  /*2aa0*/  ISETP.LT.OR P5, PT, R46, 0x9, P5 ;  /* 0x000000092e00780c */ /* 0x000fe40002fa1670 */
[----:B------:R-:W-:Y:S02]  /*2ab0*/  P2R R54, PR, RZ, 0x40 ;  /* 0x00000040ff367803 */ /* 0x000fe40000000000 */
[----:B------:R-:W-:-:S02]  /*2ac0*/  FSEL R136, R28, -INF , !P5 ;  /* 0xff8000001c887808 */ /* 0x000fc40006800000 */
[----:B------:R-:W-:Y:S02]  /*2ad0*/  ISETP.GT.AND P5, PT, R50, 0x9, !P6 ;  /* 0x000000093200780c */ /* 0x000fe400077a4270 */
[----:B------:R-:W-:Y:S02]  /*2ae0*/  ISETP.GE.AND P6, PT, R67, 0x11, PT ;  /* 0x000000114300780c */ /* 0x000fe40003fc6270 */
[----:B------:R-:W-:Y:S02]  /*2af0*/  ISETP.LT.OR P5, PT, R46, 0xa, P5 ;  /* 0x0000000a2e00780c */ /* 0x000fe40002fa1670 */
[----:B------:R-:W-:Y:S02]  /*2b00*/  P2R R70, PR, RZ, 0x40 ;  /* 0x00000040ff467803 */ /* 0x000fe40000000000 */
[----:B------:R-:W-:Y:S02]  /*2b10*/  FSEL R138, R94, -INF , !P5 ;  /* 0xff8000005e8a7808 */ /* 0x000fe40006800000 */
[----:B------:R-:W-:-:S02]  /*2b20*/  ISETP.GT.AND P5, PT, R50, 0x10, !P6 ;  /* 0x000000103200780c */ /* 0x000fc400077a4270 */
[C---:B------:R-:W-:Y:S02]  /*2b30*/  ISETP.GE.AND P6, PT, R67.reuse, 0x12, PT ;  /* 0x000000124300780c */ /* 0x040fe40003fc6270 */
[----:B------:R-:W-:Y:S02]  /*2b40*/  ISETP.LT.OR P5, PT, R46, 0x11, P5 ;  /* 0x000000112e00780c */ /* 0x000fe40002fa1670 */
[----:B------:R-:W-:Y:S02]  /*2b50*/  P2R R74, PR, RZ, 0x40 ;  /* 0x00000040ff4a7803 */ /* 0x000fe40000000000 */
[----:B------:R-:W-:Y:S02]  /*2b60*/  FSEL R140, R30, -INF , !P5 ;  /* 0xff8000001e8c7808 */ /* 0x000fe40006800000 */
[----:B------:R-:W-:Y:S02]  /*2b70*/  ISETP.GT.AND P5, PT, R50, 0x11, !P6 ;  /* 0x000000113200780c */ /* 0x000fe400077a4270 */
[----:B------:R-:W-:-:S02]  /*2b80*/  ISETP.GE.AND P6, PT, R67, 0x19, PT ;  /* 0x000000194300780c */ /* 0x000fc40003fc6270 */
[----:B------:R-:W-:Y:S02]  /*2b90*/  ISETP.LT.OR P5, PT, R46, 0x12, P5 ;  /* 0x000000122e00780c */ /* 0x000fe40002fa1670 */
[----:B------:R-:W-:Y:S02]  /*2ba0*/  P2R R78, PR, RZ, 0x40 ;  /* 0x00000040ff4e7803 */ /* 0x000fe40000000000 */
[----:B------:R-:W-:Y:S02]  /*2bb0*/  FSEL R90, R32, -INF , !P5 ;  /* 0xff800000205a7808 */ /* 0x000fe40006800000 */
[----:B------:R-:W-:Y:S02]  /*2bc0*/  ISETP.GT.AND P5, PT, R50, 0x18, !P6 ;  /* 0x000000183200780c */ /* 0x000fe400077a4270 */
[----:B------:R-:W-:Y:S02]  /*2bd0*/  ISETP.GE.AND P6, PT, R67, 0x1a, PT ;  /* 0x0000001a4300780c */ /* 0x000fe40003fc6270 */
[----:B------:R-:W-:-:S02]  /*2be0*/  ISETP.LT.OR P5, PT, R46, 0x19, P5 ;  /* 0x000000192e00780c */ /* 0x000fc40002fa1670 */
[----:B------:R-:W-:Y:S02]  /*2bf0*/  P2R R79, PR, RZ, 0x40 ;  /* 0x00000040ff4f7803 */ /* 0x000fe40000000000 */
[----:B------:R-:W-:Y:S02]  /*2c00*/  FSEL R130, R34, -INF , !P5 ;  /* 0xff80000022827808 */ /* 0x000fe40006800000 */
[----:B------:R-:W-:Y:S02]  /*2c10*/  ISETP.GT.AND P5, PT, R50, 0x19, !P6 ;  /* 0x000000193200780c */ /* 0x000fe400077a4270 */
[----:B------:R-:W-:Y:S02]  /*2c20*/  ISETP.GE.AND P6, PT, R67, 0x21, PT ;  /* 0x000000214300780c */ /* 0x000fe40003fc6270 */
[----:B------:R-:W-:Y:S02]  /*2c30*/  ISETP.LT.OR P5, PT, R46, 0x1a, P5 ;  /* 0x0000001a2e00780c */ /* 0x000fe40002fa1670 */
[----:B------:R-:W-:-:S02]  /*2c40*/  P2R R82, PR, RZ, 0x40 ;  /* 0x00000040ff527803 */ /* 0x000fc40000000000 */
        /* <DEDUP_REMOVED lines=42> */
[----:B------:R-:W-:Y:S02]  /*2ef0*/  ISETP.GE.AND P6, PT, R67, 0x42, PT ;  /* 0x000000424300780c */ /* 0x000fe40003fc6270 */
[----:B------:R-:W-:-:S04]  /*2f00*/  ISETP.LT.OR P5, PT, R46, 0x41, P5 ;  /* 0x000000412e00780c */ /* 0x000fc80002fa1670 */
[----:B------:R-:W-:Y:S02]  /*2f10*/  FSEL R108, R56, -INF , !P5 ;  /* 0xff800000386c7808 */ /* 0x000fe40006800000 */
[----:B------:R-:W-:Y:S02]  /*2f20*/  ISETP.GT.AND P5, PT, R50, 0x41, !P6 ;  /* 0x000000413200780c */ /* 0x000fe400077a4270 */
[----:B------:R-:W-:Y:S02]  /*2f30*/  P2R R56, PR, RZ, 0x40 ;  /* 0x00000040ff387803 */ /* 0x000fe40000000000 */
[----:B------:R-:W-:Y:S02]  /*2f40*/  ISETP.LT.OR P5, PT, R46, 0x42, P5 ;  /* 0x000000422e00780c */ /* 0x000fe40002fa1670 */
[----:B------:R-:W-:Y:S02]  /*2f50*/  ISETP.GE.AND P6, PT, R67, 0x49, PT ;  /* 0x000000494300780c */ /* 0x000fe40003fc6270 */
[----:B------:R-:W-:-:S02]  /*2f60*/  FSEL R106, R106, -INF , !P5 ;  /* 0xff8000006a6a7808 */ /* 0x000fc40006800000 */
[----:B------:R-:W-:Y:S02]  /*2f70*/  ISETP.GT.AND P5, PT, R50, 0x48, !P6 ;  /* 0x000000483200780c */ /* 0x000fe400077a4270 */
[----:B------:R-:W-:Y:S02]  /*2f80*/  P2R R101, PR, RZ, 0x40 ;  /* 0x00000040ff657803 */ /* 0x000fe40000000000 */
[----:B------:R-:W-:Y:S02]  /*2f90*/  ISETP.LT.OR P5, PT, R46, 0x49, P5 ;  /* 0x000000492e00780c */ /* 0x000fe40002fa1670 */
[----:B------:R-:W-:Y:S02]  /*2fa0*/  ISETP.GE.AND P6, PT, R67, 0x4a, PT ;  /* 0x0000004a4300780c */ /* 0x000fe40003fc6270 */
[----:B------:R-:W-:Y:S02]  /*2fb0*/  FSEL R104, R60, -INF , !P5 ;  /* 0xff8000003c687808 */ /* 0x000fe40006800000 */
[----:B------:R-:W-:-:S02]  /*2fc0*/  ISETP.GT.AND P5, PT, R50, 0x49, !P6 ;  /* 0x000000493200780c */ /* 0x000fc400077a4270 */
[----:B------:R-:W-:Y:S02]  /*2fd0*/  P2R R103, PR, RZ, 0x40 ;  /* 0x00000040ff677803 */ /* 0x000fe40000000000 */
[----:B------:R-:W-:Y:S02]  /*2fe0*/  ISETP.LT.OR P5, PT, R46, 0x4a, P5 ;  /* 0x0000004a2e00780c */ /* 0x000fe40002fa1670 */
[----:B------:R-:W-:Y:S02]  /*2ff0*/  ISETP.GE.AND P6, PT, R67, 0x51, PT ;  /* 0x000000514300780c */ /* 0x000fe40003fc6270 */
[----:B------:R-:W-:Y:S02]  /*3000*/  FSEL R102, R102, -INF , !P5 ;  /* 0xff80000066667808 */ /* 0x000fe40006800000 */
[----:B------:R-:W-:Y:S02]  /*3010*/  ISETP.GT.AND P5, PT, R50, 0x50, !P6 ;  /* 0x000000503200780c */ /* 0x000fe400077a4270 */
[----:B------:R-:W-:-:S02]  /*3020*/  P2R R105, PR, RZ, 0x40 ;  /* 0x00000040ff697803 */ /* 0x000fc40000000000 */
[----:B------:R-:W-:Y:S02]  /*3030*/  ISETP.LT.OR P5, PT, R46, 0x51, P5 ;  /* 0x000000512e00780c */ /* 0x000fe40002fa1670 */
[----:B------:R-:W-:Y:S02]  /*3040*/  ISETP.GE.AND P6, PT, R67, 0x52, PT ;  /* 0x000000524300780c */ /* 0x000fe40003fc6270 */
[----:B------:R-:W-:Y:S02]  /*3050*/  FSEL R100, R64, -INF , !P5 ;  /* 0xff80000040647808 */ /* 0x000fe40006800000 */
[----:B------:R-:W-:Y:S02]  /*3060*/  ISETP.GT.AND P5, PT, R50, 0x51, !P6 ;  /* 0x000000513200780c */ /* 0x000fe400077a4270 */
[----:B------:R-:W-:Y:S02]  /*3070*/  P2R R107, PR, RZ, 0x40 ;  /* 0x00000040ff6b7803 */ /* 0x000fe40000000000 */
[----:B------:R-:W-:-:S02]  /*3080*/  ISETP.LT.OR P5, PT, R46, 0x52, P5 ;  /* 0x000000522e00780c */ /* 0x000fc40002fa1670 */
[C---:B------:R-:W-:Y:S02]  /*3090*/  ISETP.GE.AND P6, PT, R67.reuse, 0x59, PT ;  /* 0x000000594300780c */ /* 0x040fe40003fc6270 */
[----:B------:R-:W-:Y:S02]  /*30a0*/  FSEL R98, R98, -INF , !P5 ;  /* 0xff80000062627808 */ /* 0x000fe40006800000 */
[----:B------:R-:W-:Y:S02]  /*30b0*/  ISETP.GT.AND P5, PT, R50, 0x58, !P6 ;  /* 0x000000583200780c */ /* 0x000fe400077a4270 */
[----:B------:R-:W-:Y:S02]  /*30c0*/  P2R R109, PR, RZ, 0x40 ;  /* 0x00000040ff6d7803 */ /* 0x000fe40000000000 */
[----:B------:R-:W-:Y:S02]  /*30d0*/  ISETP.LT.OR P5, PT, R46, 0x59, P5 ;  /* 0x000000592e00780c */ /* 0x000fe40002fa1670 */
[----:B------:R-:W-:-:S02]  /*30e0*/  ISETP.GE.AND P6, PT, R67, 0x5a, PT ;  /* 0x0000005a4300780c */ /* 0x000fc40003fc6270 */
        /* <DEDUP_REMOVED lines=24> */
[----:B------:R-:W-:Y:S02]  /*3270*/  ISETP.GE.AND P6, PT, R67, 0x71, PT ;  /* 0x000000714300780c */ /* 0x000fe40003fc6270 */
        /* <DEDUP_REMOVED lines=8> */
[----:B------:R-:W-:-:S04]  /*3300*/  ISETP.LT.OR P5, PT, R46, 0x72, P5 ;  /* 0x000000722e00780c */ /* 0x000fc80002fa1670 */
[----:B------:R-:W-:Y:S02]  /*3310*/  FSEL R30, R81, -INF , !P5 ;  /* 0xff800000511e7808 */ /* 0x000fe40006800000 */
[----:B------:R-:W-:-:S04]  /*3320*/  ISETP.GE.AND P5, PT, R67, 0x79, PT ;  /* 0x000000794300780c */ /* 0x000fc80003fa6270 */
[----:B------:R-:W-:-:S04]  /*3330*/  ISETP.GT.AND P6, PT, R50, 0x78, !P5 ;  /* 0x000000783200780c */ /* 0x000fc80006fc4270 */
[----:B------:R-:W-:-:S04]  /*3340*/  ISETP.LT.OR P6, PT, R46, 0x79, P6 ;  /* 0x000000792e00780c */ /* 0x000fc800037c1670 */
[----:B------:R-:W-:Y:S02]  /*3350*/  FSEL R28, R84, -INF , !P6 ;  /* 0xff800000541c7808 */ /* 0x000fe40007000000 */
[----:B------:R-:W-:-:S04]  /*3360*/  ISETP.GE.AND P6, PT, R67, 0x1, PT ;  /* 0x000000014300780c */ /* 0x000fc80003fc6270 */
[----:B------:R-:W-:Y:S02]  /*3370*/  P2R R73, PR, RZ, 0x40 ;  /* 0x00000040ff497803 */ /* 0x000fe40000000000 */
[----:B------:R-:W-:-:S04]  /*3380*/  ISETP.GT.AND P6, PT, R50, RZ, !P6 ;  /* 0x000000ff3200720c */ /* 0x000fc800077c4270 */
[----:B------:R-:W-:-:S04]  /*3390*/  ISETP.LT.OR P6, PT, R46, 0x1, P6 ;  /* 0x000000012e00780c */ /* 0x000fc800037c1670 */
[----:B------:R-:W-:Y:S02]  /*33a0*/  FSEL R132, R4, -INF , !P6 ;  /* 0xff80000004847808 */ /* 0x000fe40007000000 */
[----:B------:R-:W-:Y:S02]  /*33b0*/  ISETP.GE.AND P6, PT, R67, 0x7a, PT ;  /* 0x0000007a4300780c */ /* 0x000fe40003fc6270 */
[----:B------:R-:W0:Y:S02]  /*33c0*/  SHFL.IDX PT, R67, R48, 0x1, 0x1c1f ;  /* 0x003c1f0030437f89 */ /* 0x000e2400000e0000 */
[----:B------:R-:W-:Y:S02]  /*33d0*/  P2R R81, PR, RZ, 0x40 ;  /* 0x00000040ff517803 */ /* 0x000fe40000000000 */
[----:B------:R-:W-:-:S04]  /*33e0*/  ISETP.GT.AND P6, PT, R50, 0x79, !P6 ;  /* 0x000000793200780c */ /* 0x000fc800077c4270 */
[----:B------:R-:W-:-:S04]  /*33f0*/  ISETP.LT.OR P6, PT, R46, 0x7a, P6 ;  /* 0x0000007a2e00780c */ /* 0x000fc800037c1670 */
[----:B------:R-:W-:Y:S02]  /*3400*/  FSEL R4, R85, -INF , !P6 ;  /* 0xff80000055047808 */ /* 0x000fe40007000000 */
[----:B0-----:R-:W-:Y:S01]  /*3410*/  VIADDMNMX R118, R67, R75, R118, PT ;  /* 0x0000004b43767246 */ /* 0x001fe20003800176 */
[----:B------:R-:W-:Y:S01]  /*3420*/  IMAD.IADD R65, R62, 0x1, R67 ;  /* 0x000000013e417824 */ /* 0x000fe200078e0243 */
[----:B------:R-:W-:Y:S06]  /*3430*/  @!P3 BRA `(.L_x_887) ;  /* 0x000000000054b947 */ /* 0x000fec0003800000 */
[----:B------:R-:W-:Y:S01]  /*3440*/  IMAD R40, R16, UR33, R67 ;  /* 0x0000002110287c24 */ /* 0x000fe2000f8e0243 */
        /* <DEDUP_REMOVED lines=11> */
.L_x_889:
[----:B------:R-:W-:-:S13]  /*3500*/  ISETP.NE.AND P6, PT, R21, 0x1, PT ;  /* 0x000000011500780c */ /* 0x000fda0003fc5270 */
[----:B------:R-:W0:Y:S02]  /*3510*/  @P6 LDC.64 R66, c[0x0][0x9e8] ;  /* 0x00027a00ff426b82 */ /* 0x000e240000000a00 */
[----:B0-----:R-:W-:-:S05]  /*3520*/  @P6 IMAD.HI.U32 R42, R40, R66, RZ ;  /* 0x00000042282a6227 */ /* 0x001fca00078e00ff */
[----:B------:R-:W-:-:S07]  /*3530*/  @P6 SHF.R.U32.HI R40, RZ, R67, R42 ;  /* 0x00000043ff286219 */ /* 0x000fce000001162a */
.L_x_890:
[----:B------:R-:W-:Y:S05]  /*3540*/  BSYNC B0 ;  /* 0x0000000000007941 */ /* 0x000fea0003800000 */
.L_x_888:
[----:B------:R-:W-:-:S04]  /*3550*/  IMAD R40, R40, R21, -R58 ;  /* 0x0000001528287224 */ /* 0x000fc800078e0a3a */
[----:B------:R-:W-:-:S05]  /*3560*/  IMAD R40, R3, -0x2, R40 ;  /* 0xfffffffe03287824 */ /* 0x000fca00078e0228 */
[----:B------:R-:W-:Y:S02]  /*3570*/  VIMNMX R65, R65, R40, !PT ;  /* 0x0000002841417248 */ /* 0x000fe40007fe0100 */
[----:B------:R-:W-:-:S07]  /*3580*/  VIADDMNMX R118, R40, R21, R118, PT ;  /* 0x0000001528767246 */ /* 0x000fce0003800176 */
.L_x_887:
[C---:B------:R-:W-:Y:S01]  /*3590*/  ISETP.GT.AND P4, PT, R65.reuse, 0x1, !P4 ;  /* 0x000000014100780c */ /* 0x040fe20006784270 */
[----:B------:R-:W-:Y:S01]  /*35a0*/  ULDC UR4, c[0x0][0x988] ;  /* 0x0002620000047ab9 */ /* 0x000fe20000000800 */
[----:B------:R-:W-:Y:S02]  /*35b0*/  ISETP.NE.AND P6, PT, R78, RZ, PT ;  /* 0x000000ff4e00720c */ /* 0x000fe40003fc5270 */
[----:B------:R-:W-:Y:S02]  /*35c0*/  ISETP.LT.OR P4, PT, R118, 0x2, P4 ;  /* 0x000000027600780c */ /* 0x000fe40002781670 */
[----:B------:R-:W-:Y:S02]  /*35d0*/  ISETP.GT.AND P5, PT, R65, 0x78, !P5 ;  /* 0x000000784100780c */ /* 0x000fe40006fa4270 */
[----:B------:R-:W-:Y:S02]  /*35e0*/  FSEL R40, R5, -INF , !P4 ;  /* 0xff80000005287808 */ /* 0x000fe40006000000 */
[----:B------:R-:W-:-:S02]  /*35f0*/  ISETP.NE.AND P4, PT, R52, RZ, PT ;  /* 0x000000ff3400720c */ /* 0x000fc40003f85270 */
[----:B------:R-:W-:Y:S02]  /*3600*/  FMNMX.FTZ R5, R132, R134, !PT ;  /* 0x0000008684057209 */ /* 0x000fe40007810000 */
[----:B------:R-:W-:Y:S02]  /*3610*/  ISETP.GT.AND P4, PT, R65, 0x8, !P4 ;  /* 0x000000084100780c */ /* 0x000fe40006784270 */
[----:B------:R-:W-:Y:S02]  /*3620*/  FMNMX.FTZ R5, R136, R5, !PT ;  /* 0x0000000588057209 */ /* 0x000fe40007810000 */
[----:B------:R-:W-:Y:S02]  /*3630*/  ISETP.LT.OR P4, PT, R118, 0x9, P4 ;  /* 0x000000097600780c */ /* 0x000fe40002781670 */
[----:B------:R-:W-:Y:S02]  /*3640*/  FMNMX.FTZ R5, R138, R5, !PT ;  /* 0x000000058a057209 */ /* 0x000fe40007810000 */
[----:B------:R-:W-:-:S02]  /*3650*/  FSEL R42, R9, -INF , !P4 ;  /* 0xff800000092a7808 */ /* 0x000fc40006000000 */
[----:B------:R-:W-:Y:S02]  /*3660*/  ISETP.NE.AND P4, PT, R54, RZ, PT ;  /* 0x000000ff3600720c */ /* 0x000fe40003f85270 */
[----:B------:R-:W-:Y:S02]  /*3670*/  FMNMX.FTZ R5, R140, R5, !PT ;  /* 0x000000058c057209 */ /* 0x000fe40007810000 */
[----:B------:R-:W-:Y:S02]  /*3680*/  ISETP.GT.AND P4, PT, R65, 0x9, !P4 ;  /* 0x000000094100780c */ /* 0x000fe40006784270 */
[----:B------:R-:W-:Y:S02]  /*3690*/  FMNMX.FTZ R5, R90, R5, !PT ;  /* 0x000000055a057209 */ /* 0x000fe40007810000 */
[----:B------:R-:W-:Y:S02]  /*36a0*/  ISETP.LT.OR P4, PT, R118, 0xa, P4 ;  /* 0x0000000a7600780c */ /* 0x000fe40002781670 */
[----:B------:R-:W-:-:S02]  /*36b0*/  FMNMX.FTZ R5, R130, R5, !PT ;  /* 0x0000000582057209 */ /* 0x000fc40007810000 */
[----:B------:R-:W-:Y:S02]  /*36c0*/  FSEL R44, R10, -INF , !P4 ;  /* 0xff8000000a2c7808 */ /* 0x000fe40006000000 */
[----:B------:R-:W-:Y:S02]  /*36d0*/  ISETP.NE.AND P4, PT, R70, RZ, PT ;  /* 0x000000ff4600720c */ /* 0x000fe40003f85270 */
[----:B------:R-:W-:Y:S02]  /*36e0*/  FMNMX.FTZ R5, R128, R5, !PT ;  /* 0x0000000580057209 */ /* 0x000fe40007810000 */
[----:B------:R-:W-:Y:S02]  /*36f0*/  ISETP.GT.AND P4, PT, R65, 0x10, !P4 ;  /* 0x000000104100780c */ /* 0x000fe40006784270 */
[----:B------:R-:W-:Y:S02]  /*3700*/  FMNMX.FTZ R5, R126, R5, !PT ;  /* 0x000000057e057209 */ /* 0x000fe40007810000 */
[----:B------:R-:W-:-:S02]  /*3710*/  ISETP.LT.OR P4, PT, R118, 0x11, P4 ;  /* 0x000000117600780c */ /* 0x000fc40002781670 */
[----:B------:R-:W-:Y:S02]  /*3720*/  FMNMX.FTZ R5, R124, R5, !PT ;  /* 0x000000057c057209 */ /* 0x000fe40007810000 */
[----:B------:R-:W-:Y:S02]  /*3730*/  FSEL R46, R11, -INF , !P4 ;  /* 0xff8000000b2e7808 */ /* 0x000fe40006000000 */
[----:B------:R-:W-:Y:S02]  /*3740*/  ISETP.NE.AND P4, PT, R74, RZ, PT ;  /* 0x000000ff4a00720c */ /* 0x000fe40003f85270 */
[----:B------:R-:W-:Y:S02]  /*3750*/  FMNMX.FTZ R5, R122, R5, !PT ;  /* 0x000000057a057209 */ /* 0x000fe40007810000 */
[----:B------:R-:W-:Y:S02]  /*3760*/  ISETP.GT.AND P4, PT, R65, 0x11, !P4 ;  /* 0x000000114100780c */ /* 0x000fe40006784270 */
[----:B------:R-:W-:-:S02]  /*3770*/  FMNMX.FTZ R5, R120, R5, !PT ;  /* 0x0000000578057209 */ /* 0x000fc40007810000 */
[----:B------:R-:W-:Y:S02]  /*3780*/  ISETP.LT.OR P4, PT, R118, 0x12, P4 ;  /* 0x000000127600780c */ /* 0x000fe40002781670 */
[----:B------:R-:W-:Y:S02]  /*3790*/  FMNMX.FTZ R5, R116, R5, !PT ;  /* 0x0000000574057209 */ /* 0x000fe40007810000 */
[----:B------:R-:W-:Y:S02]  /*37a0*/  FSEL R12, R12, -INF , !P4 ;  /* 0xff8000000c0c7808 */ /* 0x000fe40006000000 */
[----:B------:R-:W-:Y:S02]  /*37b0*/  ISETP.GT.AND P4, PT, R65, 0x18, !P6 ;  /* 0x000000184100780c */ /* 0x000fe40007784270 */
[----:B------:R-:W-:Y:S02]  /*37c0*/  ISETP.NE.AND P6, PT, R56, RZ, PT ;  /* 0x000000ff3800720c */ /* 0x000fe40003fc5270 */
        /* <DEDUP_REMOVED lines=9> */
[----:B------:R-:W-:Y:S01]  /*3860*/  FSEL R48, R15, -INF , !P4 ;  /* 0xff8000000f307808 */ /* 0x000fe20006000000 */
[----:B------:R-:W-:Y:S01]  /*3870*/  IMAD.U32 R15, RZ, RZ, UR4 ;  /* 0x00000004ff0f7e24 */ /* 0x000fe2000f8e00ff */
[----:B------:R-:W-:Y:S02]  /*3880*/  ISETP.NE.AND P4, PT, R82, RZ, PT ;  /* 0x000000ff5200720c */ /* 0x000fe40003f85270 */
[----:B------:R-:W-:Y:S02]  /*3890*/  FMNMX.FTZ R5, R106, R5, !PT ;  /* 0x000000056a057209 */ /* 0x000fe40007810000 */
[----:B------:R-:W-:-:S02]  /*38a0*/  ISETP.GT.AND P4, PT, R65, 0x20, !P4 ;  /* 0x000000204100780c */ /* 0x000fc40006784270 */
[----:B------:R-:W-:Y:S02]  /*38b0*/  FMNMX.FTZ R5, R104, R5, !PT ;  /* 0x0000000568057209 */ /* 0x000fe40007810000 */
[----:B------:R-:W-:Y:S02]  /*38c0*/  ISETP.LT.OR P4, PT, R118, 0x21, P4 ;  /* 0x000000217600780c */ /* 0x000fe40002781670 */
[----:B------:R-:W-:Y:S02]  /*38d0*/  FMNMX.FTZ R5, R102, R5, !PT ;  /* 0x0000000566057209 */ /* 0x000fe40007810000 */
[----:B------:R-:W-:Y:S02]  /*38e0*/  FSEL R24, R24, -INF , !P4 ;  /* 0xff80000018187808 */ /* 0x000fe40006000000 */
[----:B------:R-:W-:Y:S02]  /*38f0*/  ISETP.NE.AND P4, PT, R83, RZ, PT ;  /* 0x000000ff5300720c */ /* 0x000fe40003f85270 */
[----:B------:R-:W-:-:S02]  /*3900*/  FMNMX.FTZ R5, R100, R5, !PT ;  /* 0x0000000564057209 */ /* 0x000fc40007810000 */
[----:B------:R-:W-:Y:S02]  /*3910*/  ISETP.GT.AND P4, PT, R65, 0x21, !P4 ;  /* 0x000000214100780c */ /* 0x000fe40006784270 */
[----:B------:R-:W-:Y:S02]  /*3920*/  FMNMX.FTZ R5, R98, R5, !PT ;  /* 0x0000000562057209 */ /* 0x000fe40007810000 */
[----:B------:R-:W-:Y:S02]  /*3930*/  ISETP.LT.OR P4, PT, R118, 0x22, P4 ;  /* 0x000000227600780c */ /* 0x000fe40002781670 */
[----:B------:R-:W-:Y:S02]  /*3940*/  FMNMX.FTZ R5, R96, R5, !PT ;  /* 0x0000000560057209 */ /* 0x000fe40007810000 */
        /* <DEDUP_REMOVED lines=22> */
[----:B------:R-:W-:Y:S01]  /*3ab0*/  ISETP.NE.AND P4, PT, R93, RZ, PT ;  /* 0x000000ff5d00720c */ /* 0x000fe20003f85270 */
[----:B------:R-:W0:Y:S01]  /*3ac0*/  SHFL.BFLY PT, R10, R5, 0x2, 0x1f ;  /* 0x0c401f00050a7f89 */ /* 0x000e2200000e0000 */
[----:B------:R-:W-:Y:S02]  /*3ad0*/  ISETP.LT.OR P5, PT, R118, 0x79, P5 ;  /* 0x000000797600780c */ /* 0x000fe40002fa1670 */
[----:B------:R-:W-:-:S04]  /*3ae0*/  ISETP.GT.AND P4, PT, R65, 0x31, !P4 ;  /* 0x000000314100780c */ /* 0x000fc80006784270 */
[----:B------:R-:W-:-:S04]  /*3af0*/  ISETP.LT.OR P4, PT, R118, 0x32, P4 ;  /* 0x000000327600780c */ /* 0x000fc80002781670 */
[----:B------:R-:W-:Y:S02]  /*3b00*/  FSEL R58, R37, -INF , !P4 ;  /* 0xff800000253a7808 */ /* 0x000fe40006000000 */
[----:B------:R-:W-:-:S04]  /*3b10*/  ISETP.NE.AND P4, PT, R95, RZ, PT ;  /* 0x000000ff5f00720c */ /* 0x000fc80003f85270 */
[----:B------:R-:W-:-:S04]  /*3b20*/  ISETP.GT.AND P4, PT, R65, 0x38, !P4 ;  /* 0x000000384100780c */ /* 0x000fc80006784270 */
[----:B------:R-:W-:Y:S02]  /*3b30*/  ISETP.LT.OR P4, PT, R118, 0x39, P4 ;  /* 0x000000397600780c */ /* 0x000fe40002781670 */
[----:B0-----:R-:W-:Y:S02]  /*3b40*/  FMNMX.FTZ R9, R5, R10, !PT ;  /* 0x0000000a05097209 */ /* 0x001fe40007810000 */
[----:B------:R-:W-:Y:S02]  /*3b50*/  FSEL R60, R39, -INF , !P4 ;  /* 0xff800000273c7808 */ /* 0x000fe40006000000 */
[----:B------:R-:W-:Y:S01]  /*3b60*/  ISETP.NE.AND P4, PT, R97, RZ, PT ;  /* 0x000000ff6100720c */ /* 0x000fe20003f85270 */
[----:B------:R-:W0:Y:S03]  /*3b70*/  SHFL.BFLY PT, R10, R9, 0x1, 0x1f ;  /* 0x0c201f00090a7f89 */ /* 0x000e2600000e0000 */
        /* <DEDUP_REMOVED lines=8> */
[----:B------:R-:W-:Y:S01]  /*3c00*/  ISETP.GT.AND P4, PT, R65, 0x41, !P6 ;  /* 0x000000414100780c */ /* 0x000fe20007784270 */
[----:B------:R-:W-:Y:S01]  /*3c10*/  FFMA.FTZ R11, R10, R15, -8 ;  /* 0xc10000000a0b7423 */ /* 0x000fe2000001000f */
[----:B------:R-:W-:Y:S02]  /*3c20*/  ISETP.NE.AND P6, PT, R72, RZ, PT ;  /* 0x000000ff4800720c */ /* 0x000fe40003fc5270 */
[----:B------:R-:W-:-:S04]  /*3c30*/  ISETP.LT.OR P4, PT, R118, 0x42, P4 ;  /* 0x000000427600780c */ /* 0x000fc80002781670 */
[----:B------:R-:W-:Y:S02]  /*3c40*/  FSEL R66, R45, -INF , !P4 ;  /* 0xff8000002d427808 */ /* 0x000fe40006000000 */
[----:B------:R-:W-:-:S04]  /*3c50*/  ISETP.NE.AND P4, PT, R101, RZ, PT ;  /* 0x000000ff6500720c */ /* 0x000fc80003f85270 */
[----:B------:R-:W-:-:S04]  /*3c60*/  ISETP.GT.AND P4, PT, R65, 0x48, !P4 ;  /* 0x000000484100780c */ /* 0x000fc80006784270 */
        /* <DEDUP_REMOVED lines=38> */
[----:B------:R-:W-:Y:S02]  /*3ed0*/  ISETP.GT.AND P4, PT, R65, 0x70, !P6 ;  /* 0x000000704100780c */ /* 0x000fe40007784270 */
[----:B------:R-:W-:Y:S02]  /*3ee0*/  ISETP.NE.AND P6, PT, R73, RZ, PT ;  /* 0x000000ff4900720c */ /* 0x000fe40003fc5270 */
[----:B------:R-:W-:-:S04]  /*3ef0*/  ISETP.LT.OR P4, PT, R118, 0x71, P4 ;  /* 0x000000717600780c */ /* 0x000fc80002781670 */
[----:B------:R-:W-:Y:S02]  /*3f00*/  FSEL R86, R71, -INF , !P4 ;  /* 0xff80000047567808 */ /* 0x000fe40006000000 */
[----:B------:R-:W-:-:S04]  /*3f10*/  FSETP.NEU.FTZ.AND P4, PT, R10, -INF , PT ;  /* 0xff8000000a00780b */ /* 0x000fc80003f9d000 */
[----:B------:R-:W-:Y:S02]  /*3f20*/  FSEL R33, R11, RZ, P4 ;  /* 0x000000ff0b217208 */ /* 0x000fe40002000000 */
[----:B------:R-:W-:Y:S02]  /*3f30*/  ISETP.GT.AND P4, PT, R65, RZ, !P6 ;  /* 0x000000ff4100720c */ /* 0x000fe40007784270 */
[----:B------:R-:W-:Y:S01]  /*3f40*/  ISETP.NE.AND P6, PT, R81, RZ, PT ;  /* 0x000000ff5100720c */ /* 0x000fe20003fc5270 */
[-CC-:B------:R-:W-:Y:S01]  /*3f50*/  FFMA.FTZ R29, R136, R15.reuse, -R33.reuse ;  /* 0x0000000f881d7223 */ /* 0x180fe20000010821 */
[----:B------:R-:W-:Y:S01]  /*3f60*/  ISETP.LT.OR P4, PT, R118, 0x1, P4 ;  /* 0x000000017600780c */ /* 0x000fe20002781670 */
[-CC-:B------:R-:W-:Y:S01]  /*3f70*/  FFMA.FTZ R110, R110, R15.reuse, -R33.reuse ;  /* 0x0000000f6e6e7223 */ /* 0x180fe20000010821 */
[----:B------:R-:W-:Y:S01]  /*3f80*/  ISETP.GT.AND P6, PT, R65, 0x79, !P6 ;  /* 0x000000794100780c */ /* 0x000fe200077c4270 */
[----:B------:R0:W-:Y:S01]  /*3f90*/  MUFU.EX2 R35, R29 ;  /* 0x0000001d00237308 */ /* 0x0001e20000000800 */
[----:B------:R-:W-:Y:S01]  /*3fa0*/  FSEL R31, R2, -INF , !P4 ;  /* 0xff800000021f7808 */ /* 0x000fe20006000000 */
[-CC-:B------:R-:W-:Y:S01]  /*3fb0*/  FFMA.FTZ R55, R38, R15.reuse, -R33.reuse ;  /* 0x0000000f26377223 */ /* 0x180fe20000010821 */
[----:B------:R-:W-:Y:S01]  /*3fc0*/  ISETP.NE.AND P4, PT, R77, RZ, PT ;  /* 0x000000ff4d00720c */ /* 0x000fe20003f85270 */
[-CC-:B------:R-:W-:Y:S01]  /*3fd0*/  FFMA.FTZ R2, R132, R15.reuse, -R33.reuse ;  /* 0x0000000f84027223 */ /* 0x180fe20000010821 */
[----:B------:R-:W-:Y:S01]  /*3fe0*/  FMNMX.FTZ R9, R31, R40, !PT ;  /* 0x000000281f097209 */ /* 0x000fe20007810000 */
[--C-:B------:R-:W-:Y:S01]  /*3ff0*/  FFMA.FTZ R5, R134, R15, -R33.reuse ;  /* 0x0000000f86057223 */ /* 0x100fe20000010821 */
[----:B------:R-:W-:Y:S01]  /*4000*/  ISETP.GT.AND P4, PT, R65, 0x71, !P4 ;  /* 0x000000714100780c */ /* 0x000fe20006784270 */
[----:B------:R1:W-:Y:S01]  /*4010*/  MUFU.EX2 R45, R110 ;  /* 0x0000006e002d7308 */ /* 0x0003e20000000800 */
[----:B------:R-:W-:Y:S01]  /*4020*/  FMNMX.FTZ R11, R42, R9, !PT ;  /* 0x000000092a0b7209 */ /* 0x000fe20007810000 */
[-CC-:B0-----:R-:W-:Y:S01]  /*4030*/  FFMA.FTZ R29, R108, R15.reuse, -R33.reuse ;  /* 0x0000000f6c1d7223 */ /* 0x181fe20000010821 */
[----:B------:R-:W-:Y:S01]  /*4040*/  ISETP.LT.OR P4, PT, R118, 0x72, P4 ;  /* 0x000000727600780c */ /* 0x000fe20002781670 */
[--C-:B------:R-:W-:Y:S01]  /*4050*/  FFMA.FTZ R114, R114, R15, -R33.reuse ;  /* 0x0000000f72727223 */ /* 0x100fe20000010821 */
[----:B------:R-:W-:Y:S01]  /*4060*/  FMNMX.FTZ R11, R44, R11, !PT ;  /* 0x0000000b2c0b7209 */ /* 0x000fe20007810000 */
[-CC-:B------:R-:W-:Y:S01]  /*4070*/  FFMA.FTZ R37, R138, R15.reuse, -R33.reuse ;  /* 0x0000000f8a257223 */ /* 0x180fe20000010821 */
[----:B------:R-:W-:Y:S01]  /*4080*/  FSEL R108, R25, -INF , !P4 ;  /* 0xff800000196c7808 */ /* 0x000fe20006000000 */
[--C-:B------:R-:W-:Y:S01]  /*4090*/  FFMA.FTZ R25, R106, R15, -R33.reuse ;  /* 0x0000000f6a197223 */ /* 0x100fe20000010821 */
[----:B------:R-:W-:Y:S01]  /*40a0*/  FMNMX.FTZ R11, R46, R11, !PT ;  /* 0x0000000b2e0b7209 */ /* 0x000fe20007810000 */
[----:B------:R-:W-:Y:S01]  /*40b0*/  MUFU.EX2 R43, R114 ;  /* 0x00000072002b7308 */ /* 0x000fe20000000800 */
        /* <DEDUP_REMOVED lines=8> */
[----:B-1----:R-:W-:Y:S01]  /*4140*/  FSEL R110, R26, -INF , !P6 ;  /* 0xff8000001a6e7808 */ /* 0x002fe20007000000 */
[--C-:B------:R-:W-:Y:S01]  /*4150*/  FFMA.FTZ R128, R128, R15, -R33.reuse ;  /* 0x0000000f80807223 */ /* 0x100fe20000010821 */
[----:B------:R-:W-:Y:S01]  /*4160*/  FMNMX.FTZ R11, R48, R11, !PT ;  /* 0x0000000b300b7209 */ /* 0x000fe20007810000 */
[-CC-:B------:R-:W-:Y:S01]  /*4170*/  FFMA.FTZ R126, R126, R15.reuse, -R33.reuse ;  /* 0x0000000f7e7e7223 */ /* 0x180fe20000010821 */
[-CC-:B------:R-:W-:Y:S01]  /*4180*/  FFMA.FTZ R124, R124, R15.reuse, -R33.reuse ;  /* 0x0000000f7c7c7223 */ /* 0x180fe20000010821 */
[--C-:B------:R-:W-:Y:S01]  /*4190*/  FFMA.FTZ R122, R122, R15, -R33.reuse ;  /* 0x0000000f7a7a7223 */ /* 0x100fe20000010821 */
[----:B------:R-:W-:Y:S01]  /*41a0*/  FMNMX.FTZ R11, R24, R11, !PT ;  /* 0x0000000b180b7209 */ /* 0x000fe20007810000 */
[----:B------:R-:W0:Y:S01]  /*41b0*/  MUFU.EX2 R5, R5 ;  /* 0x0000000500057308 */ /* 0x000e220000000800 */
        /* <DEDUP_REMOVED lines=17> */
[--C-:B-1----:R-:W-:Y:S01]  /*42d0*/  FFMA.FTZ R29, R34, R15, -R33.reuse ;  /* 0x0000000f221d7223 */ /* 0x102fe20000010821 */
[----:B------:R-:W-:Y:S01]  /*42e0*/  FMNMX.FTZ R11, R58, R11, !PT ;  /* 0x0000000b3a0b7209 */ /* 0x000fe20007810000 */
[----:B------:R-:W-:-:S03]  /*42f0*/  FFMA.FTZ R4, R4, R15, -R33 ;  /* 0x0000000f04047223 */ /* 0x000fc60000010821 */
[----:B------:R-:W-:Y:S01]  /*4300*/  FMNMX.FTZ R11, R60, R11, !PT ;  /* 0x0000000b3c0b7209 */ /* 0x000fe20007810000 */
[----:B------:R-:W-:Y:S01]  /*4310*/  MUFU.EX2 R132, R37 ;  /* 0x0000002500847308 */ /* 0x000fe20000000800 */
[----:B--2---:R-:W-:Y:S02]  /*4320*/  FFMA.FTZ R25, R30, R15, -R33 ;  /* 0x0000000f1e197223 */ /* 0x004fe40000010821 */
[----:B------:R-:W-:-:S04]  /*4330*/  FMNMX.FTZ R11, R62, R11, !PT ;  /* 0x0000000b3e0b7209 */ /* 0x000fc80007810000 */
[----:B------:R-:W-:Y:S01]  /*4340*/  FMNMX.FTZ R11, R64, R11, !PT ;  /* 0x0000000b400b7209 */ /* 0x000fe20007810000 */
[----:B------:R-:W-:Y:S03]  /*4350*/  MUFU.EX2 R9, R39 ;  /* 0x0000002700097308 */ /* 0x000fe60000000800 */
        /* <DEDUP_REMOVED lines=21> */
[----:B------:R-:W-:-:S05]  /*44b0*/  FMNMX.FTZ R11, R110, R11, !PT ;  /* 0x0000000b6e0b7209 */ /* 0x000fca0007810000 */
[----:B------:R-:W1:Y:S01]  /*44c0*/  SHFL.BFLY PT, R26, R11, 0x2, 0x1f ;  /* 0x0c401f000b1a7f89 */ /* 0x000e6200000e0000 */
[----:B------:R-:W-:Y:S08]  /*44d0*/  MUFU.EX2 R116, R116 ;  /* 0x0000007400747308 */ /* 0x000ff00000000800 */
[----:B------:R-:W-:Y:S08]  /*44e0*/  MUFU.EX2 R112, R112 ;  /* 0x0000007000707308 */ /* 0x000ff00000000800 */
[----:B------:R-:W-:Y:S01]  /*44f0*/  MUFU.EX2 R104, R104 ;  /* 0x0000006800687308 */ /* 0x000fe20000000800 */
[----:B-1----:R-:W-:Y:S01]  /*4500*/  FMNMX.FTZ R27, R11, R26, !PT ;  /* 0x0000001a0b1b7209 */ /* 0x002fe20007810000 */
[----:B------:R-:W-:-:S06]  /*4510*/  FFMA.FTZ R26, R32, R15, -R33 ;  /* 0x0000000f201a7223 */ /* 0x000fcc0000010821 */
[----:B------:R-:W-:Y:S01]  /*4520*/  MUFU.EX2 R49, R102 ;  /* 0x0000006600317308 */ /* 0x000fe20000000800 */
[----:B------:R-:W1:Y:S07]  /*4530*/  SHFL.BFLY PT, R38, R27, 0x1, 0x1f ;  /* 0x0c201f001b267f89 */ /* 0x000e6e00000e0000 */
[----:B------:R-:W-:Y:S08]  /*4540*/  MUFU.EX2 R96, R96 ;  /* 0x0000006000607308 */ /* 0x000ff00000000800 */
[----:B------:R-:W-:Y:S08]  /*4550*/  MUFU.EX2 R53, R94 ;  /* 0x0000005e00357308 */ /* 0x000ff00000000800 */
[----:B------:R-:W-:Y:S01]  /*4560*/  MUFU.EX2 R100, R100 ;  /* 0x0000006400647308 */ /* 0x000fe20000000800 */
[----:B-1----:R-:W-:Y:S01]  /*4570*/  FMNMX.FTZ R11, R27, R38, !PT ;  /* 0x000000261b0b7209 */ /* 0x002fe20007810000 */
[----:B------:R-:W-:-:S03]  /*4580*/  FFMA.FTZ R27, R28, R15, -R33 ;  /* 0x0000000f1c1b7223 */ /* 0x000fc60000010821 */
[C---:B------:R-:W-:Y:S01]  /*4590*/  FSETP.NEU.FTZ.AND P4, PT, R11.reuse, -INF , PT ;  /* 0xff8000000b00780b */ /* 0x040fe20003f9d000 */
[----:B------:R-:W-:Y:S02]  /*45a0*/  FFMA.FTZ R28, R11, R15, -8 ;  /* 0xc10000000b1c7423 */ /* 0x000fe4000001000f */
[----:B------:R-:W-:Y:S03]  /*45b0*/  MUFU.EX2 R51, R98 ;  /* 0x0000006200337308 */ /* 0x000fe60000000800 */
[----:B------:R-:W-:-:S05]  /*45c0*/  FSEL R33, R28, RZ, P4 ;  /* 0x000000ff1c217208 */ /* 0x000fca0002000000 */
[----:B------:R-:W-:Y:S01]  /*45d0*/  MUFU.EX2 R36, R36 ;  /* 0x0000002400247308 */ /* 0x000fe20000000800 */
[-CC-:B------:R-:W-:Y:S01]  /*45e0*/  FFMA.FTZ R31, R31, R15.reuse, -R33.reuse ;  /* 0x0000000f1f1f7223 */ /* 0x180fe20000010821 */
[-CC-:B------:R-:W-:Y:S01]  /*45f0*/  FFMA.FTZ R40, R40, R15.reuse, -R33.reuse ;  /* 0x0000000f28287223 */ /* 0x180fe20000010821 */
[-CC-:B------:R-:W-:Y:S01]  /*4600*/  FFMA.FTZ R42, R42, R15.reuse, -R33.reuse ;  /* 0x0000000f2a2a7223 */ /* 0x180fe20000010821 */
[-CC-:B------:R-:W-:Y:S01]  /*4610*/  FFMA.FTZ R12, R12, R15.reuse, -R33.reuse ;  /* 0x0000000f0c0c7223 */ /* 0x180fe20000010821 */
[-CC-:B------:R-:W-:Y:S01]  /*4620*/  FFMA.FTZ R44, R44, R15.reuse, -R33.reuse ;  /* 0x0000000f2c2c7223 */ /* 0x180fe20000010821 */
[-CC-:B------:R-:W-:Y:S01]  /*4630*/  FFMA.FTZ R46, R46, R15.reuse, -R33.reuse ;  /* 0x0000000f2e2e7223 */ /* 0x180fe20000010821 */
[-CC-:B------:R-:W-:Y:S01]  /*4640*/  FFMA.FTZ R14, R14, R15.reuse, -R33.reuse ;  /* 0x0000000f0e0e7223 */ /* 0x180fe20000010821 */
        /* <DEDUP_REMOVED lines=8> */
[----:B------:R-:W1:Y:S01]  /*46d0*/  MUFU.EX2 R40, R40 ;  /* 0x0000002800287308 */ /* 0x000e620000000800 */
[-CC-:B------:R-:W-:Y:S01]  /*46e0*/  FFMA.FTZ R60, R60, R15.reuse, -R33.reuse ;  /* 0x0000000f3c3c7223 */ /* 0x180fe20000010821 */
[-CC-:B------:R-:W-:Y:S01]  /*46f0*/  FFMA.FTZ R62, R62, R15.reuse, -R33.reuse ;  /* 0x0000000f3e3e7223 */ /* 0x180fe20000010821 */
[-CC-:B------:R-:W-:Y:S01]  /*4700*/  FFMA.FTZ R64, R64, R15.reuse, -R33.reuse ;  /* 0x0000000f40407223 */ /* 0x180fe20000010821 */
[-CC-:B------:R-:W-:Y:S01]  /*4710*/  FFMA.FTZ R66, R66, R15.reuse, -R33.reuse ;  /* 0x0000000f42427223 */ /* 0x180fe20000010821 */
        /* <DEDUP_REMOVED lines=8> */
[-CC-:B------:R-:W-:Y:S01]  /*47a0*/  FFMA.FTZ R82, R82, R15.reuse, -R33.reuse ;  /* 0x0000000f52527223 */ /* 0x180fe20000010821 */
[-CC-:B------:R-:W-:Y:S01]  /*47b0*/  FFMA.FTZ R84, R84, R15.reuse, -R33.reuse ;  /* 0x0000000f54547223 */ /* 0x180fe20000010821 */
[-C--:B------:R-:W-:Y:S01]  /*47c0*/  FFMA.FTZ R88, R88, R15.reuse, -R33 ;  /* 0x0000000f58587223 */ /* 0x080fe20000010821 */
[----:B------:R-:W2:Y:S01]  /*47d0*/  MUFU.EX2 R42, R42 ;  /* 0x0000002a002a7308 */ /* 0x000ea20000000800 */
[----:B0-----:R-:W-:Y:S01]  /*47e0*/  FADD.FTZ R12, R2, R5 ;  /* 0x00000005020c7221 */ /* 0x001fe20000010000 */
[----:B-1----:R-:W-:Y:S01]  /*47f0*/  FADD.FTZ R75, R31, R40 ;  /* 0x000000281f4b7221 */ /* 0x002fe20000010000 */
[-CC-:B------:R-:W-:Y:S01]  /*4800*/  FFMA.FTZ R86, R86, R15.reuse, -R33.reuse ;  /* 0x0000000f56567223 */ /* 0x180fe20000010821 */
[-CC-:B------:R-:W-:Y:S01]  /*4810*/  FFMA.FTZ R108, R108, R15.reuse, -R33.reuse ;  /* 0x0000000f6c6c7223 */ /* 0x180fe20000010821 */
[----:B------:R-:W-:Y:S01]  /*4820*/  FADD.FTZ R73, R35, R12 ;  /* 0x0000000c23497221 */ /* 0x000fe20000010000 */
[-CC-:B------:R-:W-:Y:S01]  /*4830*/  FFMA.FTZ R106, R106, R15.reuse, -R33.reuse ;  /* 0x0000000f6a6a7223 */ /* 0x180fe20000010821 */
[----:B------:R-:W-:Y:S01]  /*4840*/  FFMA.FTZ R110, R110, R15, -R33 ;  /* 0x0000000f6e6e7223 */ /* 0x000fe20000010821 */
[----:B------:R-:W0:Y:S01]  /*4850*/  MUFU.EX2 R57, R44 ;  /* 0x0000002c00397308 */ /* 0x000e220000000800 */
[C---:B------:R-:W-:Y:S01]  /*4860*/  FADD.FTZ R12, R132.reuse, R73 ;  /* 0x00000049840c7221 */ /* 0x040fe20000010000 */
[----:B------:R-:W-:-:S03]  /*4870*/  F2FP.SATFINITE.E4M3.F32.PACK_AB_MERGE_C R132, R132, R35, RZ ;  /* 0x000000238484723e */ /* 0x000fc600048070ff */
[----:B------:R-:W-:Y:S01]  /*4880*/  FADD.FTZ R77, R9, R12 ;  /* 0x0000000c094d7221 */ /* 0x000fe20000010000 */
[----:B------:R-:W-:Y:S02]  /*4890*/  F2FP.SATFINITE.E4M3.F32.PACK_AB_MERGE_C R164, R5, R2, R132 ;  /* 0x0000000205a4723e */ /* 0x000fe40004807084 */
[----:B------:R-:W1:Y:S01]  /*48a0*/  MUFU.EX2 R46, R46 ;  /* 0x0000002e002e7308 */ /* 0x000e620000000800 */
[----:B------:R-:W-:Y:S01]  /*48b0*/  FADD.FTZ R77, R90, R77 ;  /* 0x0000004d5a4d7221 */ /* 0x000fe20000010000 */
[----:B--2---:R-:W-:-:S03]  /*48c0*/  FADD.FTZ R12, R42, R75 ;  /* 0x0000004b2a0c7221 */ /* 0x004fc60000010000 */
[----:B------:R-:W-:Y:S01]  /*48d0*/  FADD.FTZ R28, R130, R77 ;  /* 0x0000004d821c7221 */ /* 0x000fe20000010000 */
[----:B------:R-:W-:Y:S02]  /*48e0*/  F2FP.SATFINITE.E4M3.F32.PACK_AB_MERGE_C R130, R37, R130, RZ ;  /* 0x000000822582723e */ /* 0x000fe400048070ff */
[----:B------:R-:W2:Y:S01]  /*48f0*/  MUFU.EX2 R14, R14 ;  /* 0x0000000e000e7308 */ /* 0x000ea20000000800 */
[----:B0-----:R-:W-:Y:S01]  /*4900*/  FADD.FTZ R75, R57, R12 ;  /* 0x0000000c394b7221 */ /* 0x001fe20000010000 */
[----:B------:R-:W-:Y:S01]  /*4910*/  FADD.FTZ R77, R37, R28 ;  /* 0x0000001c254d7221 */ /* 0x000fe20000010000 */
[----:B------:R-:W-:Y:S02]  /*4920*/  F2FP.SATFINITE.E4M3.F32.PACK_AB_MERGE_C R166, R90, R9, R130 ;  /* 0x000000095aa6723e */ /* 0x000fe40004807082 */
[----:B------:R-:W-:Y:S01]  /*4930*/  F2FP.SATFINITE.E4M3.F32.PACK_AB_MERGE_C R42, R57, R42, RZ ;  /* 0x0000002a392a723e */ /* 0x000fe200048070ff */
[----:B------:R-:W-:Y:S02]  /*4940*/  FADD.FTZ R28, R126, R77 ;  /* 0x0000004d7e1c7221 */ /* 0x000fe40000010000 */
[----:B------:R-:W0:Y:S01]  /*4950*/  MUFU.EX2 R61, R48 ;  /* 0x00000030003d7308 */ /* 0x000e220000000800 */
[----:B-1----:R-:W-:Y:S01]  /*4960*/  FADD.FTZ R12, R46, R75 ;  /* 0x0000004b2e0c7221 */ /* 0x002fe20000010000 */
[----:B------:R-:W-:Y:S01]  /*4970*/  FADD.FTZ R37, R39, R28 ;  /* 0x0000001c27257221 */ /* 0x000fe20000010000 */
[----:B------:R-:W-:-:S02]  /*4980*/  F2FP.SATFINITE.E4M3.F32.PACK_AB_MERGE_C R165, R40, R31, R42 ;  /* 0x0000001f28a5723e */ /* 0x000fc4000480702a */
[----:B------:R-:W-:Y:S01]  /*4990*/  FADD.FTZ R75, R59, R12 ;  /* 0x0000000c3b4b7221 */ /* 0x000fe20000010000 */
[----:B------:R-:W-:Y:S01]  /*49a0*/  FADD.FTZ R2, R122, R37 ;  /* 0x000000257a027221 */ /* 0x000fe20000010000 */
[C---:B------:R-:W-:Y:S01]  /*49b0*/  F2FP.SATFINITE.E4M3.F32.PACK_AB_MERGE_C R122, R41.reuse, R122, RZ ;  /* 0x0000007a297a723e */ /* 0x040fe200048070ff */
[----:B------:R-:W1:Y:S01]  /*49c0*/  MUFU.EX2 R24, R24 ;  /* 0x0000001800187308 */ /* 0x000e620000000800 */
[----:B--2---:R-:W-:Y:S01]  /*49d0*/  FADD.FTZ R12, R14, R75 ;  /* 0x0000004b0e0c7221 */ /* 0x004fe20000010000 */
[----:B------:R-:W-:Y:S01]  /*49e0*/  FADD.FTZ R41, R41, R2 ;  /* 0x0000000229297221 */ /* 0x000fe20000010000 */
[----:B------:R-:W-:-:S05]  /*49f0*/  F2FP.SATFINITE.E4M3.F32.PACK_AB_MERGE_C R160, R39, R126, R122 ;  /* 0x0000007e27a0723e */ /* 0x000fca000480707a */
[----:B------:R-:W2:Y:S01]  /*4a00*/  MUFU.EX2 R63, R50 ;  /* 0x00000032003f7308 */ /* 0x000ea20000000800 */
[C---:B0-----:R-:W-:Y:S01]  /*4a10*/  FADD.FTZ R5, R61.reuse, R12 ;  /* 0x0000000c3d057221 */ /* 0x041fe20000010000 */
[----:B------:R-:W-:Y:S01]  /*4a20*/  FADD.FTZ R12, R116, R41 ;  /* 0x00000029740c7221 */ /* 0x000fe20000010000 */
[----:B------:R-:W-:-:S03]  /*4a30*/  F2FP.SATFINITE.E4M3.F32.PACK_AB_MERGE_C R14, R61, R14, RZ ;  /* 0x0000000e3d0e723e */ /* 0x000fc600048070ff */
[----:B------:R-:W-:Y:S01]  /*4a40*/  FADD.FTZ R37, R43, R12 ;  /* 0x0000000c2b257221 */ /* 0x000fe20000010000 */
[----:B------:R-:W-:Y:S01]  /*4a50*/  F2FP.SATFINITE.E4M3.F32.PACK_AB_MERGE_C R12, R45, R112, RZ ;  /* 0x000000702d0c723e */ /* 0x000fe200048070ff */
[----:B------:R-:W0:Y:S01]  /*4a60*/  MUFU.EX2 R52, R52 ;  /* 0x0000003400347308 */ /* 0x000e220000000800 */
[----:B-1----:R-:W-:Y:S01]  /*4a70*/  FADD.FTZ R2, R24, R5 ;  /* 0x0000000518027221 */ /* 0x002fe20000010000 */
[----:B------:R-:W-:Y:S01]  /*4a80*/  FADD.FTZ R112, R112, R37 ;  /* 0x0000002570707221 */ /* 0x000fe20000010000 */
[----:B------:R-:W-:Y:S02]  /*4a90*/  F2FP.SATFINITE.E4M3.F32.PACK_AB_MERGE_C R162, R43, R116, R12 ;  /* 0x000000742ba2723e */ /* 0x000fe4000480700c */
[----:B------:R-:W-:Y:S01]  /*4aa0*/  F2FP.SATFINITE.E4M3.F32.PACK_AB_MERGE_C R12, R49, R104, RZ ;  /* 0x00000068310c723e */ /* 0x000fe200048070ff */
[----:B------:R-:W-:Y:S01]  /*4ab0*/  FADD.FTZ R112, R45, R112 ;  /* 0x000000702d707221 */ /* 0x000fe20000010000 */
[----:B------:R-:W-:Y:S01]  /*4ac0*/  F2FP.SATFINITE.E4M3.F32.PACK_AB_MERGE_C R167, R59, R46, R14 ;  /* 0x0000002e3ba7723e */ /* 0x000fe2000480700e */
[----:B------:R-:W1:Y:S01]  /*4ad0*/  MUFU.EX2 R65, R54 ;  /* 0x0000003600417308 */ /* 0x000e620000000800 */
[----:B--2---:R-:W-:Y:S01]  /*4ae0*/  FADD.FTZ R9, R63, R2 ;  /* 0x000000023f097221 */ /* 0x004fe20000010000 */
[----:B------:R-:W-:Y:S01]  /*4af0*/  FADD.FTZ R39, R47, R112 ;  /* 0x000000702f277221 */ /* 0x000fe20000010000 */
[----:B------:R-:W-:-:S02]  /*4b00*/  F2FP.SATFINITE.E4M3.F32.PACK_AB_MERGE_C R156, R114, R47, R12 ;  /* 0x0000002f729c723e */ /* 0x000fc4000480700c */
[----:B------:R-:W-:Y:S01]  /*4b10*/  F2FP.SATFINITE.E4M3.F32.PACK_AB_MERGE_C R12, R53, R96, RZ ;  /* 0x00000060350c723e */ /* 0x000fe200048070ff */
[----:B------:R-:W-:Y:S02]  /*4b20*/  FADD.FTZ R39, R114, R39 ;  /* 0x0000002772277221 */ /* 0x000fe40000010000 */
[----:B------:R-:W2:Y:S01]  /*4b30*/  MUFU.EX2 R56, R56 ;  /* 0x0000003800387308 */ /* 0x000ea20000000800 */
[----:B0-----:R-:W-:Y:S01]  /*4b40*/  FADD.FTZ R2, R52, R9 ;  /* 0x0000000934027221 */ /* 0x001fe20000010000 */
[----:B------:R-:W-:Y:S01]  /*4b50*/  FADD.FTZ R104, R104, R39 ;  /* 0x0000002768687221 */ /* 0x000fe20000010000 */
[----:B------:R-:W-:-:S03]  /*4b60*/  F2FP.SATFINITE.E4M3.F32.PACK_AB_MERGE_C R158, R51, R100, R12 ;  /* 0x00000064339e723e */ /* 0x000fc6000480700c */
[----:B------:R-:W-:Y:S02]  /*4b70*/  FADD.FTZ R49, R49, R104 ;  /* 0x0000006831317221 */ /* 0x000fe40000010000 */
[----:B------:R-:W0:Y:S01]  /*4b80*/  MUFU.EX2 R67, R58 ;  /* 0x0000003a00437308 */ /* 0x000e220000000800 */
[C---:B-1----:R-:W-:Y:S01]  /*4b90*/  FADD.FTZ R9, R65.reuse, R2 ;  /* 0x0000000241097221 */ /* 0x042fe20000010000 */
[----:B------:R-:W-:Y:S01]  /*4ba0*/  FADD.FTZ R100, R100, R49 ;  /* 0x0000003164647221 */ /* 0x000fe20000010000 */
[----:B------:R-:W-:-:S03]  /*4bb0*/  F2FP.SATFINITE.E4M3.F32.PACK_AB_MERGE_C R52, R65, R52, RZ ;  /* 0x000000344134723e */ /* 0x000fc600048070ff */
[----:B------:R-:W-:Y:S01]  /*4bc0*/  FADD.FTZ R51, R51, R100 ;  /* 0x0000006433337221 */ /* 0x000fe20000010000 */
[----:B------:R-:W-:Y:S01]  /*4bd0*/  F2FP.SATFINITE.E4M3.F32.PACK_AB_MERGE_C R161, R63, R24, R52 ;  /* 0x000000183fa1723e */ /* 0x000fe20004807034 */
[----:B------:R-:W1:Y:S01]  /*4be0*/  MUFU.EX2 R60, R60 ;  /* 0x0000003c003c7308 */ /* 0x000e620000000800 */
[----:B--2---:R-:W-:Y:S01]  /*4bf0*/  FADD.FTZ R2, R56, R9 ;  /* 0x0000000938027221 */ /* 0x004fe20000010000 */
[----:B------:R-:W-:-:S04]  /*4c00*/  FADD.FTZ R96, R96, R51 ;  /* 0x0000003360607221 */ /* 0x000fc80000010000 */
[----:B------:R-:W-:Y:S02]  /*4c10*/  FADD.FTZ R53, R53, R96 ;  /* 0x0000006035357221 */ /* 0x000fe40000010000 */
[----:B------:R-:W2:Y:S01]  /*4c20*/  MUFU.EX2 R69, R62 ;  /* 0x0000003e00457308 */ /* 0x000ea20000000800 */
[----:B0-----:R-:W-:-:S07]  /*4c30*/  FADD.FTZ R37, R67, R2 ;  /* 0x0000000243257221 */ /* 0x001fce0000010000 */
[----:B------:R-:W0:Y:S01]  /*4c40*/  MUFU.EX2 R64, R64 ;  /* 0x0000004000407308 */ /* 0x000e220000000800 */
[----:B-1----:R-:W-:-:S07]  /*4c50*/  FADD.FTZ R2, R60, R37 ;  /* 0x000000253c027221 */ /* 0x002fce0000010000 */
[----:B------:R-:W1:Y:S01]  /*4c60*/  MUFU.EX2 R71, R66 ;  /* 0x0000004200477308 */ /* 0x000e620000000800 */
[C---:B--2---:R-:W-:Y:S01]  /*4c70*/  FADD.FTZ R37, R69.reuse, R2 ;  /* 0x0000000245257221 */ /* 0x044fe20000010000 */
[----:B------:R-:W-:-:S04]  /*4c80*/  F2FP.SATFINITE.E4M3.F32.PACK_AB_MERGE_C R60, R69, R60, RZ ;  /* 0x0000003c453c723e */ /* 0x000fc800048070ff */
[----:B------:R-:W-:Y:S02]  /*4c90*/  F2FP.SATFINITE.E4M3.F32.PACK_AB_MERGE_C R163, R67, R56, R60 ;  /* 0x0000003843a3723e */ /* 0x000fe4000480703c */
[----:B------:R-:W2:Y:S01]  /*4ca0*/  MUFU.EX2 R68, R68 ;  /* 0x0000004400447308 */ /* 0x000ea20000000800 */
[----:B0-----:R-:W-:-:S07]  /*4cb0*/  FADD.FTZ R2, R64, R37 ;  /* 0x0000002540027221 */ /* 0x001fce0000010000 */
[----:B------:R-:W0:Y:S01]  /*4cc0*/  MUFU.EX2 R73, R70 ;  /* 0x0000004600497308 */ /* 0x000e220000000800 */
[----:B-1----:R-:W-:-:S07]  /*4cd0*/  FADD.FTZ R37, R71, R2 ;  /* 0x0000000247257221 */ /* 0x002fce0000010000 */
[----:B------:R-:W1:Y:S01]  /*4ce0*/  MUFU.EX2 R72, R72 ;  /* 0x0000004800487308 */ /* 0x000e620000000800 */
[----:B--2---:R-:W-:-:S07]  /*4cf0*/  FADD.FTZ R2, R68, R37 ;  /* 0x0000002544027221 */ /* 0x004fce0000010000 */
[----:B------:R-:W2:Y:S01]  /*4d00*/  MUFU.EX2 R35, R74 ;  /* 0x0000004a00237308 */ /* 0x000ea20000000800 */
[C---:B0-----:R-:W-:Y:S01]  /*4d10*/  FADD.FTZ R37, R73.reuse, R2 ;  /* 0x0000000249257221 */ /* 0x041fe20000010000 */
[----:B------:R-:W-:-:S04]  /*4d20*/  F2FP.SATFINITE.E4M3.F32.PACK_AB_MERGE_C R68, R73, R68, RZ ;  /* 0x000000444944723e */ /* 0x000fc800048070ff */
[----:B------:R-:W-:Y:S02]  /*4d30*/  F2FP.SATFINITE.E4M3.F32.PACK_AB_MERGE_C R157, R71, R64, R68 ;  /* 0x00000040479d723e */ /* 0x000fe40004807044 */
[----:B------:R-:W0:Y:S01]  /*4d40*/  MUFU.EX2 R29, R29 ;  /* 0x0000001d001d7308 */ /* 0x000e220000000800 */
[----:B-1----:R-:W-:-:S07]  /*4d50*/  FADD.FTZ R2, R72, R37 ;  /* 0x0000002548027221 */ /* 0x002fce0000010000 */
[----:B------:R-:W1:Y:S01]  /*4d60*/  MUFU.EX2 R76, R76 ;  /* 0x0000004c004c7308 */ /* 0x000e620000000800 */
[----:B--2---:R-:W-:-:S07]  /*4d70*/  FADD.FTZ R39, R35, R2 ;  /* 0x0000000223277221 */ /* 0x004fce0000010000 */
[----:B------:R-:W-:Y:S01]  /*4d80*/  MUFU.EX2 R92, R92 ;  /* 0x0000005c005c7308 */ /* 0x000fe20000000800 */
[----:B0-----:R-:W-:-:S07]  /*4d90*/  F2FP.SATFINITE.E4M3.F32.PACK_AB_MERGE_C R12, R29, R36, RZ ;  /* 0x000000241d0c723e */ /* 0x001fce00048070ff */
[----:B------:R-:W0:Y:S01]  /*4da0*/  MUFU.EX2 R55, R55 ;  /* 0x0000003700377308 */ /* 0x000e220000000800 */
[----:B-1----:R-:W-:Y:S02]  /*4db0*/  FADD.FTZ R2, R76, R39 ;  /* 0x000000274c027221 */ /* 0x002fe40000010000 */
[----:B------:R-:W1:Y:S05]  /*4dc0*/  @P2 LDC R39, c[0x0][0x44c] ;  /* 0x00011300ff272b82 */ /* 0x000e6a0000000800 */
[----:B------:R-:W2:Y:S08]  /*4dd0*/  MUFU.EX2 R5, R78 ;  /* 0x0000004e00057308 */ /* 0x000eb00000000800 */
[----:B------:R-:W3:Y:S01]  /*4de0*/  MUFU.EX2 R80, R80 ;  /* 0x0000005000507308 */ /* 0x000ee20000000800 */
[C---:B0-----:R-:W-:Y:S01]  /*4df0*/  F2FP.SATFINITE.E4M3.F32.PACK_AB_MERGE_C R152, R55.reuse, R92, R12 ;  /* 0x0000005c3798723e */ /* 0x041fe2000480700c */
[----:B------:R-:W-:Y:S01]  /*4e00*/  FADD.FTZ R92, R92, R53 ;  /* 0x000000355c5c7221 */ /* 0x000fe20000010000 */
[----:B------:R-:W0:Y:S03]  /*4e10*/  @P2 LDC R12, c[0x0][0x450] ;  /* 0x00011400ff0c2b82 */ /* 0x000e260000000800 */
[----:B------:R-:W-:-:S02]  /*4e20*/  FADD.FTZ R55, R55, R92 ;  /* 0x0000005c37377221 */ /* 0x000fc40000010000 */
[----:B------:R-:W4:Y:S01]  /*4e30*/  MUFU.EX2 R9, R82 ;  /* 0x0000005200097308 */ /* 0x000f220000000800 */
[C---:B--2---:R-:W-:Y:S01]  /*4e40*/  F2FP.SATFINITE.E4M3.F32.PACK_AB_MERGE_C R76, R5.reuse, R76, RZ ;  /* 0x0000004c054c723e */ /* 0x044fe200048070ff */
[----:B------:R-:W-:Y:S01]  /*4e50*/  FADD.FTZ R5, R5, R2 ;  /* 0x0000000205057221 */ /* 0x000fe20000010000 */
[----:B------:R-:W-:Y:S01]  /*4e60*/  FADD.FTZ R36, R36, R55 ;  /* 0x0000003724247221 */ /* 0x000fe20000010000 */
[----:B-1----:R-:W-:Y:S01]  /*4e70*/  @P2 IMAD.HI.U32 R39, R22, R39, RZ ;  /* 0x0000002716272227 */ /* 0x002fe200078e00ff */
[----:B------:R-:W-:-:S03]  /*4e80*/  F2FP.SATFINITE.E4M3.F32.PACK_AB_MERGE_C R159, R35, R72, R76 ;  /* 0x00000048239f723e */ /* 0x000fc6000480704c */
[----:B------:R-:W-:Y:S01]  /*4e90*/  FADD.FTZ R29, R29, R36 ;  /* 0x000000241d1d7221 */ /* 0x000fe20000010000 */
[----:B------:R-:W1:Y:S01]  /*4ea0*/  MUFU.EX2 R84, R84 ;  /* 0x0000005400547308 */ /* 0x000e620000000800 */
[----:B---3--:R-:W-:-:S07]  /*4eb0*/  FADD.FTZ R2, R80, R5 ;  /* 0x0000000550027221 */ /* 0x008fce0000010000 */
[----:B------:R-:W-:Y:S01]  /*4ec0*/  MUFU.EX2 R27, R27 ;  /* 0x0000001b001b7308 */ /* 0x000fe20000000800 */
[----:B----4-:R-:W-:Y:S01]  /*4ed0*/  FADD.FTZ R5, R9, R2 ;  /* 0x0000000209057221 */ /* 0x010fe20000010000 */
[----:B0-----:R-:W-:-:S06]  /*4ee0*/  @P2 SHF.R.U32.HI R22, RZ, R12, R39 ;  /* 0x0000000cff162219 */ /* 0x001fcc0000011627 */
[----:B------:R-:W0:Y:S01]  /*4ef0*/  MUFU.EX2 R4, R4 ;  /* 0x0000000400047308 */ /* 0x000e220000000800 */
[----:B-1----:R-:W-:Y:S01]  /*4f00*/  FADD.FTZ R2, R84, R5 ;  /* 0x0000000554027221 */ /* 0x002fe20000010000 */
[----:B------:R-:W-:-:S04]  /*4f10*/  IMAD.IADD R89, R89, 0x1, R22 ;  /* 0x0000000159597824 */ /* 0x000fc800078e0216 */
[----:B------:R-:W-:Y:S02]  /*4f20*/  IMAD.IADD R20, R89, 0x1, R20 ;  /* 0x0000000159147824 */ /* 0x000fe400078e0214 */
[----:B------:R-:W1:Y:S08]  /*4f30*/  MUFU.EX2 R33, R88 ;  /* 0x0000005800217308 */ /* 0x000e700000000800 */
[----:B------:R-:W-:Y:S01]  /*4f40*/  MUFU.EX2 R26, R26 ;  /* 0x0000001a001a7308 */ /* 0x000fe20000000800 */
[----:B0-----:R-:W-:-:S07]  /*4f50*/  F2FP.SATFINITE.E4M3.F32.PACK_AB_MERGE_C R5, R4, R27, RZ ;  /* 0x0000001b0405723e */ /* 0x001fce00048070ff */
[----:B------:R-:W0:Y:S01]  /*4f60*/  MUFU.EX2 R25, R25 ;  /* 0x0000001900197308 */ /* 0x000e220000000800 */
[C---:B-1----:R-:W-:Y:S01]  /*4f70*/  F2FP.SATFINITE.E4M3.F32.PACK_AB_MERGE_C R84, R33.reuse, R84, RZ ;  /* 0x000000542154723e */ /* 0x042fe200048070ff */
[----:B------:R-:W-:-:S03]  /*4f80*/  FADD.FTZ R33, R33, R2 ;  /* 0x0000000221217221 */ /* 0x000fc60000010000 */
[----:B------:R-:W-:Y:S01]  /*4f90*/  F2FP.SATFINITE.E4M3.F32.PACK_AB_MERGE_C R153, R9, R80, R84 ;  /* 0x000000500999723e */ /* 0x000fe20004807054 */
[----:B------:R-:W-:Y:S02]  /*4fa0*/  VIADD R9, R23, 0xfffffffe ;  /* 0xfffffffe17097836 */ /* 0x000fe40000000000 */
[----:B------:R-:W1:Y:S08]  /*4fb0*/  MUFU.EX2 R86, R86 ;  /* 0x0000005600567308 */ /* 0x000e700000000800 */
[----:B------:R-:W2:Y:S01]  /*4fc0*/  MUFU.EX2 R37, R108 ;  /* 0x0000006c00257308 */ /* 0x000ea20000000800 */
[----:B0-----:R-:W-:Y:S01]  /*4fd0*/  F2FP.SATFINITE.E4M3.F32.PACK_AB_MERGE_C R154, R25, R26, R5 ;  /* 0x0000001a199a723e */ /* 0x001fe20004807005 */
[----:B------:R-:W-:-:S04]  /*4fe0*/  FADD.FTZ R26, R26, R29 ;  /* 0x0000001d1a1a7221 */ /* 0x000fc80000010000 */
[----:B------:R-:W-:Y:S02]  /*4ff0*/  FADD.FTZ R26, R25, R26 ;  /* 0x0000001a191a7221 */ /* 0x000fe40000010000 */
[----:B------:R-:W-:Y:S01]  /*5000*/  MUFU.EX2 R106, R106 ;  /* 0x0000006a006a7308 */ /* 0x000fe20000000800 */
[----:B-1----:R-:W-:Y:S01]  /*5010*/  FADD.FTZ R2, R86, R33 ;  /* 0x0000002156027221 */ /* 0x002fe20000010000 */
[----:B------:R-:W-:-:S06]  /*5020*/  FADD.FTZ R27, R27, R26 ;  /* 0x0000001a1b1b7221 */ /* 0x000fcc0000010000 */
[----:B------:R-:W0:Y:S01]  /*5030*/  MUFU.EX2 R31, R110 ;  /* 0x0000006e001f7308 */ /* 0x000e220000000800 */
[----:B--2---:R-:W-:Y:S01]  /*5040*/  FADD.FTZ R5, R37, R2 ;  /* 0x0000000225057221 */ /* 0x004fe20000010000 */
[----:B0-----:R-:W-:-:S03]  /*5050*/  F2FP.SATFINITE.E4M3.F32.PACK_AB_MERGE_C R2, R31, R106, RZ ;  /* 0x0000006a1f02723e */ /* 0x001fc600048070ff */
[----:B------:R-:W-:Y:S01]  /*5060*/  FADD.FTZ R106, R106, R5 ;  /* 0x000000056a6a7221 */ /* 0x000fe20000010000 */
[----:B------:R-:W-:Y:S01]  /*5070*/  FADD.FTZ R5, R4, R27 ;  /* 0x0000001b04057221 */ /* 0x000fe20000010000 */
[----:B------:R-:W-:Y:S02]  /*5080*/  F2FP.SATFINITE.E4M3.F32.PACK_AB_MERGE_C R155, R37, R86, R2 ;  /* 0x00000056259b723e */ /* 0x000fe40004807002 */
[----:B------:R-:W-:Y:S01]  /*5090*/  FADD.FTZ R4, R31, R106 ;  /* 0x0000006a1f047221 */ /* 0x000fe20000010000 */
        /* <DEDUP_REMOVED lines=11> */
.L_x_892:
[----:B------:R-:W-:-:S13]  /*5150*/  ISETP.NE.AND P4, PT, R21, 0x1, PT ;  /* 0x000000011500780c */ /* 0x000fda0003f85270 */
[----:B------:R-:W0:Y:S02]  /*5160*/  @P4 LDC.64 R22, c[0x0][0x9e8] ;  /* 0x00027a00ff164b82 */ /* 0x000e240000000a00 */
[----:B0-----:R-:W-:-:S05]  /*5170*/  @P4 IMAD.HI.U32 R12, R2, R22, RZ ;  /* 0x00000016020c4227 */ /* 0x001fca00078e00ff */
[----:B------:R-:W-:-:S07]  /*5180*/  @P4 SHF.R.U32.HI R2, RZ, R23, R12 ;  /* 0x00000017ff024219 */ /* 0x000fce000001160c */
.L_x_893:
[----:B------:R-:W-:-:S05]  /*5190*/  IMAD R21, R2, R21, R21 ;  /* 0x0000001502157224 */ /* 0x000fca00078e0215 */
[----:B------:R-:W-:-:S07]  /*51a0*/  VIMNMX R20, R20, R21, PT ;  /* 0x0000001514147248 */ /* 0x000fce0003fe0100 */
.L_x_891:
[----:B------:R-:W-:Y:S01]  /*51b0*/  SHF.R.S32.HI R21, RZ, 0x1f, R20 ;  /* 0x0000001fff157819 */ /* 0x000fe20000011414 */
[----:B------:R-:W0:Y:S01]  /*51c0*/  S2UR UR32, SR_CgaCtaId ;  /* 0x00000000002079c3 */ /* 0x000e220000008800 */
[----:B------:R-:W-:Y:S01]  /*51d0*/  UMOV UR4, URZ ;  /* 0x0000003f00047c82 */ /* 0x000fe20008000000 */
[----:B------:R-:W-:Y:S01]  /*51e0*/  IMAD.MOV.U32 R2, RZ, RZ, RZ ;  /* 0x000000ffff027224 */ /* 0x000fe200078e00ff */
[----:B------:R-:W-:Y:S02]  /*51f0*/  LEA.HI R21, R21, R20, RZ, 0x7 ;  /* 0x0000001415157211 */ /* 0x000fe400078f38ff */
[----:B------:R-:W-:Y:S02]  /*5200*/  CS2R R88, SRZ ;  /* 0x0000000000587805 */ /* 0x000fe4000001ff00 */
[----:B------:R-:W-:Y:S02]  /*5210*/  CS2R R90, SRZ ;  /* 0x00000000005a7805 */ /* 0x000fe4000001ff00 */
[----:B------:R-:W-:-:S02]  /*5220*/  CS2R R92, SRZ ;  /* 0x00000000005c7805 */ /* 0x000fc4000001ff00 */
[----:B------:R-:W-:Y:S02]  /*5230*/  SHF.R.S32.HI R21, RZ, 0x7, R21 ;  /* 0x00000007ff157819 */ /* 0x000fe40000011415 */
[----:B------:R-:W-:Y:S02]  /*5240*/  CS2R R94, SRZ ;  /* 0x00000000005e7805 */ /* 0x000fe4000001ff00 */
[----:B------:R-:W-:Y:S02]  /*5250*/  CS2R R96, SRZ ;  /* 0x0000000000607805 */ /* 0x000fe4000001ff00 */
[----:B------:R-:W-:Y:S02]  /*5260*/  CS2R R98, SRZ ;  /* 0x0000000000627805 */ /* 0x000fe4000001ff00 */
[----:B------:R-:W-:Y:S02]  /*5270*/  VIMNMX R12, R18, R21, !PT ;  /* 0x00000015120c7248 */ /* 0x000fe40007fe0100 */
[----:B------:R-:W-:-:S02]  /*5280*/  CS2R R100, SRZ ;  /* 0x0000000000647805 */ /* 0x000fc4000001ff00 */
[----:B------:R-:W-:Y:S02]  /*5290*/  CS2R R102, SRZ ;  /* 0x0000000000667805 */ /* 0x000fe4000001ff00 */
[----:B------:R-:W-:Y:S02]  /*52a0*/  CS2R R104, SRZ ;  /* 0x0000000000687805 */ /* 0x000fe4000001ff00 */
[----:B------:R-:W-:Y:S02]  /*52b0*/  ISETP.GE.AND P4, PT, R9, R12, PT ;  /* 0x0000000c0900720c */ /* 0x000fe40003f86270 */
        /* <DEDUP_REMOVED lines=23> */
[----:B0-----:R-:W-:Y:S06]  /*5430*/  @!P4 BRA `(.L_x_894) ;  /* 0x000000380030c947 */ /* 0x001fec0003800000 */
[----:B------:R-:W-:Y:S01]  /*5440*/  IMAD.MOV.U32 R14, RZ, RZ, RZ ;  /* 0x000000ffff0e7224 */ /* 0x000fe200078e00ff */
        /* <DEDUP_REMOVED lines=32> */
[----:B------:R-:W-:Y:S01]  /*5650*/  UMOV UR5, URZ ;  /* 0x0000003f00057c82 */ /* 0x000fe20008000000 */
[----:B------:R-:W-:Y:S01]  /*5660*/  ULDC UR35, c[0x0][0x9e4] ;  /* 0x0002790000237ab9 */ /* 0x000fe20000000800 */
[----:B------:R-:W-:Y:S01]  /*5670*/  ULDC UR33, c[0x0][0x2f0] ;  /* 0x0000bc0000217ab9 */ /* 0x000fe20000000800 */
[----:B------:R-:W-:-:S05]  /*5680*/  ULDC UR34, c[0x0][0x9e0] ;  /* 0x0002780000227ab9 */ /* 0x000fca0000000800 */
.L_x_912:
[----:B------:R-:W-:Y:S01]  /*5690*/  UIADD3 UR4, UR5, 0x1, URZ ;  /* 0x0000000105047890 */ /* 0x000fe2000fffe03f */
[----:B------:R-:W-:-:S03]  /*56a0*/  ISETP.NE.AND P4, PT, RZ, UR37, PT ;  /* 0x00000025ff007c0c */ /* 0x000fc6000bf85270 */
[----:B------:R-:W-:-:S04]  /*56b0*/  UISETP.NE.AND UP0, UPT, UR4, 0x2, UPT ;  /* 0x000000020400788c */ /* 0x000fc8000bf05270 */
[----:B------:R-:W-:Y:S02]  /*56c0*/  USEL UR10, URZ, 0x1, UP0 ;  /* 0x000000013f0a7887 */ /* 0x000fe40008000000 */
[----:B------:R-:W-:-:S04]  /*56d0*/  USEL UR4, UR4, URZ, UP0 ;  /* 0x0000003f04047287 */ /* 0x000fc80008000000 */
[----:B------:R-:W-:Y:S01]  /*56e0*/  LOP3.LUT R2, R14, UR10, RZ, 0x3c, !PT ;  /* 0x0000000a0e027c12 */ /* 0x000fe2000f8e3cff */
[----:B------:R-:W-:Y:S07]  /*56f0*/  @P4 BRA `(.L_x_895) ;  /* 0x0000000000284947 */ /* 0x000fee0003800000 */
[----:B------:R-:W-:Y:S05]  /*5700*/  @!P0 BRA `(.L_x_896) ;  /* 0x0000000000048947 */ /* 0x000fea0003800000 */
[----:B------:R-:W-:Y:S01]  /*5710*/  BPT.TRAP 0x1 ;  /* 0x000000040000795c */ /* 0x000fe20000300000 */
.L_x_896:
[----:B------:R-:W-:Y:S01]  /*5720*/  ULEA UR10, UR4, UR36, 0x3 ;  /* 0x00000024040a7291 */ /* 0x000fe2000f8e183f */
[----:B------:R-:W-:-:S08]  /*5730*/  SHF.L.U32 R13, R2, 0x1f, RZ ;  /* 0x0000001f020d7819 */ /* 0x000fd000000006ff */
[----:B------:R0:W1:Y:S01]  /*5740*/  SYNCS.PHASECHK.TRANS64.TRYWAIT P5, [UR10+0x22830], R13 ;  /* 0x0228300dff0075a7 */ /* 0x00006200080a014a */
[----:B------:R-:W-:Y:S05]  /*5750*/  @!P0 BRA `(.L_x_897) ;  /* 0x0000000000048947 */ /* 0x000fea0003800000 */
[----:B------:R-:W-:Y:S01]  /*5760*/  BPT.TRAP 0x1 ;  /* 0x000000040000795c */ /* 0x000fe20000300000 */
.L_x_897:
[----:B-1----:R-:W-:Y:S05]  /*5770*/  @P5 BRA `(.L_x_895) ;  /* 0x0000000000085947 */ /* 0x002fea0003800000 */
[----:B------:R-:W1:Y:S02]  /*5780*/  SYNCS.PHASECHK.TRANS64.TRYWAIT P5, [UR10+0x22830], R13 ;  /* 0x0228300dff0075a7 */ /* 0x000e6400080a014a */
[----:B-1----:R-:W-:Y:S05]  /*5790*/  @!P5 BRA `(.L_x_898) ;  /* 0x000000fc00a4d947 */ /* 0x002fea0003800000 */
.L_x_895:
[----:B01----:R-:W-:Y:S01]  /*57a0*/  VIADD R13, R19, 0x8 ;  /* 0x00000008130d7836 */ /* 0x003fe20000000000 */
[----:B------:R-:W-:Y:S01]  /*57b0*/  R2UR UR28, R6 ;  /* 0x00000000061c72ca */ /* 0x000fe200000e0000 */
[----:B------:R-:W-:Y:S01]  /*57c0*/  UIMAD UR30, UR4, 0x600, UR6 ;  /* 0x00000600041e78a4 */ /* 0x000fe2000f8e0206 */
[----:B------:R-:W-:Y:S01]  /*57d0*/  R2UR UR29, R7 ;  /* 0x00000000071d72ca */ /* 0x000fe200000e0000 */
[----:B------:R-:W-:Y:S01]  /*57e0*/  UMOV UR31, 0x80000020 ;  /* 0x80000020001f7882 */ /* 0x000fe20000000000 */
[----:B------:R0:W-:Y:S01]  /*57f0*/  BAR.SYNC.DEFER_BLOCKING R13, 0x100 ;  /* 0x0004000d0000751d */ /* 0x0001e20000010000 */
[----:B------:R-:W-:Y:S02]  /*5800*/  UIADD3 UR10, UR30, 0x2, URZ ;  /* 0x000000021e0a7890 */ /* 0x000fe4000fffe03f */
[----:B------:R-:W-:Y:S02]  /*5810*/  UIADD3 UR14, UR30, 0x200, URZ ;  /* 0x000002001e0e7890 */ /* 0x000fe4000fffe03f */
[----:B------:R-:W-:Y:S01]  /*5820*/  UIADD3 UR18, UR30, 0x202, URZ ;  /* 0x000002021e127890 */ /* 0x000fe2000fffe03f */
[----:B------:R-:W-:Y:S01]  /*5830*/  UMOV UR11, 0x80000020 ;  /* 0x80000020000b7882 */ /* 0x000fe20000000000 */
[----:B------:R-:W-:Y:S01]  /*5840*/  UMOV UR15, 0x80000020 ;  /* 0x80000020000f7882 */ /* 0x000fe20000000000 */
[----:B------:R-:W-:Y:S01]  /*5850*/  UMOV UR19, 0x80000020 ;  /* 0x8000002000137882 */ /* 0x000fe20000000000 */
[----:B------:R-:W-:Y:S01]  /*5860*/  UIADD3 UR22, UR30, 0x400, URZ ;  /* 0x000004001e167890 */ /* 0x000fe2000fffe03f */
[----:B------:R-:W-:Y:S01]  /*5870*/  UMOV UR23, 0x80000020 ;  /* 0x8000002000177882 */ /* 0x000fe20000000000 */
[----:B------:R-:W-:Y:S01]  /*5880*/  UIADD3 UR26, UR30, 0x402, URZ ;  /* 0x000004021e1a7890 */ /* 0x000fe2000fffe03f */
[----:B------:R-:W-:Y:S01]  /*5890*/  UMOV UR27, 0x80000020 ;  /* 0x80000020001b7882 */ /* 0x000fe20000000000 */
[----:B------:R-:W-:-:S06]  /*58a0*/  WARPGROUP.ARRIVE ;  /* 0x00000000000079c5 */ /* 0x000fcc0000000000 */
[----:B------:R-:W-:Y:S03]  /*58b0*/  QGMMA.64x128x32.F32.E4M3.E4M3 R24, gdesc[UR28], RZ, !UPT, gsb0 ;  /* 0x01e000001c1879f3 */ /* 0x000fe6000c0008ff */
        /* <DEDUP_REMOVED lines=16> */
[----:B0-----:R-:W-:Y:S05]  /*59c0*/  @P4 BRA `(.L_x_899) ;  /* 0x0000000000284947 */ /* 0x001fea0003800000 */
[----:B------:R-:W-:Y:S05]  /*59d0*/  @!P0 BRA `(.L_x_900) ;  /* 0x0000000000048947 */ /* 0x000fea0003800000 */
[----:B------:R-:W-:Y:S01]  /*59e0*/  BPT.TRAP 0x1 ;  /* 0x000000040000795c */ /* 0x000fe20000300000 */
.L_x_900:
[----:B------:R-:W-:Y:S01]  /*59f0*/  ULEA UR10, UR5, UR36, 0x3 ;  /* 0x00000024050a7291 */ /* 0x000fe2000f8e183f */
[----:B------:R-:W-:-:S08]  /*5a00*/  SHF.L.U32 R13, R14, 0x1f, RZ ;  /* 0x0000001f0e0d7819 */ /* 0x000fd000000006ff */
[----:B------:R0:W1:Y:S01]  /*5a10*/  SYNCS.PHASECHK.TRANS64.TRYWAIT P4, [UR10+0x22850], R13 ;  /* 0x0228500dff0075a7 */ /* 0x000062000808014a */
[----:B------:R-:W-:Y:S05]  /*5a20*/  @!P0 BRA `(.L_x_901) ;  /* 0x0000000000048947 */ /* 0x000fea0003800000 */
[----:B------:R-:W-:Y:S01]  /*5a30*/  BPT.TRAP 0x1 ;  /* 0x000000040000795c */ /* 0x000fe20000300000 */
.L_x_901:
[----:B-1----:R-:W-:Y:S05]  /*5a40*/  @P4 BRA `(.L_x_899) ;  /* 0x0000000000084947 */ /* 0x002fea0003800000 */
[----:B------:R-:W1:Y:S02]  /*5a50*/  SYNCS.PHASECHK.TRANS64.TRYWAIT P4, [UR10+0x22850], R13 ;  /* 0x0228500dff0075a7 */ /* 0x000e64000808014a */
[----:B-1----:R-:W-:Y:S05]  /*5a60*/  @!P4 BRA `(.L_x_902) ;  /* 0x000000fc0008c947 */ /* 0x002fea0003800000 */
.L_x_899:
[----:B------:R-:W-:Y:S01]  /*5a70*/  UIADD3 UR10, UR36, 0x400, URZ ;  /* 0x00000400240a7890 */ /* 0x000fe2000fffe03f */
[----:B------:R-:W-:Y:S01]  /*5a80*/  WARPGROUP.ARRIVE ;  /* 0x00000000000079c5 */ /* 0x000fe20000000000 */
[----:B------:R-:W-:Y:S01]  /*5a90*/  UMOV UR11, 0x40000040 ;  /* 0x40000040000b7882 */ /* 0x000fe20000000000 */
[----:B------:R-:W-:Y:S01]  /*5aa0*/  UMOV UR15, 0x40000040 ;  /* 0x40000040000f7882 */ /* 0x000fe20000000000 */
[----:B------:R-:W-:Y:S01]  /*5ab0*/  USHF.R.U32.HI UR10, URZ, 0x4, UR10 ;  /* 0x000000043f0a7899 */ /* 0x000fe2000801160a */
[----:B01----:R-:W0:Y:S01]  /*5ac0*/  @P2 LDC R13, c[0x0][0x44c] ;  /* 0x00011300ff0d2b82 */ /* 0x003e220000000800 */
[C---:B------:R-:W-:Y:S01]  /*5ad0*/  FMUL.FTZ R168, R0.reuse, R32 ;  /* 0x0000002000a87220 */ /* 0x040fe20000410000 */
[C---:B------:R-:W-:Y:S01]  /*5ae0*/  FMUL.FTZ R32, R0.reuse, R54 ;  /* 0x0000003600207220 */ /* 0x040fe20000410000 */
[----:B------:R-:W-:Y:S01]  /*5af0*/  ULOP3.LUT UR10, UR10, 0x3fff, URZ, 0xc0, !UPT ;  /* 0x00003fff0a0a7892 */ /* 0x000fe2000f8ec03f */
[C---:B------:R-:W-:Y:S01]  /*5b00*/  FMUL.FTZ R169, R0.reuse, R33 ;  /* 0x0000002100a97220 */ /* 0x040fe20000410000 */
[C---:B------:R-:W-:Y:S01]  /*5b10*/  FMUL.FTZ R33, R0.reuse, R55 ;  /* 0x0000003700217220 */ /* 0x040fe20000410000 */
[----:B------:R-:W-:Y:S01]  /*5b20*/  IMAD.U32 R55, RZ, RZ, UR4 ;  /* 0x00000004ff377e24 */ /* 0x000fe2000f8e00ff */
[----:B------:R-:W-:Y:S01]  /*5b30*/  ULOP3.LUT UR10, UR10, 0x10000, URZ, 0xfc, !UPT ;  /* 0x000100000a0a7892 */ /* 0x000fe2000f8efc3f */
[----:B------:R-:W1:Y:S01]  /*5b40*/  @P2 LDC R54, c[0x0][0x450] ;  /* 0x00011400ff362b82 */ /* 0x000e620000000800 */
[C---:B------:R-:W-:Y:S01]  /*5b50*/  FMUL.FTZ R23, R0.reuse, R35 ;  /* 0x0000002300177220 */ /* 0x040fe20000410000 */
[----:B------:R-:W-:Y:S01]  /*5b60*/  FMUL.FTZ R35, R0, R59 ;  /* 0x0000003b00237220 */ /* 0x000fe20000410000 */
[----:B------:R-:W-:Y:S01]  /*5b70*/  ULEA UR10, UR5, UR10, 0xa ;  /* 0x0000000a050a7291 */ /* 0x000fe2000f8e503f */
[----:B------:R-:W-:-:S02]  /*5b80*/  IMAD.SHL.U32 R170, R9, 0x80, RZ ;  /* 0x0000008009aa7824 */ /* 0x000fc400078e00ff */
[C---:B------:R-:W-:Y:S01]  /*5b90*/  FMUL.FTZ R22, R0.reuse, R34 ;  /* 0x0000002200167220 */ /* 0x040fe20000410000 */
[----:B------:R-:W-:Y:S01]  /*5ba0*/  IADD3 R59, -R19, 0xb, RZ ;  /* 0x0000000b133b7810 */ /* 0x000fe20007ffe1ff */
[----:B------:R-:W-:Y:S01]  /*5bb0*/  UIADD3 UR14, UR10, 0x2, URZ ;  /* 0x000000020a0e7890 */ /* 0x000fe2000fffe03f */
[C---:B------:R-:W-:Y:S01]  /*5bc0*/  FMUL.FTZ R34, R0.reuse, R36 ;  /* 0x0000002400227220 */ /* 0x040fe20000410000 */
[C---:B------:R-:W-:Y:S01]  /*5bd0*/  FMUL.FTZ R36, R0.reuse, R58 ;  /* 0x0000003a00247220 */ /* 0x040fe20000410000 */
[C---:B------:R-:W-:Y:S01]  /*5be0*/  FMUL.FTZ R58, R0.reuse, R60 ;  /* 0x0000003c003a7220 */ /* 0x040fe20000410000 */
[C---:B------:R-:W-:Y:S01]  /*5bf0*/  FMUL.FTZ R60, R0.reuse, R61 ;  /* 0x0000003d003c7220 */ /* 0x040fe20000410000 */
[----:B------:R-:W-:Y:S01]  /*5c00*/  QGMMA.64x128x32.F32.E4M3.E4M3 R88, R164, gdesc[UR8], R88, gsb0 ;  /* 0x01e00008a4587df3 */ /* 0x000fe20008000858 */
[----:B------:R-:W-:Y:S01]  /*5c10*/  UMOV UR11, 0x40000040 ;  /* 0x40000040000b7882 */ /* 0x000fe20000000000 */
[C---:B------:R-:W-:Y:S01]  /*5c20*/  FMUL.FTZ R14, R0.reuse, R26 ;  /* 0x0000001a000e7220 */ /* 0x040fe20000410000 */
[----:B------:R-:W-:Y:S01]  /*5c30*/  FMUL.FTZ R15, R0, R27 ;  /* 0x0000001b000f7220 */ /* 0x000fe20000410000 */
[----:B0-----:R-:W-:-:S04]  /*5c40*/  @P2 IMAD.HI.U32 R13, R8, R13, RZ ;  /* 0x0000000d080d2227 */ /* 0x001fc800078e00ff */
        /* <DEDUP_REMOVED lines=28> */
[----:B------:R-:W-:-:S07]  /*5e10*/  FMUL.FTZ R73, R0, R73 ;  /* 0x0000004900497220 */ /* 0x000fce0000410000 */
[----:B------:R-:W2:Y:S08]  /*5e20*/  MUFU.TANH R15, R15 ;  /* 0x0000000f000f7308 */ /* 0x000eb00000002400 */
[----:B------:R-:W3:Y:S08]  /*5e30*/  MUFU.TANH R20, R20 ;  /* 0x0000001400147308 */ /* 0x000ef00000002400 */
        /* <DEDUP_REMOVED lines=10> */
[----:B------:R-:W0:Y:S01]  /*5ee0*/  MUFU.TANH R30, R30 ;  /* 0x0000001e001e7308 */ /* 0x000e220000002400 */
[----:B------:R-:W-:-:S02]  /*5ef0*/  WARPGROUP.DEPBAR.LE gsb0, 0x0 ;  /* 0x00008000000079c5 */ /* 0x000fc40000010000 */
[----:B------:R-:W-:Y:S01]  /*5f00*/  WARPGROUP.ARRIVE ;  /* 0x00000000000079c5 */ /* 0x000fe20000000000 */
[C---:B------:R-:W-:Y:S01]  /*5f10*/  FMUL.FTZ R164, R0.reuse, R24 ;  /* 0x0000001800a47220 */ /* 0x040fe20000410000 */
[C---:B------:R-:W-:Y:S01]  /*5f20*/  FMUL.FTZ R24, R0.reuse, R39 ;  /* 0x0000002700187220 */ /* 0x040fe20000410000 */
[C---:B------:R-:W-:Y:S01]  /*5f30*/  FMUL.FTZ R39, R0.reuse, R67 ;  /* 0x0000004300277220 */ /* 0x040fe20000410000 */
[C---:B------:R-:W-:Y:S01]  /*5f40*/  FMUL.FTZ R67, R0.reuse, R69 ;  /* 0x0000004500437220 */ /* 0x040fe20000410000 */
[----:B------:R-:W-:Y:S01]  /*5f50*/  IMAD.MOV.U32 R69, RZ, RZ, R8 ;  /* 0x000000ffff457224 */ /* 0x000fe200078e0008 */
[----:B------:R-:W-:Y:S01]  /*5f60*/  QGMMA.64x128x32.F32.E4M3.E4M3 R88, R160, gdesc[UR12], R88, gsb0 ;  /* 0x01e0000ca0587df3 */ /* 0x000fe20008000858 */
[----:B------:R-:W-:Y:S01]  /*5f70*/  UIADD3 UR14, UR10, 0x4, URZ ;  /* 0x000000040a0e7890 */ /* 0x000fe2000fffe03f */
[----:B-1----:R-:W-:Y:S01]  /*5f80*/  @P2 SHF.R.U32.HI R69, RZ, R54, R13 ;  /* 0x00000036ff452219 */ /* 0x002fe2000001160d */
[----:B------:R-:W-:Y:S01]  /*5f90*/  UMOV UR15, 0x40000040 ;  /* 0x40000040000f7882 */ /* 0x000fe20000000000 */
[----:B------:R-:W-:Y:S01]  /*5fa0*/  UIADD3 UR10, UR10, 0x6, URZ ;  /* 0x000000060a0a7890 */ /* 0x000fe2000fffe03f */
[----:B------:R-:W-:Y:S01]  /*5fb0*/  @!P1 LEA R54, R55, UR36, 0x3 ;  /* 0x0000002437369c11 */ /* 0x000fe2000f8e18ff */
[----:B------:R-:W1:Y:S01]  /*5fc0*/  LDC R13, c[0x0][0x288] ;  /* 0x0000a200ff0d7b82 */ /* 0x000e620000000800 */
[C---:B------:R-:W-:Y:S01]  /*5fd0*/  FMUL.FTZ R165, R0.reuse, R25 ;  /* 0x0000001900a57220 */ /* 0x040fe20000410000 */
[C---:B------:R-:W-:Y:S01]  /*5fe0*/  FMUL.FTZ R25, R0.reuse, R38 ;  /* 0x0000002600197220 */ /* 0x040fe20000410000 */
[----:B------:R-:W-:Y:S01]  /*5ff0*/  FMUL.FTZ R38, R0, R62 ;  /* 0x0000003e00267220 */ /* 0x000fe20000410000 */
[----:B------:R-:W-:-:S02]  /*6000*/  @!P1 VIADD R54, R54, 0x22840 ;  /* 0x0002284036369836 */ /* 0x000fc40000000000 */
[----:B------:R-:W-:Y:S01]  /*6010*/  FMUL.FTZ R166, R0, R28 ;  /* 0x0000001c00a67220 */ /* 0x000fe20000410000 */
[----:B------:R-:W-:Y:S01]  /*6020*/  IADD3 R62, -R170, 0x1, RZ ;  /* 0x00000001aa3e7810 */ /* 0x000fe20007ffe1ff */
[C---:B------:R-:W-:Y:S01]  /*6030*/  FMUL.FTZ R167, R0.reuse, R29 ;  /* 0x0000001d00a77220 */ /* 0x040fe20000410000 */
[C---:B------:R-:W-:Y:S01]  /*6040*/  FMUL.FTZ R28, R0.reuse, R47 ;  /* 0x0000002f001c7220 */ /* 0x040fe20000410000 */
[----:B------:R-:W-:Y:S01]  /*6050*/  @!P1 PRMT R55, RZ, 0x654, R54 ;  /* 0x00000654ff379816 */ /* 0x000fe20000000036 */
[C---:B------:R-:W-:Y:S01]  /*6060*/  FMUL.FTZ R29, R0.reuse, R46 ;  /* 0x0000002e001d7220 */ /* 0x040fe20000410000 */
[C---:B------:R-:W-:Y:S01]  /*6070*/  FMUL.FTZ R47, R0.reuse, R48 ;  /* 0x00000030002f7220 */ /* 0x040fe20000410000 */
[C---:B------:R-:W-:Y:S01]  /*6080*/  FMUL.FTZ R46, R0.reuse, R75 ;  /* 0x0000004b002e7220 */ /* 0x040fe20000410000 */
[----:B------:R-:W-:Y:S01]  /*6090*/  FMUL.FTZ R48, R0, R78 ;  /* 0x0000004e00307220 */ /* 0x000fe20000410000 */
        /* <DEDUP_REMOVED lines=21> */
[----:B------:R-:W5:Y:S01]  /*61f0*/  SHFL.IDX PT, R66, R69, RZ, 0x1c1f ;  /* 0x001c1fff45427589 */ /* 0x000f6200000e0000 */
[C---:B------:R-:W-:Y:S01]  /*6200*/  FMUL.FTZ R162, R0.reuse, R41 ;  /* 0x0000002900a27220 */ /* 0x040fe20000410000 */
[----:B------:R-:W-:Y:S01]  /*6210*/  QGMMA.64x128x32.F32.E4M3.E4M3 R88, R156, gdesc[UR12], R88, gsb0 ;  /* 0x01e0000c9c587df3 */ /* 0x000fe20008000858 */
[C---:B------:R-:W-:Y:S01]  /*6220*/  FMUL.FTZ R163, R0.reuse, R49 ;  /* 0x0000003100a37220 */ /* 0x040fe20000410000 */
[C---:B------:R-:W-:Y:S01]  /*6230*/  FMUL.FTZ R37, R0.reuse, R63 ;  /* 0x0000003f00257220 */ /* 0x040fe20000410000 */
[C---:B------:R-:W-:Y:S01]  /*6240*/  FMUL.FTZ R41, R0.reuse, R71 ;  /* 0x0000004700297220 */ /* 0x040fe20000410000 */
[----:B------:R-:W-:Y:S01]  /*6250*/  FMUL.FTZ R49, R0, R79 ;  /* 0x0000004f00317220 */ /* 0x000fe20000410000 */
[----:B------:R-:W-:Y:S01]  /*6260*/  IMAD R63, R3, -0x2, R62 ;  /* 0xfffffffe033f7824 */ /* 0x000fe200078e023e */
[----:B------:R-:W0:Y:S03]  /*6270*/  MUFU.TANH R160, R160 ;  /* 0x000000a000a07308 */ /* 0x000e260000002400 */
[----:B------:R-:W-:-:S04]  /*6280*/  IMAD R62, R16, UR33, R63 ;  /* 0x00000021103e7c24 */ /* 0x000fc8000f8e023f */
[----:B-1----:R-:W-:Y:S01]  /*6290*/  IMAD.IADD R62, R62, 0x1, -R13 ;  /* 0x000000013e3e7824 */ /* 0x002fe200078e0a0d */
[----:B------:R-:W1:Y:S08]  /*62a0*/  MUFU.TANH R161, R161 ;  /* 0x000000a100a17308 */ /* 0x000e700000002400 */
        /* <DEDUP_REMOVED lines=16> */
[----:B------:R-:W-:-:S05]  /*63b0*/  WARPGROUP.ARRIVE ;  /* 0x00000000000079c5 */ /* 0x000fca0000000000 */
[----:B------:R-:W0:Y:S01]  /*63c0*/  MUFU.TANH R41, R41 ;  /* 0x0000002900297308 */ /* 0x000e220000002400 */
[----:B------:R-:W-:Y:S07]  /*63d0*/  QGMMA.64x128x32.F32.E4M3.E4M3 R88, R152, gdesc[UR8], R88, gsb0 ;  /* 0x01e0000898587df3 */ /* 0x000fee0008000858 */
        /* <DEDUP_REMOVED lines=14> */
[----:B------:R5:W0:Y:S01]  /*64c0*/  MUFU.TANH R159, R73 ;  /* 0x00000049009f7308 */ /* 0x000a220000002400 */
[----:B------:R-:W-:-:S02]  /*64d0*/  WARPGROUP.DEPBAR.LE gsb0, 0x0 ;  /* 0x00008000000079c5 */ /* 0x000fc40000010000 */
[----:B------:R0:W-:Y:S06]  /*64e0*/  BAR.ARV R59, 0x100 ;  /* 0x0004003b0000751d */ /* 0x0001ec0000002000 */
[----:B------:R2:W-:Y:S01]  /*64f0*/  @!P1 SYNCS.ARRIVE.TRANS64.RED.A1T0 RZ, [R55+URZ], RZ ;  /* 0x000000ff37ff99a7 */ /* 0x0005e2000810043f */
[----:B------:R-:W-:-:S04]  /*6500*/  VIADD R153, R62, UR7 ;  /* 0x000000073e997c36 */ /* 0x000fc80008000000 */
[----:B-----5:R-:W-:Y:S02]  /*6510*/  IMAD.IADD R73, R153, 0x1, R66 ;  /* 0x0000000199497824 */ /* 0x020fe400078e0242 */
[----:B--2---:R-:W-:Y:S01]  /*6520*/  FMUL.FTZ R55, R0, R87 ;  /* 0x0000005700377220 */ /* 0x004fe20000410000 */
[----:B------:R-:W-:-:S04]  /*6530*/  VIADD R87, R62, UR34 ;  /* 0x000000223e577c36 */ /* 0x000fc80008000000 */
[----:B------:R-:W-:Y:S01]  /*6540*/  IMAD.IADD R71, R87, 0x1, R66 ;  /* 0x0000000157477824 */ /* 0x000fe200078e0242 */
[----:B------:R-:W2:Y:S01]  /*6550*/  MUFU.TANH R55, R55 ;  /* 0x0000003700377308 */ /* 0x000ea20000002400 */
[----:B01-34-:R-:W-:Y:S05]  /*6560*/  @!P3 BRA `(.L_x_903) ;  /* 0x00000000005cb947 */ /* 0x01bfea0003800000 */
[----:B------:R-:W-:Y:S01]  /*6570*/  IMAD R62, R16, UR33, R66 ;  /* 0x00000021103e7c24 */ /* 0x000fe2000f8e0242 */
[----:B------:R-:W-:Y:S03]  /*6580*/  BSSY B0, `(.L_x_904) ;  /* 0x0000011000007945 */ /* 0x000fe60003800000 */
[----:B------:R-:W-:-:S05]  /*6590*/  IMAD.IADD R59, R62, 0x1, -R13 ;  /* 0x000000013e3b7824 */ /* 0x000fca00078e0a0d */
[----:B------:R-:W-:-:S13]  /*65a0*/  ISETP.GT.AND P4, PT, R59, -0x1, PT ;  /* 0xffffffff3b00780c */ /* 0x000fda0003f84270 */
[----:B------:R-:W-:Y:S05]  /*65b0*/  @P4 BRA `(.L_x_905) ;  /* 0x0000000000204947 */ /* 0x000fea0003800000 */
[----:B------:R-:W-:Y:S01]  /*65c0*/  IMAD.U32 R66, RZ, RZ, UR35 ;  /* 0x00000023ff427e24 */ /* 0x000fe2000f8e00ff */
[----:B------:R-:W-:-:S04]  /*65d0*/  LOP3.LUT R59, RZ, R59, RZ, 0x33, !PT ;  /* 0x0000003bff3b7212 */ /* 0x000fc800078e33ff */
[----:B------:R-:W-:-:S13]  /*65e0*/  ISETP.NE.AND P4, PT, R66, 0x1, PT ;  /* 0x000000014200780c */ /* 0x000fda0003f85270 */
[----:B------:R-:W0:Y:S02]  /*65f0*/  @P4 LDC.64 R62, c[0x0][0x9e8] ;  /* 0x00027a00ff3e4b82 */ /* 0x000e240000000a00 */
[----:B0-----:R-:W-:-:S05]  /*6600*/  @P4 IMAD.HI.U32 R62, R59, R62, RZ ;  /* 0x0000003e3b3e4227 */ /* 0x001fca00078e00ff */
[----:B------:R-:W-:-:S04]  /*6610*/  @P4 SHF.R.U32.HI R59, RZ, R63, R62 ;  /* 0x0000003fff3b4219 */ /* 0x000fc8000001163e */
[----:B------:R-:W-:Y:S01]  /*6620*/  LOP3.LUT R59, RZ, R59, RZ, 0x33, !PT ;  /* 0x0000003bff3b7212 */ /* 0x000fe200078e33ff */
[----:B------:R-:W-:Y:S06]  /*6630*/  BRA `(.L_x_906) ;  /* 0x0000000000147947 */ /* 0x000fec0003800000 */
.L_x_905:
[----:B------:R-:W-:-:S05]  /*6640*/  IMAD.U32 R66, RZ, RZ, UR35 ;  /* 0x00000023ff427e24 */ /* 0x000fca000f8e00ff */
[----:B------:R-:W-:-:S13]  /*6650*/  ISETP.NE.AND P4, PT, R66, 0x1, PT ;  /* 0x000000014200780c */ /* 0x000fda0003f85270 */
[----:B------:R-:W0:Y:S02]  /*6660*/  @P4 LDC.64 R62, c[0x0][0x9e8] ;  /* 0x00027a00ff3e4b82 */ /* 0x000e240000000a00 */
[----:B0-----:R-:W-:-:S05]  /*6670*/  @P4 IMAD.HI.U32 R62, R59, R62, RZ ;  /* 0x0000003e3b3e4227 */ /* 0x001fca00078e00ff */
[----:B------:R-:W-:-:S07]  /*6680*/  @P4 SHF.R.U32.HI R59, RZ, R63, R62 ;  /* 0x0000003fff3b4219 */ /* 0x000fce000001163e */
.L_x_906:
[----:B------:R-:W-:Y:S05]  /*6690*/  BSYNC B0 ;  /* 0x0000000000007941 */ /* 0x000fea0003800000 */
.L_x_904:
[----:B------:R-:W-:-:S04]  /*66a0*/  IMAD R62, R59, R66, -R170 ;  /* 0x000000423b3e7224 */ /* 0x000fc800078e0aaa */
[----:B------:R-:W-:-:S05]  /*66b0*/  IMAD R62, R3, -0x2, R62 ;  /* 0xfffffffe033e7824 */ /* 0x000fca00078e023e */
[----:B------:R-:W-:Y:S02]  /*66c0*/  VIADDMNMX R71, R62, R66, R71, PT ;  /* 0x000000423e477246 */ /* 0x000fe40003800147 */
[----:B------:R-:W-:-:S07]  /*66d0*/  VIMNMX R73, R73, R62, !PT ;  /* 0x0000003e49497248 */ /* 0x000fce0007fe0100 */
.L_x_903:
[----:B------:R-:W-:-:S04]  /*66e0*/  ISETP.GT.AND P4, PT, R9, -0x1, PT ;  /* 0xffffffff0900780c */ /* 0x000fc80003f84270 */
[C---:B------:R-:W-:Y:S02]  /*66f0*/  ISETP.GT.AND P6, PT, R73.reuse, RZ, P4 ;  /* 0x000000ff4900720c */ /* 0x040fe400027c4270 */
[----:B------:R-:W-:Y:S02]  /*6700*/  ISETP.GT.AND P5, PT, R73, 0x1, P4 ;  /* 0x000000014900780c */ /* 0x000fe400027a4270 */
[C---:B------:R-:W-:Y:S02]  /*6710*/  ISETP.LT.OR P6, PT, R71.reuse, 0x1, P6 ;  /* 0x000000014700780c */ /* 0x040fe400037c1670 */
[----:B------:R-:W-:Y:S02]  /*6720*/  ISETP.LT.OR P5, PT, R71, 0x2, P5 ;  /* 0x000000024700780c */ /* 0x000fe40002fa1670 */
[----:B------:R-:W-:Y:S02]  /*6730*/  FSEL R59, R164, -INF , !P6 ;  /* 0xff800000a43b7808 */ /* 0x000fe40007000000 */
[----:B------:R-:W-:-:S02]  /*6740*/  FSEL R196, R165, -INF , !P5 ;  /* 0xff800000a5c47808 */ /* 0x000fc40006800000 */
[C---:B------:R-:W-:Y:S02]  /*6750*/  ISETP.GT.AND P6, PT, R73.reuse, 0x8, P4 ;  /* 0x000000084900780c */ /* 0x040fe400027c4270 */
        /* <DEDUP_REMOVED lines=17> */
[C---:B------:R-:W-:Y:S01]  /*6870*/  ISETP.GT.AND P6, PT, R73.reuse, 0x20, P4 ;  /* 0x000000204900780c */ /* 0x040fe200027c4270 */
[----:B------:R-:W0:Y:S01]  /*6880*/  SHFL.IDX PT, R160, R69, 0x1, 0x1c1f ;  /* 0x003c1f0045a07f89 */ /* 0x000e2200000e0000 */
        /* <DEDUP_REMOVED lines=11> */
[----:B------:R-:W-:Y:S01]  /*6940*/  ISETP.GT.AND P6, PT, R73, 0x30, P4 ;  /* 0x000000304900780c */ /* 0x000fe200027c4270 */
[--C-:B0-----:R-:W-:Y:S01]  /*6950*/  IMAD.IADD R45, R87, 0x1, R160.reuse ;  /* 0x00000001572d7824 */ /* 0x101fe200078e02a0 */
[----:B------:R-:W-:Y:S02]  /*6960*/  ISETP.GT.AND P5, PT, R73, 0x31, P4 ;  /* 0x000000314900780c */ /* 0x000fe400027a4270 */
[C---:B------:R-:W-:Y:S02]  /*6970*/  ISETP.LT.OR P6, PT, R71.reuse, 0x31, P6 ;  /* 0x000000314700780c */ /* 0x040fe400037c1670 */
[----:B------:R-:W-:Y:S02]  /*6980*/  ISETP.LT.OR P5, PT, R71, 0x32, P5 ;  /* 0x000000324700780c */ /* 0x000fe40002fa1670 */
[----:B------:R-:W-:Y:S01]  /*6990*/  FSEL R152, R47, -INF , !P6 ;  /* 0xff8000002f987808 */ /* 0x000fe20007000000 */
[----:B------:R-:W-:Y:S01]  /*69a0*/  IMAD.IADD R47, R153, 0x1, R160 ;  /* 0x00000001992f7824 */ /* 0x000fe200078e02a0 */
        /* <DEDUP_REMOVED lines=54> */
[----:B------:R-:W-:Y:S01]  /*6d10*/  FSEL R34, R85, -INF , !P5 ;  /* 0xff80000055227808 */ /* 0x000fe20006800000 */
[----:B------:R-:W-:Y:S08]  /*6d20*/  @!P3 BRA `(.L_x_907) ;  /* 0x00000000005cb947 */ /* 0x000ff00003800000 */
        /* <DEDUP_REMOVED lines=13> */
.L_x_909:
[----:B------:R-:W-:-:S05]  /*6e00*/  IMAD.U32 R57, RZ, RZ, UR35 ;  /* 0x00000023ff397e24 */ /* 0x000fca000f8e00ff */
[----:B------:R-:W-:-:S13]  /*6e10*/  ISETP.NE.AND P5, PT, R57, 0x1, PT ;  /* 0x000000013900780c */ /* 0x000fda0003fa5270 */
[----:B------:R-:W0:Y:S02]  /*6e20*/  @P5 LDC.64 R160, c[0x0][0x9e8] ;  /* 0x00027a00ffa05b82 */ /* 0x000e240000000a00 */
[----:B0-----:R-:W-:-:S05]  /*6e30*/  @P5 IMAD.HI.U32 R160, R53, R160, RZ ;  /* 0x000000a035a05227 */ /* 0x001fca00078e00ff */
[----:B------:R-:W-:-:S07]  /*6e40*/  @P5 SHF.R.U32.HI R53, RZ, R161, R160 ;  /* 0x000000a1ff355219 */ /* 0x000fce00000116a0 */
.L_x_910:
[----:B------:R-:W-:Y:S05]  /*6e50*/  BSYNC B0 ;  /* 0x0000000000007941 */ /* 0x000fea0003800000 */
.L_x_908:
[----:B------:R-:W-:-:S04]  /*6e60*/  IMAD R160, R53, R57, -R170 ;  /* 0x0000003935a07224 */ /* 0x000fc800078e0aaa */
[----:B------:R-:W-:-:S05]  /*6e70*/  IMAD R160, R3, -0x2, R160 ;  /* 0xfffffffe03a07824 */ /* 0x000fca00078e02a0 */
[----:B------:R-:W-:Y:S02]  /*6e80*/  VIADDMNMX R45, R160, R57, R45, PT ;  /* 0x00000039a02d7246 */ /* 0x000fe4000380012d */
[----:B------:R-:W-:-:S07]  /*6e90*/  VIMNMX R47, R47, R160, !PT ;  /* 0x000000a02f2f7248 */ /* 0x000fce0007fe0100 */
.L_x_907:
[----:B------:R-:W-:Y:S02]  /*6ea0*/  FMNMX.FTZ R53, R59, R10, !PT ;  /* 0x0000000a3b357209 */ /* 0x000fe40007810000 */
[----:B------:R-:W-:Y:S02]  /*6eb0*/  ISETP.GT.AND P5, PT, R47, 0x8, P4 ;  /* 0x000000082f00780c */ /* 0x000fe400027a4270 */
[----:B------:R-:W-:Y:S02]  /*6ec0*/  FMNMX.FTZ R53, R196, R53, !PT ;  /* 0x00000035c4357209 */ /* 0x000fe40007810000 */
[----:B------:R-:W-:Y:S02]  /*6ed0*/  ISETP.LT.OR P5, PT, R45, 0x9, P5 ;  /* 0x000000092d00780c */ /* 0x000fe40002fa1670 */
[----:B------:R-:W-:Y:S02]  /*6ee0*/  FMNMX.FTZ R53, R194, R53, !PT ;  /* 0x00000035c2357209 */ /* 0x000fe40007810000 */
[----:B------:R-:W-:-:S02]  /*6ef0*/  FSEL R164, R20, -INF , !P5 ;  /* 0xff80000014a47808 */ /* 0x000fc40006800000 */
[----:B------:R-:W-:Y:S02]  /*6f00*/  FMNMX.FTZ R53, R192, R53, !PT ;  /* 0x00000035c0357209 */ /* 0x000fe40007810000 */
[----:B------:R-:W-:Y:S02]  /*6f10*/  ISETP.GT.AND P5, PT, R47, 0x10, P4 ;  /* 0x000000102f00780c */ /* 0x000fe400027a4270 */
[----:B------:R-:W-:Y:S02]  /*6f20*/  FMNMX.FTZ R53, R188, R53, !PT ;  /* 0x00000035bc357209 */ /* 0x000fe40007810000 */
[----:B------:R-:W-:Y:S02]  /*6f30*/  ISETP.LT.OR P5, PT, R45, 0x11, P5 ;  /* 0x000000112d00780c */ /* 0x000fe40002fa1670 */
[----:B------:R-:W-:Y:S02]  /*6f40*/  FMNMX.FTZ R53, R190, R53, !PT ;  /* 0x00000035be357209 */ /* 0x000fe40007810000 */
[----:B------:R-:W-:-:S02]  /*6f50*/  ISETP.GT.AND P6, PT, R47, 0x1, P4 ;  /* 0x000000012f00780c */ /* 0x000fc400027c4270 */
[----:B------:R-:W-:Y:S02]  /*6f60*/  FMNMX.FTZ R53, R186, R53, !PT ;  /* 0x00000035ba357209 */ /* 0x000fe40007810000 */
[----:B------:R-:W-:Y:S02]  /*6f70*/  FSEL R168, R22, -INF , !P5 ;  /* 0xff80000016a87808 */ /* 0x000fe40006800000 */
[----:B------:R-:W-:Y:S02]  /*6f80*/  FMNMX.FTZ R53, R184, R53, !PT ;  /* 0x00000035b8357209 */ /* 0x000fe40007810000 */
[----:B------:R-:W-:Y:S02]  /*6f90*/  ISETP.GT.AND P5, PT, R47, 0x18, P4 ;  /* 0x000000182f00780c */ /* 0x000fe400027a4270 */
[----:B------:R-:W-:Y:S02]  /*6fa0*/  FMNMX.FTZ R53, R158, R53, !PT ;  /* 0x000000359e357209 */ /* 0x000fe40007810000 */
[----:B------:R-:W-:-:S02]  /*6fb0*/  ISETP.LT.OR P6, PT, R45, 0x2, P6 ;  /* 0x000000022d00780c */ /* 0x000fc400037c1670 */
[----:B------:R-:W-:Y:S02]  /*6fc0*/  FMNMX.FTZ R53, R162, R53, !PT ;  /* 0x00000035a2357209 */ /* 0x000fe40007810000 */
[----:B------:R-:W-:Y:S02]  /*6fd0*/  ISETP.LT.OR P5, PT, R45, 0x19, P5 ;  /* 0x000000192d00780c */ /* 0x000fe40002fa1670 */
[----:B------:R-:W-:Y:S02]  /*6fe0*/  FMNMX.FTZ R53, R156, R53, !PT ;  /* 0x000000359c357209 */ /* 0x000fe40007810000 */
[----:B------:R-:W-:Y:S02]  /*6ff0*/  FSEL R160, R15, -INF , !P6 ;  /* 0xff8000000fa07808 */ /* 0x000fe40007000000 */
[----:B------:R-:W-:Y:S01]  /*7000*/  FMNMX.FTZ R53, R154, R53, !PT ;  /* 0x000000359a357209 */ /* 0x000fe20007810000 */
[----:B------:R-:W0:Y:S01]  /*7010*/  LDC R15, c[0x0][0x988] ;  /* 0x00026200ff0f7b82 */ /* 0x000e220000000800 */
        /* <DEDUP_REMOVED lines=38> */
[----:B------:R-:W-:Y:S02]  /*7280*/  ISETP.LT.OR P5, PT, R45, 0x39, P5 ;  /* 0x000000392d00780c */ /* 0x000fe40002fa1670 */
[----:B------:R-:W-:Y:S02]  /*7290*/  FMNMX.FTZ R53, R34, R53, !PT ;  /* 0x0000003522357209 */ /* 0x000fe40007810000 */
[----:B------:R-:W-:Y:S02]  /*72a0*/  FSEL R32, R32, -INF , !P5 ;  /* 0xff80000020207808 */ /* 0x000fe40006800000 */
[----:B------:R-:W-:Y:S01]  /*72b0*/  ISETP.GT.AND P5, PT, R47, 0x40, P4 ;  /* 0x000000402f00780c */ /* 0x000fe200027a4270 */
[----:B------:R-:W1:Y:S03]  /*72c0*/  SHFL.BFLY PT, R174, R53, 0x2, 0x1f ;  /* 0x0c401f0035ae7f89 */ /* 0x000e6600000e0000 */
[----:B------:R-:W-:-:S04]  /*72d0*/  ISETP.LT.OR P5, PT, R45, 0x41, P5 ;  /* 0x000000412d00780c */ /* 0x000fc80002fa1670 */
[----:B------:R-:W-:Y:S02]  /*72e0*/  FSEL R36, R36, -INF , !P5 ;  /* 0xff80000024247808 */ /* 0x000fe40006800000 */
[----:B------:R-:W-:-:S04]  /*72f0*/  ISETP.GT.AND P5, PT, R47, 0x41, P4 ;  /* 0x000000412f00780c */ /* 0x000fc800027a4270 */
[----:B------:R-:W-:-:S04]  /*7300*/  ISETP.LT.OR P5, PT, R45, 0x42, P5 ;  /* 0x000000422d00780c */ /* 0x000fc80002fa1670 */
[----:B------:R-:W-:Y:S02]  /*7310*/  FSEL R182, R35, -INF , !P5 ;  /* 0xff80000023b67808 */ /* 0x000fe40006800000 */
[----:B------:R-:W-:-:S04]  /*7320*/  ISETP.GT.AND P5, PT, R47, 0x48, P4 ;  /* 0x000000482f00780c */ /* 0x000fc800027a4270 */
[----:B------:R-:W-:Y:S02]  /*7330*/  ISETP.LT.OR P5, PT, R45, 0x49, P5 ;  /* 0x000000492d00780c */ /* 0x000fe40002fa1670 */
[----:B-1----:R-:W-:Y:S02]  /*7340*/  FMNMX.FTZ R20, R53, R174, !PT ;  /* 0x000000ae35147209 */ /* 0x002fe40007810000 */
[----:B------:R-:W-:Y:S02]  /*7350*/  FSEL R174, R24, -INF , !P6 ;  /* 0xff80000018ae7808 */ /* 0x000fe40007000000 */
[----:B------:R-:W-:Y:S01]  /*7360*/  ISETP.GT.AND P6, PT, R47, 0x21, P4 ;  /* 0x000000212f00780c */ /* 0x000fe200027c4270 */
[----:B------:R-:W1:Y:S01]  /*7370*/  SHFL.BFLY PT, R21, R20, 0x1, 0x1f ;  /* 0x0c201f0014157f89 */ /* 0x000e6200000e0000 */
[----:B------:R-:W-:Y:S02]  /*7380*/  FSEL R38, R38, -INF , !P5 ;  /* 0xff80000026267808 */ /* 0x000fe40006800000 */
[----:B------:R-:W-:-:S02]  /*7390*/  ISETP.LT.OR P6, PT, R45, 0x22, P6 ;  /* 0x000000222d00780c */ /* 0x000fc400037c1670 */
[----:B------:R-:W-:Y:S02]  /*73a0*/  ISETP.GT.AND P5, PT, R47, RZ, P4 ;  /* 0x000000ff2f00720c */ /* 0x000fe400027a4270 */
[----:B------:R-:W-:Y:S02]  /*73b0*/  FSEL R176, R27, -INF , !P6 ;  /* 0xff8000001bb07808 */ /* 0x000fe40007000000 */
[----:B------:R-:W-:Y:S02]  /*73c0*/  ISETP.GT.AND P6, PT, R47, 0x29, P4 ;  /* 0x000000292f00780c */ /* 0x000fe400027c4270 */
[C---:B------:R-:W-:Y:S02]  /*73d0*/  ISETP.LT.OR P5, PT, R45.reuse, 0x1, P5 ;  /* 0x000000012d00780c */ /* 0x040fe40002fa1670 */
[----:B------:R-:W-:-:S04]  /*73e0*/  ISETP.LT.OR P6, PT, R45, 0x2a, P6 ;  /* 0x0000002a2d00780c */ /* 0x000fc800037c1670 */
[----:B------:R-:W-:Y:S02]  /*73f0*/  FSEL R28, R28, -INF , !P6 ;  /* 0xff8000001c1c7808 */ /* 0x000fe40007000000 */
[----:B------:R-:W-:-:S04]  /*7400*/  ISETP.GT.AND P6, PT, R47, 0x31, P4 ;  /* 0x000000312f00780c */ /* 0x000fc800027c4270 */
[----:B------:R-:W-:Y:S02]  /*7410*/  ISETP.LT.OR P6, PT, R45, 0x32, P6 ;  /* 0x000000322d00780c */ /* 0x000fe400037c1670 */
[----:B-1----:R-:W-:Y:S02]  /*7420*/  FMNMX.FTZ R20, R20, R21, !PT ;  /* 0x0000001514147209 */ /* 0x002fe40007810000 */
[----:B------:R-:W-:Y:S02]  /*7430*/  FSEL R180, R31, -INF , !P6 ;  /* 0xff8000001fb47808 */ /* 0x000fe40007000000 */
[----:B------:R-:W-:Y:S01]  /*7440*/  ISETP.GT.AND P6, PT, R47, 0x39, P4 ;  /* 0x000000392f00780c */ /* 0x000fe200027c4270 */
[----:B0-----:R-:W-:-:S03]  /*7450*/  FFMA.FTZ R31, R20, R15, -8 ;  /* 0xc1000000141f7423 */ /* 0x001fc6000001000f */
[----:B------:R-:W-:-:S04]  /*7460*/  ISETP.LT.OR P6, PT, R45, 0x3a, P6 ;  /* 0x0000003a2d00780c */ /* 0x000fc800037c1670 */
[----:B------:R-:W-:Y:S02]  /*7470*/  FSEL R24, R33, -INF , !P6 ;  /* 0xff80000021187808 */ /* 0x000fe40007000000 */
[----:B------:R-:W-:-:S04]  /*7480*/  FSETP.NEU.FTZ.AND P6, PT, R20, -INF , PT ;  /* 0xff8000001400780b */ /* 0x000fc80003fdd000 */
[----:B------:R-:W-:-:S05]  /*7490*/  FSEL R31, R31, RZ, P6 ;  /* 0x000000ff1f1f7208 */ /* 0x000fca0003000000 */
[-CC-:B------:R-:W-:Y:S01]  /*74a0*/  FFMA.FTZ R29, R192, R15.reuse, -R31.reuse ;  /* 0x0000000fc01d7223 */ /* 0x180fe2000001081f */
[----:B------:R-:W-:Y:S01]  /*74b0*/  FSEL R192, R14, -INF , !P5 ;  /* 0xff8000000ec07808 */ /* 0x000fe20006800000 */
[--C-:B------:R-:W-:Y:S01]  /*74c0*/  FFMA.FTZ R33, R188, R15, -R31.reuse ;  /* 0x0000000fbc217223 */ /* 0x100fe2000001081f */
[----:B------:R-:W-:Y:S01]  /*74d0*/  ISETP.GT.AND P5, PT, R47, 0x49, P4 ;  /* 0x000000492f00780c */ /* 0x000fe200027a4270 */
[----:B------:R0:W-:Y:S01]  /*74e0*/  MUFU.EX2 R14, R29 ;  /* 0x0000001d000e7308 */ /* 0x0001e20000000800 */
[----:B------:R-:W-:Y:S01]  /*74f0*/  FMNMX.FTZ R25, R192, R11, !PT ;  /* 0x0000000bc0197209 */ /* 0x000fe20007810000 */
[-CC-:B------:R-:W-:Y:S01]  /*7500*/  FFMA.FTZ R35, R190, R15.reuse, -R31.reuse ;  /* 0x0000000fbe237223 */ /* 0x180fe2000001081f */
[----:B------:R-:W-:Y:S01]  /*7510*/  ISETP.LT.OR P5, PT, R45, 0x4a, P5 ;  /* 0x0000004a2d00780c */ /* 0x000fe20002fa1670 */
[--C-:B------:R-:W-:Y:S01]  /*7520*/  FFMA.FTZ R152, R152, R15, -R31.reuse ;  /* 0x0000000f98987223 */ /* 0x100fe2000001081f */
[----:B------:R-:W-:Y:S01]  /*7530*/  FMNMX.FTZ R27, R160, R25, !PT ;  /* 0x00000019a01b7209 */ /* 0x000fe20007810000 */
[-CC-:B------:R-:W-:Y:S01]  /*7540*/  FFMA.FTZ R80, R80, R15.reuse, -R31.reuse ;  /* 0x0000000f50507223 */ /* 0x180fe2000001081f */
[----:B------:R-:W-:Y:S01]  /*7550*/  FSEL R188, R37, -INF , !P5 ;  /* 0xff80000025bc7808 */ /* 0x000fe20006800000 */
[--C-:B------:R-:W-:Y:S01]  /*7560*/  FFMA.FTZ R37, R186, R15, -R31.reuse ;  /* 0x0000000fba257223 */ /* 0x100fe2000001081f */
[----:B------:R-:W-:Y:S01]  /*7570*/  FMNMX.FTZ R27, R164, R27, !PT ;  /* 0x0000001ba41b7209 */ /* 0x000fe20007810000 */
[----:B------:R1:W-:Y:S01]  /*7580*/  MUFU.EX2 R25, R33 ;  /* 0x0000002100197308 */ /* 0x0003e20000000800 */
[----:B------:R-:W-:Y:S01]  /*7590*/  ISETP.GT.AND P5, PT, R47, 0x50, P4 ;  /* 0x000000502f00780c */ /* 0x000fe200027a4270 */
[--C-:B------:R-:W-:Y:S01]  /*75a0*/  FFMA.FTZ R70, R70, R15, -R31.reuse ;  /* 0x0000000f46467223 */ /* 0x100fe2000001081f */
[----:B------:R-:W-:Y:S01]  /*75b0*/  FMNMX.FTZ R27, R166, R27, !PT ;  /* 0x0000001ba61b7209 */ /* 0x000fe20007810000 */
[-CC-:B------:R-:W-:Y:S01]  /*75c0*/  FFMA.FTZ R22, R59, R15.reuse, -R31.reuse ;  /* 0x0000000f3b167223 */ /* 0x180fe2000001081f */
[----:B------:R-:W-:Y:S01]  /*75d0*/  ISETP.LT.OR P5, PT, R45, 0x51, P5 ;  /* 0x000000512d00780c */ /* 0x000fe20002fa1670 */
[--C-:B------:R-:W-:Y:S01]  /*75e0*/  FFMA.FTZ R21, R196, R15, -R31.reuse ;  /* 0x0000000fc4157223 */ /* 0x100fe2000001081f */
[----:B------:R-:W-:Y:S01]  /*75f0*/  FMNMX.FTZ R27, R168, R27, !PT ;  /* 0x0000001ba81b7209 */ /* 0x000fe20007810000 */
[--C-:B------:R-:W-:Y:S01]  /*7600*/  FFMA.FTZ R23, R194, R15, -R31.reuse ;  /* 0x0000000fc2177223 */ /* 0x100fe2000001081f */
[----:B------:R-:W-:Y:S01]  /*7610*/  FSEL R190, R40, -INF , !P5 ;  /* 0xff80000028be7808 */ /* 0x000fe20006800000 */
[----:B------:R-:W-:Y:S01]  /*7620*/  MUFU.EX2 R22, R22 ;  /* 0x0000001600167308 */ /* 0x000fe20000000800 */
[----:B0-----:R-:W-:Y:S01]  /*7630*/  FMNMX.FTZ R29, R170, R27, !PT ;  /* 0x0000001baa1d7209 */ /* 0x001fe20007810000 */
[-CC-:B------:R-:W-:Y:S01]  /*7640*/  FFMA.FTZ R184, R184, R15.reuse, -R31.reuse ;  /* 0x0000000fb8b87223 */ /* 0x180fe2000001081f */
[----:B------:R-:W-:Y:S01]  /*7650*/  ISETP.GT.AND P5, PT, R47, 0x51, P4 ;  /* 0x000000512f00780c */ /* 0x000fe200027a4270 */
[--C-:B------:R-:W-:Y:S01]  /*7660*/  FFMA.FTZ R162, R162, R15, -R31.reuse ;  /* 0x0000000fa2a27223 */ /* 0x100fe2000001081f */
[----:B------:R-:W-:Y:S01]  /*7670*/  FMNMX.FTZ R29, R172, R29, !PT ;  /* 0x0000001dac1d7209 */ /* 0x000fe20007810000 */
[--C-:B------:R-:W-:Y:S01]  /*7680*/  FFMA.FTZ R154, R154, R15, -R31.reuse ;  /* 0x0000000f9a9a7223 */ /* 0x100fe2000001081f */
[----:B------:R-:W-:Y:S01]  /*7690*/  ISETP.LT.OR P5, PT, R45, 0x52, P5 ;  /* 0x000000522d00780c */ /* 0x000fe20002fa1670 */
[----:B------:R0:W-:Y:S01]  /*76a0*/  MUFU.EX2 R40, R35 ;  /* 0x0000002300287308 */ /* 0x0001e20000000800 */
[----:B------:R-:W-:Y:S01]  /*76b0*/  FMNMX.FTZ R29, R174, R29, !PT ;  /* 0x0000001dae1d7209 */ /* 0x000fe20007810000 */
[-CC-:B------:R-:W-:Y:S01]  /*76c0*/  FFMA.FTZ R84, R84, R15.reuse, -R31.reuse ;  /* 0x0000000f54547223 */ /* 0x180fe2000001081f */
[----:B------:R-:W-:Y:S01]  /*76d0*/  FSEL R186, R39, -INF , !P5 ;  /* 0xff80000027ba7808 */ /* 0x000fe20006800000 */
[--C-:B------:R-:W-:Y:S01]  /*76e0*/  FFMA.FTZ R78, R78, R15, -R31.reuse ;  /* 0x0000000f4e4e7223 */ /* 0x100fe2000001081f */
[----:B------:R-:W-:Y:S01]  /*76f0*/  FMNMX.FTZ R29, R26, R29, !PT ;  /* 0x0000001d1a1d7209 */ /* 0x000fe20007810000 */
[--C-:B------:R-:W-:Y:S01]  /*7700*/  FFMA.FTZ R74, R74, R15, -R31.reuse ;  /* 0x0000000f4a4a7223 */ /* 0x100fe2000001081f */
[----:B------:R-:W-:Y:S01]  /*7710*/  ISETP.GT.AND P5, PT, R47, 0x58, P4 ;  /* 0x000000582f00780c */ /* 0x000fe200027a4270 */
[----:B------:R3:W-:Y:S01]  /*7720*/  MUFU.EX2 R27, R37 ;  /* 0x00000025001b7308 */ /* 0x0007e20000000800 */
[----:B-1----:R-:W-:Y:S01]  /*7730*/  FMNMX.FTZ R33, R176, R29, !PT ;  /* 0x0000001db0217209 */ /* 0x002fe20007810000 */
[-CC-:B0-----:R-:W-:Y:S01]  /*7740*/  FFMA.FTZ R35, R158, R15.reuse, -R31.reuse ;  /* 0x0000000f9e237223 */ /* 0x181fe2000001081f */
[----:B------:R-:W-:Y:S01]  /*7750*/  ISETP.LT.OR P5, PT, R45, 0x59, P5 ;  /* 0x000000592d00780c */ /* 0x000fe20002fa1670 */
[--C-:B------:R-:W-:Y:S01]  /*7760*/  FFMA.FTZ R60, R60, R15, -R31.reuse ;  /* 0x0000000f3c3c7223 */ /* 0x100fe2000001081f */
[----:B------:R-:W-:Y:S01]  /*7770*/  FMNMX.FTZ R33, R178, R33, !PT ;  /* 0x00000021b2217209 */ /* 0x000fe20007810000 */
[--C-:B------:R-:W-:Y:S01]  /*7780*/  FFMA.FTZ R58, R58, R15, -R31.reuse ;  /* 0x0000000f3a3a7223 */ /* 0x100fe2000001081f */
[----:B------:R-:W-:Y:S01]  /*7790*/  FSEL R42, R42, -INF , !P5 ;  /* 0xff8000002a2a7808 */ /* 0x000fe20006800000 */
[----:B------:R0:W-:Y:S01]  /*77a0*/  MUFU.EX2 R29, R35 ;  /* 0x00000023001d7308 */ /* 0x0001e20000000800 */
[----:B------:R-:W-:Y:S01]  /*77b0*/  FMNMX.FTZ R33, R28, R33, !PT ;  /* 0x000000211c217209 */ /* 0x000fe20007810000 */
[-CC-:B---3--:R-:W-:Y:S01]  /*77c0*/  FFMA.FTZ R37, R156, R15.reuse, -R31.reuse ;  /* 0x0000000f9c257223 */ /* 0x188fe2000001081f */
[----:B------:R-:W-:Y:S01]  /*77d0*/  ISETP.GT.AND P5, PT, R47, 0x59, P4 ;  /* 0x000000592f00780c */ /* 0x000fe200027a4270 */
[----:B------:R-:W-:Y:S01]  /*77e0*/  FFMA.FTZ R52, R52, R15, -R31 ;  /* 0x0000000f34347223 */ /* 0x000fe2000001081f */
[----:B------:R-:W-:-:S02]  /*77f0*/  FMNMX.FTZ R33, R30, R33, !PT ;  /* 0x000000211e217209 */ /* 0x000fc40007810000 */
[----:B------:R-:W-:Y:S01]  /*7800*/  ISETP.LT.OR P5, PT, R45, 0x5a, P5 ;  /* 0x0000005a2d00780c */ /* 0x000fe20002fa1670 */
[----:B------:R-:W-:Y:S01]  /*7810*/  MUFU.EX2 R21, R21 ;  /* 0x0000001500157308 */ /* 0x000fe20000000800 */
[----:B0-----:R-:W-:Y:S02]  /*7820*/  FMNMX.FTZ R35, R180, R33, !PT ;  /* 0x00000021b4237209 */ /* 0x001fe40007810000 */
[----:B------:R-:W-:Y:S02]  /*7830*/  FSEL R158, R41, -INF , !P5 ;  /* 0xff800000299e7808 */ /* 0x000fe40006800000 */
[----:B------:R-:W-:Y:S02]  /*7840*/  ISETP.GT.AND P5, PT, R47, 0x60, P4 ;  /* 0x000000602f00780c */ /* 0x000fe400027a4270 */
[----:B------:R-:W-:Y:S01]  /*7850*/  FMNMX.FTZ R35, R32, R35, !PT ;  /* 0x0000002320237209 */ /* 0x000fe20007810000 */
[----:B------:R0:W-:Y:S01]  /*7860*/  MUFU.EX2 R33, R37 ;  /* 0x0000002500217308 */ /* 0x0001e20000000800 */
[----:B------:R-:W-:-:S02]  /*7870*/  ISETP.LT.OR P5, PT, R45, 0x61, P5 ;  /* 0x000000612d00780c */ /* 0x000fc40002fa1670 */
[----:B------:R-:W-:Y:S02]  /*7880*/  FMNMX.FTZ R35, R24, R35, !PT ;  /* 0x0000002318237209 */ /* 0x000fe40007810000 */
[----:B------:R-:W-:Y:S01]  /*7890*/  FSEL R156, R43, -INF , !P5 ;  /* 0xff8000002b9c7808 */ /* 0x000fe20006800000 */
[----:B------:R-:W-:Y:S01]  /*78a0*/  FFMA.FTZ R43, R86, R15, -R31 ;  /* 0x0000000f562b7223 */ /* 0x000fe2000001081f */
[----:B------:R-:W-:Y:S01]  /*78b0*/  ISETP.GT.AND P5, PT, R47, 0x61, P4 ;  /* 0x000000612f00780c */ /* 0x000fe200027a4270 */
[----:B------:R-:W-:Y:S01]  /*78c0*/  MUFU.EX2 R23, R23 ;  /* 0x0000001700177308 */ /* 0x000fe20000000800 */
[----:B------:R-:W-:Y:S02]  /*78d0*/  FMNMX.FTZ R35, R36, R35, !PT ;  /* 0x0000002324237209 */ /* 0x000fe40007810000 */
[----:B------:R-:W-:Y:S02]  /*78e0*/  ISETP.LT.OR P5, PT, R45, 0x62, P5 ;  /* 0x000000622d00780c */ /* 0x000fe40002fa1670 */
[----:B0-----:R-:W-:-:S02]  /*78f0*/  FMNMX.FTZ R37, R182, R35, !PT ;  /* 0x00000023b6257209 */ /* 0x001fc40007810000 */
[----:B------:R-:W-:Y:S01]  /*7900*/  FSEL R46, R46, -INF , !P5 ;  /* 0xff8000002e2e7808 */ /* 0x000fe20006800000 */
[----:B------:R0:W-:Y:S01]  /*7910*/  MUFU.EX2 R35, R152 ;  /* 0x0000009800237308 */ /* 0x0001e20000000800 */
[----:B------:R-:W-:Y:S02]  /*7920*/  ISETP.GT.AND P5, PT, R47, 0x68, P4 ;  /* 0x000000682f00780c */ /* 0x000fe400027a4270 */
[----:B------:R-:W-:Y:S02]  /*7930*/  FMNMX.FTZ R37, R38, R37, !PT ;  /* 0x0000002526257209 */ /* 0x000fe40007810000 */
[----:B------:R-:W-:Y:S02]  /*7940*/  ISETP.LT.OR P5, PT, R45, 0x69, P5 ;  /* 0x000000692d00780c */ /* 0x000fe40002fa1670 */
[----:B------:R-:W-:Y:S01]  /*7950*/  FMNMX.FTZ R37, R188, R37, !PT ;  /* 0x00000025bc257209 */ /* 0x000fe20007810000 */
[----:B------:R-:W-:Y:S01]  /*7960*/  MUFU.EX2 R184, R184 ;  /* 0x000000b800b87308 */ /* 0x000fe20000000800 */
[----:B------:R-:W-:Y:S01]  /*7970*/  FSEL R48, R48, -INF , !P5 ;  /* 0xff80000030307808 */ /* 0x000fe20006800000 */
[----:B0-----:R-:W-:Y:S01]  /*7980*/  FFMA.FTZ R152, R82, R15, -R31 ;  /* 0x0000000f52987223 */ /* 0x001fe2000001081f */
[----:B------:R-:W-:-:S02]  /*7990*/  FMNMX.FTZ R37, R190, R37, !PT ;  /* 0x00000025be257209 */ /* 0x000fc40007810000 */
[----:B------:R-:W-:Y:S02]  /*79a0*/  ISETP.GT.AND P5, PT, R47, 0x69, P4 ;  /* 0x000000692f00780c */ /* 0x000fe400027a4270 */
[----:B------:R-:W-:Y:S01]  /*79b0*/  FMNMX.FTZ R39, R186, R37, !PT ;  /* 0x00000025ba277209 */ /* 0x000fe20007810000 */
[----:B------:R-:W-:Y:S01]  /*79c0*/  MUFU.EX2 R162, R162 ;  /* 0x000000a200a27308 */ /* 0x000fe20000000800 */
[----:B------:R-:W-:Y:S02]  /*79d0*/  ISETP.LT.OR P5, PT, R45, 0x6a, P5 ;  /* 0x0000006a2d00780c */ /* 0x000fe40002fa1670 */
[----:B------:R-:W-:Y:S02]  /*79e0*/  FMNMX.FTZ R39, R42, R39, !PT ;  /* 0x000000272a277209 */ /* 0x000fe40007810000 */
[----:B------:R-:W-:Y:S02]  /*79f0*/  FSEL R86, R49, -INF , !P5 ;  /* 0xff80000031567808 */ /* 0x000fe40006800000 */
[----:B------:R-:W-:Y:S01]  /*7a00*/  ISETP.GT.AND P5, PT, R47, 0x70, P4 ;  /* 0x000000702f00780c */ /* 0x000fe200027a4270 */
[----:B------:R0:W-:Y:S01]  /*7a10*/  MUFU.EX2 R37, R43 ;  /* 0x0000002b00257308 */ /* 0x0001e20000000800 */
[----:B------:R-:W-:-:S02]  /*7a20*/  FMNMX.FTZ R39, R158, R39, !PT ;  /* 0x000000279e277209 */ /* 0x000fc40007810000 */
[----:B------:R-:W-:Y:S02]  /*7a30*/  ISETP.LT.OR P5, PT, R45, 0x71, P5 ;  /* 0x000000712d00780c */ /* 0x000fe40002fa1670 */
[----:B------:R-:W-:Y:S02]  /*7a40*/  FMNMX.FTZ R39, R156, R39, !PT ;  /* 0x000000279c277209 */ /* 0x000fe40007810000 */
[----:B------:R-:W-:Y:S01]  /*7a50*/  FSEL R82, R51, -INF , !P5 ;  /* 0xff80000033527808 */ /* 0x000fe20006800000 */
[----:B------:R-:W-:-:S01]  /*7a60*/  FFMA.FTZ R51, R56, R15, -R31 ;  /* 0x0000000f38337223 */ /* 0x000fc2000001081f */
[----:B------:R-:W-:Y:S01]  /*7a70*/  ISETP.GT.AND P5, PT, R47, 0x71, P4 ;  /* 0x000000712f00780c */ /* 0x000fe200027a4270 */
[----:B------:R-:W-:-:S01]  /*7a80*/  FFMA.FTZ R56, R44, R15, -R31 ;  /* 0x0000000f2c387223 */ /* 0x000fc2000001081f */
[----:B------:R-:W-:Y:S01]  /*7a90*/  FMNMX.FTZ R41, R46, R39, !PT ;  /* 0x000000272e297209 */ /* 0x000fe20007810000 */
[----:B------:R-:W-:Y:S01]  /*7aa0*/  MUFU.EX2 R154, R154 ;  /* 0x0000009a009a7308 */ /* 0x000fe20000000800 */
[----:B------:R-:W-:-:S02]  /*7ab0*/  ISETP.LT.OR P5, PT, R45, 0x72, P5 ;  /* 0x000000722d00780c */ /* 0x000fc40002fa1670 */
[----:B------:R-:W-:Y:S02]  /*7ac0*/  FMNMX.FTZ R41, R48, R41, !PT ;  /* 0x0000002930297209 */ /* 0x000fe40007810000 */
[----:B------:R-:W-:Y:S02]  /*7ad0*/  FSEL R50, R50, -INF , !P5 ;  /* 0xff80000032327808 */ /* 0x000fe40006800000 */
[C---:B------:R-:W-:Y:S01]  /*7ae0*/  ISETP.GT.AND P5, PT, R47.reuse, 0x78, P4 ;  /* 0x000000782f00780c */ /* 0x040fe200027a4270 */
[----:B------:R1:W-:Y:S01]  /*7af0*/  MUFU.EX2 R39, R80 ;  /* 0x0000005000277308 */ /* 0x0003e20000000800 */
[----:B------:R-:W-:Y:S02]  /*7b00*/  FMNMX.FTZ R41, R86, R41, !PT ;  /* 0x0000002956297209 */ /* 0x000fe40007810000 */
[----:B------:R-:W-:Y:S01]  /*7b10*/  ISETP.GT.AND P4, PT, R47, 0x79, P4 ;  /* 0x000000792f00780c */ /* 0x000fe20002784270 */
[----:B------:R-:W-:-:S01]  /*7b20*/  FFMA.FTZ R47, R64, R15, -R31 ;  /* 0x0000000f402f7223 */ /* 0x000fc2000001081f */
[----:B------:R-:W-:-:S02]  /*7b30*/  ISETP.LT.OR P5, PT, R45, 0x79, P5 ;  /* 0x000000792d00780c */ /* 0x000fc40002fa1670 */
[----:B------:R-:W-:Y:S01]  /*7b40*/  FMNMX.FTZ R41, R82, R41, !PT ;  /* 0x0000002952297209 */ /* 0x000fe20007810000 */
[----:B------:R-:W-:Y:S01]  /*7b50*/  MUFU.EX2 R84, R84 ;  /* 0x0000005400547308 */ /* 0x000fe20000000800 */
[----:B------:R-:W-:Y:S01]  /*7b60*/  ISETP.LT.OR P4, PT, R45, 0x7a, P4 ;  /* 0x0000007a2d00780c */ /* 0x000fe20002781670 */
[----:B------:R-:W-:Y:S01]  /*7b70*/  FFMA.FTZ R45, R76, R15, -R31 ;  /* 0x0000000f4c2d7223 */ /* 0x000fe2000001081f */
[----:B------:R-:W-:Y:S02]  /*7b80*/  FSEL R54, R54, -INF , !P5 ;  /* 0xff80000036367808 */ /* 0x000fe40006800000 */
[----:B0-----:R-:W-:Y:S02]  /*7b90*/  FMNMX.FTZ R43, R50, R41, !PT ;  /* 0x00000029322b7209 */ /* 0x001fe40007810000 */
[----:B--2---:R-:W-:Y:S01]  /*7ba0*/  FSEL R76, R55, -INF , !P4 ;  /* 0xff800000374c7808 */ /* 0x004fe20006000000 */
[----:B------:R-:W-:Y:S01]  /*7bb0*/  MUFU.EX2 R41, R45 ;  /* 0x0000002d00297308 */ /* 0x000fe20000000800 */
[----:B------:R-:W-:-:S02]  /*7bc0*/  FMNMX.FTZ R43, R54, R43, !PT ;  /* 0x0000002b362b7209 */ /* 0x000fc40007810000 */
[----:B------:R-:W-:Y:S02]  /*7bd0*/  FSEL R55, R20, RZ, P6 ;  /* 0x000000ff14377208 */ /* 0x000fe40003000000 */
[----:B------:R-:W-:Y:S01]  /*7be0*/  FMNMX.FTZ R49, R76, R43, !PT ;  /* 0x0000002b4c317209 */ /* 0x000fe20007810000 */
[-CC-:B------:R-:W-:Y:S01]  /*7bf0*/  FFMA.FTZ R43, R66, R15.reuse, -R31.reuse ;  /* 0x0000000f422b7223 */ /* 0x180fe2000001081f */
[----:B------:R-:W-:-:S01]  /*7c00*/  FFMA.FTZ R66, R68, R15, -R31 ;  /* 0x0000000f44427223 */ /* 0x000fc2000001081f */
[----:B------:R0:W-:Y:S01]  /*7c10*/  MUFU.EX2 R45, R70 ;  /* 0x00000046002d7308 */ /* 0x0001e20000000800 */
[----:B------:R-:W-:-:S01]  /*7c20*/  FADD.FTZ R10, -R55, R10 ;  /* 0x0000000a370a7221 */ /* 0x000fc20000010100 */
[----:B-1----:R-:W1:Y:S01]  /*7c30*/  SHFL.BFLY PT, R80, R49, 0x2, 0x1f ;  /* 0x0c401f0031507f89 */ /* 0x002e6200000e0000 */
[----:B------:R-:W-:-:S02]  /*7c40*/  FFMA.FTZ R68, R72, R15, -R31 ;  /* 0x0000000f48447223 */ /* 0x000fc4000001081f */
[----:B------:R-:W-:-:S03]  /*7c50*/  FMUL.FTZ R55, R10, R15 ;  /* 0x0000000f0a377220 */ /* 0x000fc60000410000 */
[----:B------:R-:W-:Y:S08]  /*7c60*/  MUFU.EX2 R152, R152 ;  /* 0x0000009800987308 */ /* 0x000ff00000000800 */
[----:B------:R-:W2:Y:S08]  /*7c70*/  MUFU.EX2 R55, R55 ;  /* 0x0000003700377308 */ /* 0x000eb00000000800 */
[----:B------:R-:W-:Y:S01]  /*7c80*/  MUFU.EX2 R78, R78 ;  /* 0x0000004e004e7308 */ /* 0x000fe20000000800 */
[----:B-1----:R-:W-:Y:S01]  /*7c90*/  FMNMX.FTZ R80, R49, R80, !PT ;  /* 0x0000005031507209 */ /* 0x002fe20007810000 */
[-CC-:B------:R-:W-:Y:S01]  /*7ca0*/  FFMA.FTZ R49, R62, R15.reuse, -R31.reuse ;  /* 0x0000000f3e317223 */ /* 0x180fe2000001081f */
[----:B------:R-:W-:-:S03]  /*7cb0*/  FFMA.FTZ R31, R34, R15, -R31 ;  /* 0x0000000f221f7223 */ /* 0x000fc6000001081f */
[----:B------:R-:W1:Y:S02]  /*7cc0*/  SHFL.BFLY PT, R53, R80, 0x1, 0x1f ;  /* 0x0c201f0050357f89 */ /* 0x000e6400000e0000 */
[----:B------:R-:W-:Y:S08]  /*7cd0*/  MUFU.EX2 R74, R74 ;  /* 0x0000004a004a7308 */ /* 0x000ff00000000800 */
[----:B------:R-:W-:Y:S08]  /*7ce0*/  MUFU.EX2 R43, R43 ;  /* 0x0000002b002b7308 */ /* 0x000ff00000000800 */
[----:B------:R-:W-:Y:S01]  /*7cf0*/  MUFU.EX2 R66, R66 ;  /* 0x0000004200427308 */ /* 0x000fe20000000800 */
[----:B-1----:R-:W-:-:S07]  /*7d00*/  FMNMX.FTZ R44, R80, R53, !PT ;  /* 0x00000035502c7209 */ /* 0x002fce0007810000 */
[----:B------:R-:W-:Y:S01]  /*7d10*/  MUFU.EX2 R68, R68 ;  /* 0x0000004400447308 */ /* 0x000fe20000000800 */
[C---:B------:R-:W-:Y:S01]  /*7d20*/  FSETP.NEU.FTZ.AND P4, PT, R44.reuse, -INF , PT ;  /* 0xff8000002c00780b */ /* 0x040fe20003f9d000 */
[----:B------:R-:W-:-:S03]  /*7d30*/  FFMA.FTZ R53, R44, R15, -8 ;  /* 0xc10000002c357423 */ /* 0x000fc6000001000f */
[----:B0-----:R-:W-:-:S03]  /*7d40*/  FSEL R70, R44, RZ, P4 ;  /* 0x000000ff2c467208 */ /* 0x001fc60002000000 */
[----:B------:R-:W-:Y:S01]  /*7d50*/  MUFU.EX2 R47, R47 ;  /* 0x0000002f002f7308 */ /* 0x000fe20000000800 */
[----:B------:R-:W-:Y:S01]  /*7d60*/  FSEL R53, R53, RZ, P4 ;  /* 0x000000ff35357208 */ /* 0x000fe20002000000 */
[----:B------:R-:W-:-:S04]  /*7d70*/  FADD.FTZ R70, -R70, R11 ;  /* 0x0000000b46467221 */ /* 0x000fc80000010100 */
[-CC-:B------:R-:W-:Y:S01]  /*7d80*/  FFMA.FTZ R72, R32, R15.reuse, -R53.reuse ;  /* 0x0000000f20487223 */ /* 0x180fe20000010835 */
[----:B------:R-:W-:-:S01]  /*7d90*/  FFMA.FTZ R57, R192, R15, -R53 ;  /* 0x0000000fc0397223 */ /* 0x000fc20000010835 */
[-C--:B------:R-:W-:Y:S01]  /*7da0*/  FMUL.FTZ R32, R70, R15.reuse ;  /* 0x0000000f46207220 */ /* 0x080fe20000410000 */
        /* <DEDUP_REMOVED lines=8> */
[----:B--2---:R-:W-:Y:S01]  /*7e30*/  FFMA.FTZ R36, R55, R5, R22 ;  /* 0x0000000537247223 */ /* 0x004fe20000010016 */
[----:B------:R-:W-:-:S01]  /*7e40*/  FFMA.FTZ R63, R172, R15, -R53 ;  /* 0x0000000fac3f7223 */ /* 0x000fc20000010835 */
[-CC-:B------:R-:W-:Y:S01]  /*7e50*/  FFMA.FTZ R64, R174, R15.reuse, -R53.reuse ;  /* 0x0000000fae407223 */ /* 0x180fe20000010835 */
[----:B------:R-:W-:-:S01]  /*7e60*/  FFMA.FTZ R26, R26, R15, -R53 ;  /* 0x0000000f1a1a7223 */ /* 0x000fc20000010835 */
[----:B------:R-:W0:Y:S01]  /*7e70*/  MUFU.EX2 R32, R32 ;  /* 0x0000002000207308 */ /* 0x000e220000000800 */
[----:B------:R-:W-:-:S01]  /*7e80*/  FADD.FTZ R36, R21, R36 ;  /* 0x0000002415247221 */ /* 0x000fc20000010000 */
[-CC-:B------:R-:W-:Y:S01]  /*7e90*/  FFMA.FTZ R65, R176, R15.reuse, -R53.reuse ;  /* 0x0000000fb0417223 */ /* 0x180fe20000010835 */
[----:B------:R-:W-:-:S01]  /*7ea0*/  FFMA.FTZ R67, R178, R15, -R53 ;  /* 0x0000000fb2437223 */ /* 0x000fc20000010835 */
[----:B------:R-:W-:Y:S01]  /*7eb0*/  FFMA.FTZ R28, R28, R15, -R53 ;  /* 0x0000000f1c1c7223 */ /* 0x000fe20000010835 */
[----:B------:R-:W-:-:S01]  /*7ec0*/  FADD.FTZ R73, R23, R36 ;  /* 0x0000002417497221 */ /* 0x000fc20000010000 */
        /* <DEDUP_REMOVED lines=19> */
[----:B-1----:R-:W-:-:S07]  /*8000*/  FADD.FTZ R5, R10, R5 ;  /* 0x000000050a057221 */ /* 0x002fce0000010000 */
[----:B------:R-:W1:Y:S01]  /*8010*/  MUFU.EX2 R61, R61 ;  /* 0x0000003d003d7308 */ /* 0x000e620000000800 */
[----:B--2---:R-:W-:-:S07]  /*8020*/  FADD.FTZ R4, R34, R5 ;  /* 0x0000000522047221 */ /* 0x004fce0000010000 */
[----:B------:R-:W2:Y:S01]  /*8030*/  MUFU.EX2 R62, R62 ;  /* 0x0000003e003e7308 */ /* 0x000ea20000000800 */
[----:B0-----:R-:W-:-:S07]  /*8040*/  FADD.FTZ R4, R59, R4 ;  /* 0x000000043b047221 */ /* 0x001fce0000010000 */
[----:B------:R-:W0:Y:S08]  /*8050*/  MUFU.EX2 R63, R63 ;  /* 0x0000003f003f7308 */ /* 0x000e300000000800 */
[----:B------:R3:W-:Y:S08]  /*8060*/  MUFU.EX2 R11, R72 ;  /* 0x00000048000b7308 */ /* 0x0007f00000000800 */
[----:B------:R-:W4:Y:S01]  /*8070*/  MUFU.EX2 R64, R64 ;  /* 0x0000004000407308 */ /* 0x000f220000000800 */
[----:B---3--:R-:W-:-:S01]  /*8080*/  FADD.FTZ R72, R14, R73 ;  /* 0x000000490e487221 */ /* 0x008fc20000010000 */
[----:B-1----:R-:W-:-:S03]  /*8090*/  FADD.FTZ R73, R61, R4 ;  /* 0x000000043d497221 */ /* 0x002fc60000010000 */
[----:B------:R-:W-:Y:S01]  /*80a0*/  FADD.FTZ R5, R25, R72 ;  /* 0x0000004819057221 */ /* 0x000fe20000010000 */
[----:B--2---:R-:W-:-:S01]  /*80b0*/  FADD.FTZ R72, R62, R73 ;  /* 0x000000493e487221 */ /* 0x004fc20000010000 */
[----:B------:R-:W-:Y:S01]  /*80c0*/  FFMA.FTZ R73, R186, R15, -R53 ;  /* 0x0000000fba497223 */ /* 0x000fe20000010835 */
[----:B------:R-:W1:Y:S01]  /*80d0*/  MUFU.EX2 R26, R26 ;  /* 0x0000001a001a7308 */ /* 0x000e620000000800 */
[----:B------:R-:W-:-:S01]  /*80e0*/  FADD.FTZ R4, R40, R5 ;  /* 0x0000000528047221 */ /* 0x000fc20000010000 */
[----:B0-----:R-:W-:Y:S01]  /*80f0*/  FADD.FTZ R77, R63, R72 ;  /* 0x000000483f4d7221 */ /* 0x001fe20000010000 */
[----:B------:R-:W-:-:S02]  /*8100*/  FFMA.FTZ R53, R76, R15, -R53 ;  /* 0x0000000f4c357223 */ /* 0x000fc40000010835 */
[----:B------:R-:W-:-:S03]  /*8110*/  FADD.FTZ R5, R27, R4 ;  /* 0x000000041b057221 */ /* 0x000fc60000010000 */
[----:B------:R-:W0:Y:S01]  /*8120*/  MUFU.EX2 R65, R65 ;  /* 0x0000004100417308 */ /* 0x000e220000000800 */
[----:B------:R-:W-:-:S01]  /*8130*/  FADD.FTZ R4, R184, R5 ;  /* 0x00000005b8047221 */ /* 0x000fc20000010000 */
[----:B----4-:R-:W-:-:S03]  /*8140*/  FADD.FTZ R77, R64, R77 ;  /* 0x0000004d404d7221 */ /* 0x010fc60000010000 */
[----:B------:R-:W-:-:S03]  /*8150*/  FADD.FTZ R5, R29, R4 ;  /* 0x000000041d057221 */ /* 0x000fc60000010000 */
[----:B------:R-:W2:Y:S01]  /*8160*/  MUFU.EX2 R67, R67 ;  /* 0x0000004300437308 */ /* 0x000ea20000000800 */
[----:B-1----:R-:W-:-:S01]  /*8170*/  FADD.FTZ R4, R26, R77 ;  /* 0x0000004d1a047221 */ /* 0x002fc20000010000 */
[----:B------:R-:W-:-:S04]  /*8180*/  FADD.FTZ R72, R162, R5 ;  /* 0x00000005a2487221 */ /* 0x000fc80000010000 */
[----:B------:R-:W-:Y:S02]  /*8190*/  FADD.FTZ R5, R33, R72 ;  /* 0x0000004821057221 */ /* 0x000fe40000010000 */
[----:B------:R-:W1:Y:S01]  /*81a0*/  MUFU.EX2 R28, R28 ;  /* 0x0000001c001c7308 */ /* 0x000e620000000800 */
[----:B0-----:R-:W-:-:S07]  /*81b0*/  FADD.FTZ R4, R65, R4 ;  /* 0x0000000441047221 */ /* 0x001fce0000010000 */
[----:B------:R-:W0:Y:S01]  /*81c0*/  MUFU.EX2 R30, R30 ;  /* 0x0000001e001e7308 */ /* 0x000e220000000800 */
[----:B--2---:R-:W-:-:S01]  /*81d0*/  FADD.FTZ R77, R67, R4 ;  /* 0x00000004434d7221 */ /* 0x004fc20000010000 */
[----:B------:R-:W-:-:S04]  /*81e0*/  FADD.FTZ R4, R154, R5 ;  /* 0x000000059a047221 */ /* 0x000fc80000010000 */
[----:B------:R-:W-:Y:S02]  /*81f0*/  FADD.FTZ R5, R35, R4 ;  /* 0x0000000423057221 */ /* 0x000fe40000010000 */
[----:B------:R-:W2:Y:S01]  /*8200*/  MUFU.EX2 R69, R69 ;  /* 0x0000004500457308 */ /* 0x000ea20000000800 */
[----:B-1----:R-:W-:-:S07]  /*8210*/  FADD.FTZ R77, R28, R77 ;  /* 0x0000004d1c4d7221 */ /* 0x002fce0000010000 */
[----:B------:R-:W1:Y:S01]  /*8220*/  MUFU.EX2 R70, R70 ;  /* 0x0000004600467308 */ /* 0x000e620000000800 */
[----:B0-----:R-:W-:-:S07]  /*8230*/  FADD.FTZ R4, R30, R77 ;  /* 0x0000004d1e047221 */ /* 0x001fce0000010000 */
[----:B------:R-:W0:Y:S01]  /*8240*/  MUFU.EX2 R24, R24 ;  /* 0x0000001800187308 */ /* 0x000e220000000800 */
[----:B--2---:R-:W-:-:S04]  /*8250*/  FADD.FTZ R4, R69, R4 ;  /* 0x0000000445047221 */ /* 0x004fc80000010000 */
[----:B------:R-:W-:-:S03]  /*8260*/  FADD.FTZ R77, R11, R4 ;  /* 0x000000040b4d7221 */ /* 0x000fc60000010000 */
[----:B------:R2:W-:Y:S01]  /*8270*/  MUFU.EX2 R79, R42 ;  /* 0x0000002a004f7308 */ /* 0x0005e20000000800 */
[----:B-1----:R-:W-:-:S07]  /*8280*/  FADD.FTZ R77, R70, R77 ;  /* 0x0000004d464d7221 */ /* 0x002fce0000010000 */
[----:B------:R-:W1:Y:S01]  /*8290*/  MUFU.EX2 R71, R71 ;  /* 0x0000004700477308 */ /* 0x000e620000000800 */
[----:B--2---:R-:W-:-:S04]  /*82a0*/  FADD.FTZ R42, R84, R5 ;  /* 0x00000005542a7221 */ /* 0x004fc80000010000 */
[----:B------:R-:W-:-:S03]  /*82b0*/  FADD.FTZ R5, R37, R42 ;  /* 0x0000002a25057221 */ /* 0x000fc60000010000 */
[----:B------:R-:W2:Y:S01]  /*82c0*/  MUFU.EX2 R38, R38 ;  /* 0x0000002600267308 */ /* 0x000ea20000000800 */
[----:B------:R-:W-:-:S04]  /*82d0*/  FADD.FTZ R4, R152, R5 ;  /* 0x0000000598047221 */ /* 0x000fc80000010000 */
[----:B------:R-:W-:Y:S01]  /*82e0*/  FADD.FTZ R5, R39, R4 ;  /* 0x0000000427057221 */ /* 0x000fe20000010000 */
[----:B0-----:R-:W-:-:S02]  /*82f0*/  FADD.FTZ R4, R24, R77 ;  /* 0x0000004d18047221 */ /* 0x001fc40000010000 */
[----:B------:R-:W0:Y:S01]  /*8300*/  MUFU.EX2 R75, R75 ;  /* 0x0000004b004b7308 */ /* 0x000e220000000800 */
[----:B------:R-:W-:-:S01]  /*8310*/  FADD.FTZ R42, R78, R5 ;  /* 0x000000054e2a7221 */ /* 0x000fc20000010000 */
[----:B-1----:R-:W-:-:S03]  /*8320*/  FADD.FTZ R5, R71, R4 ;  /* 0x0000000447057221 */ /* 0x002fc60000010000 */
[----:B------:R-:W-:-:S03]  /*8330*/  FADD.FTZ R77, R41, R42 ;  /* 0x0000002a294d7221 */ /* 0x000fc60000010000 */
[----:B------:R-:W1:Y:S01]  /*8340*/  MUFU.EX2 R36, R36 ;  /* 0x0000002400247308 */ /* 0x000e620000000800 */
[----:B--2---:R-:W-:-:S01]  /*8350*/  FADD.FTZ R4, R38, R5 ;  /* 0x0000000526047221 */ /* 0x004fc20000010000 */
[----:B------:R-:W-:-:S04]  /*8360*/  FADD.FTZ R42, R74, R77 ;  /* 0x0000004d4a2a7221 */ /* 0x000fc80000010000 */
[----:B------:R-:W-:Y:S02]  /*8370*/  FADD.FTZ R77, R43, R42 ;  /* 0x0000002a2b4d7221 */ /* 0x000fe40000010000 */
[----:B------:R-:W2:Y:S01]  /*8380*/  MUFU.EX2 R73, R73 ;  /* 0x0000004900497308 */ /* 0x000ea20000000800 */
[----:B0-----:R-:W-:-:S01]  /*8390*/  FADD.FTZ R5, R75, R4 ;  /* 0x000000044b057221 */ /* 0x001fc20000010000 */
[----:B------:R-:W-:-:S06]  /*83a0*/  FADD.FTZ R42, R66, R77 ;  /* 0x0000004d422a7221 */ /* 0x000fcc0000010000 */
[----:B------:R-:W0:Y:S01]  /*83b0*/  MUFU.EX2 R158, R158 ;  /* 0x0000009e009e7308 */ /* 0x000e220000000800 */
[----:B-1----:R-:W-:-:S01]  /*83c0*/  FADD.FTZ R4, R36, R5 ;  /* 0x0000000524047221 */ /* 0x002fc20000010000 */
[----:B------:R-:W-:-:S04]  /*83d0*/  FADD.FTZ R5, R45, R42 ;  /* 0x0000002a2d057221 */ /* 0x000fc80000010000 */
[----:B------:R-:W-:Y:S02]  /*83e0*/  FADD.FTZ R42, R68, R5 ;  /* 0x00000005442a7221 */ /* 0x000fe40000010000 */
[----:B------:R-:W1:Y:S01]  /*83f0*/  MUFU.EX2 R153, R156 ;  /* 0x0000009c00997308 */ /* 0x000e620000000800 */
[----:B--2---:R-:W-:-:S01]  /*8400*/  FADD.FTZ R4, R73, R4 ;  /* 0x0000000449047221 */ /* 0x004fc20000010000 */
[----:B------:R-:W-:-:S03]  /*8410*/  FADD.FTZ R5, R47, R42 ;  /* 0x0000002a2f057221 */ /* 0x000fc60000010000 */
[----:B------:R-:W-:-:S03]  /*8420*/  FADD.FTZ R4, R79, R4 ;  /* 0x000000044f047221 */ /* 0x000fc60000010000 */
        /* <DEDUP_REMOVED lines=28> */
[----:B--2---:R-:W-:-:S03]  /*85f0*/  FADD.FTZ R5, R31, R42 ;  /* 0x0000002a1f057221 */ /* 0x004fc60000010000 */
[----:B0-----:R-:W-:Y:S01]  /*8600*/  FADD.FTZ R4, R53, R4 ;  /* 0x0000000435047221 */ /* 0x001fe20000010000 */
[----:B------:R-:W-:Y:S06]  /*8610*/  @!P0 BRA `(.L_x_911) ;  /* 0x0000000000048947 */ /* 0x000fec0003800000 */
[----:B------:R-:W-:Y:S01]  /*8620*/  BPT.TRAP 0x1 ;  /* 0x000000040000795c */ /* 0x000fe20000300000 */
.L_x_911:
[----:B------:R-:W-:Y:S01]  /*8630*/  ULEA UR5, UR5, UR36, 0x3 ;  /* 0x0000002405057291 */ /* 0x000fe2000f8e183f */
[----:B------:R-:W-:Y:S01]  /*8640*/  ISETP.GT.AND P4, PT, R9, R12, PT ;  /* 0x0000000c0900720c */ /* 0x000fe20003f84270 */
[----:B------:R-:W-:Y:S01]  /*8650*/  FMUL.FTZ R88, R88, R55 ;  /* 0x0000003758587220 */ /* 0x000fe20000410000 */
[----:B------:R-:W-:Y:S01]  /*8660*/  F2FP.SATFINITE.E4M3.F32.PACK_AB_MERGE_C R14, R14, R23, RZ ;  /* 0x000000170e0e723e */ /* 0x000fe200048070ff */
[----:B------:R-:W-:Y:S01]  /*8670*/  UIADD3 UR5, UR5, 0x22860, URZ ;  /* 0x0002286005057890 */ /* 0x000fe2000fffe03f */
[----:B------:R-:W-:Y:S01]  /*8680*/  F2FP.SATFINITE.E4M3.F32.PACK_AB_MERGE_C R34, R59, R34, RZ ;  /* 0x000000223b22723e */ /* 0x000fe200048070ff */
[----:B------:R-:W-:Y:S01]  /*8690*/  FMUL.FTZ R89, R89, R55 ;  /* 0x0000003759597220 */ /* 0x000fe20000410000 */
        /* <DEDUP_REMOVED lines=11> */
[----:B------:R-:W-:Y:S01]  /*8750*/  SYNCS.ARRIVE.TRANS64.RED.A1T0 RZ, [UR5], RZ ;  /* 0x000000ffffff79a7 */ /* 0x000fe20008100405 */
[----:B------:R-:W-:Y:S01]  /*8760*/  F2FP.SATFINITE.E4M3.F32.PACK_AB_MERGE_C R41, R74, R41, RZ ;  /* 0x000000294a29723e */ /* 0x000fe200048070ff */
[----:B------:R-:W-:Y:S01]  /*8770*/  UMOV UR5, UR4 ;  /* 0x0000000400057c82 */ /* 0x000fe20008000000 */
        /* <DEDUP_REMOVED lines=14> */
[----:B------:R-:W-:Y:S01]  /*8860*/  F2FP.SATFINITE.E4M3.F32.PACK_AB_MERGE_C R164, R21, R22, R14 ;  /* 0x0000001615a4723e */ /* 0x000fe2000480700e */
[----:B------:R-:W-:Y:S01]  /*8870*/  FMUL.FTZ R113, R113, R55 ;  /* 0x0000003771717220 */ /* 0x000fe20000410000 */
[----:B------:R-:W-:Y:S01]  /*8880*/  F2FP.SATFINITE.E4M3.F32.PACK_AB_MERGE_C R165, R10, R57, R34 ;  /* 0x000000390aa5723e */ /* 0x000fe20004807022 */
        /* <DEDUP_REMOVED lines=64> */
[----:B------:R-:W-:-:S02]  /*8c90*/  VIADD R9, R9, 0xffffffff ;  /* 0xffffffff09097836 */ /* 0x000fc40000000000 */
[----:B------:R-:W-:Y:S02]  /*8ca0*/  IMAD.MOV.U32 R11, RZ, RZ, R44 ;  /* 0x000000ffff0b7224 */ /* 0x000fe400078e002c */
[----:B------:R-:W-:Y:S02]  /*8cb0*/  IMAD.MOV.U32 R10, RZ, RZ, R20 ;  /* 0x000000ffff0a7224 */ /* 0x000fe400078e0014 */
[----:B------:R-:W-:Y:S01]  /*8cc0*/  IMAD.MOV.U32 R14, RZ, RZ, R2 ;  /* 0x000000ffff0e7224 */ /* 0x000fe200078e0002 */
[----:B------:R-:W-:Y:S06]  /*8cd0*/  @P4 BRA `(.L_x_912) ;  /* 0xffffffc8006c4947 */ /* 0x000fec000383ffff */
[----:B------:R-:W-:Y:S02]  /*8ce0*/  IMAD.MOV.U32 R11, RZ, RZ, R44 ;  /* 0x000000ffff0b7224 */ /* 0x000fe400078e002c */
[----:B------:R-:W-:-:S07]  /*8cf0*/  IMAD.MOV.U32 R10, RZ, RZ, R20 ;  /* 0x000000ffff0a7224 */ /* 0x000fce00078e0014 */
.L_x_894:
[----:B------:R-:W0:Y:S01]  /*8d00*/  LDC R12, c[0x0][0x448] ;  /* 0x00011200ff0c7b82 */ /* 0x000e220000000800 */
[----:B------:R-:W-:-:S05]  /*8d10*/  IADD3 R21, -R13, 0x1, RZ ;  /* 0x000000010d157810 */ /* 0x000fca0007ffe1ff */
[----:B------:R-:W-:Y:S02]  /*8d20*/  IMAD R21, R16, UR33, R21 ;  /* 0x0000002110157c24 */ /* 0x000fe4000f8e0215 */
[----:B------:R-:W1:Y:S08]  /*8d30*/  S2UR UR5, SR_CTAID.X ;  /* 0x00000000000579c3 */ /* 0x000e700000002500 */
[----:B------:R-:W2:Y:S01]  /*8d40*/  LDC R23, c[0x0][0x9e4] ;  /* 0x00027900ff177b82 */ /* 0x000ea20000000800 */
[----:B0-----:R-:W-:Y:S01]  /*8d50*/  ISETP.NE.AND P5, PT, R12, 0x1, PT ;  /* 0x000000010c00780c */ /* 0x001fe20003fa5270 */
[----:B-1----:R-:W-:-:S12]  /*8d60*/  ULEA UR5, UR5, 0x7f, 0x7 ;  /* 0x0000007f05057891 */ /* 0x002fd8000f8e383f */
[----:B------:R-:W0:Y:S01]  /*8d70*/  @P5 LDC R12, c[0x0][0x44c] ;  /* 0x00011300ff0c5b82 */ /* 0x000e220000000800 */
[----:B--2---:R-:W-:-:S07]  /*8d80*/  ISETP.GE.AND P6, PT, R23, 0x1, PT ;  /* 0x000000011700780c */ /* 0x004fce0003fc6270 */
[----:B------:R-:W1:Y:S01]  /*8d90*/  @P5 LDC R14, c[0x0][0x450] ;  /* 0x00011400ff0e5b82 */ /* 0x000e620000000800 */
[----:B0-----:R-:W-:-:S04]  /*8da0*/  @P5 IMAD.HI.U32 R13, R12, UR5, RZ ;  /* 0x000000050c0d5c27 */ /* 0x001fc8000f8e00ff */
[----:B------:R-:W-:Y:S01]  /*8db0*/  IMAD.U32 R12, RZ, RZ, UR5 ;  /* 0x00000005ff0c7e24 */ /* 0x000fe2000f8e00ff */
[----:B------:R-:W-:Y:S01]  /*8dc0*/  ULDC UR5, c[0x0][0x9dc] ;  /* 0x0002770000057ab9 */ /* 0x000fe20000000800 */
        /* <DEDUP_REMOVED lines=13> */
.L_x_914:
[----:B------:R-:W-:-:S13]  /*8ea0*/  ISETP.NE.AND P2, PT, R23, 0x1, PT ;  /* 0x000000011700780c */ /* 0x000fda0003f45270 */
[----:B------:R-:W0:Y:S02]  /*8eb0*/  @P2 LDC.64 R20, c[0x0][0x9e8] ;  /* 0x00027a00ff142b82 */ /* 0x000e240000000a00 */
[----:B0-----:R-:W-:-:S05]  /*8ec0*/  @P2 IMAD.HI.U32 R14, R12, R20, RZ ;  /* 0x000000140c0e2227 */ /* 0x001fca00078e00ff */
[----:B------:R-:W-:-:S07]  /*8ed0*/  @P2 SHF.R.U32.HI R12, RZ, R21, R14 ;  /* 0x00000015ff0c2219 */ /* 0x000fce000001160e */
.L_x_915:
[----:B------:R-:W-:-:S05]  /*8ee0*/  IMAD R12, R12, R23, RZ ;  /* 0x000000170c0c7224 */ /* 0x000fca00078e02ff */
[----:B------:R-:W-:-:S07]  /*8ef0*/  VIMNMX R13, R13, R12, !PT ;  /* 0x0000000c0d0d7248 */ /* 0x000fce0007fe0100 */
.L_x_913:
[----:B------:R-:W-:-:S05]  /*8f00*/  VIADD R13, R13, 0x7f ;  /* 0x0000007f0d0d7836 */ /* 0x000fca0000000000 */
[----:B------:R-:W-:-:S04]  /*8f10*/  SHF.R.S32.HI R12, RZ, 0x1f, R13 ;  /* 0x0000001fff0c7819 */ /* 0x000fc8000001140d */
[----:B------:R-:W-:-:S04]  /*8f20*/  LEA.HI R12, R12, R13, RZ, 0x7 ;  /* 0x0000000d0c0c7211 */ /* 0x000fc800078f38ff */
[----:B------:R-:W-:-:S04]  /*8f30*/  SHF.R.S32.HI R13, RZ, 0x7, R12 ;  /* 0x00000007ff0d7819 */ /* 0x000fc8000001140c */
[----:B------:R-:W-:-:S04]  /*8f40*/  VIMNMX R12, R18, R13, !PT ;  /* 0x0000000d120c7248 */ /* 0x000fc80007fe0100 */
[----:B------:R-:W-:-:S13]  /*8f50*/  ISETP.GE.AND P2, PT, R9, R12, PT ;  /* 0x0000000c0900720c */ /* 0x000fda0003f46270 */
[----:B------:R-:W-:Y:S05]  /*8f60*/  @!P2 BRA `(.L_x_916) ;  /* 0x000000240090a947 */ /* 0x000fea0003800000 */
[----:B------:R-:W-:Y:S02]  /*8f70*/  IMAD.MOV.U32 R21, RZ, RZ, R11 ;  /* 0x000000ffff157224 */ /* 0x000fe400078e000b */
[----:B------:R-:W-:Y:S02]  /*8f80*/  IMAD.MOV.U32 R13, RZ, RZ, R10 ;  /* 0x000000ffff0d7224 */ /* 0x000fe400078e000a */
[----:B------:R-:W-:-:S07]  /*8f90*/  IMAD.MOV.U32 R14, RZ, RZ, R2 ;  /* 0x000000ffff0e7224 */ /* 0x000fce00078e0002 */
.L_x_926:
[----:B------:R-:W-:Y:S01]  /*8fa0*/  ISETP.NE.AND P2, PT, RZ, UR37, PT ;  /* 0x00000025ff007c0c */ /* 0x000fe2000bf45270 */
[----:B------:R-:W-:-:S04]  /*8fb0*/  UISETP.NE.AND UP0, UPT, UR4, 0x1, UPT ;  /* 0x000000010400788c */ /* 0x000fc8000bf05270 */
[----:B------:R-:W-:-:S06]  /*8fc0*/  USEL UR5, URZ, 0x1, UP0 ;  /* 0x000000013f057887 */ /* 0x000fcc0008000000 */
[----:B------:R-:W-:Y:S02]  /*8fd0*/  LOP3.LUT R2, R14, UR5, RZ, 0x3c, !PT ;  /* 0x000000050e027c12 */ /* 0x000fe4000f8e3cff */
[----:B------:R-:W-:Y:S05]  /*8fe0*/  @P2 BRA `(.L_x_917) ;  /* 0x0000000000342947 */ /* 0x000fea0003800000 */
[----:B------:R-:W-:Y:S05]  /*8ff0*/  @!P0 BRA `(.L_x_918) ;  /* 0x0000000000048947 */ /* 0x000fea0003800000 */
[----:B------:R-:W-:Y:S01]  /*9000*/  BPT.TRAP 0x1 ;  /* 0x000000040000795c */ /* 0x000fe20000300000 */
.L_x_918:
        /* <DEDUP_REMOVED lines=8> */
.L_x_919:
[----:B-1----:R-:W-:Y:S05]  /*9090*/  @P3 BRA `(.L_x_917) ;  /* 0x0000000000083947 */ /* 0x002fea0003800000 */
[----:B------:R-:W1:Y:S02]  /*90a0*/  SYNCS.PHASECHK.TRANS64.TRYWAIT P3, [UR5+0x22830], R10 ;  /* 0x0228300aff0075a7 */ /* 0x000e640008060145 */
[----:B-1----:R-:W-:Y:S05]  /*90b0*/  @!P3 BRA `(.L_x_920) ;  /* 0x000000c4008cb947 */ /* 0x002fea0003800000 */
.L_x_917:
[----:B01----:R-:W-:Y:S01]  /*90c0*/  VIADD R10, R19, 0x8 ;  /* 0x00000008130a7836 */ /* 0x003fe20000000000 */
[----:B------:R-:W-:Y:S01]  /*90d0*/  UIADD3 UR5, UR4, 0x1, URZ ;  /* 0x0000000104057890 */ /* 0x000fe2000fffe03f */
[----:B------:R-:W-:Y:S01]  /*90e0*/  R2UR UR28, R6 ;  /* 0x00000000061c72ca */ /* 0x000fe200000e0000 */
[----:B------:R-:W-:Y:S01]  /*90f0*/  UMOV UR31, 0x80000020 ;  /* 0x80000020001f7882 */ /* 0x000fe20000000000 */
[----:B------:R-:W-:Y:S01]  /*9100*/  R2UR UR29, R7 ;  /* 0x00000000071d72ca */ /* 0x000fe200000e0000 */
[----:B------:R0:W-:Y:S01]  /*9110*/  BAR.SYNC.DEFER_BLOCKING R10, 0x100 ;  /* 0x0004000a0000751d */ /* 0x0001e20000010000 */
[----:B------:R-:W-:-:S04]  /*9120*/  UISETP.NE.AND UP0, UPT, UR5, 0x2, UPT ;  /* 0x000000020500788c */ /* 0x000fc8000bf05270 */
[----:B------:R-:W-:Y:S01]  /*9130*/  USEL UR5, UR5, URZ, UP0 ;  /* 0x0000003f05057287 */ /* 0x000fe20008000000 */
[----:B------:R-:W-:Y:S01]  /*9140*/  UMOV UR11, 0x80000020 ;  /* 0x80000020000b7882 */ /* 0x000fe20000000000 */
[----:B------:R-:W-:Y:S02]  /*9150*/  UMOV UR15, 0x80000020 ;  /* 0x80000020000f7882 */ /* 0x000fe40000000000 */
[----:B------:R-:W-:Y:S01]  /*9160*/  UIMAD UR30, UR5, 0x600, UR6 ;  /* 0x00000600051e78a4 */ /* 0x000fe2000f8e0206 */
[----:B------:R-:W-:Y:S01]  /*9170*/  UMOV UR19, 0x80000020 ;  /* 0x8000002000137882 */ /* 0x000fe20000000000 */
[----:B------:R-:W-:Y:S02]  /*9180*/  UMOV UR23, 0x80000020 ;  /* 0x8000002000177882 */ /* 0x000fe40000000000 */
[----:B------:R-:W-:Y:S02]  /*9190*/  UIADD3 UR10, UR30, 0x2, URZ ;  /* 0x000000021e0a7890 */ /* 0x000fe4000fffe03f */
[----:B------:R-:W-:-:S02]  /*91a0*/  UIADD3 UR14, UR30, 0x200, URZ ;  /* 0x000002001e0e7890 */ /* 0x000fc4000fffe03f */
[----:B------:R-:W-:Y:S02]  /*91b0*/  UIADD3 UR18, UR30, 0x202, URZ ;  /* 0x000002021e127890 */ /* 0x000fe4000fffe03f */
[----:B------:R-:W-:Y:S02]  /*91c0*/  UIADD3 UR22, UR30, 0x400, URZ ;  /* 0x000004001e167890 */ /* 0x000fe4000fffe03f */
        /* <DEDUP_REMOVED lines=23> */
.L_x_922:
[----:B------:R-:W-:Y:S01]  /*9340*/  ULEA UR10, UR4, UR36, 0x3 ;  /* 0x00000024040a7291 */ /* 0x000fe2000f8e183f */
[----:B------:R-:W-:-:S08]  /*9350*/  SHF.L.U32 R10, R14, 0x1f, RZ ;  /* 0x0000001f0e0a7819 */ /* 0x000fd000000006ff */
[----:B------:R0:W1:Y:S01]  /*9360*/  SYNCS.PHASECHK.TRANS64.TRYWAIT P2, [UR10+0x22850], R10 ;  /* 0x0228500aff0075a7 */ /* 0x000062000804014a */
[----:B------:R-:W-:Y:S05]  /*9370*/  @!P0 BRA `(.L_x_923) ;  /* 0x0000000000048947 */ /* 0x000fea0003800000 */
[----:B------:R-:W-:Y:S01]  /*9380*/  BPT.TRAP 0x1 ;  /* 0x000000040000795c */ /* 0x000fe20000300000 */
.L_x_923:
[----:B-1----:R-:W-:Y:S05]  /*9390*/  @P2 BRA `(.L_x_921) ;  /* 0x0000000000082947 */ /* 0x002fea0003800000 */
[----:B------:R-:W1:Y:S02]  /*93a0*/  SYNCS.PHASECHK.TRANS64.TRYWAIT P2, [UR10+0x22850], R10 ;  /* 0x0228500aff0075a7 */ /* 0x000e64000804014a */
[----:B-1----:R-:W-:Y:S05]  /*93b0*/  @!P2 BRA `(.L_x_924) ;  /* 0x000000c000e4a947 */ /* 0x002fea0003800000 */
.L_x_921:
[----:B------:R-:W-:Y:S01]  /*93c0*/  UIADD3 UR10, UR36, 0x400, URZ ;  /* 0x00000400240a7890 */ /* 0x000fe2000fffe03f */
[----:B------:R-:W-:Y:S01]  /*93d0*/  WARPGROUP.ARRIVE ;  /* 0x00000000000079c5 */ /* 0x000fe20000000000 */
[----:B------:R-:W-:Y:S01]  /*93e0*/  UMOV UR11, 0x40000040 ;  /* 0x40000040000b7882 */ /* 0x000fe20000000000 */
[C---:B------:R-:W-:Y:S01]  /*93f0*/  FMUL.FTZ R168, R0.reuse, R24 ;  /* 0x0000001800a87220 */ /* 0x040fe20000410000 */
[----:B------:R-:W-:Y:S01]  /*9400*/  USHF.R.U32.HI UR10, URZ, 0x4, UR10 ;  /* 0x000000043f0a7899 */ /* 0x000fe2000801160a */
[C---:B------:R-:W-:Y:S01]  /*9410*/  FMUL.FTZ R14, R0.reuse, R26 ;  /* 0x0000001a000e7220 */ /* 0x040fe20000410000 */
[C---:B------:R-:W-:Y:S01]  /*9420*/  FMUL.FTZ R170, R0.reuse, R25 ;  /* 0x0000001900aa7220 */ /* 0x040fe20000410000 */
[C---:B------:R-:W-:Y:S01]  /*9430*/  FMUL.FTZ R20, R0.reuse, R27 ;  /* 0x0000001b00147220 */ /* 0x040fe20000410000 */
[----:B------:R-:W-:Y:S01]  /*9440*/  ULOP3.LUT UR10, UR10, 0x3fff, URZ, 0xc0, !UPT ;  /* 0x00003fff0a0a7892 */ /* 0x000fe2000f8ec03f */
[----:B------:R-:W1:Y:S01]  /*9450*/  MUFU.TANH R168, R168 ;  /* 0x000000a800a87308 */ /* 0x000e620000002400 */
[C---:B------:R-:W-:Y:S01]  /*9460*/  FMUL.FTZ R172, R0.reuse, R28 ;  /* 0x0000001c00ac7220 */ /* 0x040fe20000410000 */
[C---:B------:R-:W-:Y:S01]  /*9470*/  FMUL.FTZ R22, R0.reuse, R30 ;  /* 0x0000001e00167220 */ /* 0x040fe20000410000 */
[----:B------:R-:W-:Y:S01]  /*9480*/  ULOP3.LUT UR10, UR10, 0x10000, URZ, 0xfc, !UPT ;  /* 0x000100000a0a7892 */ /* 0x000fe2000f8efc3f */
[C---:B------:R-:W-:Y:S01]  /*9490*/  FMUL.FTZ R174, R0.reuse, R29 ;  /* 0x0000001d00ae7220 */ /* 0x040fe20000410000 */
[----:B------:R-:W-:Y:S01]  /*94a0*/  UMOV UR15, 0x40000040 ;  /* 0x40000040000f7882 */ /* 0x000fe20000000000 */
[C---:B------:R-:W-:Y:S01]  /*94b0*/  FMUL.FTZ R24, R0.reuse, R31 ;  /* 0x0000001f00187220 */ /* 0x040fe20000410000 */
[----:B------:R-:W-:Y:S01]  /*94c0*/  ULEA UR10, UR4, UR10, 0xa ;  /* 0x0000000a040a7291 */ /* 0x000fe2000f8e503f */
[----:B------:R-:W2:Y:S01]  /*94d0*/  MUFU.TANH R14, R14 ;  /* 0x0000000e000e7308 */ /* 0x000ea20000002400 */
[C---:B------:R-:W-:Y:S01]  /*94e0*/  FMUL.FTZ R176, R0.reuse, R32 ;  /* 0x0000002000b07220 */ /* 0x040fe20000410000 */
[C---:B------:R-:W-:Y:S01]  /*94f0*/  FMUL.FTZ R26, R0.reuse, R34 ;  /* 0x00000022001a7220 */ /* 0x040fe20000410000 */
[----:B------:R-:W-:Y:S01]  /*9500*/  UIADD3 UR14, UR10, 0x2, URZ ;  /* 0x000000020a0e7890 */ /* 0x000fe2000fffe03f */
[C---:B------:R-:W-:Y:S01]  /*9510*/  FMUL.FTZ R178, R0.reuse, R33 ;  /* 0x0000002100b27220 */ /* 0x040fe20000410000 */
[C---:B------:R-:W-:Y:S01]  /*9520*/  FMUL.FTZ R28, R0.reuse, R35 ;  /* 0x00000023001c7220 */ /* 0x040fe20000410000 */
[C---:B------:R-:W-:Y:S01]  /*9530*/  FMUL.FTZ R180, R0.reuse, R36 ;  /* 0x0000002400b47220 */ /* 0x040fe20000410000 */
[----:B------:R-:W-:Y:S01]  /*9540*/  FMUL.FTZ R30, R0, R38 ;  /* 0x00000026001e7220 */ /* 0x000fe20000410000 */
[----:B------:R-:W-:Y:S01]  /*9550*/  QGMMA.64x128x32.F32.E4M3.E4M3 R88, R164, gdesc[UR8], R88, gsb0 ;  /* 0x01e00008a4587df3 */ /* 0x000fe20008000858 */
[----:B------:R-:W3:Y:S01]  /*9560*/  MUFU.TANH R170, R170 ;  /* 0x000000aa00aa7308 */ /* 0x000ee20000002400 */
        /* <DEDUP_REMOVED lines=16> */
[----:B---3--:R-:W-:Y:S01]  /*9670*/  FMNMX.FTZ R11, R170, R11, !PT ;  /* 0x0000000baa0b7209 */ /* 0x008fe20007810000 */
[C---:B------:R-:W-:Y:S01]  /*9680*/  FMUL.FTZ R194, R0.reuse, R49 ;  /* 0x0000003100c27220 */ /* 0x040fe20000410000 */
[C---:B------:R-:W-:Y:S01]  /*9690*/  FMUL.FTZ R44, R0.reuse, R51 ;  /* 0x00000033002c7220 */ /* 0x040fe20000410000 */
[C---:B------:R-:W-:Y:S01]  /*96a0*/  FMUL.FTZ R196, R0.reuse, R52 ;  /* 0x0000003400c47220 */ /* 0x040fe20000410000 */
[C---:B------:R-:W-:Y:S01]  /*96b0*/  FMUL.FTZ R46, R0.reuse, R54 ;  /* 0x00000036002e7220 */ /* 0x040fe20000410000 */
[C---:B------:R-:W-:Y:S01]  /*96c0*/  FMUL.FTZ R198, R0.reuse, R53 ;  /* 0x0000003500c67220 */ /* 0x040fe20000410000 */
[----:B------:R-:W-:Y:S01]  /*96d0*/  FMUL.FTZ R48, R0, R55 ;  /* 0x0000003700307220 */ /* 0x000fe20000410000 */
        /* <DEDUP_REMOVED lines=43> */
[----:B------:R-:W-:Y:S01]  /*9990*/  FMUL.FTZ R84, R0, R87 ;  /* 0x0000005700547220 */ /* 0x000fe20000410000 */
[----:B------:R-:W-:-:S04]  /*99a0*/  UMOV UR11, 0x40000040 ;  /* 0x40000040000b7882 */ /* 0x000fc80000000000 */
[----:B------:R-:W3:Y:S01]  /*99b0*/  MUFU.TANH R28, R28 ;  /* 0x0000001c001c7308 */ /* 0x000ee20000002400 */
[----:B-1----:R-:W-:-:S07]  /*99c0*/  FMNMX.FTZ R15, R26, R15, !PT ;  /* 0x0000000f1a0f7209 */ /* 0x002fce0007810000 */
[----:B------:R-:W1:Y:S01]  /*99d0*/  MUFU.TANH R180, R180 ;  /* 0x000000b400b47308 */ /* 0x000e620000002400 */
[----:B--2---:R-:W-:-:S07]  /*99e0*/  FMNMX.FTZ R11, R178, R11, !PT ;  /* 0x0000000bb20b7209 */ /* 0x004fce0007810000 */
[----:B------:R-:W2:Y:S01]  /*99f0*/  MUFU.TANH R30, R30 ;  /* 0x0000001e001e7308 */ /* 0x000ea20000002400 */
[----:B---3--:R-:W-:-:S07]  /*9a00*/  FMNMX.FTZ R15, R28, R15, !PT ;  /* 0x0000000f1c0f7209 */ /* 0x008fce0007810000 */
        /* <DEDUP_REMOVED lines=11> */
[----:B---3--:R-:W-:Y:S01]  /*9ac0*/  FMNMX.FTZ R15, R34, R15, !PT ;  /* 0x0000000f220f7209 */ /* 0x008fe20007810000 */
[----:B------:R-:W-:Y:S02]  /*9ad0*/  WARPGROUP.DEPBAR.LE gsb0, 0x0 ;  /* 0x00008000000079c5 */ /* 0x000fe40000010000 */
[----:B------:R-:W-:-:S04]  /*9ae0*/  WARPGROUP.ARRIVE ;  /* 0x00000000000079c5 */ /* 0x000fc80000000000 */
[----:B------:R-:W3:Y:S01]  /*9af0*/  MUFU.TANH R188, R188 ;  /* 0x000000bc00bc7308 */ /* 0x000ee20000002400 */
[----:B-1----:R-:W-:Y:S01]  /*9b00*/  FMNMX.FTZ R11, R186, R11, !PT ;  /* 0x0000000bba0b7209 */ /* 0x002fe20007810000 */
[----:B------:R-:W-:Y:S01]  /*9b10*/  QGMMA.64x128x32.F32.E4M3.E4M3 R88, R160, gdesc[UR12], R88, gsb0 ;  /* 0x01e0000ca0587df3 */ /* 0x000fe20008000858 */
[----:B------:R-:W-:-:S05]  /*9b20*/  UIADD3 UR14, UR10, 0x4, URZ ;  /* 0x000000040a0e7890 */ /* 0x000fca000fffe03f */
[----:B------:R-:W1:Y:S01]  /*9b30*/  MUFU.TANH R38, R38 ;  /* 0x0000002600267308 */ /* 0x000e620000002400 */
[----:B--2---:R-:W-:Y:S01]  /*9b40*/  FMNMX.FTZ R15, R36, R15, !PT ;  /* 0x0000000f240f7209 */ /* 0x004fe20007810000 */
[----:B------:R-:W-:Y:S01]  /*9b50*/  UMOV UR15, 0x40000040 ;  /* 0x40000040000f7882 */ /* 0x000fe20000000000 */
[----:B------:R-:W-:-:S05]  /*9b60*/  UIADD3 UR10, UR10, 0x6, URZ ;  /* 0x000000060a0a7890 */ /* 0x000fca000fffe03f */
        /* <DEDUP_REMOVED lines=33> */
[----:B-1----:R-:W-:Y:S01]  /*9d80*/  FMNMX.FTZ R11, R204, R11, !PT ;  /* 0x0000000bcc0b7209 */ /* 0x002fe20007810000 */
[----:B------:R-:W-:Y:S02]  /*9d90*/  WARPGROUP.DEPBAR.LE gsb0, 0x0 ;  /* 0x00008000000079c5 */ /* 0x000fe40000010000 */
[----:B------:R-:W-:-:S04]  /*9da0*/  WARPGROUP.ARRIVE ;  /* 0x00000000000079c5 */ /* 0x000fc80000000000 */
[----:B------:R-:W1:Y:S01]  /*9db0*/  MUFU.TANH R56, R56 ;  /* 0x0000003800387308 */ /* 0x000e620000002400 */
[----:B--2---:R-:W-:Y:S01]  /*9dc0*/  FMNMX.FTZ R15, R54, R15, !PT ;  /* 0x0000000f360f7209 */ /* 0x004fe20007810000 */
[----:B------:R-:W-:Y:S06]  /*9dd0*/  QGMMA.64x128x32.F32.E4M3.E4M3 R88, R156, gdesc[UR12], R88, gsb0 ;  /* 0x01e0000c9c587df3 */ /* 0x000fec0008000858 */
        /* <DEDUP_REMOVED lines=35> */
[----:B--2---:R-:W-:Y:S01]  /*a010*/  FMNMX.FTZ R15, R74, R15, !PT ;  /* 0x0000000f4a0f7209 */ /* 0x004fe20007810000 */
[----:B------:R-:W-:Y:S02]  /*a020*/  WARPGROUP.DEPBAR.LE gsb0, 0x0 ;  /* 0x00008000000079c5 */ /* 0x000fe40000010000 */
[----:B------:R-:W-:-:S04]  /*a030*/  WARPGROUP.ARRIVE ;  /* 0x00000000000079c5 */ /* 0x000fc80000000000 */
[----:B------:R-:W2:Y:S01]  /*a040*/  MUFU.TANH R222, R222 ;  /* 0x000000de00de7308 */ /* 0x000ea20000002400 */
[----:B---3--:R-:W-:Y:S01]  /*a050*/  FMNMX.FTZ R11, R220, R11, !PT ;  /* 0x0000000bdc0b7209 */ /* 0x008fe20007810000 */
[----:B------:R-:W-:Y:S06]  /*a060*/  QGMMA.64x128x32.F32.E4M3.E4M3 R88, R152, gdesc[UR8], R88, gsb0 ;  /* 0x01e0000898587df3 */ /* 0x000fec0008000858 */
        /* <DEDUP_REMOVED lines=9> */
[----:B--2---:R-:W-:Y:S02]  /*a100*/  FMNMX.FTZ R15, R82, R15, !PT ;  /* 0x0000000f520f7209 */ /* 0x004fe40007810000 */
[----:B---3--:R-:W-:-:S05]  /*a110*/  FMNMX.FTZ R23, R226, R11, !PT ;  /* 0x0000000be2177209 */ /* 0x008fca0007810000 */
[----:B0-----:R-:W0:Y:S01]  /*a120*/  SHFL.BFLY PT, R10, R23, 0x2, 0x1f ;  /* 0x0c401f00170a7f89 */ /* 0x001e2200000e0000 */
[----:B-1----:R-:W-:Y:S02]  /*a130*/  FMNMX.FTZ R25, R84, R15, !PT ;  /* 0x0000000f54197209 */ /* 0x002fe40007810000 */
[----:B------:R-:W1:Y:S03]  /*a140*/  LDC R15, c[0x0][0x988] ;  /* 0x00026200ff0f7b82 */ /* 0x000e660000000800 */
[----:B------:R-:W2:Y:S01]  /*a150*/  SHFL.BFLY PT, R86, R25, 0x2, 0x1f ;  /* 0x0c401f0019567f89 */ /* 0x000ea200000e0000 */
[----:B0-----:R-:W-:-:S05]  /*a160*/  FMNMX.FTZ R27, R23, R10, !PT ;  /* 0x0000000a171b7209 */ /* 0x001fca0007810000 */
[----:B------:R-:W0:Y:S01]  /*a170*/  SHFL.BFLY PT, R10, R27, 0x1, 0x1f ;  /* 0x0c201f001b0a7f89 */ /* 0x000e2200000e0000 */
[----:B--2---:R-:W-:-:S05]  /*a180*/  FMNMX.FTZ R86, R25, R86, !PT ;  /* 0x0000005619567209 */ /* 0x004fca0007810000 */
[----:B------:R-:W2:Y:S01]  /*a190*/  SHFL.BFLY PT, R11, R86, 0x1, 0x1f ;  /* 0x0c201f00560b7f89 */ /* 0x000ea200000e0000 */
[----:B0-----:R-:W-:-:S05]  /*a1a0*/  FMNMX.FTZ R10, R27, R10, !PT ;  /* 0x0000000a1b0a7209 */ /* 0x001fca0007810000 */
[C---:B-1----:R-:W-:Y:S01]  /*a1b0*/  FFMA.FTZ R53, R10.reuse, R15, -8 ;  /* 0xc10000000a357423 */ /* 0x042fe2000001000f */
[----:B------:R-:W-:-:S01]  /*a1c0*/  FADD.FTZ R228, -R10, R13 ;  /* 0x0000000d0ae47221 */ /* 0x000fc20000010100 */
[----:B--2---:R-:W-:Y:S02]  /*a1d0*/  FMNMX.FTZ R11, R86, R11, !PT ;  /* 0x0000000b560b7209 */ /* 0x004fe40007810000 */
[----:B------:R-:W-:-:S01]  /*a1e0*/  FFMA.FTZ R164, R170, R15, -R53 ;  /* 0x0000000faaa47223 */ /* 0x000fc20000010835 */
[-CC-:B------:R-:W-:Y:S01]  /*a1f0*/  FFMA.FTZ R23, R172, R15.reuse, -R53.reuse ;  /* 0x0000000fac177223 */ /* 0x180fe20000010835 */
[----:B------:R-:W-:-:S01]  /*a200*/  FFMA.FTZ R166, R174, R15, -R53 ;  /* 0x0000000faea67223 */ /* 0x000fc20000010835 */
[----:B------:R-:W-:Y:S01]  /*a210*/  FFMA.FTZ R25, R176, R15, -R53 ;  /* 0x0000000fb0197223 */ /* 0x000fe20000010835 */
[----:B------:R-:W-:-:S01]  /*a220*/  FADD.FTZ R230, -R11, R21 ;  /* 0x000000150be67221 */ /* 0x000fc20000010100 */
        /* <DEDUP_REMOVED lines=30> */
[-C--:B------:R-:W-:Y:S01]  /*a410*/  FMUL.FTZ R228, R228, R15.reuse ;  /* 0x0000000fe4e47220 */ /* 0x080fe20000410000 */
        /* <DEDUP_REMOVED lines=28> */
[----:B------:R-:W-:-:S02]  /*a5e0*/  WARPGROUP.DEPBAR.LE gsb0, 0x0 ;  /* 0x00008000000079c5 */ /* 0x000fc40000010000 */
[----:B------:R-:W-:-:S01]  /*a5f0*/  FFMA.FTZ R68, R68, R15, -R53 ;  /* 0x0000000f44447223 */ /* 0x000fc20000010835 */
[-CC-:B------:R-:W-:Y:S01]  /*a600*/  FFMA.FTZ R70, R70, R15.reuse, -R53.reuse ;  /* 0x0000000f46467223 */ /* 0x180fe20000010835 */
[----:B------:R-:W0:Y:S01]  /*a610*/  MUFU.EX2 R164, R164 ;  /* 0x000000a400a47308 */ /* 0x000e220000000800 */
[----:B------:R-:W-:-:S01]  /*a620*/  FFMA.FTZ R74, R74, R15, -R53 ;  /* 0x0000000f4a4a7223 */ /* 0x000fc20000010835 */
[----:B------:R-:W-:Y:S02]  /*a630*/  IMAD.U32 R44, RZ, RZ, UR5 ;  /* 0x00000005ff2c7e24 */ /* 0x000fe4000f8e00ff */
[----:B------:R-:W-:-:S01]  /*a640*/  FFMA.FTZ R78, R78, R15, -R53 ;  /* 0x0000000f4e4e7223 */ /* 0x000fc20000010835 */
[----:B------:R-:W-:Y:S01]  /*a650*/  IADD3 R42, -R19, 0xb, RZ ;  /* 0x0000000b132a7810 */ /* 0x000fe20007ffe1ff */
[----:B------:R-:W-:-:S01]  /*a660*/  FFMA.FTZ R80, R80, R15, -R53 ;  /* 0x0000000f50507223 */ /* 0x000fc20000010835 */
[----:B------:R-:W-:Y:S01]  /*a670*/  FFMA.FTZ R82, R82, R15, -R53 ;  /* 0x0000000f52527223 */ /* 0x000fe20000010835 */
[----:B------:R-:W-:Y:S01]  /*a680*/  @!P1 LEA R44, R44, UR36, 0x3 ;  /* 0x000000242c2c9c11 */ /* 0x000fe2000f8e18ff */
[----:B------:R-:W2:Y:S01]  /*a690*/  MUFU.EX2 R55, R55 ;  /* 0x0000003700377308 */ /* 0x000ea20000000800 */
[----:B-1----:R-:W-:-:S07]  /*a6a0*/  FFMA.FTZ R4, R13, R4, R14 ;  /* 0x000000040d047223 */ /* 0x002fce000001000e */
        /* <DEDUP_REMOVED lines=97> */
[----:B------:R0:W-:Y:S06]  /*acc0*/  BAR.ARV R42, 0x100 ;  /* 0x0004002a0000751d */ /* 0x0001ec0000002000 */
[----:B------:R-:W2:Y:S01]  /*acd0*/  MUFU.EX2 R81, R68 ;  /* 0x0000004400517308 */ /* 0x000ea20000000800 */
[----:B-1----:R-:W-:-:S01]  /*ace0*/  FADD.FTZ R40, R153, R4 ;  /* 0x0000000499287221 */ /* 0x002fc20000010000 */
[----:B------:R-:W-:-:S05]  /*acf0*/  @!P1 VIADD R4, R44, 0x22840 ;  /* 0x000228402c049836 */ /* 0x000fca0000000000 */
[----:B------:R-:W-:Y:S01]  /*ad00*/  @!P1 PRMT R4, RZ, 0x654, R4 ;  /* 0x00000654ff049816 */ /* 0x000fe20000000004 */
[----:B------:R-:W1:Y:S01]  /*ad10*/  MUFU.EX2 R47, R47 ;  /* 0x0000002f002f7308 */ /* 0x000e620000000800 */
[----:B0-----:R-:W-:-:S02]  /*ad20*/  FADD.FTZ R42, R72, R5 ;  /* 0x00000005482a7221 */ /* 0x001fc40000010000 */
[----:B------:R0:W-:Y:S05]  /*ad30*/  @!P1 SYNCS.ARRIVE.TRANS64.RED.A1T0 RZ, [R4+URZ], RZ ;  /* 0x000000ff04ff99a7 */ /* 0x0001ea000810043f */
[----:B------:R-:W3:Y:S01]  /*ad40*/  MUFU.EX2 R83, R70 ;  /* 0x0000004600537308 */ /* 0x000ee20000000800 */
[----:B--2---:R-:W-:-:S07]  /*ad50*/  FADD.FTZ R40, R81, R40 ;  /* 0x0000002851287221 */ /* 0x004fce0000010000 */
[----:B------:R-:W0:Y:S01]  /*ad60*/  MUFU.EX2 R76, R76 ;  /* 0x0000004c004c7308 */ /* 0x000e220000000800 */
[----:B-1----:R-:W-:-:S07]  /*ad70*/  FADD.FTZ R5, R47, R42 ;  /* 0x0000002a2f057221 */ /* 0x002fce0000010000 */
[----:B------:R-:W1:Y:S01]  /*ad80*/  MUFU.EX2 R74, R74 ;  /* 0x0000004a004a7308 */ /* 0x000e620000000800 */
[----:B---3--:R-:W-:-:S07]  /*ad90*/  FADD.FTZ R40, R83, R40 ;  /* 0x0000002853287221 */ /* 0x008fce0000010000 */
        /* <DEDUP_REMOVED lines=20> */
.L_x_925:
        /* <DEDUP_REMOVED lines=11> */
[----:B------:R-:W-:Y:S01]  /*af90*/  F2FP.SATFINITE.E4M3.F32.PACK_AB_MERGE_C R35, R176, R33, R35 ;  /* 0x00000021b023723e */ /* 0x000fe20004807023 */
[----:B------:R-:W-:Y:S01]  /*afa0*/  FMUL.FTZ R95, R95, R13 ;  /* 0x0000000d5f5f7220 */ /* 0x000fe20000410000 */
[----:B------:R-:W-:Y:S01]  /*afb0*/  F2FP.SATFINITE.E4M3.F32.PACK_AB_MERGE_C R27, R170, R27, RZ ;  /* 0x0000001baa1b723e */ /* 0x000fe200048070ff */
[-C--:B------:R-:W-:Y:S01]  /*afc0*/  FMUL.FTZ R98, R98, R13.reuse ;  /* 0x0000000d62627220 */ /* 0x080fe20000410000 */
        /* <DEDUP_REMOVED lines=90> */
[----:B------:R-:W-:Y:S02]  /*b570*/  IMAD.MOV.U32 R14, RZ, RZ, R2 ;  /* 0x000000ffff0e7224 */ /* 0x000fe400078e0002 */
[----:B------:R-:W-:Y:S01]  /*b580*/  IMAD.MOV.U32 R162, RZ, RZ, R35 ;  /* 0x000000ffffa27224 */ /* 0x000fe200078e0023 */
[----:B------:R-:W-:Y:S06]  /*b590*/  @P2 BRA `(.L_x_926) ;  /* 0xffffffd800802947 */ /* 0x000fec000383ffff */
[----:B------:R-:W-:-:S05]  /*b5a0*/  UMOV UR4, UR5 ;  /* 0x0000000500047c82 */ /* 0x000fca0008000000 */
.L_x_916:
[----:B------:R-:W-:-:S13]  /*b5b0*/  ISETP.GE.AND P2, PT, R9, R18, PT ;  /* 0x000000120900720c */ /* 0x000fda0003f46270 */
[----:B------:R-:W-:Y:S05]  /*b5c0*/  @!P2 BRA `(.L_x_927) ;  /* 0x0000003400b4a947 */ /* 0x000fea0003800000 */
[C---:B------:R-:W-:Y:S01]  /*b5d0*/  VIADD R12, R19.reuse, 0x8 ;  /* 0x00000008130c7836 */ /* 0x040fe20000000000 */
[----:B------:R-:W-:Y:S01]  /*b5e0*/  IADD3 R19, -R19, 0xb, RZ ;  /* 0x0000000b13137810 */ /* 0x000fe20007ffe1ff */
[----:B------:R-:W-:Y:S01]  /*b5f0*/  IMAD.MOV.U32 R14, RZ, RZ, R11 ;  /* 0x000000ffff0e7224 */ /* 0x000fe200078e000b */
[----:B------:R-:W-:Y:S01]  /*b600*/  UMOV UR5, UR4 ;  /* 0x0000000400057c82 */ /* 0x000fe20008000000 */
[----:B------:R-:W-:Y:S01]  /*b610*/  IMAD.MOV.U32 R13, RZ, RZ, R10 ;  /* 0x000000ffff0d7224 */ /* 0x000fe200078e000a */
[----:B------:R-:W-:Y:S01]  /*b620*/  ULDC UR33, c[0x0][0x9e4] ;  /* 0x0002790000217ab9 */ /* 0x000fe20000000800 */
[----:B------:R-:W-:Y:S01]  /*b630*/  IMAD.MOV.U32 R20, RZ, RZ, R2 ;  /* 0x000000ffff147224 */ /* 0x000fe200078e0002 */
[----:B------:R-:W-:Y:S01]  /*b640*/  ULDC UR34, c[0x0][0x288] ;  /* 0x0000a20000227ab9 */ /* 0x000fe20000000800 */
[----:B------:R-:W-:Y:S01]  /*b650*/  ULDC UR35, c[0x0][0x2f0] ;  /* 0x0000bc0000237ab9 */ /* 0x000fe20000000800 */
[----:B------:R-:W-:-:S05]  /*b660*/  ULDC UR42, c[0x0][0x9e0] ;  /* 0x00027800002a7ab9 */ /* 0x000fca0000000800 */
.L_x_945:
        /* <DEDUP_REMOVED lines=9> */
.L_x_929:
[----:B------:R-:W-:Y:S01]  /*b700*/  ULEA UR10, UR4, UR36, 0x3 ;  /* 0x00000024040a7291 */ /* 0x000fe2000f8e183f */
[----:B------:R-:W-:-:S08]  /*b710*/  SHF.L.U32 R10, R2, 0x1f, RZ ;  /* 0x0000001f020a7819 */ /* 0x000fd000000006ff */
[----:B------:R0:W1:Y:S01]  /*b720*/  SYNCS.PHASECHK.TRANS64.TRYWAIT P3, [UR10+0x22830], R10 ;  /* 0x0228300aff0075a7 */ /* 0x000062000806014a */
[----:B------:R-:W-:Y:S05]  /*b730*/  @!P0 BRA `(.L_x_930) ;  /* 0x0000000000048947 */ /* 0x000fea0003800000 */
[----:B------:R-:W-:Y:S01]  /*b740*/  BPT.TRAP 0x1 ;  /* 0x000000040000795c */ /* 0x000fe20000300000 */
.L_x_930:
[----:B-1----:R-:W-:Y:S05]  /*b750*/  @P3 BRA `(.L_x_928) ;  /* 0x0000000000083947 */ /* 0x002fea0003800000 */
[----:B------:R-:W1:Y:S02]  /*b760*/  SYNCS.PHASECHK.TRANS64.TRYWAIT P3, [UR10+0x22830], R10 ;  /* 0x0228300aff0075a7 */ /* 0x000e64000806014a */
[----:B-1----:R-:W-:Y:S05]  /*b770*/  @!P3 BRA `(.L_x_931) ;  /* 0x000000a0000cb947 */ /* 0x002fea0003800000 */
.L_x_928:
[----:B------:R2:W-:Y:S01]  /*b780*/  BAR.SYNC.DEFER_BLOCKING R12, 0x100 ;  /* 0x0004000c0000751d */ /* 0x0005e20000010000 */
[----:B------:R-:W-:Y:S01]  /*b790*/  R2UR UR28, R6 ;  /* 0x00000000061c72ca */ /* 0x000fe200000e0000 */
[----:B------:R-:W-:Y:S01]  /*b7a0*/  UIMAD UR30, UR4, 0x600, UR6 ;  /* 0x00000600041e78a4 */ /* 0x000fe2000f8e0206 */
[----:B------:R-:W-:-:S03]  /*b7b0*/  R2UR UR29, R7 ;  /* 0x00000000071d72ca */ /* 0x000fc600000e0000 */
[----:B------:R-:W-:Y:S01]  /*b7c0*/  UMOV UR31, 0x80000020 ;  /* 0x80000020001f7882 */ /* 0x000fe20000000000 */
[----:B------:R-:W-:Y:S01]  /*b7d0*/  UIADD3 UR10, UR30, 0x2, URZ ;  /* 0x000000021e0a7890 */ /* 0x000fe2000fffe03f */
        /* <DEDUP_REMOVED lines=27> */
[----:B--2---:R-:W-:Y:S05]  /*b990*/  @P2 BRA `(.L_x_932) ;  /* 0x0000000000282947 */ /* 0x004fea0003800000 */
[----:B------:R-:W-:Y:S05]  /*b9a0*/  @!P0 BRA `(.L_x_933) ;  /* 0x0000000000048947 */ /* 0x000fea0003800000 */
[----:B------:R-:W-:Y:S01]  /*b9b0*/  BPT.TRAP 0x1 ;  /* 0x000000040000795c */ /* 0x000fe20000300000 */
.L_x_933:
[----:B------:R-:W-:Y:S01]  /*b9c0*/  ULEA UR10, UR5, UR36, 0x3 ;  /* 0x00000024050a7291 */ /* 0x000fe2000f8e183f */
[----:B01----:R-:W-:-:S08]  /*b9d0*/  SHF.L.U32 R10, R20, 0x1f, RZ ;  /* 0x0000001f140a7819 */ /* 0x003fd000000006ff */
[----:B------:R0:W1:Y:S01]  /*b9e0*/  SYNCS.PHASECHK.TRANS64.TRYWAIT P2, [UR10+0x22850], R10 ;  /* 0x0228500aff0075a7 */ /* 0x000062000804014a */
[----:B------:R-:W-:Y:S05]  /*b9f0*/  @!P0 BRA `(.L_x_934) ;  /* 0x0000000000048947 */ /* 0x000fea0003800000 */
[----:B------:R-:W-:Y:S01]  /*ba00*/  BPT.TRAP 0x1 ;  /* 0x000000040000795c */ /* 0x000fe20000300000 */
.L_x_934:
[----:B-1----:R-:W-:Y:S05]  /*ba10*/  @P2 BRA `(.L_x_932) ;  /* 0x0000000000082947 */ /* 0x002fea0003800000 */
[----:B------:R-:W1:Y:S02]  /*ba20*/  SYNCS.PHASECHK.TRANS64.TRYWAIT P2, [UR10+0x22850], R10 ;  /* 0x0228500aff0075a7 */ /* 0x000e64000804014a */
[----:B-1----:R-:W-:Y:S05]  /*ba30*/  @!P2 BRA `(.L_x_935) ;  /* 0x0000009c0074a947 */ /* 0x002fea0003800000 */
.L_x_932:
[----:B------:R-:W-:Y:S01]  /*ba40*/  UIADD3 UR10, UR36, 0x400, URZ ;  /* 0x00000400240a7890 */ /* 0x000fe2000fffe03f */
[----:B------:R-:W-:Y:S01]  /*ba50*/  WARPGROUP.ARRIVE ;  /* 0x00000000000079c5 */ /* 0x000fe20000000000 */
[----:B------:R-:W-:Y:S01]  /*ba60*/  UMOV UR11, 0x40000040 ;  /* 0x40000040000b7882 */ /* 0x000fe20000000000 */
[C---:B------:R-:W-:Y:S01]  /*ba70*/  FMUL.FTZ R21, R0.reuse, R34 ;  /* 0x0000002200157220 */ /* 0x040fe20000410000 */
[----:B------:R-:W-:Y:S01]  /*ba80*/  USHF.R.U32.HI UR10, URZ, 0x4, UR10 ;  /* 0x000000043f0a7899 */ /* 0x000fe2000801160a */
[C---:B------:R-:W-:Y:S01]  /*ba90*/  FMUL.FTZ R34, R0.reuse, R55 ;  /* 0x0000003700227220 */ /* 0x040fe20000410000 */
[C---:B------:R-:W-:Y:S01]  /*baa0*/  FMUL.FTZ R22, R0.reuse, R35 ;  /* 0x0000002300167220 */ /* 0x040fe20000410000 */
[----:B------:R-:W2:Y:S01]  /*bab0*/  @P5 LDC R55, c[0x0][0x44c] ;  /* 0x00011300ff375b82 */ /* 0x000ea20000000800 */
[----:B------:R-:W-:Y:S01]  /*bac0*/  ULOP3.LUT UR10, UR10, 0x3fff, URZ, 0xc0, !UPT ;  /* 0x00003fff0a0a7892 */ /* 0x000fe2000f8ec03f */
[C---:B------:R-:W-:Y:S01]  /*bad0*/  FMUL.FTZ R35, R0.reuse, R36 ;  /* 0x0000002400237220 */ /* 0x040fe20000410000 */
[C---:B------:R-:W-:Y:S01]  /*bae0*/  FMUL.FTZ R36, R0.reuse, R58 ;  /* 0x0000003a00247220 */ /* 0x040fe20000410000 */
[----:B------:R-:W-:Y:S01]  /*baf0*/  FMUL.FTZ R58, R0, R60 ;  /* 0x0000003c003a7220 */ /* 0x000fe20000410000 */
[----:B------:R-:W-:Y:S01]  /*bb00*/  ULOP3.LUT UR10, UR10, 0x10000, URZ, 0xfc, !UPT ;  /* 0x000100000a0a7892 */ /* 0x000fe2000f8efc3f */
[----:B------:R-:W-:-:S02]  /*bb10*/  IMAD.U32 R60, RZ, RZ, UR4 ;  /* 0x00000004ff3c7e24 */ /* 0x000fc4000f8e00ff */
[C---:B------:R-:W-:Y:S01]  /*bb20*/  FMUL.FTZ R23, R0.reuse, R38 ;  /* 0x0000002600177220 */ /* 0x040fe20000410000 */
[C---:B------:R-:W-:Y:S01]  /*bb30*/  FMUL.FTZ R38, R0.reuse, R63 ;  /* 0x0000003f00267220 */ /* 0x040fe20000410000 */
[----:B------:R-:W-:Y:S01]  /*bb40*/  ULEA UR14, UR5, UR10, 0xa ;  /* 0x0000000a050e7291 */ /* 0x000fe2000f8e503f */
[C---:B------:R-:W-:Y:S01]  /*bb50*/  FMUL.FTZ R63, R0.reuse, R65 ;  /* 0x00000041003f7220 */ /* 0x040fe20000410000 */
[----:B------:R-:W-:Y:S02]  /*bb60*/  IMAD.MOV.U32 R65, RZ, RZ, R8 ;  /* 0x000000ffff417224 */ /* 0x000fe400078e0008 */
[C---:B-1----:R-:W-:Y:S01]  /*bb70*/  FMUL.FTZ R11, R0.reuse, R26 ;  /* 0x0000001a000b7220 */ /* 0x042fe20000410000 */
[C---:B0-----:R-:W-:Y:S01]  /*bb80*/  FMUL.FTZ R10, R0.reuse, R27 ;  /* 0x0000001b000a7220 */ /* 0x041fe20000410000 */
[C---:B------:R-:W-:Y:S01]  /*bb90*/  FMUL.FTZ R15, R0.reuse, R30 ;  /* 0x0000001e000f7220 */ /* 0x040fe20000410000 */
[C---:B------:R-:W-:Y:S01]  /*bba0*/  FMUL.FTZ R20, R0.reuse, R31 ;  /* 0x0000001f00147220 */ /* 0x040fe20000410000 */
[----:B------:R-:W-:Y:S01]  /*bbb0*/  UMOV UR10, UR14 ;  /* 0x0000000e000a7c82 */ /* 0x000fe20008000000 */
[C---:B------:R-:W-:Y:S01]  /*bbc0*/  FMUL.FTZ R26, R0.reuse, R43 ;  /* 0x0000002b001a7220 */ /* 0x040fe20000410000 */
[----:B------:R-:W-:Y:S01]  /*bbd0*/  QGMMA.64x128x32.F32.E4M3.E4M3 R88, R164, gdesc[UR8], R88, gsb0 ;  /* 0x01e00008a4587df3 */ /* 0x000fe20008000858 */
[----:B------:R-:W-:Y:S01]  /*bbe0*/  UIADD3 UR10, UR14, 0x2, URZ ;  /* 0x000000020e0a7890 */ /* 0x000fe2000fffe03f */
[C---:B------:R-:W-:Y:S01]  /*bbf0*/  FMUL.FTZ R27, R0.reuse, R46 ;  /* 0x0000002e001b7220 */ /* 0x040fe20000410000 */
[----:B------:R-:W-:Y:S01]  /*bc00*/  UMOV UR11, 0x40000040 ;  /* 0x40000040000b7882 */ /* 0x000fe20000000000 */
        /* <DEDUP_REMOVED lines=26> */
[----:B------:R-:W1:Y:S08]  /*bdb0*/  MUFU.TANH R10, R10 ;  /* 0x0000000a000a7308 */ /* 0x000e700000002400 */
        /* <DEDUP_REMOVED lines=19> */
[C---:B------:R-:W-:Y:S01]  /*bef0*/  FMUL.FTZ R64, R0.reuse, R68 ;  /* 0x0000004400407220 */ /* 0x040fe20000410000 */
[----:B------:R-:W-:Y:S01]  /*bf00*/  QGMMA.64x128x32.F32.E4M3.E4M3 R88, R160, gdesc[UR8], R88, gsb0 ;  /* 0x01e00008a0587df3 */ /* 0x000fe20008000858 */
[----:B------:R-:W-:Y:S01]  /*bf10*/  UIADD3 UR10, UR14, 0x4, URZ ;  /* 0x000000040e0a7890 */ /* 0x000fe2000fffe03f */
[----:B------:R-:W5:Y:S01]  /*bf20*/  @P5 LDC R68, c[0x0][0x450] ;  /* 0x00011400ff445b82 */ /* 0x000f620000000800 */
        /* <DEDUP_REMOVED lines=31> */
[----:B------:R-:W-:Y:S01]  /*c120*/  FMUL.FTZ R59, R0, R61 ;  /* 0x0000003d003b7220 */ /* 0x000fe20000410000 */
[----:B--2---:R-:W-:Y:S01]  /*c130*/  @P5 IMAD.HI.U32 R61, R8, R55, RZ ;  /* 0x00000037083d5227 */ /* 0x004fe200078e00ff */
[----:B------:R-:W-:Y:S01]  /*c140*/  @!P1 LEA R55, R60, UR36, 0x3 ;  /* 0x000000243c379c11 */ /* 0x000fe2000f8e18ff */
[----:B------:R-:W-:Y:S01]  /*c150*/  QGMMA.64x128x32.F32.E4M3.E4M3 R88, R156, gdesc[UR8], R88, gsb0 ;  /* 0x01e000089c587df3 */ /* 0x000fe20008000858 */
[----:B------:R-:W-:Y:S01]  /*c160*/  UIADD3 UR10, UR14, 0x6, URZ ;  /* 0x000000060e0a7890 */ /* 0x000fe2000fffe03f */
[----:B------:R-:W-:Y:S01]  /*c170*/  FMUL.FTZ R161, R0, R40 ;  /* 0x0000002800a17220 */ /* 0x000fe20000410000 */
[----:B------:R-:W-:Y:S01]  /*c180*/  UMOV UR11, 0x40000040 ;  /* 0x40000040000b7882 */ /* 0x000fe20000000000 */
[----:B-----5:R-:W-:Y:S01]  /*c190*/  @P5 SHF.R.U32.HI R65, RZ, R68, R61 ;  /* 0x00000044ff415219 */ /* 0x020fe2000001163d */
[----:B------:R-:W-:-:S02]  /*c1a0*/  @!P1 VIADD R55, R55, 0x22840 ;  /* 0x0002284037379836 */ /* 0x000fc40000000000 */
[C---:B------:R-:W-:Y:S01]  /*c1b0*/  FMUL.FTZ R162, R0.reuse, R41 ;  /* 0x0000002900a27220 */ /* 0x040fe20000410000 */
[C---:B------:R-:W-:Y:S01]  /*c1c0*/  FMUL.FTZ R163, R0.reuse, R52 ;  /* 0x0000003400a37220 */ /* 0x040fe20000410000 */
[C---:B------:R-:W-:Y:S01]  /*c1d0*/  FMUL.FTZ R41, R0.reuse, R66 ;  /* 0x0000004200297220 */ /* 0x040fe20000410000 */
[C---:B------:R-:W-:Y:S01]  /*c1e0*/  FMUL.FTZ R40, R0.reuse, R67 ;  /* 0x0000004300287220 */ /* 0x040fe20000410000 */
[----:B------:R-:W-:Y:S01]  /*c1f0*/  @!P1 PRMT R55, RZ, 0x654, R55 ;  /* 0x00000654ff379816 */ /* 0x000fe20000000037 */
[----:B------:R-:W-:Y:S01]  /*c200*/  FMUL.FTZ R52, R0, R83 ;  /* 0x0000005300347220 */ /* 0x000fe20000410000 */
[----:B------:R-:W2:Y:S08]  /*c210*/  MUFU.TANH R160, R160 ;  /* 0x000000a000a07308 */ /* 0x000eb00000002400 */
        /* <DEDUP_REMOVED lines=18> */
[----:B------:R-:W-:-:S04]  /*c340*/  IMAD.SHL.U32 R158, R9, 0x80, RZ ;  /* 0x00000080099e7824 */ /* 0x000fc800078e00ff */
[----:B------:R-:W0:Y:S01]  /*c350*/  MUFU.TANH R156, R72 ;  /* 0x00000048009c7308 */ /* 0x000e220000002400 */
[----:B------:R-:W-:Y:S01]  /*c360*/  QGMMA.64x128x32.F32.E4M3.E4M3 R88, R152, gdesc[UR8], R88, gsb0 ;  /* 0x01e0000898587df3 */ /* 0x000fe20008000858 */
[----:B------:R-:W-:-:S05]  /*c370*/  IADD3 R60, -R158, 0x1, RZ ;  /* 0x000000019e3c7810 */ /* 0x000fca0007ffe1ff */
[----:B------:R-:W-:Y:S01]  /*c380*/  IMAD R61, R3, -0x2, R60 ;  /* 0xfffffffe033d7824 */ /* 0x000fe200078e023c */
[----:B------:R-:W0:Y:S01]  /*c390*/  MUFU.TANH R47, R47 ;  /* 0x0000002f002f7308 */ /* 0x000e220000002400 */
[----:B------:R-:W5:Y:S02]  /*c3a0*/  SHFL.IDX PT, R60, R65, RZ, 0x1c1f ;  /* 0x001c1fff413c7589 */ /* 0x000f6400000e0000 */
[----:B------:R-:W-:-:S04]  /*c3b0*/  IMAD R61, R16, UR35, R61 ;  /* 0x00000023103d7c24 */ /* 0x000fc8000f8e023d */
[----:B------:R-:W-:Y:S01]  /*c3c0*/  VIADD R61, R61, -UR34 ;  /* 0x800000223d3d7c36 */ /* 0x000fe20008000000 */
        /* <DEDUP_REMOVED lines=17> */
[----:B-1----:R-:W-:Y:S01]  /*c4e0*/  FMUL.FTZ R55, R0, R87 ;  /* 0x0000005700377220 */ /* 0x002fe20000410000 */
[----:B------:R-:W-:-:S04]  /*c4f0*/  VIADD R87, R61, UR42 ;  /* 0x0000002a3d577c36 */ /* 0x000fc80008000000 */
[----:B------:R-:W-:Y:S01]  /*c500*/  IMAD.IADD R67, R87, 0x1, R60 ;  /* 0x0000000157437824 */ /* 0x000fe200078e023c */
[----:B------:R-:W1:Y:S01]  /*c510*/  MUFU.TANH R55, R55 ;  /* 0x0000003700377308 */ /* 0x000e620000002400 */
[----:B0-234-:R-:W-:Y:S05]  /*c520*/  @!P6 BRA `(.L_x_936) ;  /* 0x00000000005ce947 */ /* 0x01dfea0003800000 */
[----:B------:R-:W-:Y:S01]  /*c530*/  IMAD R60, R16, UR35, R60 ;  /* 0x00000023103c7c24 */ /* 0x000fe2000f8e023c */
[----:B------:R-:W-:Y:S03]  /*c540*/  BSSY B0, `(.L_x_937) ;  /* 0x0000011000007945 */ /* 0x000fe60003800000 */
[----:B------:R-:W-:-:S05]  /*c550*/  VIADD R71, R60, -UR34 ;  /* 0x800000223c477c36 */ /* 0x000fca0008000000 */
        /* <DEDUP_REMOVED lines=10> */
.L_x_938:
[----:B------:R-:W-:-:S05]  /*c600*/  IMAD.U32 R68, RZ, RZ, UR33 ;  /* 0x00000021ff447e24 */ /* 0x000fca000f8e00ff */
[----:B------:R-:W-:-:S13]  /*c610*/  ISETP.NE.AND P2, PT, R68, 0x1, PT ;  /* 0x000000014400780c */ /* 0x000fda0003f45270 */
[----:B------:R-:W0:Y:S02]  /*c620*/  @P2 LDC.64 R60, c[0x0][0x9e8] ;  /* 0x00027a00ff3c2b82 */ /* 0x000e240000000a00 */
[----:B0-----:R-:W-:-:S05]  /*c630*/  @P2 IMAD.HI.U32 R60, R71, R60, RZ ;  /* 0x0000003c473c2227 */ /* 0x001fca00078e00ff */
[----:B------:R-:W-:-:S07]  /*c640*/  @P2 SHF.R.U32.HI R71, RZ, R61, R60 ;  /* 0x0000003dff472219 */ /* 0x000fce000001163c */
.L_x_939:
[----:B------:R-:W-:Y:S05]  /*c650*/  BSYNC B0 ;  /* 0x0000000000007941 */ /* 0x000fea0003800000 */
.L_x_937:
[----:B------:R-:W-:-:S04]  /*c660*/  IMAD R60, R71, R68, -R158 ;  /* 0x00000044473c7224 */ /* 0x000fc800078e0a9e */
[----:B------:R-:W-:-:S05]  /*c670*/  IMAD R60, R3, -0x2, R60 ;  /* 0xfffffffe033c7824 */ /* 0x000fca00078e023c */
[----:B------:R-:W-:Y:S02]  /*c680*/  VIADDMNMX R67, R60, R68, R67, PT ;  /* 0x000000443c437246 */ /* 0x000fe40003800143 */
[----:B------:R-:W-:-:S07]  /*c690*/  VIMNMX R69, R69, R60, !PT ;  /* 0x0000003c45457248 */ /* 0x000fce0007fe0100 */
.L_x_936:
        /* <DEDUP_REMOVED lines=79> */
[----:B------:R-:W0:Y:S01]  /*cb90*/  SHFL.IDX PT, R156, R65, 0x1, 0x1c1f ;  /* 0x003c1f00419c7f89 */ /* 0x000e2200000e0000 */
[----:B------:R-:W-:-:S02]  /*cba0*/  ISETP.GT.AND P4, PT, R69, 0x68, P2 ;  /* 0x000000684500780c */ /* 0x000fc40001784270 */
[----:B------:R-:W-:Y:S02]  /*cbb0*/  ISETP.GT.AND P3, PT, R69, 0x69, P2 ;  /* 0x000000694500780c */ /* 0x000fe40001764270 */
[C---:B------:R-:W-:Y:S02]  /*cbc0*/  ISETP.LT.OR P4, PT, R67.reuse, 0x69, P4 ;  /* 0x000000694300780c */ /* 0x040fe40002781670 */
[----:B------:R-:W-:Y:S02]  /*cbd0*/  ISETP.LT.OR P3, PT, R67, 0x6a, P3 ;  /* 0x0000006a4300780c */ /* 0x000fe40001f61670 */
[----:B------:R-:W-:Y:S02]  /*cbe0*/  FSEL R60, R75, -INF , !P4 ;  /* 0xff8000004b3c7808 */ /* 0x000fe40006000000 */
[----:B------:R-:W-:Y:S02]  /*cbf0*/  FSEL R58, R77, -INF , !P3 ;  /* 0xff8000004d3a7808 */ /* 0x000fe40005800000 */
[----:B------:R-:W-:-:S02]  /*cc00*/  ISETP.GT.AND P4, PT, R69, 0x70, P2 ;  /* 0x000000704500780c */ /* 0x000fc40001784270 */
[----:B------:R-:W-:Y:S02]  /*cc10*/  ISETP.GT.AND P3, PT, R69, 0x71, P2 ;  /* 0x000000714500780c */ /* 0x000fe40001764270 */
[C---:B------:R-:W-:Y:S02]  /*cc20*/  ISETP.LT.OR P4, PT, R67.reuse, 0x71, P4 ;  /* 0x000000714300780c */ /* 0x040fe40002781670 */
[----:B------:R-:W-:Y:S02]  /*cc30*/  ISETP.LT.OR P3, PT, R67, 0x72, P3 ;  /* 0x000000724300780c */ /* 0x000fe40001f61670 */
[----:B------:R-:W-:Y:S02]  /*cc40*/  FSEL R56, R79, -INF , !P4 ;  /* 0xff8000004f387808 */ /* 0x000fe40006000000 */
[----:B------:R-:W-:Y:S01]  /*cc50*/  FSEL R44, R81, -INF , !P3 ;  /* 0xff800000512c7808 */ /* 0x000fe20005800000 */
[--C-:B0-----:R-:W-:Y:S01]  /*cc60*/  IMAD.IADD R29, R87, 0x1, R156.reuse ;  /* 0x00000001571d7824 */ /* 0x101fe200078e029c */
[----:B------:R-:W-:Y:S01]  /*cc70*/  ISETP.GT.AND P4, PT, R69, 0x78, P2 ;  /* 0x000000784500780c */ /* 0x000fe20001784270 */
[----:B------:R-:W-:Y:S01]  /*cc80*/  IMAD.IADD R35, R153, 0x1, R156 ;  /* 0x0000000199237824 */ /* 0x000fe200078e029c */
[----:B------:R-:W-:-:S02]  /*cc90*/  ISETP.GT.AND P3, PT, R69, 0x79, P2 ;  /* 0x000000794500780c */ /* 0x000fc40001764270 */
[C---:B------:R-:W-:Y:S02]  /*cca0*/  ISETP.LT.OR P4, PT, R67.reuse, 0x79, P4 ;  /* 0x000000794300780c */ /* 0x040fe40002781670 */
[----:B------:R-:W-:Y:S02]  /*ccb0*/  ISETP.LT.OR P3, PT, R67, 0x7a, P3 ;  /* 0x0000007a4300780c */ /* 0x000fe40001f61670 */
[----:B------:R-:W-:Y:S02]  /*ccc0*/  FSEL R48, R83, -INF , !P4 ;  /* 0xff80000053307808 */ /* 0x000fe40006000000 */
[----:B------:R-:W-:Y:S01]  /*ccd0*/  FSEL R32, R85, -INF , !P3 ;  /* 0xff80000055207808 */ /* 0x000fe20005800000 */
[----:B------:R-:W-:Y:S08]  /*cce0*/  @!P6 BRA `(.L_x_940) ;  /* 0x00000000005ce947 */ /* 0x000ff00003800000 */
        /* <DEDUP_REMOVED lines=13> */
.L_x_942:
[----:B------:R-:W-:-:S05]  /*cdc0*/  IMAD.U32 R49, RZ, RZ, UR33 ;  /* 0x00000021ff317e24 */ /* 0x000fca000f8e00ff */
[----:B------:R-:W-:-:S13]  /*cdd0*/  ISETP.NE.AND P3, PT, R49, 0x1, PT ;  /* 0x000000013100780c */ /* 0x000fda0003f65270 */
[----:B------:R-:W0:Y:S02]  /*cde0*/  @P3 LDC.64 R156, c[0x0][0x9e8] ;  /* 0x00027a00ff9c3b82 */ /* 0x000e240000000a00 */
[----:B0-----:R-:W-:-:S05]  /*cdf0*/  @P3 IMAD.HI.U32 R156, R45, R156, RZ ;  /* 0x0000009c2d9c3227 */ /* 0x001fca00078e00ff */
[----:B------:R-:W-:-:S07]  /*ce00*/  @P3 SHF.R.U32.HI R45, RZ, R157, R156 ;  /* 0x0000009dff2d3219 */ /* 0x000fce000001169c */
.L_x_943:
[----:B------:R-:W-:Y:S05]  /*ce10*/  BSYNC B0 ;  /* 0x0000000000007941 */ /* 0x000fea0003800000 */
.L_x_941:
[----:B------:R-:W-:-:S04]  /*ce20*/  IMAD R156, R45, R49, -R158 ;  /* 0x000000312d9c7224 */ /* 0x000fc800078e0a9e */
[----:B------:R-:W-:-:S05]  /*ce30*/  IMAD R156, R3, -0x2, R156 ;  /* 0xfffffffe039c7824 */ /* 0x000fca00078e029c */
[----:B------:R-:W-:Y:S02]  /*ce40*/  VIADDMNMX R29, R156, R49, R29, PT ;  /* 0x000000319c1d7246 */ /* 0x000fe4000380011d */
[----:B------:R-:W-:-:S07]  /*ce50*/  VIMNMX R35, R35, R156, !PT ;  /* 0x0000009c23237248 */ /* 0x000fce0007fe0100 */
.L_x_940:
[----:B------:R-:W-:Y:S02]  /*ce60*/  FMNMX.FTZ R45, R180, R13, !PT ;  /* 0x0000000db42d7209 */ /* 0x000fe40007810000 */
[C---:B------:R-:W-:Y:S02]  /*ce70*/  ISETP.GT.AND P4, PT, R35.reuse, 0x1, P2 ;  /* 0x000000012300780c */ /* 0x040fe40001784270 */
        /* <DEDUP_REMOVED lines=12> */
[----:B------:R-:W-:Y:S01]  /*cf40*/  FMNMX.FTZ R45, R186, R45, !PT ;  /* 0x0000002dba2d7209 */ /* 0x000fe20007810000 */
[----:B------:R-:W0:Y:S01]  /*cf50*/  LDC R15, c[0x0][0x988] ;  /* 0x00026200ff0f7b82 */ /* 0x000e220000000800 */
        /* <DEDUP_REMOVED lines=49> */
[C---:B------:R-:W-:Y:S01]  /*d270*/  ISETP.LT.OR P4, PT, R29.reuse, 0x2a, P4 ;  /* 0x0000002a1d00780c */ /* 0x040fe20002781670 */
[----:B------:R-:W2:Y:S01]  /*d280*/  SHFL.BFLY PT, R10, R45, 0x2, 0x1f ;  /* 0x0c401f002d0a7f89 */ /* 0x000ea200000e0000 */
[----:B------:R-:W-:-:S02]  /*d290*/  ISETP.LT.OR P3, PT, R29, 0x31, P3 ;  /* 0x000000311d00780c */ /* 0x000fc40001f61670 */
[----:B------:R-:W-:Y:S02]  /*d2a0*/  FSEL R28, R28, -INF , !P4 ;  /* 0xff8000001c1c7808 */ /* 0x000fe40006000000 */
[C---:B------:R-:W-:Y:S02]  /*d2b0*/  ISETP.GT.AND P4, PT, R35.reuse, 0x31, P2 ;  /* 0x000000312300780c */ /* 0x040fe40001784270 */
[----:B------:R-:W-:Y:S02]  /*d2c0*/  FSEL R30, R30, -INF , !P3 ;  /* 0xff8000001e1e7808 */ /* 0x000fe40005800000 */
[----:B------:R-:W-:Y:S02]  /*d2d0*/  ISETP.GT.AND P3, PT, R35, 0x38, P2 ;  /* 0x000000382300780c */ /* 0x000fe40001764270 */
[C---:B------:R-:W-:Y:S02]  /*d2e0*/  ISETP.LT.OR P4, PT, R29.reuse, 0x32, P4 ;  /* 0x000000321d00780c */ /* 0x040fe40002781670 */
[----:B------:R-:W-:-:S02]  /*d2f0*/  ISETP.LT.OR P3, PT, R29, 0x39, P3 ;  /* 0x000000391d00780c */ /* 0x000fc40001f61670 */
[----:B------:R-:W-:Y:S02]  /*d300*/  FSEL R176, R31, -INF , !P4 ;  /* 0xff8000001fb07808 */ /* 0x000fe40006000000 */
[----:B------:R-:W-:Y:S02]  /*d310*/  ISETP.GT.AND P4, PT, R35, 0x39, P2 ;  /* 0x000000392300780c */ /* 0x000fe40001784270 */
[----:B------:R-:W-:Y:S02]  /*d320*/  FSEL R178, R33, -INF , !P3 ;  /* 0xff80000021b27808 */ /* 0x000fe40005800000 */
[----:B------:R-:W-:Y:S02]  /*d330*/  ISETP.GT.AND P3, PT, R35, 0x40, P2 ;  /* 0x000000402300780c */ /* 0x000fe40001764270 */
[----:B------:R-:W-:Y:S02]  /*d340*/  ISETP.LT.OR P4, PT, R29, 0x3a, P4 ;  /* 0x0000003a1d00780c */ /* 0x000fe40002781670 */
[----:B--2---:R-:W-:-:S02]  /*d350*/  FMNMX.FTZ R10, R45, R10, !PT ;  /* 0x0000000a2d0a7209 */ /* 0x004fc40007810000 */
[----:B------:R-:W-:Y:S02]  /*d360*/  ISETP.LT.OR P3, PT, R29, 0x41, P3 ;  /* 0x000000411d00780c */ /* 0x000fe40001f61670 */
[----:B------:R-:W-:Y:S01]  /*d370*/  FSEL R34, R34, -INF , !P4 ;  /* 0xff80000022227808 */ /* 0x000fe20006000000 */
[----:B------:R-:W2:Y:S01]  /*d380*/  SHFL.BFLY PT, R21, R10, 0x1, 0x1f ;  /* 0x0c201f000a157f89 */ /* 0x000ea200000e0000 */
[----:B------:R-:W-:Y:S02]  /*d390*/  FSEL R36, R36, -INF , !P3 ;  /* 0xff80000024247808 */ /* 0x000fe40005800000 */
[----:B------:R-:W-:-:S04]  /*d3a0*/  ISETP.GT.AND P3, PT, R35, 0x41, P2 ;  /* 0x000000412300780c */ /* 0x000fc80001764270 */
[----:B------:R-:W-:Y:S02]  /*d3b0*/  ISETP.LT.OR P3, PT, R29, 0x42, P3 ;  /* 0x000000421d00780c */ /* 0x000fe40001f61670 */
[----:B--2---:R-:W-:-:S04]  /*d3c0*/  FMNMX.FTZ R10, R10, R21, !PT ;  /* 0x000000150a0a7209 */ /* 0x004fc80007810000 */
[C---:B------:R-:W-:Y:S01]  /*d3d0*/  FSETP.NEU.FTZ.AND P4, PT, R10.reuse, -INF , PT ;  /* 0xff8000000a00780b */ /* 0x040fe20003f9d000 */
[----:B0-----:R-:W-:-:S05]  /*d3e0*/  FFMA.FTZ R33, R10, R15, -8 ;  /* 0xc10000000a217423 */ /* 0x001fca000001000f */
[----:B------:R-:W-:-:S05]  /*d3f0*/  FSEL R33, R33, RZ, P4 ;  /* 0x000000ff21217208 */ /* 0x000fca0002000000 */
[-CC-:B------:R-:W-:Y:S01]  /*d400*/  FFMA.FTZ R20, R180, R15.reuse, -R33.reuse ;  /* 0x0000000fb4147223 */ /* 0x180fe20000010821 */
[----:B------:R-:W-:Y:S01]  /*d410*/  FSEL R180, R37, -INF , !P3 ;  /* 0xff80000025b47808 */ /* 0x000fe20005800000 */
[-CC-:B------:R-:W-:Y:S01]  /*d420*/  FFMA.FTZ R21, R184, R15.reuse, -R33.reuse ;  /* 0x0000000fb8157223 */ /* 0x180fe20000010821 */
[----:B------:R-:W-:Y:S01]  /*d430*/  ISETP.GT.AND P3, PT, R35, 0x48, P2 ;  /* 0x000000482300780c */ /* 0x000fe20001764270 */
[-CC-:B------:R-:W-:Y:S01]  /*d440*/  FFMA.FTZ R25, R192, R15.reuse, -R33.reuse ;  /* 0x0000000fc0197223 */ /* 0x180fe20000010821 */
[----:B------:R-:W-:-:S01]  /*d450*/  FFMA.FTZ R31, R182, R15, -R33 ;  /* 0x0000000fb61f7223 */ /* 0x000fc20000010821 */
[-CC-:B------:R-:W-:Y:S01]  /*d460*/  FFMA.FTZ R182, R162, R15.reuse, -R33.reuse ;  /* 0x0000000fa2b67223 */ /* 0x180fe20000010821 */
[----:B------:R-:W-:Y:S01]  /*d470*/  ISETP.LT.OR P3, PT, R29, 0x49, P3 ;  /* 0x000000491d00780c */ /* 0x000fe20001f61670 */
[-CC-:B------:R-:W-:Y:S01]  /*d480*/  FFMA.FTZ R45, R80, R15.reuse, -R33.reuse ;  /* 0x0000000f502d7223 */ /* 0x180fe20000010821 */
[----:B------:R-:W-:-:S01]  /*d490*/  FFMA.FTZ R22, R196, R15, -R33 ;  /* 0x0000000fc4167223 */ /* 0x000fc20000010821 */
[-CC-:B------:R-:W-:Y:S01]  /*d4a0*/  FFMA.FTZ R23, R194, R15.reuse, -R33.reuse ;  /* 0x0000000fc2177223 */ /* 0x180fe20000010821 */
[----:B------:R-:W-:Y:S01]  /*d4b0*/  FSEL R184, R39, -INF , !P3 ;  /* 0xff80000027b87808 */ /* 0x000fe20005800000 */
[-CC-:B------:R-:W-:Y:S01]  /*d4c0*/  FFMA.FTZ R39, R154, R15.reuse, -R33.reuse ;  /* 0x0000000f9a277223 */ /* 0x180fe20000010821 */
[----:B------:R-:W-:Y:S01]  /*d4d0*/  ISETP.GT.AND P3, PT, R35, RZ, P2 ;  /* 0x000000ff2300720c */ /* 0x000fe20001764270 */
        /* <DEDUP_REMOVED lines=9> */
[----:B------:R-:W-:Y:S01]  /*d570*/  ISETP.GT.AND P3, PT, R35, 0x49, P2 ;  /* 0x000000492300780c */ /* 0x000fe20001764270 */
[-CC-:B------:R-:W-:Y:S01]  /*d580*/  FFMA.FTZ R74, R74, R15.reuse, -R33.reuse ;  /* 0x0000000f4a4a7223 */ /* 0x180fe20000010821 */
        /* <DEDUP_REMOVED lines=9> */
[-CC-:B------:R-:W-:Y:S01]  /*d620*/  FFMA.FTZ R44, R44, R15.reuse, -R33.reuse ;  /* 0x0000000f2c2c7223 */ /* 0x180fe20000010821 */
[----:B------:R-:W-:Y:S01]  /*d630*/  ISETP.GT.AND P3, PT, R35, 0x50, P2 ;  /* 0x000000502300780c */ /* 0x000fe20001764270 */
[----:B------:R-:W-:Y:S01]  /*d640*/  FFMA.FTZ R48, R48, R15, -R33 ;  /* 0x0000000f30307223 */ /* 0x000fe20000010821 */
[----:B------:R-:W-:Y:S01]  /*d650*/  FMNMX.FTZ R11, R160, R11, !PT ;  /* 0x0000000ba00b7209 */ /* 0x000fe20007810000 */
[----:B------:R-:W-:Y:S01]  /*d660*/  MUFU.EX2 R20, R20 ;  /* 0x0000001400147308 */ /* 0x000fe20000000800 */
[----:B------:R-:W-:-:S02]  /*d670*/  ISETP.LT.OR P3, PT, R29, 0x51, P3 ;  /* 0x000000511d00780c */ /* 0x000fc40001f61670 */
[----:B------:R-:W-:Y:S02]  /*d680*/  FMNMX.FTZ R11, R164, R11, !PT ;  /* 0x0000000ba40b7209 */ /* 0x000fe40007810000 */
[----:B------:R-:W-:Y:S01]  /*d690*/  FSEL R192, R41, -INF , !P3 ;  /* 0xff80000029c07808 */ /* 0x000fe20005800000 */
[----:B------:R-:W-:Y:S01]  /*d6a0*/  FFMA.FTZ R41, R86, R15, -R33 ;  /* 0x0000000f56297223 */ /* 0x000fe20000010821 */
[----:B------:R-:W-:Y:S01]  /*d6b0*/  FMNMX.FTZ R11, R166, R11, !PT ;  /* 0x0000000ba60b7209 */ /* 0x000fe20007810000 */
[----:B------:R-:W-:Y:S01]  /*d6c0*/  MUFU.EX2 R21, R21 ;  /* 0x0000001500157308 */ /* 0x000fe20000000800 */
[----:B------:R-:W-:Y:S02]  /*d6d0*/  ISETP.GT.AND P3, PT, R35, 0x51, P2 ;  /* 0x000000512300780c */ /* 0x000fe40001764270 */
[----:B------:R-:W-:Y:S02]  /*d6e0*/  FMNMX.FTZ R11, R170, R11, !PT ;  /* 0x0000000baa0b7209 */ /* 0x000fe40007810000 */
[----:B------:R-:W-:-:S02]  /*d6f0*/  ISETP.LT.OR P3, PT, R29, 0x52, P3 ;  /* 0x000000521d00780c */ /* 0x000fc40001f61670 */
[----:B------:R-:W-:Y:S01]  /*d700*/  FMNMX.FTZ R11, R24, R11, !PT ;  /* 0x0000000b180b7209 */ /* 0x000fe20007810000 */
[----:B------:R-:W-:Y:S01]  /*d710*/  MUFU.EX2 R22, R22 ;  /* 0x0000001600167308 */ /* 0x000fe20000000800 */
[----:B------:R-:W-:Y:S02]  /*d720*/  FSEL R40, R40, -INF , !P3 ;  /* 0xff80000028287808 */ /* 0x000fe40005800000 */
[----:B------:R-:W-:Y:S02]  /*d730*/  FMNMX.FTZ R11, R172, R11, !PT ;  /* 0x0000000bac0b7209 */ /* 0x000fe40007810000 */
[----:B------:R-:W-:Y:S02]  /*d740*/  ISETP.GT.AND P3, PT, R35, 0x58, P2 ;  /* 0x000000582300780c */ /* 0x000fe40001764270 */
[----:B------:R-:W-:Y:S01]  /*d750*/  FMNMX.FTZ R11, R26, R11, !PT ;  /* 0x0000000b1a0b7209 */ /* 0x000fe20007810000 */
[----:B------:R-:W-:Y:S01]  /*d760*/  MUFU.EX2 R23, R23 ;  /* 0x0000001700177308 */ /* 0x000fe20000000800 */
[----:B------:R-:W-:-:S02]  /*d770*/  ISETP.LT.OR P3, PT, R29, 0x59, P3 ;  /* 0x000000591d00780c */ /* 0x000fc40001f61670 */
[----:B------:R-:W-:Y:S02]  /*d780*/  FMNMX.FTZ R11, R174, R11, !PT ;  /* 0x0000000bae0b7209 */ /* 0x000fe40007810000 */
[----:B------:R-:W-:Y:S02]  /*d790*/  FSEL R42, R42, -INF , !P3 ;  /* 0xff8000002a2a7808 */ /* 0x000fe40005800000 */
[----:B------:R-:W-:Y:S01]  /*d7a0*/  FMNMX.FTZ R11, R28, R11, !PT ;  /* 0x0000000b1c0b7209 */ /* 0x000fe20007810000 */
[----:B------:R-:W-:Y:S01]  /*d7b0*/  MUFU.EX2 R25, R25 ;  /* 0x0000001900197308 */ /* 0x000fe20000000800 */
[----:B------:R-:W-:Y:S02]  /*d7c0*/  ISETP.GT.AND P3, PT, R35, 0x59, P2 ;  /* 0x000000592300780c */ /* 0x000fe40001764270 */
[----:B------:R-:W-:Y:S02]  /*d7d0*/  FMNMX.FTZ R11, R30, R11, !PT ;  /* 0x0000000b1e0b7209 */ /* 0x000fe40007810000 */
[----:B------:R-:W-:-:S02]  /*d7e0*/  ISETP.LT.OR P3, PT, R29, 0x5a, P3 ;  /* 0x0000005a1d00780c */ /* 0x000fc40001f61670 */
[----:B------:R-:W-:Y:S01]  /*d7f0*/  FMNMX.FTZ R11, R176, R11, !PT ;  /* 0x0000000bb00b7209 */ /* 0x000fe20007810000 */
[----:B------:R-:W-:Y:S01]  /*d800*/  MUFU.EX2 R190, R190 ;  /* 0x000000be00be7308 */ /* 0x000fe20000000800 */
[----:B------:R-:W-:Y:S01]  /*d810*/  FSEL R162, R43, -INF , !P3 ;  /* 0xff8000002ba27808 */ /* 0x000fe20005800000 */
[----:B------:R-:W-:Y:S01]  /*d820*/  FFMA.FTZ R43, R84, R15, -R33 ;  /* 0x0000000f542b7223 */ /* 0x000fe20000010821 */
[----:B------:R-:W-:Y:S02]  /*d830*/  ISETP.GT.AND P3, PT, R35, 0x60, P2 ;  /* 0x000000602300780c */ /* 0x000fe40001764270 */
[----:B------:R-:W-:Y:S02]  /*d840*/  FMNMX.FTZ R11, R178, R11, !PT ;  /* 0x0000000bb20b7209 */ /* 0x000fe40007810000 */
[----:B------:R-:W-:Y:S01]  /*d850*/  ISETP.LT.OR P3, PT, R29, 0x61, P3 ;  /* 0x000000611d00780c */ /* 0x000fe20001f61670 */
[----:B------:R-:W-:Y:S01]  /*d860*/  MUFU.EX2 R27, R27 ;  /* 0x0000001b001b7308 */ /* 0x000fe20000000800 */
[----:B------:R-:W-:-:S02]  /*d870*/  FMNMX.FTZ R11, R34, R11, !PT ;  /* 0x0000000b220b7209 */ /* 0x000fc40007810000 */
[----:B------:R-:W-:Y:S02]  /*d880*/  FSEL R46, R46, -INF , !P3 ;  /* 0xff8000002e2e7808 */ /* 0x000fe40005800000 */
[----:B------:R-:W-:Y:S02]  /*d890*/  ISETP.GT.AND P3, PT, R35, 0x61, P2 ;  /* 0x000000612300780c */ /* 0x000fe40001764270 */
[----:B------:R-:W-:Y:S01]  /*d8a0*/  FMNMX.FTZ R11, R36, R11, !PT ;  /* 0x0000000b240b7209 */ /* 0x000fe20007810000 */
[----:B------:R-:W-:Y:S01]  /*d8b0*/  MUFU.EX2 R186, R186 ;  /* 0x000000ba00ba7308 */ /* 0x000fe20000000800 */
[----:B------:R-:W-:Y:S02]  /*d8c0*/  ISETP.LT.OR P3, PT, R29, 0x62, P3 ;  /* 0x000000621d00780c */ /* 0x000fe40001f61670 */
[----:B------:R-:W-:Y:S02]  /*d8d0*/  FMNMX.FTZ R11, R180, R11, !PT ;  /* 0x0000000bb40b7209 */ /* 0x000fe40007810000 */
[----:B------:R-:W-:Y:S01]  /*d8e0*/  FSEL R154, R47, -INF , !P3 ;  /* 0xff8000002f9a7808 */ /* 0x000fe20005800000 */
[----:B------:R-:W-:Y:S01]  /*d8f0*/  FFMA.FTZ R47, R72, R15, -R33 ;  /* 0x0000000f482f7223 */ /* 0x000fe20000010821 */
[----:B------:R-:W-:Y:S01]  /*d900*/  ISETP.GT.AND P3, PT, R35, 0x68, P2 ;  /* 0x000000682300780c */ /* 0x000fe20001764270 */
[----:B------:R-:W-:Y:S01]  /*d910*/  MUFU.EX2 R31, R31 ;  /* 0x0000001f001f7308 */ /* 0x000fe20000000800 */
[----:B------:R-:W-:-:S02]  /*d920*/  FMNMX.FTZ R11, R184, R11, !PT ;  /* 0x0000000bb80b7209 */ /* 0x000fc40007810000 */
[----:B------:R-:W-:Y:S02]  /*d930*/  ISETP.LT.OR P3, PT, R29, 0x69, P3 ;  /* 0x000000691d00780c */ /* 0x000fe40001f61670 */
[----:B------:R-:W-:Y:S02]  /*d940*/  FMNMX.FTZ R11, R38, R11, !PT ;  /* 0x0000000b260b7209 */ /* 0x000fe40007810000 */
[----:B------:R-:W-:Y:S01]  /*d950*/  FSEL R50, R50, -INF , !P3 ;  /* 0xff80000032327808 */ /* 0x000fe20005800000 */
[----:B------:R-:W-:Y:S01]  /*d960*/  MUFU.EX2 R182, R182 ;  /* 0x000000b600b67308 */ /* 0x000fe20000000800 */
[----:B------:R-:W-:Y:S02]  /*d970*/  FMNMX.FTZ R11, R192, R11, !PT ;  /* 0x0000000bc00b7209 */ /* 0x000fe40007810000 */
[----:B------:R-:W-:Y:S02]  /*d980*/  ISETP.GT.AND P3, PT, R35, 0x69, P2 ;  /* 0x000000692300780c */ /* 0x000fe40001764270 */
[----:B------:R-:W-:-:S02]  /*d990*/  FMNMX.FTZ R11, R40, R11, !PT ;  /* 0x0000000b280b7209 */ /* 0x000fc40007810000 */
[----:B------:R-:W-:Y:S01]  /*d9a0*/  ISETP.LT.OR P3, PT, R29, 0x6a, P3 ;  /* 0x0000006a1d00780c */ /* 0x000fe20001f61670 */
[----:B------:R-:W-:Y:S01]  /*d9b0*/  MUFU.EX2 R39, R39 ;  /* 0x0000002700277308 */ /* 0x000fe20000000800 */
[----:B------:R-:W-:Y:S02]  /*d9c0*/  FMNMX.FTZ R11, R42, R11, !PT ;  /* 0x0000000b2a0b7209 */ /* 0x000fe40007810000 */
[----:B------:R-:W-:Y:S01]  /*d9d0*/  FSEL R84, R51, -INF , !P3 ;  /* 0xff80000033547808 */ /* 0x000fe20005800000 */
[----:B------:R-:W-:-:S01]  /*d9e0*/  FFMA.FTZ R51, R60, R15, -R33 ;  /* 0x0000000f3c337223 */ /* 0x000fc20000010821 */
[----:B------:R-:W-:Y:S02]  /*d9f0*/  ISETP.GT.AND P3, PT, R35, 0x70, P2 ;  /* 0x000000702300780c */ /* 0x000fe40001764270 */
[----:B------:R-:W-:Y:S01]  /*da00*/  FMNMX.FTZ R11, R162, R11, !PT ;  /* 0x0000000ba20b7209 */ /* 0x000fe20007810000 */
[----:B------:R-:W-:Y:S01]  /*da10*/  MUFU.EX2 R152, R152 ;  /* 0x0000009800987308 */ /* 0x000fe20000000800 */
        /* <DEDUP_REMOVED lines=8> */
[----:B------:R-:W-:-:S02]  /*daa0*/  FMNMX.FTZ R11, R50, R11, !PT ;  /* 0x0000000b320b7209 */ /* 0x000fc40007810000 */
[----:B------:R-:W-:Y:S01]  /*dab0*/  FSEL R52, R52, -INF , !P3 ;  /* 0xff80000034347808 */ /* 0x000fe20005800000 */
[----:B------:R-:W-:Y:S01]  /*dac0*/  MUFU.EX2 R82, R82 ;  /* 0x0000005200527308 */ /* 0x000fe20000000800 */
[C---:B------:R-:W-:Y:S02]  /*dad0*/  ISETP.GT.AND P3, PT, R35.reuse, 0x78, P2 ;  /* 0x000000782300780c */ /* 0x040fe40001764270 */
[----:B------:R-:W-:Y:S02]  /*dae0*/  FMNMX.FTZ R11, R84, R11, !PT ;  /* 0x0000000b540b7209 */ /* 0x000fe40007810000 */
[----:B------:R-:W-:Y:S01]  /*daf0*/  ISETP.GT.AND P2, PT, R35, 0x79, P2 ;  /* 0x000000792300780c */ /* 0x000fe20001744270 */
[-CC-:B------:R-:W-:Y:S01]  /*db00*/  FFMA.FTZ R35, R68, R15.reuse, -R33.reuse ;  /* 0x0000000f44237223 */ /* 0x180fe20000010821 */
[C---:B------:R-:W-:Y:S01]  /*db10*/  ISETP.LT.OR P3, PT, R29.reuse, 0x79, P3 ;  /* 0x000000791d00780c */ /* 0x040fe20001f61670 */
[--C-:B------:R-:W-:Y:S01]  /*db20*/  FFMA.FTZ R68, R70, R15, -R33.reuse ;  /* 0x0000000f46447223 */ /* 0x100fe20000010821 */
[----:B------:R-:W-:Y:S01]  /*db30*/  FMNMX.FTZ R11, R86, R11, !PT ;  /* 0x0000000b560b7209 */ /* 0x000fe20007810000 */
[----:B------:R-:W-:Y:S01]  /*db40*/  MUFU.EX2 R43, R43 ;  /* 0x0000002b002b7308 */ /* 0x000fe20000000800 */
[----:B------:R-:W-:Y:S01]  /*db50*/  ISETP.LT.OR P2, PT, R29, 0x7a, P2 ;  /* 0x0000007a1d00780c */ /* 0x000fe20001741670 */
[----:B------:R-:W-:Y:S01]  /*db60*/  FFMA.FTZ R29, R76, R15, -R33 ;  /* 0x0000000f4c1d7223 */ /* 0x000fe20000010821 */
[----:B------:R-:W-:-:S02]  /*db70*/  FSEL R54, R54, -INF , !P3 ;  /* 0xff80000036367808 */ /* 0x000fc40005800000 */
[----:B------:R-:W-:Y:S02]  /*db80*/  FMNMX.FTZ R11, R52, R11, !PT ;  /* 0x0000000b340b7209 */ /* 0x000fe40007810000 */
[----:B-1----:R-:W-:Y:S01]  /*db90*/  FSEL R76, R55, -INF , !P2 ;  /* 0xff800000374c7808 */ /* 0x002fe20005000000 */
[----:B------:R-:W-:Y:S01]  /*dba0*/  MUFU.EX2 R168, R168 ;  /* 0x000000a800a87308 */ /* 0x000fe20000000800 */
[----:B------:R-:W-:Y:S02]  /*dbb0*/  FMNMX.FTZ R11, R54, R11, !PT ;  /* 0x0000000b360b7209 */ /* 0x000fe40007810000 */
[----:B------:R-:W-:Y:S02]  /*dbc0*/  FSEL R56, R10, RZ, P4 ;  /* 0x000000ff0a387208 */ /* 0x000fe40002000000 */
[----:B------:R-:W-:-:S03]  /*dbd0*/  FMNMX.FTZ R11, R76, R11, !PT ;  /* 0x0000000b4c0b7209 */ /* 0x000fc60007810000 */
[----:B------:R-:W-:Y:S01]  /*dbe0*/  FADD.FTZ R56, -R56, R13 ;  /* 0x0000000d38387221 */ /* 0x000fe20000010100 */
[----:B------:R-:W-:-:S01]  /*dbf0*/  FFMA.FTZ R13, R32, R15, -R33 ;  /* 0x0000000f200d7223 */ /* 0x000fc20000010821 */
[----:B------:R-:W0:Y:S01]  /*dc00*/  SHFL.BFLY PT, R80, R11, 0x2, 0x1f ;  /* 0x0c401f000b507f89 */ /* 0x000e2200000e0000 */
[----:B------:R-:W-:Y:S01]  /*dc10*/  MUFU.EX2 R45, R45 ;  /* 0x0000002d002d7308 */ /* 0x000fe20000000800 */
[----:B------:R-:W-:-:S07]  /*dc20*/  FMUL.FTZ R55, R56, R15 ;  /* 0x0000000f38377220 */ /* 0x000fce0000410000 */
[----:B------:R-:W1:Y:S08]  /*dc30*/  MUFU.EX2 R55, R55 ;  /* 0x0000003700377308 */ /* 0x000e700000000800 */
[----:B------:R-:W-:Y:S01]  /*dc40*/  MUFU.EX2 R78, R78 ;  /* 0x0000004e004e7308 */ /* 0x000fe20000000800 */
[----:B0-----:R-:W-:-:S07]  /*dc50*/  FMNMX.FTZ R80, R11, R80, !PT ;  /* 0x000000500b507209 */ /* 0x001fce0007810000 */
[----:B------:R-:W-:Y:S01]  /*dc60*/  MUFU.EX2 R29, R29 ;  /* 0x0000001d001d7308 */ /* 0x000fe20000000800 */
[----:B------:R-:W0:Y:S07]  /*dc70*/  SHFL.BFLY PT, R11, R80, 0x1, 0x1f ;  /* 0x0c201f00500b7f89 */ /* 0x000e2e00000e0000 */
[----:B------:R-:W-:Y:S08]  /*dc80*/  MUFU.EX2 R74, R74 ;  /* 0x0000004a004a7308 */ /* 0x000ff00000000800 */
[----:B------:R-:W-:Y:S08]  /*dc90*/  MUFU.EX2 R35, R35 ;  /* 0x0000002300237308 */ /* 0x000ff00000000800 */
[----:B------:R-:W-:Y:S01]  /*dca0*/  MUFU.EX2 R68, R68 ;  /* 0x0000004400447308 */ /* 0x000fe20000000800 */
[----:B0-----:R-:W-:-:S04]  /*dcb0*/  FMNMX.FTZ R11, R80, R11, !PT ;  /* 0x0000000b500b7209 */ /* 0x001fc80007810000 */
[C---:B------:R-:W-:Y:S01]  /*dcc0*/  FSETP.NEU.FTZ.AND P2, PT, R11.reuse, -INF , PT ;  /* 0xff8000000b00780b */ /* 0x040fe20003f5d000 */
[----:B------:R-:W-:-:S02]  /*dcd0*/  FFMA.FTZ R33, R11, R15, -8 ;  /* 0xc10000000b217423 */ /* 0x000fc4000001000f */
[----:B------:R-:W-:Y:S01]  /*dce0*/  MUFU.EX2 R47, R47 ;  /* 0x0000002f002f7308 */ /* 0x000fe20000000800 */
[----:B------:R-:W-:Y:S02]  /*dcf0*/  FSEL R69, R11, RZ, P2 ;  /* 0x000000ff0b457208 */ /* 0x000fe40001000000 */
[----:B------:R-:W-:-:S05]  /*dd00*/  FSEL R33, R33, RZ, P2 ;  /* 0x000000ff21217208 */ /* 0x000fca0001000000 */
[----:B------:R-:W-:Y:S01]  /*dd10*/  MUFU.EX2 R66, R66 ;  /* 0x0000004200427308 */ /* 0x000fe20000000800 */
[----:B------:R-:W-:-:S01]  /*dd20*/  FFMA.FTZ R65, R28, R15, -R33 ;  /* 0x0000000f1c417223 */ /* 0x000fc20000010821 */
[----:B------:R-:W-:Y:S01]  /*dd30*/  FFMA.FTZ R28, R30, R15, -R33 ;  /* 0x0000000f1e1c7223 */ /* 0x000fe20000010821 */
[----:B------:R-:W-:-:S01]  /*dd40*/  FADD.FTZ R30, -R69, R14 ;  /* 0x0000000e451e7221 */ /* 0x000fc20000010100 */
[-CC-:B------:R-:W-:Y:S01]  /*dd50*/  FFMA.FTZ R37, R37, R15.reuse, -R33.reuse ;  /* 0x0000000f25257223 */ /* 0x180fe20000010821 */
[----:B------:R-:W-:-:S01]  /*dd60*/  FFMA.FTZ R32, R156, R15, -R33 ;  /* 0x0000000f9c207223 */ /* 0x000fc20000010821 */
[-CC-:B------:R-:W-:Y:S01]  /*dd70*/  FFMA.FTZ R56, R158, R15.reuse, -R33.reuse ;  /* 0x0000000f9e387223 */ /* 0x180fe20000010821 */
[-C--:B------:R-:W-:Y:S01]  /*dd80*/  FMUL.FTZ R30, R30, R15.reuse ;  /* 0x0000000f1e1e7220 */ /* 0x080fe20000410000 */
[-CC-:B------:R-:W-:Y:S01]  /*dd90*/  FFMA.FTZ R57, R160, R15.reuse, -R33.reuse ;  /* 0x0000000fa0397223 */ /* 0x180fe20000010821 */
[----:B------:R-:W-:-:S01]  /*dda0*/  FFMA.FTZ R59, R164, R15, -R33 ;  /* 0x0000000fa43b7223 */ /* 0x000fc20000010821 */
[----:B------:R-:W-:Y:S01]  /*ddb0*/  MUFU.EX2 R37, R37 ;  /* 0x0000002500257308 */ /* 0x000fe20000000800 */
[----:B------:R-:W-:-:S01]  /*ddc0*/  FFMA.FTZ R60, R166, R15, -R33 ;  /* 0x0000000fa63c7223 */ /* 0x000fc20000010821 */
[-CC-:B------:R-:W-:Y:S01]  /*ddd0*/  FFMA.FTZ R71, R34, R15.reuse, -R33.reuse ;  /* 0x0000000f22477223 */ /* 0x180fe20000010821 */
[----:B------:R-:W-:-:S01]  /*dde0*/  FFMA.FTZ R34, R36, R15, -R33 ;  /* 0x0000000f24227223 */ /* 0x000fc20000010821 */
[----:B-1----:R-:W-:Y:S01]  /*ddf0*/  FFMA.FTZ R36, R55, R5, R20 ;  /* 0x0000000537247223 */ /* 0x002fe20000010014 */
[----:B------:R-:W-:-:S01]  /*de00*/  FFMA.FTZ R61, R170, R15, -R33 ;  /* 0x0000000faa3d7223 */ /* 0x000fc20000010821 */
[-CC-:B------:R-:W-:Y:S01]  /*de10*/  FFMA.FTZ R24, R24, R15.reuse, -R33.reuse ;  /* 0x0000000f18187223 */ /* 0x180fe20000010821 */
[----:B------:R-:W-:-:S01]  /*de20*/  FFMA.FTZ R63, R172, R15, -R33 ;  /* 0x0000000fac3f7223 */ /* 0x000fc20000010821 */
[----:B------:R-:W0:Y:S01]  /*de30*/  MUFU.EX2 R30, R30 ;  /* 0x0000001e001e7308 */ /* 0x000e220000000800 */
[----:B------:R-:W-:-:S01]  /*de40*/  FADD.FTZ R73, R21, R36 ;  /* 0x0000002415497221 */ /* 0x000fc20000010000 */
        /* <DEDUP_REMOVED lines=16> */
[----:B------:R-:W-:Y:S01]  /*df50*/  FADD.FTZ R4, R22, R73 ;  /* 0x0000004916047221 */ /* 0x000fe20000010000 */
[----:B------:R-:W-:-:S01]  /*df60*/  FFMA.FTZ R86, R86, R15, -R33 ;  /* 0x0000000f56567223 */ /* 0x000fc20000010821 */
[-CC-:B------:R-:W-:Y:S01]  /*df70*/  FFMA.FTZ R52, R52, R15.reuse, -R33.reuse ;  /* 0x0000000f34347223 */ /* 0x180fe20000010821 */
[----:B------:R-:W-:-:S01]  /*df80*/  FFMA.FTZ R54, R54, R15, -R33 ;  /* 0x0000000f36367223 */ /* 0x000fc20000010821 */
[----:B------:R-:W-:-:S02]  /*df90*/  FADD.FTZ R4, R23, R4 ;  /* 0x0000000417047221 */ /* 0x000fc40000010000 */
[----:B------:R-:W0:Y:S01]  /*dfa0*/  MUFU.EX2 R57, R57 ;  /* 0x0000003900397308 */ /* 0x000e220000000800 */
[----:B-1----:R-:W-:-:S07]  /*dfb0*/  FADD.FTZ R5, R32, R5 ;  /* 0x0000000520057221 */ /* 0x002fce0000010000 */
[----:B------:R-:W1:Y:S01]  /*dfc0*/  MUFU.EX2 R59, R59 ;  /* 0x0000003b003b7308 */ /* 0x000e620000000800 */
[----:B--2---:R-:W-:-:S01]  /*dfd0*/  FADD.FTZ R36, R56, R5 ;  /* 0x0000000538247221 */ /* 0x004fc20000010000 */
[----:B------:R-:W-:-:S04]  /*dfe0*/  FADD.FTZ R5, R25, R4 ;  /* 0x0000000419057221 */ /* 0x000fc80000010000 */
[----:B------:R-:W-:Y:S02]  /*dff0*/  FADD.FTZ R4, R190, R5 ;  /* 0x00000005be047221 */ /* 0x000fe40000010000 */
[----:B------:R-:W2:Y:S01]  /*e000*/  MUFU.EX2 R60, R60 ;  /* 0x0000003c003c7308 */ /* 0x000ea20000000800 */
[----:B0-----:R-:W-:-:S01]  /*e010*/  FADD.FTZ R38, R57, R36 ;  /* 0x0000002439267221 */ /* 0x001fc20000010000 */
[----:B------:R-:W-:Y:S01]  /*e020*/  FADD.FTZ R5, R27, R4 ;  /* 0x000000041b057221 */ /* 0x000fe20000010000 */
[----:B------:R-:W-:-:S03]  /*e030*/  FFMA.FTZ R36, R192, R15, -R33 ;  /* 0x0000000fc0247223 */ /* 0x000fc60000010821 */
[----:B------:R-:W-:Y:S02]  /*e040*/  FADD.FTZ R4, R186, R5 ;  /* 0x00000005ba047221 */ /* 0x000fe40000010000 */
[----:B------:R-:W0:Y:S01]  /*e050*/  MUFU.EX2 R61, R61 ;  /* 0x0000003d003d7308 */ /* 0x000e220000000800 */
[----:B-1----:R-:W-:-:S01]  /*e060*/  FADD.FTZ R73, R59, R38 ;  /* 0x000000263b497221 */ /* 0x002fc20000010000 */
[----:B------:R-:W-:-:S04]  /*e070*/  FADD.FTZ R5, R31, R4 ;  /* 0x000000041f057221 */ /* 0x000fc80000010000 */
[----:B------:R-:W-:Y:S02]  /*e080*/  FADD.FTZ R4, R182, R5 ;  /* 0x00000005b6047221 */ /* 0x000fe40000010000 */
[----:B------:R-:W1:Y:S01]  /*e090*/  MUFU.EX2 R24, R24 ;  /* 0x0000001800187308 */ /* 0x000e620000000800 */
[----:B--2---:R-:W-:-:S01]  /*e0a0*/  FADD.FTZ R38, R60, R73 ;  /* 0x000000493c267221 */ /* 0x004fc20000010000 */
[----:B------:R-:W-:Y:S01]  /*e0b0*/  FADD.FTZ R5, R39, R4 ;  /* 0x0000000427057221 */ /* 0x000fe20000010000 */
[----:B------:R-:W-:-:S01]  /*e0c0*/  FFMA.FTZ R73, R40, R15, -R33 ;  /* 0x0000000f28497223 */ /* 0x000fc20000010821 */
[----:B------:R-:W-:-:S04]  /*e0d0*/  FFMA.FTZ R33, R76, R15, -R33 ;  /* 0x0000000f4c217223 */ /* 0x000fc80000010821 */
[----:B------:R-:W2:Y:S01]  /*e0e0*/  MUFU.EX2 R63, R63 ;  /* 0x0000003f003f7308 */ /* 0x000ea20000000800 */
[----:B0-----:R-:W-:-:S07]  /*e0f0*/  FADD.FTZ R77, R61, R38 ;  /* 0x000000263d4d7221 */ /* 0x001fce0000010000 */
[----:B------:R-:W0:Y:S01]  /*e100*/  MUFU.EX2 R26, R26 ;  /* 0x0000001a001a7308 */ /* 0x000e220000000800 */
[----:B-1----:R-:W-:-:S07]  /*e110*/  FADD.FTZ R38, R24, R77 ;  /* 0x0000004d18267221 */ /* 0x002fce0000010000 */
[----:B------:R-:W1:Y:S01]  /*e120*/  MUFU.EX2 R64, R64 ;  /* 0x0000004000407308 */ /* 0x000e620000000800 */
[----:B--2---:R-:W-:-:S01]  /*e130*/  FADD.FTZ R77, R63, R38 ;  /* 0x000000263f4d7221 */ /* 0x004fc20000010000 */
[----:B------:R-:W-:-:S06]  /*e140*/  FADD.FTZ R38, R152, R5 ;  /* 0x0000000598267221 */ /* 0x000fcc0000010000 */
[----:B------:R-:W2:Y:S01]  /*e150*/  MUFU.EX2 R65, R65 ;  /* 0x0000004100417308 */ /* 0x000ea20000000800 */
[----:B0-----:R-:W-:-:S07]  /*e160*/  FADD.FTZ R77, R26, R77 ;  /* 0x0000004d1a4d7221 */ /* 0x001fce0000010000 */
[----:B------:R-:W0:Y:S01]  /*e170*/  MUFU.EX2 R28, R28 ;  /* 0x0000001c001c7308 */ /* 0x000e220000000800 */
[----:B-1----:R-:W-:-:S01]  /*e180*/  FADD.FTZ R4, R64, R77 ;  /* 0x0000004d40047221 */ /* 0x002fc20000010000 */
[----:B------:R-:W-:-:S04]  /*e190*/  FADD.FTZ R77, R41, R38 ;  /* 0x00000026294d7221 */ /* 0x000fc80000010000 */
[----:B------:R-:W-:Y:S02]  /*e1a0*/  FADD.FTZ R38, R82, R77 ;  /* 0x0000004d52267221 */ /* 0x000fe40000010000 */
[----:B------:R-:W1:Y:S01]  /*e1b0*/  MUFU.EX2 R67, R67 ;  /* 0x0000004300437308 */ /* 0x000e620000000800 */
[----:B--2---:R-:W-:-:S01]  /*e1c0*/  FADD.FTZ R5, R65, R4 ;  /* 0x0000000441057221 */ /* 0x004fc20000010000 */
[----:B------:R-:W-:-:S04]  /*e1d0*/  FADD.FTZ R77, R43, R38 ;  /* 0x000000262b4d7221 */ /* 0x000fc80000010000 */
[----:B------:R-:W-:Y:S02]  /*e1e0*/  FADD.FTZ R38, R168, R77 ;  /* 0x0000004da8267221 */ /* 0x000fe40000010000 */
[----:B------:R-:W2:Y:S01]  /*e1f0*/  MUFU.EX2 R14, R178 ;  /* 0x000000b2000e7308 */ /* 0x000ea20000000800 */
[----:B0-----:R-:W-:-:S01]  /*e200*/  FADD.FTZ R4, R28, R5 ;  /* 0x000000051c047221 */ /* 0x001fc20000010000 */
[----:B------:R-:W-:-:S04]  /*e210*/  FADD.FTZ R77, R45, R38 ;  /* 0x000000262d4d7221 */ /* 0x000fc80000010000 */
[----:B------:R-:W-:Y:S02]  /*e220*/  FADD.FTZ R38, R78, R77 ;  /* 0x0000004d4e267221 */ /* 0x000fe40000010000 */
        /* <DEDUP_REMOVED lines=60> */
.L_x_944:
[----:B------:R-:W-:Y:S01]  /*e5f0*/  ULEA UR5, UR5, UR36, 0x3 ;  /* 0x0000002405057291 */ /* 0x000fe2000f8e183f */
[----:B------:R-:W-:Y:S01]  /*e600*/  ISETP.GT.AND P2, PT, R9, R18, PT ;  /* 0x000000120900720c */ /* 0x000fe20003f44270 */
[-C--:B------:R-:W-:Y:S01]  /*e610*/  FMUL.FTZ R88, R88, R55.reuse ;  /* 0x0000003758587220 */ /* 0x080fe20000410000 */
[----:B------:R-:W-:Y:S01]  /*e620*/  F2FP.SATFINITE.E4M3.F32.PACK_AB_MERGE_C R22, R23, R22, RZ ;  /* 0x000000161716723e */ /* 0x000fe200048070ff */
[----:B------:R-:W-:Y:S01]  /*e630*/  UIADD3 UR5, UR5, 0x22860, URZ ;  /* 0x0002286005057890 */ /* 0x000fe2000fffe03f */
[----:B------:R-:W-:Y:S01]  /*e640*/  F2FP.SATFINITE.E4M3.F32.PACK_AB_MERGE_C R14, R71, R14, RZ ;  /* 0x0000000e470e723e */ /* 0x000fe200048070ff */
[-C--:B------:R-:W-:Y:S01]  /*e650*/  FMUL.FTZ R89, R89, R55.reuse ;  /* 0x0000003759597220 */ /* 0x080fe20000410000 */
        /* <DEDUP_REMOVED lines=100> */
.L_x_927:
[----:B------:R-:W-:Y:S06]  /*eca0*/  BAR.ARV 0x8, 0x180 ;  /* 0x0206000000007b1d */ /* 0x000fec0000002000 */
[----:B------:R-:W-:Y:S05]  /*ecb0*/  @!P0 BRA `(.L_x_946) ;  /* 0x0000000000048947 */ /* 0x000fea0003800000 */
[----:B------:R-:W-:Y:S01]  /*ecc0*/  BPT.TRAP 0x1 ;  /* 0x000000040000795c */ /* 0x000fe20000300000 */
.L_x_946:
[----:B------:R-:W-:Y:S01]  /*ecd0*/  ULEA UR5, UR4, UR36, 0x3 ;  /* 0x0000002404057291 */ /* 0x000fe2000f8e183f */
[----:B------:R-:W-:-:S08]  /*ece0*/  SHF.L.U32 R2, R2, 0x1f, RZ ;  /* 0x0000001f02027819 */ /* 0x000fd000000006ff */
[----:B------:R0:W1:Y:S01]  /*ecf0*/  SYNCS.PHASECHK.TRANS64.TRYWAIT P1, [UR5+0x22850], R2 ;  /* 0x02285002ff0075a7 */ /* 0x0000620008020145 */
[----:B------:R-:W-:Y:S05]  /*ed00*/  @!P0 BRA `(.L_x_947) ;  /* 0x0000000000048947 */ /* 0x000fea0003800000 */
[----:B------:R-:W-:Y:S01]  /*ed10*/  BPT.TRAP 0x1 ;  /* 0x000000040000795c */ /* 0x000fe20000300000 */
.L_x_947:
[----:B-1----:R-:W-:Y:S05]  /*ed20*/  @P1 BRA `(.L_x_948) ;  /* 0x0000000000081947 */ /* 0x002fea0003800000 */
[----:B------:R-:W1:Y:S02]  /*ed30*/  SYNCS.PHASECHK.TRANS64.TRYWAIT P1, [UR5+0x22850], R2 ;  /* 0x02285002ff0075a7 */ /* 0x000e640008020145 */
[----:B-1----:R-:W-:Y:S05]  /*ed40*/  @!P1 BRA `(.L_x_949) ;  /* 0x0000006800c89947 */ /* 0x002fea0003800000 */
.L_x_948:
[----:B------:R-:W-:Y:S01]  /*ed50*/  UIADD3 UR36, UR36, 0x400, URZ ;  /* 0x0000040024247890 */ /* 0x000fe2000fffe03f */
[----:B------:R-:W-:Y:S01]  /*ed60*/  WARPGROUP.ARRIVE ;  /* 0x00000000000079c5 */ /* 0x000fe20000000000 */
[----:B------:R-:W-:Y:S01]  /*ed70*/  UMOV UR7, 0x40000040 ;  /* 0x4000004000077882 */ /* 0x000fe20000000000 */
[----:B------:R-:W2:Y:S01]  /*ed80*/  LDC.64 R8, c[0x0][0x9a0] ;  /* 0x00026800ff087b82 */ /* 0x000ea20000000a00 */
[----:B------:R-:W-:-:S04]  /*ed90*/  USHF.R.U32.HI UR36, URZ, 0x4, UR36 ;  /* 0x000000043f247899 */ /* 0x000fc80008011624 */
[----:B------:R-:W-:-:S04]  /*eda0*/  ULOP3.LUT UR36, UR36, 0x3fff, URZ, 0xc0, !UPT ;  /* 0x00003fff24247892 */ /* 0x000fc8000f8ec03f */
[----:B------:R-:W-:-:S04]  /*edb0*/  ULOP3.LUT UR36, UR36, 0x10000, URZ, 0xfc, !UPT ;  /* 0x0001000024247892 */ /* 0x000fc8000f8efc3f */
[----:B------:R-:W-:-:S07]  /*edc0*/  ULEA UR4, UR4, UR36, 0xa ;  /* 0x0000002404047291 */ /* 0x000fce000f8e503f */
[----:B------:R-:W-:Y:S02]  /*edd0*/  UMOV UR6, UR4 ;  /* 0x0000000400067c82 */ /* 0x000fe40008000000 */
[----:B------:R-:W-:Y:S01]  /*ede0*/  QGMMA.64x128x32.F32.E4M3.E4M3 R88, R164, gdesc[UR4], R88, gsb0 ;  /* 0x01e00004a4587df3 */ /* 0x000fe20008000858 */
[----:B--2---:R-:W-:-:S04]  /*edf0*/  ISETP.NE.U32.AND P1, PT, R8, RZ, PT ;  /* 0x000000ff0800720c */ /* 0x004fc80003f25070 */
[----:B------:R-:W-:-:S13]  /*ee00*/  ISETP.NE.AND.EX P1, PT, R9, RZ, PT, P1 ;  /* 0x000000ff0900720c */ /* 0x000fda0003f25310 */
[----:B------:R-:W2:Y:S01]  /*ee10*/  @P1 LDC.64 R6, c[0x0][0x9c8] ;  /* 0x00027200ff061b82 */ /* 0x000ea20000000a00 */
[----:B------:R-:W-:-:S07]  /*ee20*/  @P1 SHF.R.S32.HI R19, RZ, 0x1f, R17 ;  /* 0x0000001fff131819 */ /* 0x000fce0000011411 */
[----:B------:R-:W3:Y:S01]  /*ee30*/  @P1 LDC.64 R12, c[0x0][0x9d0] ;  /* 0x00027400ff0c1b82 */ /* 0x000ee20000000a00 */
[----:B------:R-:W-:Y:S01]  /*ee40*/  UIADD3 UR6, UR4, 0x2, URZ ;  /* 0x0000000204067890 */ /* 0x000fe2000fffe03f */
[----:B------:R-:W-:Y:S01]  /*ee50*/  UMOV UR7, 0x40000040 ;  /* 0x4000004000077882 */ /* 0x000fe20000000000 */
[C---:B--2---:R-:W-:Y:S02]  /*ee60*/  @P1 IMAD R0, R6.reuse, UR38, RZ ;  /* 0x0000002606001c24 */ /* 0x044fe4000f8e02ff */
[----:B01----:R-:W-:-:S04]  /*ee70*/  @P1 IMAD.WIDE.U32 R2, R6, UR39, RZ ;  /* 0x0000002706021c25 */ /* 0x003fc8000f8e00ff */
[----:B------:R-:W-:Y:S02]  /*ee80*/  @P1 IMAD R7, R7, UR39, R0 ;  /* 0x0000002707071c24 */ /* 0x000fe4000f8e0200 */
[-C--:B---3--:R-:W-:Y:S02]  /*ee90*/  @P1 IMAD R0, R19, R12.reuse, RZ ;  /* 0x0000000c13001224 */ /* 0x088fe400078e02ff */
[----:B------:R-:W-:Y:S02]  /*eea0*/  @P1 IMAD.IADD R3, R3, 0x1, R7 ;  /* 0x0000000103031824 */ /* 0x000fe400078e0207 */
[C---:B------:R-:W-:Y:S02]  /*eeb0*/  @P1 IMAD R7, R17.reuse, R13, R0 ;  /* 0x0000000d11071224 */ /* 0x040fe400078e0200 */
[----:B------:R-:W-:-:S04]  /*eec0*/  @P1 IMAD.WIDE.U32 R2, R17, R12, R2 ;  /* 0x0000000c11021225 */ /* 0x000fc800078e0002 */
[----:B------:R-:W-:Y:S01]  /*eed0*/  @P1 IMAD.IADD R0, R3, 0x1, R7 ;  /* 0x0000000103001824 */ /* 0x000fe200078e0207 */
[----:B------:R-:W-:Y:S01]  /*eee0*/  @P1 LEA R6, P2, R2, R8, 0x2 ;  /* 0x0000000802061211 */ /* 0x000fe200078410ff */
[----:B------:R-:W-:-:S03]  /*eef0*/  IMAD.MOV.U32 R3, RZ, RZ, 0x3f800000 ;  /* 0x3f800000ff037424 */ /* 0x000fc600078e00ff */
[----:B------:R-:W-:-:S05]  /*ef00*/  @P1 LEA.HI.X R7, R2, R9, R0, 0x2, P2 ;  /* 0x0000000902071211 */ /* 0x000fca00010f1400 */
[----:B------:R0:W2:Y:S01]  /*ef10*/  @P1 LDG.E R3, desc[UR40][R6.64] ;  /* 0x0000002806031981 */ /* 0x0000a2000c1e1900 */
[----:B------:R-:W-:Y:S02]  /*ef20*/  WARPGROUP.DEPBAR.LE gsb0, 0x0 ;  /* 0x00008000000079c5 */ /* 0x000fe40000010000 */
[----:B------:R-:W-:-:S06]  /*ef30*/  WARPGROUP.ARRIVE ;  /* 0x00000000000079c5 */ /* 0x000fcc0000000000 */
        /* <DEDUP_REMOVED lines=13> */
[----:B0-----:R-:W0:Y:S04]  /*f010*/  SHFL.BFLY PT, R7, R0, 0x1, 0x1f ;  /* 0x0c201f0000077f89 */ /* 0x001e2800000e0000 */
[----:B------:R-:W1:Y:S01]  /*f020*/  SHFL.BFLY PT, R2, R9, 0x1, 0x1f ;  /* 0x0c201f0009027f89 */ /* 0x000e6200000e0000 */
[----:B------:R-:W-:Y:S02]  /*f030*/  IMAD.MOV.U32 R4, RZ, RZ, RZ ;  /* 0x000000ffff047224 */ /* 0x000fe400078e00ff */
[----:B0-----:R-:W-:Y:S01]  /*f040*/  FADD.FTZ R12, R0, R7 ;  /* 0x00000007000c7221 */ /* 0x001fe20000010000 */
[----:B-1----:R-:W-:-:S04]  /*f050*/  FADD.FTZ R13, R9, R2 ;  /* 0x00000002090d7221 */ /* 0x002fc80000010000 */
[C---:B------:R-:W-:Y:S01]  /*f060*/  FSETP.NE.FTZ.AND P1, PT, R12.reuse, RZ, PT ;  /* 0x000000ff0c00720b */ /* 0x040fe20003f35000 */
[----:B------:R-:W-:Y:S01]  /*f070*/  FMUL.FTZ R14, R12, 0.00390625 ;  /* 0x3b8000000c0e7820 */ /* 0x000fe20000410000 */
[----:B------:R-:W-:-:S04]  /*f080*/  FMUL.FTZ R7, R13, 0.00390625 ;  /* 0x3b8000000d077820 */ /* 0x000fc80000410000 */
        /* <DEDUP_REMOVED lines=24> */
.L_x_950:
        /* <DEDUP_REMOVED lines=68> */
.L_x_876:
[----:B------:R-:W-:Y:S05]  /*f650*/  @P0 BRA `(.L_x_951) ;  /* 0x0000002000540947 */ /* 0x000fea0003800000 */
[----:B------:R-:W0:Y:S01]  /*f660*/  S2R R8, SR_TID.X ;  /* 0x0000000000087919 */ /* 0x000e220000002100 */
[----:B------:R-:W-:Y:S01]  /*f670*/  ULDC.64 UR4, c[0x4][0x40] ;  /* 0x0100100000047ab9 */ /* 0x000fe20000000a00 */
[----:B------:R-:W1:Y:S01]  /*f680*/  LDC R82, c[0x0][0xbe8] ;  /* 0x0002fa00ff527b82 */ /* 0x000e620000000800 */
[----:B------:R-:W-:Y:S01]  /*f690*/  ULDC.64 UR6, c[0x0][0xb38] ;  /* 0x0002ce0000067ab9 */ /* 0x000fe20000000a00 */
[----:B------:R-:W2:Y:S01]  /*f6a0*/  S2R R75, SR_CTAID.X ;  /* 0x00000000004b7919 */ /* 0x000ea20000002500 */
[----:B------:R-:W-:-:S05]  /*f6b0*/  ULDC.64 UR8, c[0x0][0xb28] ;  /* 0x0002ca0000087ab9 */ /* 0x000fca0000000a00 */
[----:B------:R-:W3:Y:S08]  /*f6c0*/  LDC.64 R86, c[0x0][0xbd8] ;  /* 0x0002f600ff567b82 */ /* 0x000ef00000000a00 */
[----:B------:R-:W4:Y:S01]  /*f6d0*/  LDC.64 R88, c[0x0][0xb40] ;  /* 0x0002d000ff587b82 */ /* 0x000f220000000a00 */
[----:B0-----:R-:W-:-:S05]  /*f6e0*/  IMAD.SHL.U32 R4, R8, 0x4, RZ ;  /* 0x0000000408047824 */ /* 0x001fca00078e00ff */
[----:B------:R-:W-:Y:S02]  /*f6f0*/  LOP3.LUT R4, R4, 0xc, RZ, 0xc0, !PT ;  /* 0x0000000c04047812 */ /* 0x000fe400078ec0ff */
[----:B------:R-:W-:Y:S02]  /*f700*/  BAR.SYNC.DEFER_BLOCKING 0x1, 0x100 ;  /* 0x0044000000007b1d */ /* 0x000fe40000010000 */
[----:B------:R-:W-:-:S05]  /*f710*/  IADD3 R4, P0, R4, UR4, RZ ;  /* 0x0000000404047c10 */ /* 0x000fca000ff1e0ff */
[----:B------:R-:W-:Y:S01]  /*f720*/  IMAD.X R5, RZ, RZ, UR5, P0 ;  /* 0x00000005ff057e24 */ /* 0x000fe200080e06ff */
[----:B------:R-:W-:-:S05]  /*f730*/  ULDC.64 UR4, c[0x0][0xbd0] ;  /* 0x0002f40000047ab9 */ /* 0x000fca0000000a00 */
[----:B------:R0:W5:Y:S01]  /*f740*/  LDG.E.CONSTANT R5, desc[UR40][R4.64] ;  /* 0x0000002804057981 */ /* 0x000162000c1e9900 */
[C---:B------:R-:W-:Y:S01]  /*f750*/  LOP3.LUT P0, R7, R8.reuse, 0x3, RZ, 0xc0, !PT ;  /* 0x0000000308077812 */ /* 0x040fe2000780c0ff */
[----:B------:R-:W-:Y:S01]  /*f760*/  VIADD R8, R8, 0xffffff80 ;  /* 0xffffff8008087836 */ /* 0x000fe20000000000 */
[----:B-1----:R-:W-:Y:S01]  /*f770*/  ISETP.NE.AND P2, PT, R82, 0x1, PT ;  /* 0x000000015200780c */ /* 0x002fe20003f45270 */
[----:B------:R-:W-:Y:S01]  /*f780*/  IMAD.WIDE.U32 R38, R17, UR6, RZ ;  /* 0x0000000611267c25 */ /* 0x000fe2000f8e00ff */
[----:B------:R-:W-:Y:S01]  /*f790*/  ISETP.EQ.OR P0, PT, R7, 0x3, !P0 ;  /* 0x000000030700780c */ /* 0x000fe20004702670 */
[----:B------:R-:W-:Y:S03]  /*f7a0*/  BSSY B0, `(.L_x_952) ;  /* 0x0000186000007945 */ /* 0x000fe60003800000 */
[----:B------:R-:W-:Y:S02]  /*f7b0*/  SEL R76, R3, R6, P0 ;  /* 0x00000006034c7207 */ /* 0x000fe40000000000 */
[----:B------:R-:W-:-:S02]  /*f7c0*/  SEL R9, R6, R3, P0 ;  /* 0x0000000306097207 */ /* 0x000fc40000000000 */
[----:B------:R-:W-:Y:S02]  /*f7d0*/  SHF.R.S32.HI R3, RZ, 0x1f, R8 ;  /* 0x0000001fff037819 */ /* 0x000fe40000011408 */
[----:B------:R-:W-:Y:S01]  /*f7e0*/  SEL R12, R94, R95, P0 ;  /* 0x0000005f5e0c7207 */ /* 0x000fe20000000000 */
[----:B------:R-:W1:Y:S01]  /*f7f0*/  @P2 LDC R84, c[0x0][0xbec] ;  /* 0x0002fb00ff542b82 */ /* 0x000e620000000800 */
[CC--:B0-----:R-:W-:Y:S02]  /*f800*/  LEA.HI R4, R3.reuse, R8.reuse, RZ, 0x7 ;  /* 0x0000000803047211 */ /* 0x0c1fe400078f38ff */
[----:B------:R-:W-:Y:S02]  /*f810*/  LEA.HI R25, R3, R8, RZ, 0x2 ;  /* 0x0000000803197211 */ /* 0x000fe400078f10ff */
[----:B------:R-:W-:Y:S02]  /*f820*/  LOP3.LUT R7, R4, 0xffffff80, RZ, 0xc0, !PT ;  /* 0xffffff8004077812 */ /* 0x000fe400078ec0ff */
[----:B------:R-:W-:Y:S01]  /*f830*/  SHF.R.S32.HI R6, RZ, 0x7, R4 ;  /* 0x00000007ff067819 */ /* 0x000fe20000011404 */
[----:B------:R-:W0:Y:S01]  /*f840*/  @P2 LDC R83, c[0x0][0xbf0] ;  /* 0x0002fc00ff532b82 */ /* 0x000e220000000800 */
[----:B------:R-:W-:Y:S01]  /*f850*/  LOP3.LUT R25, R25, 0xfffffffc, RZ, 0xc0, !PT ;  /* 0xfffffffc19197812 */ /* 0x000fe200078ec0ff */
[----:B------:R-:W-:Y:S01]  /*f860*/  IMAD.IADD R68, R8, 0x1, -R7 ;  /* 0x0000000108447824 */ /* 0x000fe200078e0a07 */
[----:B------:R-:W-:-:S02]  /*f870*/  LEA.HI R3, R4, R6, RZ, 0x1 ;  /* 0x0000000604037211 */ /* 0x000fc400078f08ff */
[----:B------:R-:W-:Y:S01]  /*f880*/  SEL R78, R92, R93, P0 ;  /* 0x0000005d5c4e7207 */ /* 0x000fe20000000000 */
[----:B------:R-:W-:Y:S01]  /*f890*/  IMAD.IADD R25, R8, 0x1, -R25 ;  /* 0x0000000108197824 */ /* 0x000fe200078e0a19 */
[----:B------:R-:W-:Y:S01]  /*f8a0*/  SHF.R.S32.HI R7, RZ, 0x1f, R68 ;  /* 0x0000001fff077819 */ /* 0x000fe20000011444 */
[----:B------:R-:W0:Y:S01]  /*f8b0*/  @P2 LDC R85, c[0x0][0xbf0] ;  /* 0x0002fc00ff552b82 */ /* 0x000e220000000800 */
[----:B------:R-:W-:Y:S02]  /*f8c0*/  LOP3.LUT R3, R3, 0x3fffffe, RZ, 0xc0, !PT ;  /* 0x03fffffe03037812 */ /* 0x000fe400078ec0ff */
[----:B------:R-:W-:Y:S02]  /*f8d0*/  LEA.HI R13, R7, R68, RZ, 0x2 ;  /* 0x00000044070d7211 */ /* 0x000fe400078f10ff */
[----:B------:R-:W-:Y:S01]  /*f8e0*/  SHF.R.S32.HI R8, RZ, 0x1f, R17 ;  /* 0x0000001fff087819 */ /* 0x000fe20000011411 */
[----:B------:R-:W-:Y:S01]  /*f8f0*/  IMAD.IADD R3, R6, 0x1, -R3 ;  /* 0x0000000106037824 */ /* 0x000fe200078e0a03 */
[----:B------:R-:W-:-:S02]  /*f900*/  SHF.R.S32.HI R11, RZ, 0x2, R13 ;  /* 0x00000002ff0b7819 */ /* 0x000fc4000001140d */
[----:B------:R-:W-:Y:S01]  /*f910*/  SHF.R.S32.HI R32, RZ, 0x1f, R13 ;  /* 0x0000001fff207819 */ /* 0x000fe2000001140d */
[----:B------:R-:W-:Y:S01]  /*f920*/  IMAD R6, R8, UR4, RZ ;  /* 0x0000000408067c24 */ /* 0x000fe2000f8e02ff */
[----:B------:R-:W-:Y:S02]  /*f930*/  LEA.HI R7, R7, R68, RZ, 0x5 ;  /* 0x0000004407077211 */ /* 0x000fe400078f28ff */
[----:B------:R-:W-:Y:S02]  /*f940*/  LEA.HI R32, R32, R11, RZ, 0x3 ;  /* 0x0000000b20207211 */ /* 0x000fe400078f18ff */
[----:B------:R-:W-:Y:S02]  /*f950*/  SEL R10, R102, R103, P0 ;  /* 0x00000067660a7207 */ /* 0x000fe40000000000 */
[----:B------:R-:W-:Y:S01]  /*f960*/  LOP3.LUT R4, R32, 0xfffffff8, RZ, 0xc0, !PT ;  /* 0xfffffff820047812 */ /* 0x000fe200078ec0ff */
[----:B------:R-:W-:Y:S01]  /*f970*/  IMAD.WIDE.U32 R32, R17, UR4, RZ ;  /* 0x0000000411207c25 */ /* 0x000fe2000f8e00ff */
[----:B------:R-:W-:Y:S01]  /*f980*/  SEL R93, R93, R92, P0 ;  /* 0x0000005c5d5d7207 */ /* 0x000fe20000000000 */
[----:B------:R-:W0:Y:S01]  /*f990*/  S2UR UR4, SR_CTAID.Y ;  /* 0x00000000000479c3 */ /* 0x000e220000002600 */
[----:B------:R-:W-:Y:S01]  /*f9a0*/  SEL R14, R96, R97, P0 ;  /* 0x00000061600e7207 */ /* 0x000fe20000000000 */
[----:B------:R-:W-:Y:S01]  /*f9b0*/  IMAD.IADD R4, R11, 0x1, -R4 ;  /* 0x000000010b047824 */ /* 0x000fe200078e0a04 */
[----:B------:R-:W-:Y:S01]  /*f9c0*/  SHF.R.S32.HI R11, RZ, 0x5, R7 ;  /* 0x00000005ff0b7819 */ /* 0x000fe20000011407 */
[----:B------:R-:W-:Y:S01]  /*f9d0*/  IMAD R7, R17, UR5, R6 ;  /* 0x0000000511077c24 */ /* 0x000fe2000f8e0206 */
[----:B------:R-:W-:Y:S01]  /*f9e0*/  SEL R15, R97, R96, P0 ;  /* 0x00000060610f7207 */ /* 0x000fe20000000000 */
[----:B------:R-:W-:Y:S01]  /*f9f0*/  IMAD R6, R8, UR6, RZ ;  /* 0x0000000608067c24 */ /* 0x000fe2000f8e02ff */
[----:B------:R-:W-:Y:S01]  /*fa00*/  LEA.HI R8, R25, R25, RZ, 0x1 ;  /* 0x0000001919087211 */ /* 0x000fe200078f08ff */
[----:B------:R-:W-:Y:S01]  /*fa10*/  IMAD R4, R11, 0x10, R4 ;  /* 0x000000100b047824 */ /* 0x000fe200078e0204 */
[----:B------:R-:W-:Y:S01]  /*fa20*/  SEL R22, R104, R105, P0 ;  /* 0x0000006968167207 */ /* 0x000fe20000000000 */
[----:B------:R-:W-:Y:S01]  /*fa30*/  IMAD R11, R17, UR7, R6 ;  /* 0x00000007110b7c24 */ /* 0x000fe2000f8e0206 */
[----:B------:R-:W-:Y:S01]  /*fa40*/  LOP3.LUT R6, R8, 0x1ffffffe, RZ, 0xc0, !PT ;  /* 0x1ffffffe08067812 */ /* 0x000fe200078ec0ff */
[----:B------:R-:W-:Y:S01]  /*fa50*/  IMAD R3, R3, 0x40, R4 ;  /* 0x0000004003037824 */ /* 0x000fe200078e0204 */
[----:B------:R-:W-:Y:S01]  /*fa60*/  SEL R8, R150, R151, P0 ;  /* 0x0000009796087207 */ /* 0x000fe20000000000 */
[----:B------:R-:W-:Y:S01]  /*fa70*/  IMAD.IADD R33, R33, 0x1, R7 ;  /* 0x0000000121217824 */ /* 0x000fe200078e0207 */
[----:B------:R-:W-:Y:S01]  /*fa80*/  SEL R151, R151, R150, P0 ;  /* 0x0000009697977207 */ /* 0x000fe20000000000 */
[----:B------:R-:W-:Y:S01]  /*fa90*/  IMAD.IADD R6, R25, 0x1, -R6 ;  /* 0x0000000119067824 */ /* 0x000fe200078e0a06 */
[----:B------:R-:W-:Y:S01]  /*faa0*/  SEL R23, R105, R104, P0 ;  /* 0x0000006869177207 */ /* 0x000fe20000000000 */
[--C-:B--2---:R-:W-:Y:S01]  /*fab0*/  IMAD R70, R75, 0x80, R3.reuse ;  /* 0x000000804b467824 */ /* 0x104fe200078e0203 */
[----:B------:R-:W-:Y:S01]  /*fac0*/  SEL R30, R120, R121, P0 ;  /* 0x00000079781e7207 */ /* 0x000fe20000000000 */
[----:B------:R-:W-:Y:S01]  /*fad0*/  IMAD R4, R6, 0x8, R3 ;  /* 0x0000000806047824 */ /* 0x000fe200078e0203 */
[----:B------:R-:W-:Y:S01]  /*fae0*/  SEL R31, R121, R120, P0 ;  /* 0x00000078791f7207 */ /* 0x000fe20000000000 */
[----:B------:R-:W2:Y:S01]  /*faf0*/  @P2 LDC R92, c[0x0][0xbec] ;  /* 0x0002fb00ff5c2b82 */ /* 0x000ea20000000800 */
[----:B------:R-:W-:Y:S01]  /*fb00*/  SEL R74, R100, R101, P0 ;  /* 0x00000065644a7207 */ /* 0x000fe20000000000 */
[----:B------:R-:W-:Y:S01]  /*fb10*/  IMAD R75, R75, 0x80, R4 ;  /* 0x000000804b4b7824 */ /* 0x000fe200078e0204 */
[----:B------:R-:W-:Y:S01]  /*fb20*/  SEL R24, R112, R113, P0 ;  /* 0x0000007170187207 */ /* 0x000fe20000000000 */
[----:B------:R-:W-:Y:S01]  /*fb30*/  IMAD.IADD R39, R39, 0x1, R11 ;  /* 0x0000000127277824 */ /* 0x000fe200078e020b */
[----:B------:R-:W-:Y:S01]  /*fb40*/  SEL R21, R113, R112, P0 ;  /* 0x0000007071157207 */ /* 0x000fe20000000000 */
[----:B------:R-:W-:Y:S01]  /*fb50*/  ULDC.64 UR6, c[0x0][0xb48] ;  /* 0x0002d20000067ab9 */ /* 0x000fe20000000a00 */
[----:B------:R-:W-:Y:S01]  /*fb60*/  SEL R16, R144, R145, P0 ;  /* 0x0000009190107207 */ /* 0x000fe20000000000 */
[----:B----4-:R-:W-:Y:S01]  /*fb70*/  IMAD.WIDE.U32 R38, R88, UR39, R38 ;  /* 0x0000002758267c25 */ /* 0x010fe2000f8e0026 */
[----:B------:R-:W-:-:S02]  /*fb80*/  LOP3.LUT R13, R13, 0x7ffffffc, RZ, 0xc0, !PT ;  /* 0x7ffffffc0d0d7812 */ /* 0x000fc400078ec0ff */
[----:B------:R-:W-:Y:S02]  /*fb90*/  SEL R101, R101, R100, P0 ;  /* 0x0000006465657207 */ /* 0x000fe40000000000 */
[----:B------:R-:W-:Y:S02]  /*fba0*/  SEL R18, R108, R109, P0 ;  /* 0x0000006d6c127207 */ /* 0x000fe40000000000 */
[----:B------:R-:W-:Y:S02]  /*fbb0*/  SEL R19, R109, R108, P0 ;  /* 0x0000006c6d137207 */ /* 0x000fe40000000000 */
[----:B------:R-:W-:Y:S02]  /*fbc0*/  SEL R58, R124, R125, P0 ;  /* 0x0000007d7c3a7207 */ /* 0x000fe40000000000 */
[----:B------:R-:W-:Y:S02]  /*fbd0*/  SEL R44, R128, R129, P0 ;  /* 0x00000081802c7207 */ /* 0x000fe40000000000 */
[----:B------:R-:W-:-:S02]  /*fbe0*/  SEL R72, R116, R117, P0 ;  /* 0x0000007574487207 */ /* 0x000fc40000000000 */
[----:B------:R-:W-:Y:S01]  /*fbf0*/  SEL R125, R125, R124, P0 ;  /* 0x0000007c7d7d7207 */ /* 0x000fe20000000000 */
[----:B--2---:R-:W-:Y:S01]  /*fc00*/  @P2 IMAD.HI.U32 R92, R75, R92, RZ ;  /* 0x0000005c4b5c2227 */ /* 0x004fe200078e00ff */
[----:B------:R-:W-:Y:S02]  /*fc10*/  SEL R54, R132, R133, P0 ;  /* 0x0000008584367207 */ /* 0x000fe40000000000 */
[----:B------:R-:W-:Y:S02]  /*fc20*/  SEL R55, R133, R132, P0 ;  /* 0x0000008485377207 */ /* 0x000fe40000000000 */
[----:B------:R-:W-:Y:S02]  /*fc30*/  SEL R26, R148, R149, P0 ;  /* 0x00000095941a7207 */ /* 0x000fe40000000000 */
[----:B------:R-:W-:Y:S02]  /*fc40*/  SEL R117, R117, R116, P0 ;  /* 0x0000007475757207 */ /* 0x000fe40000000000 */
[C---:B------:R-:W-:Y:S01]  /*fc50*/  LOP3.LUT P1, RZ, R68.reuse, 0x3, RZ, 0xc0, !PT ;  /* 0x0000000344ff7812 */ /* 0x040fe2000782c0ff */
[----:B------:R-:W-:Y:S01]  /*fc60*/  IMAD.IADD R68, R68, 0x1, -R13 ;  /* 0x0000000144447824 */ /* 0x000fe200078e0a0d */
[----:B------:R-:W-:-:S02]  /*fc70*/  SEL R129, R129, R128, P0 ;  /* 0x0000008081817207 */ /* 0x000fc40000000000 */
[----:B------:R-:W-:Y:S02]  /*fc80*/  SEL R62, R136, R137, P0 ;  /* 0x00000089883e7207 */ /* 0x000fe40000000000 */
[----:B------:R-:W-:Y:S02]  /*fc90*/  SEL R63, R137, R136, P0 ;  /* 0x00000088893f7207 */ /* 0x000fe40000000000 */
[----:B------:R-:W-:Y:S02]  /*fca0*/  SEL R42, R90, R91, P0 ;  /* 0x0000005b5a2a7207 */ /* 0x000fe40000000000 */
[----:B------:R-:W-:Y:S02]  /*fcb0*/  SEL R77, R91, R90, P0 ;  /* 0x0000005a5b4d7207 */ /* 0x000fe40000000000 */
[----:B------:R-:W-:Y:S01]  /*fcc0*/  SEL R48, R98, R99, P0 ;  /* 0x0000006362307207 */ /* 0x000fe20000000000 */
[----:B------:R-:W2:Y:S01]  /*fcd0*/  LDC R90, c[0x0][0xc50] ;  /* 0x00031400ff5a7b82 */ /* 0x000ea20000000800 */
        /* <DEDUP_REMOVED lines=28> */
[----:B------:R-:W-:Y:S01]  /*fea0*/  SEL R103, R103, R102, P0 ;  /* 0x0000006667677207 */ /* 0x000fe20000000000 */
[----:B-----5:R4:W-:Y:S04]  /*feb0*/  SHFL.IDX PT, R43, R12, R5, 0x1c1f ;  /* 0x001c1f050c2b7589 */ /* 0x0209e800000e0000 */
[----:B------:R-:W-:Y:S04]  /*fec0*/  SHFL.IDX PT, R3, R8, R5, 0x1c1f ;  /* 0x001c1f0508037589 */ /* 0x000fe800000e0000 */
[----:B------:R-:W-:Y:S01]  /*fed0*/  SHFL.IDX PT, R6, R76, R5, 0x1c1f ;  /* 0x001c1f054c067589 */ /* 0x000fe200000e0000 */
[----:B----4-:R-:W-:-:S03]  /*fee0*/  LOP3.LUT R12, R5, 0x2, RZ, 0x3c, !PT ;  /* 0x00000002050c7812 */ /* 0x010fc600078e3cff */
[----:B------:R-:W-:Y:S04]  /*fef0*/  SHFL.IDX PT, R49, R10, R5, 0x1c1f ;  /* 0x001c1f050a317589 */ /* 0x000fe800000e0000 */
        /* <DEDUP_REMOVED lines=14> */
[----:B------:R-:W4:Y:S04]  /*ffe0*/  SHFL.IDX PT, R16, R101, R12, 0x1c1f ;  /* 0x001c1f0c65107589 */ /* 0x000f2800000e0000 */
[----:B------:R-:W-:Y:S04]  /*fff0*/  SHFL.IDX PT, R21, R21, R12, 0x1c1f ;  /* 0x001c1f0c15157589 */ /* 0x000fe800000e0000 */
[----:B------:R-:W-:Y:S04]  /*10000*/  SHFL.IDX PT, R18, R18, R5, 0x1c1f ;  /* 0x001c1f0512127589 */ /* 0x000fe800000e0000 */
[----:B------:R-:W-:Y:S04]  /*10010*/  SHFL.IDX PT, R27, R58, R5, 0x1c1f ;  /* 0x001c1f053a1b7589 */ /* 0x000fe800000e0000 */
[----:B------:R-:W-:Y:S04]  /*10020*/  SHFL.IDX PT, R71, R26, R5, 0x1c1f ;  /* 0x001c1f051a477589 */ /* 0x000fe800000e0000 */
[----:B------:R-:W-:Y:S04]  /*10030*/  SHFL.IDX PT, R19, R19, R12, 0x1c1f ;  /* 0x001c1f0c13137589 */ /* 0x000fe800000e0000 */
[----:B------:R-:W5:Y:S01]  /*10040*/  SHFL.IDX PT, R44, R125, R12, 0x1c1f ;  /* 0x001c1f0c7d2c7589 */ /* 0x000f6200000e0000 */
[----:B----4-:R-:W-:-:S03]  /*10050*/  SEL R11, R13, R16, P0 ;  /* 0x000000100d0b7207 */ /* 0x010fc60000000000 */
[----:B------:R-:W-:Y:S04]  /*10060*/  SHFL.IDX PT, R25, R72, R5, 0x1c1f ;  /* 0x001c1f0548197589 */ /* 0x000fe800000e0000 */
[----:B------:R-:W-:Y:S04]  /*10070*/  SHFL.IDX PT, R54, R54, R5, 0x1c1f ;  /* 0x001c1f0536367589 */ /* 0x000fe800000e0000 */
[----:B------:R-:W-:Y:S04]  /*10080*/  SHFL.IDX PT, R26, R117, R12, 0x1c1f ;  /* 0x001c1f0c751a7589 */ /* 0x000fe800000e0000 */
[----:B------:R-:W4:Y:S04]  /*10090*/  SHFL.IDX PT, R55, R55, R12, 0x1c1f ;  /* 0x001c1f0c37377589 */ /* 0x000f2800000e0000 */
[----:B------:R-:W1:Y:S04]  /*100a0*/  SHFL.IDX PT, R58, R129, R12, 0x1c1f ;  /* 0x001c1f0c813a7589 */ /* 0x000e6800000e0000 */
[----:B------:R-:W-:Y:S01]  /*100b0*/  SHFL.IDX PT, R62, R62, R5, 0x1c1f ;  /* 0x001c1f053e3e7589 */ /* 0x000fe200000e0000 */
[----:B-----5:R-:W-:-:S03]  /*100c0*/  SEL R29, R27, R44, P0 ;  /* 0x0000002c1b1d7207 */ /* 0x020fc60000000000 */
[----:B------:R-:W5:Y:S04]  /*100d0*/  SHFL.IDX PT, R63, R63, R12, 0x1c1f ;  /* 0x001c1f0c3f3f7589 */ /* 0x000f6800000e0000 */
[----:B------:R3:W-:Y:S04]  /*100e0*/  SHFL.IDX PT, R59, R28, R5, 0x1c1f ;  /* 0x001c1f051c3b7589 */ /* 0x0007e800000e0000 */
[----:B------:R-:W-:Y:S04]  /*100f0*/  SHFL.IDX PT, R42, R42, R5, 0x1c1f ;  /* 0x001c1f052a2a7589 */ /* 0x000fe800000e0000 */
[----:B------:R-:W-:Y:S01]  /*10100*/  SHFL.IDX PT, R48, R48, R5, 0x1c1f ;  /* 0x001c1f0530307589 */ /* 0x000fe200000e0000 */
[----:B---3--:R-:W-:-:S03]  /*10110*/  SEL R28, R30, R31, P0 ;  /* 0x0000001f1e1c7207 */ /* 0x008fc60000000000 */
[----:B------:R-:W-:Y:S01]  /*10120*/  SHFL.IDX PT, R66, R66, R5, 0x1c1f ;  /* 0x001c1f0542427589 */ /* 0x000fe200000e0000 */
[----:B------:R-:W-:Y:S02]  /*10130*/  SEL R30, R31, R30, P0 ;  /* 0x0000001e1f1e7207 */ /* 0x000fe40000000000 */
[----:B------:R-:W-:Y:S01]  /*10140*/  SEL R31, R44, R27, P0 ;  /* 0x0000001b2c1f7207 */ /* 0x000fe20000000000 */
[----:B------:R-:W-:Y:S01]  /*10150*/  SHFL.IDX PT, R64, R64, R5, 0x1c1f ;  /* 0x001c1f0540407589 */ /* 0x000fe200000e0000 */
[----:B----4-:R-:W-:-:S03]  /*10160*/  SEL R27, R55, R54, P0 ;  /* 0x00000036371b7207 */ /* 0x010fc60000000000 */
[----:B------:R-:W-:Y:S04]  /*10170*/  SHFL.IDX PT, R60, R60, R5, 0x1c1f ;  /* 0x001c1f053c3c7589 */ /* 0x000fe800000e0000 */
[----:B------:R-:W-:Y:S04]  /*10180*/  SHFL.IDX PT, R56, R56, R5, 0x1c1f ;  /* 0x001c1f0538387589 */ /* 0x000fe800000e0000 */
[----:B------:R-:W-:Y:S04]  /*10190*/  SHFL.IDX PT, R52, R52, R5, 0x1c1f ;  /* 0x001c1f0534347589 */ /* 0x000fe800000e0000 */
[----:B------:R-:W-:Y:S04]  /*101a0*/  SHFL.IDX PT, R50, R50, R5, 0x1c1f ;  /* 0x001c1f0532327589 */ /* 0x000fe800000e0000 */
[----:B------:R-:W-:Y:S04]  /*101b0*/  SHFL.IDX PT, R46, R46, R5, 0x1c1f ;  /* 0x001c1f052e2e7589 */ /* 0x000fe800000e0000 */
[----:B------:R-:W-:Y:S04]  /*101c0*/  SHFL.IDX PT, R40, R40, R5, 0x1c1f ;  /* 0x001c1f0528287589 */ /* 0x000fe800000e0000 */
[----:B------:R-:W-:Y:S04]  /*101d0*/  SHFL.IDX PT, R36, R36, R5, 0x1c1f ;  /* 0x001c1f0524247589 */ /* 0x000fe800000e0000 */
[----:B------:R3:W-:Y:S04]  /*101e0*/  SHFL.IDX PT, R4, R20, R5, 0x1c1f ;  /* 0x001c1f0514047589 */ /* 0x0007e800000e0000 */
[----:B------:R4:W-:Y:S04]  /*101f0*/  SHFL.IDX PT, R34, R34, R5, 0x1c1f ;  /* 0x001c1f0522227589 */ /* 0x0009e800000e0000 */
[----:B------:R-:W0:Y:S01]  /*10200*/  SHFL.IDX PT, R72, R141, R12, 0x1c1f ;  /* 0x001c1f0c8d487589 */ /* 0x000e2200000e0000 */
[----:B---3--:R-:W-:-:S03]  /*10210*/  SEL R20, R24, R21, P0 ;  /* 0x0000001518147207 */ /* 0x008fc60000000000 */
[----:B------:R-:W-:Y:S01]  /*10220*/  SHFL.IDX PT, R76, R149, R12, 0x1c1f ;  /* 0x001c1f0c954c7589 */ /* 0x000fe200000e0000 */
[----:B------:R-:W-:Y:S02]  /*10230*/  SEL R24, R21, R24, P0 ;  /* 0x0000001815187207 */ /* 0x000fe40000000000 */
[----:B----4-:R-:W-:Y:S01]  /*10240*/  SEL R5, R3, R8, P0 ;  /* 0x0000000803057207 */ /* 0x010fe20000000000 */
[----:B------:R-:W3:Y:S01]  /*10250*/  SHFL.IDX PT, R74, R145, R12, 0x1c1f ;  /* 0x001c1f0c914a7589 */ /* 0x000ee200000e0000 */
[----:B------:R-:W-:Y:S02]  /*10260*/  SEL R3, R8, R3, P0 ;  /* 0x0000000308037207 */ /* 0x000fe40000000000 */
[----:B------:R-:W-:Y:S01]  /*10270*/  SEL R8, R6, R9, P0 ;  /* 0x0000000906087207 */ /* 0x000fe20000000000 */
[----:B------:R-:W-:Y:S01]  /*10280*/  SHFL.IDX PT, R78, R95, R12, 0x1c1f ;  /* 0x001c1f0c5f4e7589 */ /* 0x000fe200000e0000 */
[----:B------:R-:W-:Y:S02]  /*10290*/  SEL R6, R9, R6, P0 ;  /* 0x0000000609067207 */ /* 0x000fe40000000000 */
[----:B------:R-:W-:Y:S01]  /*102a0*/  SEL R9, R7, R10, P0 ;  /* 0x0000000a07097207 */ /* 0x000fe20000000000 */
[----:B------:R-:W4:Y:S01]  /*102b0*/  SHFL.IDX PT, R77, R77, R12, 0x1c1f ;  /* 0x001c1f0c4d4d7589 */ /* 0x000f2200000e0000 */
[----:B------:R-:W-:-:S02]  /*102c0*/  SEL R7, R10, R7, P0 ;  /* 0x000000070a077207 */ /* 0x000fc40000000000 */
[----:B------:R-:W-:Y:S01]  /*102d0*/  SEL R10, R14, R15, P0 ;  /* 0x0000000f0e0a7207 */ /* 0x000fe20000000000 */
[----:B------:R-:W-:Y:S01]  /*102e0*/  SHFL.IDX PT, R80, R103, R12, 0x1c1f ;  /* 0x001c1f0c67507589 */ /* 0x000fe200000e0000 */
[----:B------:R-:W-:Y:S02]  /*102f0*/  SEL R14, R15, R14, P0 ;  /* 0x0000000e0f0e7207 */ /* 0x000fe40000000000 */
[----:B------:R-:W-:Y:S01]  /*10300*/  SEL R15, R16, R13, P0 ;  /* 0x0000000d100f7207 */ /* 0x000fe20000000000 */
[----:B------:R-:W4:Y:S01]  /*10310*/  SHFL.IDX PT, R79, R79, R12, 0x1c1f ;  /* 0x001c1f0c4f4f7589 */ /* 0x000f2200000e0000 */
[----:B------:R-:W-:Y:S01]  /*10320*/  SEL R13, R18, R19, P0 ;  /* 0x00000013120d7207 */ /* 0x000fe20000000000 */
[----:B------:R-:W-:Y:S01]  /*10330*/  IMAD R16, R86, UR38, RZ ;  /* 0x0000002656107c24 */ /* 0x000fe2000f8e02ff */
[----:B------:R-:W-:Y:S01]  /*10340*/  SEL R21, R25, R26, P0 ;  /* 0x0000001a19157207 */ /* 0x000fe20000000000 */
[----:B------:R-:W-:Y:S01]  /*10350*/  SHFL.IDX PT, R67, R67, R12, 0x1c1f ;  /* 0x001c1f0c43437589 */ /* 0x000fe200000e0000 */
[----:B------:R-:W-:Y:S01]  /*10360*/  SEL R25, R26, R25, P0 ;  /* 0x000000191a197207 */ /* 0x000fe20000000000 */
[----:B------:R-:W-:Y:S01]  /*10370*/  IMAD R81, R87, UR39, R16 ;  /* 0x0000002757517c24 */ /* 0x000fe2000f8e0210 */
[----:B-1----:R-:W-:Y:S01]  /*10380*/  SEL R26, R58, R45, P0 ;  /* 0x0000002d3a1a7207 */ /* 0x002fe20000000000 */
[----:B------:R-:W-:Y:S01]  /*10390*/  SHFL.IDX PT, R69, R69, R12, 0x1c1f ;  /* 0x001c1f0c45457589 */ /* 0x000fe200000e0000 */
[----:B-----5:R-:W-:-:S03]  /*103a0*/  SEL R16, R62, R63, P0 ;  /* 0x0000003f3e107207 */ /* 0x020fc60000000000 */
        /* <DEDUP_REMOVED lines=8> */
[----:B------:R1:W-:Y:S02]  /*10430*/  SHFL.IDX PT, R37, R37, R12, 0x1c1f ;  /* 0x001c1f0c25257589 */ /* 0x0003e400000e0000 */
[----:B-1----:R-:W-:-:S02]  /*10440*/  SEL R12, R22, R23, P0 ;  /* 0x00000017160c7207 */ /* 0x002fc40000000000 */
[----:B------:R-:W-:Y:S02]  /*10450*/  SEL R22, R23, R22, P0 ;  /* 0x0000001617167207 */ /* 0x000fe40000000000 */
[----:B------:R-:W-:Y:S02]  /*10460*/  SEL R23, R19, R18, P0 ;  /* 0x0000001213177207 */ /* 0x000fe40000000000 */
[----:B------:R-:W-:Y:S01]  /*10470*/  SEL R19, R54, R55, P0 ;  /* 0x0000003736137207 */ /* 0x000fe20000000000 */
[----:B------:R-:W-:Y:S01]  /*10480*/  @P2 IMAD.HI.U32 R54, R75, R84, RZ ;  /* 0x000000544b362227 */ /* 0x000fe200078e00ff */
[----:B------:R-:W-:-:S03]  /*10490*/  SEL R18, R45, R58, P0 ;  /* 0x0000003a2d127207 */ /* 0x000fc60000000000 */
[----:B------:R-:W-:Y:S01]  /*104a0*/  IMAD.WIDE.U32 R44, R86, UR39, R32 ;  /* 0x00000027562c7c25 */ /* 0x000fe2000f8e0020 */
[----:B------:R-:W-:Y:S02]  /*104b0*/  SEL R32, R63, R62, P0 ;  /* 0x0000003e3f207207 */ /* 0x000fe40000000000 */
[----:B0-----:R-:W-:Y:S01]  /*104c0*/  SEL R33, R72, R59, P0 ;  /* 0x0000003b48217207 */ /* 0x001fe20000000000 */
[----:B------:R-:W-:Y:S01]  /*104d0*/  IMAD.MOV R55, RZ, RZ, -R17 ;  /* 0x000000ffff377224 */ /* 0x000fe200078e0a11 */
[----:B------:R-:W-:Y:S01]  /*104e0*/  SEL R17, R59, R72, P0 ;  /* 0x000000483b117207 */ /* 0x000fe20000000000 */
[----:B------:R-:W-:Y:S01]  /*104f0*/  IMAD.MOV.U32 R63, RZ, RZ, R75 ;  /* 0x000000ffff3f7224 */ /* 0x000fe200078e004b */
[----:B------:R-:W-:Y:S01]  /*10500*/  @P2 SHF.R.U32.HI R63, RZ, R83, R54 ;  /* 0x00000053ff3f2219 */ /* 0x000fe20000011636 */
[----:B--2---:R-:W-:Y:S01]  /*10510*/  IMAD R83, R90, R55, UR4 ;  /* 0x000000045a537e24 */ /* 0x004fe2000f8e0237 */
[----:B------:R-:W-:Y:S01]  /*10520*/  ULDC.64 UR4, c[0x0][0xbe0] ;  /* 0x0002f80000047ab9 */ /* 0x000fe20000000a00 */
[----:B------:R-:W-:-:S02]  /*10530*/  IMAD R58, R88, UR38, RZ ;  /* 0x00000026583a7c24 */ /* 0x000fc4000f8e02ff */
[----:B------:R-:W-:Y:S01]  /*10540*/  IMAD.IADD R45, R45, 0x1, R81 ;  /* 0x000000012d2d7824 */ /* 0x000fe200078e0251 */
[----:B------:R-:W-:Y:S01]  /*10550*/  SHF.R.S32.HI R62, RZ, 0x1f, R83 ;  /* 0x0000001fff3e7819 */ /* 0x000fe20000011453 */
[----:B------:R-:W-:Y:S02]  /*10560*/  IMAD R55, R89, UR39, R58 ;  /* 0x0000002759377c24 */ /* 0x000fe4000f8e023a */
[----:B------:R-:W-:Y:S02]  /*10570*/  IMAD.MOV.U32 R54, RZ, RZ, R38 ;  /* 0x000000ffff367224 */ /* 0x000fe400078e0026 */
[----:B------:R-:W-:Y:S02]  /*10580*/  IMAD.IADD R55, R39, 0x1, R55 ;  /* 0x0000000127377824 */ /* 0x000fe400078e0237 */
[----:B------:R-:W-:Y:S02]  /*10590*/  IMAD R39, R62, UR4, RZ ;  /* 0x000000043e277c24 */ /* 0x000fe4000f8e02ff */
[----:B------:R-:W-:Y:S01]  /*105a0*/  IMAD.MOV.U32 R59, RZ, RZ, R75 ;  /* 0x000000ffff3b7224 */ /* 0x000fe200078e004b */
[----:B------:R-:W-:Y:S01]  /*105b0*/  @P2 SHF.R.U32.HI R59, RZ, R85, R92 ;  /* 0x00000055ff3b2219 */ /* 0x000fe2000001165c */
[----:B------:R-:W-:-:S02]  /*105c0*/  IMAD R58, R83, UR5, R39 ;  /* 0x00000005533a7c24 */ /* 0x000fc4000f8e0227 */
[----:B------:R-:W-:Y:S01]  /*105d0*/  IMAD.WIDE.U32 R38, R83, UR4, R44 ;  /* 0x0000000453267c25 */ /* 0x000fe2000f8e002c */
[----:B------:R-:W-:-:S03]  /*105e0*/  ULDC.64 UR4, c[0x0][0xb30] ;  /* 0x0002cc0000047ab9 */ /* 0x000fc60000000a00 */
[----:B------:R-:W-:Y:S01]  /*105f0*/  IMAD R62, R62, UR6, RZ ;  /* 0x000000063e3e7c24 */ /* 0x000fe2000f8e02ff */
[----:B------:R-:W-:Y:S01]  /*10600*/  IADD3 R38, P2, R63, R38, RZ ;  /* 0x000000263f267210 */ /* 0x000fe20007f5e0ff */
[C---:B------:R-:W-:Y:S01]  /*10610*/  IMAD.WIDE.U32 R44, R83.reuse, UR6, R54 ;  /* 0x00000006532c7c25 */ /* 0x040fe2000f8e0036 */
[----:B------:R-:W-:Y:S02]  /*10620*/  SHF.R.S32.HI R55, RZ, 0x1f, R63 ;  /* 0x0000001fff377819 */ /* 0x000fe4000001143f */
[----:B------:R-:W-:Y:S01]  /*10630*/  SHF.R.S32.HI R54, RZ, 0x1f, R59 ;  /* 0x0000001fff367819 */ /* 0x000fe2000001143b */
[----:B------:R-:W-:Y:S01]  /*10640*/  IMAD R81, R83, UR7, R62 ;  /* 0x0000000753517c24 */ /* 0x000fe2000f8e023e */
[----:B------:R-:W-:Y:S01]  /*10650*/  IADD3.X R39, R55, R39, R58, P2, !PT ;  /* 0x0000002737277210 */ /* 0x000fe200017fe43a */
[----:B------:R-:W-:Y:S01]  /*10660*/  IMAD.MOV R62, RZ, RZ, -R63 ;  /* 0x000000ffff3e7224 */ /* 0x000fe200078e0a3f */
[----:B------:R-:W-:Y:S01]  /*10670*/  ULDC.64 UR6, c[0x0][0xbc8] ;  /* 0x0002f20000067ab9 */ /* 0x000fe20000000a00 */
[----:B------:R-:W-:-:S02]  /*10680*/  IMAD.MOV R63, RZ, RZ, -R59 ;  /* 0x000000ffff3f7224 */ /* 0x000fc400078e0a3b */
[----:B------:R-:W-:Y:S02]  /*10690*/  IMAD R54, R54, UR4, RZ ;  /* 0x0000000436367c24 */ /* 0x000fe4000f8e02ff */
[C-C-:B------:R-:W-:Y:S02]  /*106a0*/  IMAD R55, R82.reuse, R62, R75.reuse ;  /* 0x0000003e52377224 */ /* 0x140fe400078e024b */
        /* <DEDUP_REMOVED lines=17> */
[----:B---3--:R-:W-:Y:S01]  /*107c0*/  SEL R54, R73, R74, P0 ;  /* 0x0000004a49367207 */ /* 0x008fe20000000000 */
        /* <DEDUP_REMOVED lines=9> */
[C---:B------:R-:W-:Y:S01]  /*10860*/  VIADD R82, R70.reuse, 0x8 ;  /* 0x0000000846527836 */ /* 0x040fe20000000000 */
[----:B------:R-:W-:Y:S01]  /*10870*/  UIADD3 UR4, UR4, 0x22820, URZ ;  /* 0x0002282004047890 */ /* 0x000fe2000fffe03f */
[-C--:B------:R-:W-:Y:S01]  /*10880*/  ISETP.GE.OR P2, PT, R70, R81.reuse, P1 ;  /* 0x000000514600720c */ /* 0x080fe20000f46670 */
[----:B------:R-:W0:Y:S01]  /*10890*/  SHFL.IDX PT, R73, R45, RZ, 0x1c1f ;  /* 0x001c1fff2d497589 */ /* 0x000e2200000e0000 */
[----:B------:R-:W-:Y:S01]  /*108a0*/  ULDC.64 UR8, c[0x0][0xb00] ;  /* 0x0002c00000087ab9 */ /* 0x000fe20000000a00 */
[----:B------:R-:W-:Y:S01]  /*108b0*/  ISETP.GE.OR P1, PT, R82, R81, P1 ;  /* 0x000000515200720c */ /* 0x000fe20000f26670 */
[----:B------:R-:W-:Y:S01]  /*108c0*/  UPRMT UR4, URZ, 0x654, UR4 ;  /* 0x000006543f047896 */ /* 0x000fe20008000004 */
[----:B------:R1:W2:Y:S01]  /*108d0*/  SHFL.IDX PT, R75, R45, 0x1, 0x1c1f ;  /* 0x003c1f002d4b7f89 */ /* 0x0002a200000e0000 */
[----:B------:R-:W-:-:S02]  /*108e0*/  LEA R84, P3, R44, UR8, 0x2 ;  /* 0x000000082c547c11 */ /* 0x000fc4000f8610ff */
[----:B------:R-:W-:Y:S02]  /*108f0*/  SEL R55, R71, R76, P0 ;  /* 0x0000004c47377207 */ /* 0x000fe40000000000 */
[----:B------:R-:W-:Y:S01]  /*10900*/  LEA.HI.X R85, R44, UR9, R39, 0x2, P3 ;  /* 0x000000092c557c11 */ /* 0x000fe200098f1427 */
[----:B------:R3:W3:Y:S01]  /*10910*/  SHFL.IDX PT, R62, R84, RZ, 0x1c1f ;  /* 0x001c1fff543e7589 */ /* 0x0006e200000e0000 */
[----:B------:R-:W-:Y:S01]  /*10920*/  ISETP.GE.AND P3, PT, R70, R81, PT ;  /* 0x000000514600720c */ /* 0x000fe20003f66270 */
[----:B------:R-:W-:Y:S01]  /*10930*/  SYNCS.ARRIVE.TRANS64.RED.A1T0 RZ, [UR4], RZ ;  /* 0x000000ffffff79a7 */ /* 0x000fe20008100404 */
[----:B------:R-:W-:Y:S01]  /*10940*/  SEL R59, R76, R71, P0 ;  /* 0x000000474c3b7207 */ /* 0x000fe20000000000 */
[----:B------:R0:W3:Y:S01]  /*10950*/  SHFL.IDX PT, R63, R85, RZ, 0x1c1f ;  /* 0x001c1fff553f7589 */ /* 0x0000e200000e0000 */
[----:B----4-:R-:W-:Y:S01]  /*10960*/  SEL R38, R42, R77, P0 ;  /* 0x0000004d2a267207 */ /* 0x010fe20000000000 */
[----:B------:R-:W-:Y:S01]  /*10970*/  IMAD.SHL.U32 R71, R68, 0x2, RZ ;  /* 0x0000000244477824 */ /* 0x000fe200078e00ff */
[----:B------:R-:W-:-:S02]  /*10980*/  SEL R39, R43, R78, P0 ;  /* 0x0000004e2b277207 */ /* 0x000fc40000000000 */
[----:B------:R-:W-:Y:S02]  /*10990*/  SEL R44, R48, R79, P0 ;  /* 0x0000004f302c7207 */ /* 0x000fe40000000000 */
[----:B-1----:R-:W-:Y:S02]  /*109a0*/  SEL R45, R49, R80, P0 ;  /* 0x00000050312d7207 */ /* 0x002fe40000000000 */
[----:B------:R-:W-:Y:S01]  /*109b0*/  SEL R42, R77, R42, P0 ;  /* 0x0000002a4d2a7207 */ /* 0x000fe20000000000 */
[----:B0-----:R0:W-:Y:S01]  /*109c0*/  @!P2 ST.E desc[UR40][R72.64], R0 ;  /* 0x000000004800a985 */ /* 0x0011e2000c101928 */
[----:B------:R-:W-:Y:S02]  /*109d0*/  SEL R43, R78, R43, P0 ;  /* 0x0000002b4e2b7207 */ /* 0x000fe40000000000 */
[----:B------:R-:W-:Y:S01]  /*109e0*/  SEL R48, R79, R48, P0 ;  /* 0x000000304f307207 */ /* 0x000fe20000000000 */
[----:B--2---:R0:W-:Y:S01]  /*109f0*/  @!P1 ST.E desc[UR40][R74.64], R2 ;  /* 0x000000024a009985 */ /* 0x0041e2000c101928 */
[----:B------:R-:W-:Y:S01]  /*10a00*/  SEL R49, R80, R49, P0 ;  /* 0x0000003150317207 */ /* 0x000fe20000000000 */
        /* <DEDUP_REMOVED lines=10> */
[----:B------:R-:W-:-:S04]  /*10ab0*/  ISETP.GE.AND P1, PT, R70, UR4, PT ;  /* 0x0000000446007c0c */ /* 0x000fc8000bf26270 */
[----:B------:R-:W-:-:S03]  /*10ac0*/  ISETP.GE.AND P5, PT, R79, UR4, PT ;  /* 0x000000044f007c0c */ /* 0x000fc6000bfa6270 */
[C-C-:B---3--:R-:W-:Y:S02]  /*10ad0*/  @!P2 IMAD.WIDE R72, R71.reuse, 0x4, R62.reuse ;  /* 0x000000044748a825 */ /* 0x148fe400078e023e */
[----:B------:R-:W-:Y:S02]  /*10ae0*/  @!P3 LEA.HI R0, R0, R0, RZ, 0x1 ;  /* 0x000000000000b211 */ /* 0x000fe400078f08ff */
[----:B------:R-:W-:Y:S01]  /*10af0*/  @!P4 LEA.HI R68, R68, R68, RZ, 0x1 ;  /* 0x000000444444c211 */ /* 0x000fe200078f08ff */
[----:B------:R0:W-:Y:S01]  /*10b00*/  @!P2 ST.E.64 desc[UR40][R72.64], R8 ;  /* 0x000000084800a985 */ /* 0x0001e2000c101b28 */
[----:B------:R-:W-:Y:S01]  /*10b10*/  @!P3 LOP3.LUT R75, R0, 0xfffffffe, RZ, 0xc0, !PT ;  /* 0xfffffffe004bb812 */ /* 0x000fe200078ec0ff */
[----:B------:R-:W-:Y:S01]  /*10b20*/  VIADD R0, R71, 0x28 ;  /* 0x0000002847007836 */ /* 0x000fe20000000000 */
[----:B------:R-:W-:Y:S02]  /*10b30*/  @!P1 LEA.HI R70, R70, R70, RZ, 0x1 ;  /* 0x0000004646469211 */ /* 0x000fe400078f08ff */
[----:B------:R-:W-:Y:S01]  /*10b40*/  @!P4 LOP3.LUT R77, R68, 0xfffffffe, RZ, 0xc0, !PT ;  /* 0xfffffffe444dc812 */ /* 0x000fe200078ec0ff */
[----:B------:R-:W-:Y:S01]  /*10b50*/  @!P3 IMAD.WIDE R74, R75, 0x4, R62 ;  /* 0x000000044b4ab825 */ /* 0x000fe200078e023e */
[----:B------:R-:W-:-:S02]  /*10b60*/  ISETP.GE.AND P2, PT, R78, UR4, PT ;  /* 0x000000044e007c0c */ /* 0x000fc4000bf46270 */
[----:B------:R-:W-:Y:S01]  /*10b70*/  @!P5 LEA.HI R79, R79, R79, RZ, 0x1 ;  /* 0x0000004f4f4fd211 */ /* 0x000fe200078f08ff */
[----:B------:R-:W-:Y:S01]  /*10b80*/  VIADD R68, R71, 0x30 ;  /* 0x0000003047447836 */ /* 0x000fe20000000000 */
[----:B------:R1:W-:Y:S01]  /*10b90*/  @!P3 ST.E.64 desc[UR40][R74.64], R6 ;  /* 0x000000064a00b985 */ /* 0x0003e2000c101b28 */
[----:B------:R-:W-:Y:S01]  /*10ba0*/  @!P4 IMAD.WIDE R76, R77, 0x4, R62 ;  /* 0x000000044d4cc825 */ /* 0x000fe200078e023e */
[----:B------:R-:W-:Y:S02]  /*10bb0*/  ISETP.GE.AND P3, PT, R0, UR4, PT ;  /* 0x0000000400007c0c */ /* 0x000fe4000bf66270 */
[----:B0-----:R-:W-:Y:S01]  /*10bc0*/  @!P1 LOP3.LUT R9, R70, 0xfffffffe, RZ, 0xc0, !PT ;  /* 0xfffffffe46099812 */ /* 0x001fe200078ec0ff */
[C---:B------:R-:W-:Y:S01]  /*10bd0*/  VIADD R72, R71.reuse, 0x40 ;  /* 0x0000004047487836 */ /* 0x040fe20000000000 */
[----:B------:R-:W-:Y:S01]  /*10be0*/  ISETP.GE.AND P6, PT, R68, UR4, PT ;  /* 0x0000000444007c0c */ /* 0x000fe2000bfc6270 */
[----:B------:R-:W-:Y:S01]  /*10bf0*/  VIADD R70, R71, 0x48 ;  /* 0x0000004847467836 */ /* 0x000fe20000000000 */
[----:B------:R0:W-:Y:S01]  /*10c00*/  @!P4 ST.E.64 desc[UR40][R76.64], R10 ;  /* 0x0000000a4c00c985 */ /* 0x0001e2000c101b28 */
[----:B------:R-:W-:-:S02]  /*10c10*/  @!P2 LEA.HI R78, R78, R78, RZ, 0x1 ;  /* 0x0000004e4e4ea211 */ /* 0x000fc400078f08ff */
[----:B------:R-:W-:Y:S01]  /*10c20*/  ISETP.GE.AND P4, PT, R72, UR4, PT ;  /* 0x0000000448007c0c */ /* 0x000fe2000bf86270 */
[--C-:B-1----:R-:W-:Y:S01]  /*10c30*/  @!P1 IMAD.WIDE R6, R9, 0x4, R62.reuse ;  /* 0x0000000409069825 */ /* 0x102fe200078e023e */
[----:B------:R-:W-:Y:S02]  /*10c40*/  @!P2 LOP3.LUT R9, R78, 0xfffffffe, RZ, 0xc0, !PT ;  /* 0xfffffffe4e09a812 */ /* 0x000fe400078ec0ff */
[----:B------:R-:W-:Y:S02]  /*10c50*/  @!P3 LEA.HI R0, R0, R0, RZ, 0x1 ;  /* 0x000000000000b211 */ /* 0x000fe400078f08ff */
[----:B------:R1:W-:Y:S01]  /*10c60*/  @!P1 ST.E.64 desc[UR40][R6.64], R14 ;  /* 0x0000000e06009985 */ /* 0x0003e2000c101b28 */
[----:B------:R-:W-:Y:S01]  /*10c70*/  ISETP.GE.AND P1, PT, R70, UR4, PT ;  /* 0x0000000446007c0c */ /* 0x000fe2000bf26270 */
[--C-:B------:R-:W-:Y:S01]  /*10c80*/  @!P2 IMAD.WIDE R8, R9, 0x4, R62.reuse ;  /* 0x000000040908a825 */ /* 0x100fe200078e023e */
[----:B------:R-:W-:Y:S02]  /*10c90*/  @!P6 LEA.HI R68, R68, R68, RZ, 0x1 ;  /* 0x000000444444e211 */ /* 0x000fe400078f08ff */
[----:B0-----:R-:W-:Y:S01]  /*10ca0*/  @!P3 LOP3.LUT R11, R0, 0xfffffffe, RZ, 0xc0, !PT ;  /* 0xfffffffe000bb812 */ /* 0x001fe200078ec0ff */
[----:B------:R-:W-:Y:S01]  /*10cb0*/  VIADD R0, R71, 0x50 ;  /* 0x0000005047007836 */ /* 0x000fe20000000000 */
[----:B------:R-:W-:Y:S01]  /*10cc0*/  @!P6 LOP3.LUT R73, R68, 0xfffffffe, RZ, 0xc0, !PT ;  /* 0xfffffffe4449e812 */ /* 0x000fe200078ec0ff */
[----:B------:R0:W-:Y:S01]  /*10cd0*/  @!P2 ST.E.64 desc[UR40][R8.64], R12 ;  /* 0x0000000c0800a985 */ /* 0x0001e2000c101b28 */
[----:B------:R-:W-:Y:S01]  /*10ce0*/  @!P4 LEA.HI R72, R72, R72, RZ, 0x1 ;  /* 0x000000484848c211 */ /* 0x000fe200078f08ff */
[----:B------:R-:W-:-:S04]  /*10cf0*/  @!P3 IMAD.WIDE R10, R11, 0x4, R62 ;  /* 0x000000040b0ab825 */ /* 0x000fc800078e023e */
[----:B------:R-:W-:Y:S01]  /*10d00*/  @!P1 LEA.HI R70, R70, R70, RZ, 0x1 ;  /* 0x0000004646469211 */ /* 0x000fe200078f08ff */
[----:B-1----:R-:W-:Y:S01]  /*10d10*/  @!P6 IMAD.WIDE R6, R73, 0x4, R62 ;  /* 0x000000044906e825 */ /* 0x002fe200078e023e */
[----:B------:R-:W-:Y:S01]  /*10d20*/  @!P5 LOP3.LUT R15, R79, 0xfffffffe, RZ, 0xc0, !PT ;  /* 0xfffffffe4f0fd812 */ /* 0x000fe200078ec0ff */
[----:B------:R1:W-:Y:S01]  /*10d30*/  @!P3 ST.E.64 desc[UR40][R10.64], R22 ;  /* 0x000000160a00b985 */ /* 0x0003e2000c101b28 */
[----:B------:R-:W-:-:S03]  /*10d40*/  @!P4 LOP3.LUT R73, R72, 0xfffffffe, RZ, 0xc0, !PT ;  /* 0xfffffffe4849c812 */ /* 0x000fc600078ec0ff */
[--C-:B------:R-:W-:Y:S01]  /*10d50*/  @!P5 IMAD.WIDE R14, R15, 0x4, R62.reuse ;  /* 0x000000040f0ed825 */ /* 0x100fe200078e023e */
[----:B0-----:R-:W-:Y:S01]  /*10d60*/  @!P1 LOP3.LUT R13, R70, 0xfffffffe, RZ, 0xc0, !PT ;  /* 0xfffffffe460d9812 */ /* 0x001fe200078ec0ff */
[----:B------:R0:W-:Y:S02]  /*10d70*/  @!P6 ST.E.64 desc[UR40][R6.64], R20 ;  /* 0x000000140600e985 */ /* 0x0001e4000c101b28 */
[--C-:B------:R-:W-:Y:S02]  /*10d80*/  @!P4 IMAD.WIDE R8, R73, 0x4, R62.reuse ;  /* 0x000000044908c825 */ /* 0x100fe400078e023e */
[----:B------:R-:W-:Y:S02]  /*10d90*/  @!P5 ST.E.64 desc[UR40][R14.64], R24 ;  /* 0x000000180e00d985 */ /* 0x000fe4000c101b28 */
[----:B------:R-:W-:Y:S02]  /*10da0*/  VIADD R12, R71, 0x58 ;  /* 0x00000058470c7836 */ /* 0x000fe40000000000 */
[----:B-1----:R-:W-:Y:S01]  /*10db0*/  @!P1 IMAD.WIDE R10, R13, 0x4, R62 ;  /* 0x000000040d0a9825 */ /* 0x002fe200078e023e */
[----:B------:R1:W-:Y:S02]  /*10dc0*/  @!P4 ST.E.64 desc[UR40][R8.64], R28 ;  /* 0x0000001c0800c985 */ /* 0x0003e4000c101b28 */
[----:B------:R-:W-:Y:S01]  /*10dd0*/  ISETP.GE.AND P2, PT, R12, UR4, PT ;  /* 0x000000040c007c0c */ /* 0x000fe2000bf46270 */
[C---:B------:R-:W-:Y:S01]  /*10de0*/  VIADD R13, R71.reuse, 0x60 ;  /* 0x00000060470d7836 */ /* 0x040fe20000000000 */
[----:B------:R2:W-:Y:S01]  /*10df0*/  @!P1 ST.E.64 desc[UR40][R10.64], R30 ;  /* 0x0000001e0a009985 */ /* 0x0005e2000c101b28 */
[C---:B------:R-:W-:Y:S01]  /*10e00*/  VIADD R22, R71.reuse, 0x68 ;  /* 0x0000006847167836 */ /* 0x040fe20000000000 */
[----:B------:R-:W-:Y:S01]  /*10e10*/  ISETP.GE.AND P1, PT, R0, UR4, PT ;  /* 0x0000000400007c0c */ /* 0x000fe2000bf26270 */
[----:B0-----:R-:W-:Y:S01]  /*10e20*/  VIADD R7, R71, 0x78 ;  /* 0x0000007847077836 */ /* 0x001fe20000000000 */
[----:B------:R-:W-:Y:S01]  /*10e30*/  ISETP.GE.AND P3, PT, R13, UR4, PT ;  /* 0x000000040d007c0c */ /* 0x000fe2000bf66270 */
[----:B------:R-:W-:Y:S01]  /*10e40*/  VIADD R6, R71, 0x70 ;  /* 0x0000007047067836 */ /* 0x000fe20000000000 */
[----:B------:R-:W-:-:S02]  /*10e50*/  ISETP.GE.AND P4, PT, R22, UR4, PT ;  /* 0x0000000416007c0c */ /* 0x000fc4000bf86270 */
[----:B------:R-:W-:Y:S02]  /*10e60*/  ISETP.GE.AND P6, PT, R7, UR4, PT ;  /* 0x0000000407007c0c */ /* 0x000fe4000bfc6270 */
[----:B------:R-:W-:Y:S02]  /*10e70*/  ISETP.GE.AND P5, PT, R6, UR4, PT ;  /* 0x0000000406007c0c */ /* 0x000fe4000bfa6270 */
[----:B------:R-:W-:-:S03]  /*10e80*/  @!P2 LEA.HI R12, R12, R12, RZ, 0x1 ;  /* 0x0000000c0c0ca211 */ /* 0x000fc600078f08ff */
[----:B------:R-:W-:Y:S02]  /*10e90*/  @!P1 LEA.HI R0, R0, R0, RZ, 0x1 ;  /* 0x0000000000009211 */ /* 0x000fe400078f08ff */
[----:B------:R-:W-:Y:S02]  /*10ea0*/  @!P3 LEA.HI R13, R13, R13, RZ, 0x1 ;  /* 0x0000000d0d0db211 */ /* 0x000fe400078f08ff */
[----:B------:R-:W-:Y:S02]  /*10eb0*/  @!P4 LEA.HI R22, R22, R22, RZ, 0x1 ;  /* 0x000000161616c211 */ /* 0x000fe400078f08ff */
[----:B-1----:R-:W-:Y:S02]  /*10ec0*/  @!P6 LEA.HI R8, R7, R7, RZ, 0x1 ;  /* 0x000000070708e211 */ /* 0x002fe400078f08ff */
[----:B------:R-:W-:Y:S02]  /*10ed0*/  @!P5 LEA.HI R6, R6, R6, RZ, 0x1 ;  /* 0x000000060606d211 */ /* 0x000fe400078f08ff */
[----:B------:R-:W-:-:S02]  /*10ee0*/  @!P1 LOP3.LUT R7, R0, 0xfffffffe, RZ, 0xc0, !PT ;  /* 0xfffffffe00079812 */ /* 0x000fc400078ec0ff */
[----:B------:R-:W-:Y:S02]  /*10ef0*/  @!P2 LOP3.LUT R9, R12, 0xfffffffe, RZ, 0xc0, !PT ;  /* 0xfffffffe0c09a812 */ /* 0x000fe400078ec0ff */
[----:B--2---:R-:W-:Y:S02]  /*10f00*/  @!P3 LOP3.LUT R11, R13, 0xfffffffe, RZ, 0xc0, !PT ;  /* 0xfffffffe0d0bb812 */ /* 0x004fe400078ec0ff */
[----:B------:R-:W-:Y:S02]  /*10f10*/  @!P4 LOP3.LUT R13, R22, 0xfffffffe, RZ, 0xc0, !PT ;  /* 0xfffffffe160dc812 */ /* 0x000fe400078ec0ff */
        /* <DEDUP_REMOVED lines=14> */
.L_x_953:
[----:B------:R-:W-:Y:S05]  /*11000*/  BSYNC B0 ;  /* 0x0000000000007941 */ /* 0x000fea0003800000 */
.L_x_952:
[----:B------:R-:W-:Y:S01]  /*11010*/  ISETP.GE.AND P1, PT, R82, R81, PT ;  /* 0x000000515200720c */ /* 0x000fe20003f26270 */
[----:B-1----:R1:W2:Y:S01]  /*11020*/  SHFL.IDX PT, R27, R85, 0x1, 0x1c1f ;  /* 0x003c1f00551b7f89 */ /* 0x0022a200000e0000 */
        /* <DEDUP_REMOVED lines=22> */
[----:B0-----:R-:W-:Y:S01]  /*11190*/  SEL R2, R37, R34, P0 ;  /* 0x0000002225027207 */ /* 0x001fe20000000000 */
[----:B-12-4-:R-:W-:Y:S06]  /*111a0*/  @P1 BRA `(.L_x_868) ;  /* 0x0000004000e81947 */ /* 0x016fec0003800000 */
[C---:B------:R-:W-:Y:S01]  /*111b0*/  VIADD R0, R71.reuse, 0x8 ;  /* 0x0000000847007836 */ /* 0x040fe20000000000 */
        /* <DEDUP_REMOVED lines=10> */
[----:B------:R-:W-:Y:S01]  /*11260*/  ISETP.GE.AND P3, PT, R12, UR4, PT ;  /* 0x000000040c007c0c */ /* 0x000fe2000bf66270 */
[----:B------:R-:W-:Y:S01]  /*11270*/  VIADD R30, R71, 0x38 ;  /* 0x00000038471e7836 */ /* 0x000fe20000000000 */
[----:B------:R-:W-:-:S03]  /*11280*/  ISETP.GE.AND P5, PT, R28, UR4, PT ;  /* 0x000000041c007c0c */ /* 0x000fc6000bfa6270 */
[--C-:B------:R-:W-:Y:S02]  /*11290*/  @!P0 IMAD.WIDE R6, R71, 0x4, R26.reuse ;  /* 0x0000000447068825 */ /* 0x100fe400078e021a */
[----:B------:R-:W-:Y:S02]  /*112a0*/  @!P4 LEA.HI R0, R0, R0, RZ, 0x1 ;  /* 0x000000000000c211 */ /* 0x000fe400078f08ff */
[----:B------:R-:W-:Y:S01]  /*112b0*/  @!P1 LEA.HI R10, R10, R10, RZ, 0x1 ;  /* 0x0000000a0a0a9211 */ /* 0x000fe200078f08ff */
[----:B------:R0:W-:Y:S01]  /*112c0*/  @!P0 ST.E.64 desc[UR40][R6.64], R38 ;  /* 0x0000002606008985 */ /* 0x0001e2000c101b28 */
[----:B------:R-:W-:Y:S02]  /*112d0*/  @!P4 LOP3.LUT R9, R0, 0xfffffffe, RZ, 0xc0, !PT ;  /* 0xfffffffe0009c812 */ /* 0x000fe400078ec0ff */
[----:B------:R-:W-:Y:S02]  /*112e0*/  ISETP.GE.AND P0, PT, R30, UR4, PT ;  /* 0x000000041e007c0c */ /* 0x000fe4000bf06270 */
[----:B------:R-:W-:Y:S01]  /*112f0*/  @!P2 LEA.HI R0, R11, R11, RZ, 0x1 ;  /* 0x0000000b0b00a211 */ /* 0x000fe200078f08ff */
[----:B------:R-:W-:Y:S01]  /*11300*/  @!P4 IMAD.WIDE R8, R9, 0x4, R26 ;  /* 0x000000040908c825 */ /* 0x000fe200078e021a */
[----:B------:R-:W-:-:S02]  /*11310*/  @!P1 LOP3.LUT R11, R10, 0xfffffffe, RZ, 0xc0, !PT ;  /* 0xfffffffe0a0b9812 */ /* 0x000fc400078ec0ff */
[----:B------:R-:W-:Y:S01]  /*11320*/  @!P2 LOP3.LUT R13, R0, 0xfffffffe, RZ, 0xc0, !PT ;  /* 0xfffffffe000da812 */ /* 0x000fe200078ec0ff */
[----:B------:R-:W-:Y:S01]  /*11330*/  VIADD R0, R71, 0x40 ;  /* 0x0000004047007836 */ /* 0x000fe20000000000 */
[----:B------:R1:W-:Y:S01]  /*11340*/  @!P4 ST.E.64 desc[UR40][R8.64], R42 ;  /* 0x0000002a0800c985 */ /* 0x0003e2000c101b28 */
[----:B------:R-:W-:Y:S02]  /*11350*/  ISETP.GE.AND P4, PT, R29, UR4, PT ;  /* 0x000000041d007c0c */ /* 0x000fe4000bf86270 */
[----:B------:R-:W-:Y:S01]  /*11360*/  @!P3 LEA.HI R12, R12, R12, RZ, 0x1 ;  /* 0x0000000c0c0cb211 */ /* 0x000fe200078f08ff */
[--C-:B0-----:R-:W-:Y:S01]  /*11370*/  @!P1 IMAD.WIDE R6, R11, 0x4, R26.reuse ;  /* 0x000000040b069825 */ /* 0x101fe200078e021a */
[----:B------:R-:W-:Y:S02]  /*11380*/  @!P5 LEA.HI R28, R28, R28, RZ, 0x1 ;  /* 0x0000001c1c1cd211 */ /* 0x000fe400078f08ff */
[----:B------:R-:W-:Y:S02]  /*11390*/  @!P3 LOP3.LUT R11, R12, 0xfffffffe, RZ, 0xc0, !PT ;  /* 0xfffffffe0c0bb812 */ /* 0x000fe400078ec0ff */
[----:B------:R-:W-:Y:S01]  /*113a0*/  @!P0 LEA.HI R30, R30, R30, RZ, 0x1 ;  /* 0x0000001e1e1e8211 */ /* 0x000fe200078f08ff */
[----:B------:R0:W-:Y:S01]  /*113b0*/  @!P1 ST.E.64 desc[UR40][R6.64], R44 ;  /* 0x0000002c06009985 */ /* 0x0001e2000c101b28 */
[----:B------:R-:W-:Y:S01]  /*113c0*/  ISETP.GE.AND P1, PT, R0, UR4, PT ;  /* 0x0000000400007c0c */ /* 0x000fe2000bf26270 */
[----:B------:R-:W-:Y:S01]  /*113d0*/  @!P3 IMAD.WIDE R10, R11, 0x4, R26 ;  /* 0x000000040b0ab825 */ /* 0x000fe200078e021a */
[----:B------:R-:W-:-:S02]  /*113e0*/  @!P0 LOP3.LUT R31, R30, 0xfffffffe, RZ, 0xc0, !PT ;  /* 0xfffffffe1e1f8812 */ /* 0x000fc400078ec0ff */
[----:B------:R-:W-:Y:S01]  /*113f0*/  @!P4 LEA.HI R29, R29, R29, RZ, 0x1 ;  /* 0x0000001d1d1dc211 */ /* 0x000fe200078f08ff */
[--C-:B-1----:R-:W-:Y:S01]  /*11400*/  @!P2 IMAD.WIDE R8, R13, 0x4, R26.reuse ;  /* 0x000000040d08a825 */ /* 0x102fe200078e021a */
[----:B------:R-:W-:Y:S02]  /*11410*/  @!P5 LOP3.LUT R13, R28, 0xfffffffe, RZ, 0xc0, !PT ;  /* 0xfffffffe1c0dd812 */ /* 0x000fe400078ec0ff */
[----:B------:R-:W-:Y:S01]  /*11420*/  @!P4 LOP3.LUT R29, R29, 0xfffffffe, RZ, 0xc0, !PT ;  /* 0xfffffffe1d1dc812 */ /* 0x000fe200078ec0ff */
[----:B------:R-:W-:Y:S01]  /*11430*/  VIADD R28, R71, 0x48 ;  /* 0x00000048471c7836 */ /* 0x000fe20000000000 */
[----:B------:R1:W-:Y:S01]  /*11440*/  @!P2 ST.E.64 desc[UR40][R8.64], R48 ;  /* 0x000000300800a985 */ /* 0x0003e2000c101b28 */
[--C-:B------:R-:W-:Y:S02]  /*11450*/  @!P5 IMAD.WIDE R12, R13, 0x4, R26.reuse ;  /* 0x000000040d0cd825 */ /* 0x100fe400078e021a */
[----:B------:R-:W-:Y:S01]  /*11460*/  @!P1 LEA.HI R0, R0, R0, RZ, 0x1 ;  /* 0x0000000000009211 */ /* 0x000fe200078f08ff */
[----:B------:R2:W-:Y:S01]  /*11470*/  @!P3 ST.E.64 desc[UR40][R10.64], R14 ;  /* 0x0000000e0a00b985 */ /* 0x0005e2000c101b28 */
[----:B0-----:R-:W-:Y:S01]  /*11480*/  @!P4 IMAD.WIDE R6, R29, 0x4, R26 ;  /* 0x000000041d06c825 */ /* 0x001fe200078e021a */
[----:B------:R-:W-:-:S02]  /*11490*/  ISETP.GE.AND P2, PT, R28, UR4, PT ;  /* 0x000000041c007c0c */ /* 0x000fc4000bf46270 */
[----:B------:R0:W-:Y:S04]  /*114a0*/  @!P5 ST.E.64 desc[UR40][R12.64], R66 ;  /* 0x000000420c00d985 */ /* 0x0001e8000c101b28 */
[----:B------:R-:W-:Y:S01]  /*114b0*/  @!P4 ST.E.64 desc[UR40][R6.64], R16 ;  /* 0x000000100600c985 */ /* 0x000fe2000c101b28 */
[----:B-1----:R-:W-:-:S04]  /*114c0*/  @!P0 IMAD.WIDE R8, R31, 0x4, R26 ;  /* 0x000000041f088825 */ /* 0x002fc800078e021a */
[C---:B--2---:R-:W-:Y:S01]  /*114d0*/  VIADD R10, R71.reuse, 0x50 ;  /* 0x00000050470a7836 */ /* 0x044fe20000000000 */
        /* <DEDUP_REMOVED lines=29> */
[----:B------:R2:W-:Y:S01]  /*116b0*/  @!P3 ST.E.64 desc[UR40][R10.64], R20 ;  /* 0x000000140a00b985 */ /* 0x0005e2000c101b28 */
[----:B0-----:R-:W-:Y:S02]  /*116c0*/  @!P6 LOP3.LUT R19, R16, 0xfffffffe, RZ, 0xc0, !PT ;  /* 0xfffffffe1013e812 */ /* 0x001fe400078ec0ff */
[----:B------:R-:W-:Y:S01]  /*116d0*/  @!P4 IMAD.WIDE R6, R15, 0x4, R26 ;  /* 0x000000040f06c825 */ /* 0x000fe200078e021a */
[----:B------:R2:W-:Y:S01]  /*116e0*/  @!P0 ST.E.64 desc[UR40][R12.64], R46 ;  /* 0x0000002e0c008985 */ /* 0x0005e2000c101b28 */
[----:B------:R-:W-:-:S02]  /*116f0*/  ISETP.GE.AND P0, PT, R71, UR4, PT ;  /* 0x0000000447007c0c */ /* 0x000fc4000bf06270 */
[--C-:B-1----:R-:W-:Y:S01]  /*11700*/  @!P5 IMAD.WIDE R8, R17, 0x4, R26.reuse ;  /* 0x000000041108d825 */ /* 0x102fe200078e021a */
[----:B------:R2:W-:Y:S03]  /*11710*/  @!P4 ST.E.64 desc[UR40][R6.64], R22 ;  /* 0x000000160600c985 */ /* 0x0005e6000c101b28 */
[----:B------:R-:W-:Y:S01]  /*11720*/  @!P6 IMAD.WIDE R14, R19, 0x4, R26 ;  /* 0x00000004130ee825 */ /* 0x000fe200078e021a */
[----:B------:R2:W-:Y:S04]  /*11730*/  @!P5 ST.E.64 desc[UR40][R8.64], R24 ;  /* 0x000000180800d985 */ /* 0x0005e8000c101b28 */
[----:B------:R2:W-:Y:S02]  /*11740*/  @!P6 ST.E.64 desc[UR40][R14.64], R4 ;  /* 0x000000040e00e985 */ /* 0x0005e4000c101b28 */
[----:B------:R-:W-:Y:S05]  /*11750*/  @P0 BRA `(.L_x_868) ;  /* 0x0000003c007c0947 */ /* 0x000fea0003800000 */
[----:B------:R-:W-:-:S04]  /*11760*/  LEA.HI R71, R71, R71, RZ, 0x1 ;  /* 0x0000004747477211 */ /* 0x000fc800078f08ff */
[----:B--2---:R-:W-:-:S05]  /*11770*/  LOP3.LUT R5, R71, 0xfffffffe, RZ, 0xc0, !PT ;  /* 0xfffffffe47057812 */ /* 0x004fca00078ec0ff */
[----:B------:R-:W-:-:S05]  /*11780*/  IMAD.WIDE R4, R5, 0x4, R26 ;  /* 0x0000000405047825 */ /* 0x000fca00078e021a */
[----:B------:R0:W-:Y:S01]  /*11790*/  ST.E.64 desc[UR40][R4.64], R2 ;  /* 0x0000000204007985 */ /* 0x0001e2000c101b28 */
[----:B------:R-:W-:Y:S05]  /*117a0*/  BRA `(.L_x_868) ;  /* 0x0000003c00687947 */ /* 0x000fea0003800000 */
.L_x_951:
        /* <DEDUP_REMOVED lines=14> */
[----:B------:R-:W-:Y:S01]  /*11890*/  SHF.R.S32.HI R4, RZ, 0x1f, R17 ;  /* 0x0000001fff047819 */ /* 0x000fe20000011411 */
[----:B------:R-:W-:Y:S02]  /*118a0*/  ULDC.64 UR4, c[0x0][0xbd0] ;  /* 0x0002f40000047ab9 */ /* 0x000fe40000000a00 */
[----:B------:R-:W-:-:S04]  /*118b0*/  IMAD.WIDE.U32 R2, R17, UR4, RZ ;  /* 0x0000000411027c25 */ /* 0x000fc8000f8e00ff */
[----:B------:R-:W1:Y:S01]  /*118c0*/  S2UR UR6, SR_CTAID.Y ;  /* 0x00000000000679c3 */ /* 0x000e620000002600 */
[----:B------:R-:W-:-:S04]  /*118d0*/  IMAD R4, R4, UR4, RZ ;  /* 0x0000000404047c24 */ /* 0x000fc8000f8e02ff */
[----:B------:R-:W-:Y:S01]  /*118e0*/  IMAD R5, R17, UR5, R4 ;  /* 0x0000000511057c24 */ /* 0x000fe2000f8e0204 */
[----:B------:R-:W-:Y:S01]  /*118f0*/  ULDC.64 UR4, c[0x0][0xbe0] ;  /* 0x0002f80000047ab9 */ /* 0x000fe20000000a00 */
[----:B------:R-:W-:Y:S01]  /*11900*/  IMAD.MOV R17, RZ, RZ, -R17 ;  /* 0x000000ffff117224 */ /* 0x000fe200078e0a11 */
        /* <DEDUP_REMOVED lines=12> */
[----:B0-----:R-:W-:Y:S02]  /*119d0*/  @P0 SHF.R.U32.HI R5, RZ, R9, R4 ;  /* 0x00000009ff050219 */ /* 0x001fe40000011604 */
[----:B------:R-:W-:Y:S02]  /*119e0*/  SHF.R.S32.HI R4, RZ, 0x1f, R17 ;  /* 0x0000001fff047819 */ /* 0x000fe40000011411 */
[--C-:B------:R-:W-:Y:S01]  /*119f0*/  SHF.R.S32.HI R9, RZ, 0x1f, R5.reuse ;  /* 0x0000001fff097819 */ /* 0x100fe20000011405 */
[----:B------:R-:W-:Y:S01]  /*11a00*/  IMAD.MOV R7, RZ, RZ, -R5 ;  /* 0x000000ffff077224 */ /* 0x000fe200078e0a05 */
[----:B------:R-:W-:Y:S01]  /*11a10*/  IADD3 R2, P0, R5, R2, RZ ;  /* 0x0000000205027210 */ /* 0x000fe20007f1e0ff */
[----:B------:R-:W-:Y:S02]  /*11a20*/  IMAD R4, R4, UR4, RZ ;  /* 0x0000000404047c24 */ /* 0x000fe4000f8e02ff */
[----:B------:R-:W-:-:S02]  /*11a30*/  IMAD R7, R6, R7, R0 ;  /* 0x0000000706077224 */ /* 0x000fc400078e0200 */
[----:B------:R-:W-:Y:S01]  /*11a40*/  IMAD R4, R17, UR5, R4 ;  /* 0x0000000511047c24 */ /* 0x000fe2000f8e0204 */
[----:B------:R-:W-:Y:S02]  /*11a50*/  ULDC.64 UR4, c[0x0][0xbc8] ;  /* 0x0002f20000047ab9 */ /* 0x000fe40000000a00 */
        /* <DEDUP_REMOVED lines=12> */
.L_x_866:
        /* <DEDUP_REMOVED lines=18> */
.L_x_954:
[----:B------:R-:W-:Y:S01]  /*11c40*/  ULDC UR8, c[0x0][0xc50] ;  /* 0x0003140000087ab9 */ /* 0x000fe20000000800 */
[----:B------:R-:W-:Y:S01]  /*11c50*/  UMOV UR36, UR7 ;  /* 0x0000000700247c82 */ /* 0x000fe20008000000 */
[----:B------:R-:W-:-:S11]  /*11c60*/  UISETP.NE.AND UP0, UPT, UR8, 0x1, UPT ;  /* 0x000000010800788c */ /* 0x000fd6000bf05270 */
[----:B------:R-:W-:Y:S01]  /*11c70*/  @UP0 ULDC UR4, c[0x0][0xc54] ;  /* 0x0003150000040ab9 */ /* 0x000fe20000000800 */
[----:B------:R-:W-:Y:S01]  /*11c80*/  @UP0 ULDC UR6, c[0x0][0xc58] ;  /* 0x0003160000060ab9 */ /* 0x000fe20000000800 */
[----:B------:R-:W-:-:S04]  /*11c90*/  UIMAD.WIDE.U32 UR4, UR7, UR4, URZ ;  /* 0x00000004070472a5 */ /* 0x000fc8000f8e003f */
[----:B------:R-:W-:-:S12]  /*11ca0*/  @UP0 USHF.R.U32.HI UR36, URZ, UR6, UR5 ;  /* 0x000000063f240299 */ /* 0x000fd80008011605 */
.L_x_955:
[----:B------:R-:W-:Y:S01]  /*11cb0*/  ISETP.GE.AND P0, PT, R19, RZ, PT ;  /* 0x000000ff1300720c */ /* 0x000fe20003f06270 */
[----:B------:R-:W-:Y:S01]  /*11cc0*/  UIADD3 UR6, -UR36, URZ, URZ ;  /* 0x0000003f24067290 */ /* 0x000fe2000fffe13f */
[----:B------:R-:W-:Y:S02]  /*11cd0*/  IMAD.MOV.U32 R20, RZ, RZ, 0x1 ;  /* 0x00000001ff147424 */ /* 0x000fe400078e00ff */
[----:B------:R-:W-:Y:S01]  /*11ce0*/  IMAD.MOV.U32 R0, RZ, RZ, RZ ;  /* 0x000000ffff007224 */ /* 0x000fe200078e00ff */
[----:B------:R-:W-:Y:S01]  /*11cf0*/  UIMAD UR6, UR8, UR6, UR7 ;  /* 0x00000006080672a4 */ /* 0x000fe2000f8e0207 */
[----:B------:R-:W-:-:S07]  /*11d00*/  IMAD.MOV.U32 R2, RZ, RZ, 0x1 ;  /* 0x00000001ff027424 */ /* 0x000fce00078e00ff */
[----:B------:R-:W-:Y:S05]  /*11d10*/  @!P0 BRA `(.L_x_956) ;  /* 0x0000003400408947 */ /* 0x000fea0003800000 */
[----:B------:R-:W0:Y:S01]  /*11d20*/  S2UR UR39, SR_CTAID.X ;  /* 0x00000000002779c3 */ /* 0x000e220000002500 */
[----:B------:R-:W-:Y:S01]  /*11d30*/  ULDC.64 UR4, c[0x0][0x418] ;  /* 0x0001060000047ab9 */ /* 0x000fe20000000a00 */
[----:B------:R-:W-:Y:S01]  /*11d40*/  ULDC UR7, c[0x0][0x448] ;  /* 0x0001120000077ab9 */ /* 0x000fe20000000800 */
[----:B------:R-:W-:Y:S02]  /*11d50*/  UISETP.NE.U32.AND UP0, UPT, UR4, URZ, UPT ;  /* 0x0000003f0400728c */ /* 0x000fe4000bf05070 */
[----:B------:R-:W-:Y:S02]  /*11d60*/  UISETP.NE.AND UP1, UPT, UR7, 0x1, UPT ;  /* 0x000000010700788c */ /* 0x000fe4000bf25270 */
[----:B------:R-:W-:Y:S01]  /*11d70*/  UISETP.NE.AND.EX UP0, UPT, UR5, URZ, UPT, UP0 ;  /* 0x0000003f0500728c */ /* 0x000fe2000bf05300 */
[----:B------:R-:W-:Y:S01]  /*11d80*/  ULDC UR4, c[0x0][0x424] ;  /* 0x0001090000047ab9 */ /* 0x000fe20000000800 */
[----:B------:R-:W-:Y:S02]  /*11d90*/  ULDC UR12, c[0x0][0x288] ;  /* 0x0000a200000c7ab9 */ /* 0x000fe40000000800 */
[----:B------:R-:W-:-:S02]  /*11da0*/  USEL UR11, UR4, 0x1, UP0 ;  /* 0x00000001040b7887 */ /* 0x000fc40008000000 */
[----:B------:R-:W-:Y:S01]  /*11db0*/  UIADD3 UR10, -UR12, 0x1, URZ ;  /* 0x000000010c0a7890 */ /* 0x000fe2000fffe13f */
[----:B------:R-:W-:Y:S02]  /*11dc0*/  ULDC.64 UR4, c[0x0][0x9e0] ;  /* 0x0002780000047ab9 */ /* 0x000fe40000000a00 */
[----:B------:R-:W-:Y:S01]  /*11dd0*/  @UP1 ULDC UR8, c[0x0][0x44c] ;  /* 0x0001130000081ab9 */ /* 0x000fe20000000800 */
[----:B------:R-:W-:Y:S01]  /*11de0*/  UISETP.GE.AND UP0, UPT, UR5, 0x1, UPT ;  /* 0x000000010500788c */ /* 0x000fe2000bf06270 */
[----:B------:R-:W-:Y:S01]  /*11df0*/  ULDC UR13, c[0x0][0x2f0] ;  /* 0x0000bc00000d7ab9 */ /* 0x000fe20000000800 */
[----:B------:R-:W-:Y:S01]  /*11e00*/  @UP1 ULDC UR14, c[0x0][0x450] ;  /* 0x00011400000e1ab9 */ /* 0x000fe20000000800 */
[----:B------:R-:W-:-:S03]  /*11e10*/  UIMAD UR10, UR11, UR13, UR10 ;  /* 0x0000000d0b0a72a4 */ /* 0x000fc6000f8e020a */
[----:B------:R-:W-:Y:S01]  /*11e20*/  PLOP3.LUT P1, PT, PT, PT, UP0, 0x80, 0x0 ;  /* 0x000000000000781c */ /* 0x000fe20003f2f008 */
[----:B0-----:R-:W-:-:S04]  /*11e30*/  USHF.L.U32 UR39, UR39, 0x7, URZ ;  /* 0x0000000727277899 */ /* 0x001fc8000800063f */
[----:B------:R-:W-:-:S04]  /*11e40*/  UIADD3 UR7, UR39, 0x7f, URZ ;  /* 0x0000007f27077890 */ /* 0x000fc8000fffe03f */
[----:B------:R-:W-:-:S04]  /*11e50*/  UIMAD.WIDE.U32 UR8, UR7, UR8, URZ ;  /* 0x00000008070872a5 */ /* 0x000fc8000f8e003f */
[----:B------:R-:W-:-:S04]  /*11e60*/  @UP1 USHF.R.U32.HI UR7, URZ, UR14, UR9 ;  /* 0x0000000e3f071299 */ /* 0x000fc80008011609 */
[----:B------:R-:W-:-:S04]  /*11e70*/  UIADD3 UR8, UR10, UR7, URZ ;  /* 0x000000070a087290 */ /* 0x000fc8000fffe03f */
[----:B------:R-:W-:Y:S01]  /*11e80*/  UIADD3 UR4, UR8, UR4, URZ ;  /* 0x0000000408047290 */ /* 0x000fe2000fffe03f */
[----:B------:R-:W-:Y:S11]  /*11e90*/  @!P1 BRA `(.L_x_957) ;  /* 0x0000000000449947 */ /* 0x000ff60003800000 */
[----:B------:R-:W-:Y:S01]  /*11ea0*/  ISETP.LT.AND P0, PT, RZ, UR8, PT ;  /* 0x00000008ff007c0c */ /* 0x000fe2000bf01270 */
[----:B------:R-:W-:-:S12]  /*11eb0*/  UIADD3 UR7, UR8, -0x1, URZ ;  /* 0xffffffff08077890 */ /* 0x000fd8000fffe03f */
[----:B------:R-:W-:Y:S05]  /*11ec0*/  @P0 BRA `(.L_x_958) ;  /* 0x00000000001c0947 */ /* 0x000fea0003800000 */
[----:B------:R-:W-:Y:S02]  /*11ed0*/  UISETP.NE.AND UP0, UPT, UR5, 0x1, UPT ;  /* 0x000000010500788c */ /* 0x000fe4000bf05270 */
[----:B------:R-:W-:-:S09]  /*11ee0*/  UIADD3 UR7, -UR8, URZ, URZ ;  /* 0x0000003f08077290 */ /* 0x000fd2000fffe13f */
[----:B------:R-:W-:Y:S02]  /*11ef0*/  @UP0 ULDC.64 UR14, c[0x0][0x9e8] ;  /* 0x00027a00000e0ab9 */ /* 0x000fe40000000a00 */
[----:B------:R-:W-:-:S04]  /*11f00*/  UIMAD.WIDE.U32 UR8, UR7, UR14, URZ ;  /* 0x0000000e070872a5 */ /* 0x000fc8000f8e003f */
[----:B------:R-:W-:-:S04]  /*11f10*/  @UP0 USHF.R.U32.HI UR7, URZ, UR15, UR9 ;  /* 0x0000000f3f070299 */ /* 0x000fc80008011609 */
[----:B------:R-:W-:Y:S01]  /*11f20*/  ULOP3.LUT UR7, URZ, UR7, URZ, 0x33, !UPT ;  /* 0x000000073f077292 */ /* 0x000fe2000f8e333f */
[----:B------:R-:W-:Y:S11]  /*11f30*/  BRA `(.L_x_959) ;  /* 0x0000000000107947 */ /* 0x000ff60003800000 */
.L_x_958:
[----:B------:R-:W-:-:S11]  /*11f40*/  UISETP.NE.AND UP0, UPT, UR5, 0x1, UPT ;  /* 0x000000010500788c */ /* 0x000fd6000bf05270 */
[----:B------:R-:W-:Y:S02]  /*11f50*/  @UP0 ULDC.64 UR14, c[0x0][0x9e8] ;  /* 0x00027a00000e0ab9 */ /* 0x000fe40000000a00 */
[----:B------:R-:W-:-:S04]  /*11f60*/  UIMAD.WIDE.U32 UR8, UR7, UR14, URZ ;  /* 0x0000000e070872a5 */ /* 0x000fc8000f8e003f */
[----:B------:R-:W-:-:S12]  /*11f70*/  @UP0 USHF.R.U32.HI UR7, URZ, UR15, UR9 ;  /* 0x0000000f3f070299 */ /* 0x000fd80008011609 */
.L_x_959:
[----:B------:R-:W-:-:S04]  /*11f80*/  UIMAD UR7, UR7, UR5, UR5 ;  /* 0x00000005070772a4 */ /* 0x000fc8000f8e0205 */
[----:B------:R-:W-:-:S04]  /*11f90*/  UISETP.LT.AND UP0, UPT, UR4, UR7, UPT ;  /* 0x000000070400728c */ /* 0x000fc8000bf01270 */
[----:B------:R-:W-:-:S12]  /*11fa0*/  USEL UR4, UR4, UR7, UP0 ;  /* 0x0000000704047287 */ /* 0x000fd80008000000 */
.L_x_957:
[----:B------:R-:W-:Y:S02]  /*11fb0*/  UIMAD UR14, UR11, UR13, 0x7f ;  /* 0x0000007f0b0e74a4 */ /* 0x000fe4000f8e020d */
[----:B------:R-:W-:Y:S02]  /*11fc0*/  UIADD3 UR4, UR4, 0x7f, URZ ;  /* 0x0000007f04047890 */ /* 0x000fe4000fffe03f */
[----:B------:R-:W-:Y:S02]  /*11fd0*/  USHF.R.S32.HI UR15, URZ, 0x1f, UR14 ;  /* 0x0000001f3f0f7899 */ /* 0x000fe4000801140e */
[----:B------:R-:W-:Y:S01]  /*11fe0*/  USHF.R.S32.HI UR7, URZ, 0x1f, UR4 ;  /* 0x0000001f3f077899 */ /* 0x000fe20008011404 */
[----:B------:R-:W-:Y:S01]  /*11ff0*/  @UP1 ULDC UR8, c[0x0][0x44c] ;  /* 0x0001130000081ab9 */ /* 0x000fe20000000800 */
[----:B------:R-:W-:Y:S02]  /*12000*/  ULEA.HI UR15, UR15, UR14, URZ, 0x7 ;  /* 0x0000000e0f0f7291 */ /* 0x000fe4000f8f383f */
[----:B------:R-:W-:-:S02]  /*12010*/  ULEA.HI UR7, UR7, UR4, URZ, 0x7 ;  /* 0x0000000407077291 */ /* 0x000fc4000f8f383f */
[----:B------:R-:W-:Y:S01]  /*12020*/  UIMAD.WIDE.U32 UR8, UR39, UR8, URZ ;  /* 0x00000008270872a5 */ /* 0x000fe2000f8e003f */
[----:B------:R-:W-:Y:S01]  /*12030*/  @UP1 ULDC UR16, c[0x0][0x450] ;  /* 0x0001140000101ab9 */ /* 0x000fe20000000800 */
[----:B------:R-:W-:Y:S01]  /*12040*/  UMOV UR10, UR39 ;  /* 0x00000027000a7c82 */ /* 0x000fe20008000000 */
[----:B------:R-:W-:Y:S02]  /*12050*/  USHF.R.S32.HI UR15, URZ, 0x7, UR15 ;  /* 0x000000073f0f7899 */ /* 0x000fe4000801140f */
[----:B------:R-:W-:Y:S02]  /*12060*/  USHF.R.S32.HI UR7, URZ, 0x7, UR7 ;  /* 0x000000073f077899 */ /* 0x000fe40008011407 */
[----:B------:R-:W-:Y:S02]  /*12070*/  UIMAD UR4, UR11, UR13, -UR12 ;  /* 0x0000000d0b0472a4 */ /* 0x000fe4000f8e0a0c */
[----:B------:R-:W-:Y:S02]  /*12080*/  @UP1 USHF.R.U32.HI UR10, URZ, UR16, UR9 ;  /* 0x000000103f0a1299 */ /* 0x000fe40008011609 */
[----:B------:R-:W-:-:S02]  /*12090*/  UISETP.LT.AND UP0, UPT, UR15, UR7, UPT ;  /* 0x000000070f00728c */ /* 0x000fc4000bf01270 */
[----:B------:R-:W-:Y:S01]  /*120a0*/  UIADD3 UR4, UR4, UR10, URZ ;  /* 0x0000000a04047290 */ /* 0x000fe2000fffe03f */
[----:B------:R-:W-:Y:S01]  /*120b0*/  ULDC UR8, c[0x0][0x9dc] ;  /* 0x0002770000087ab9 */ /* 0x000fe20000000800 */
[----:B------:R-:W-:Y:S02]  /*120c0*/  USEL UR10, UR15, UR7, UP0 ;  /* 0x000000070f0a7287 */ /* 0x000fe40008000000 */
[----:B------:R-:W-:Y:S01]  /*120d0*/  UIADD3 UR7, UR4, -UR8, URZ ;  /* 0x8000000804077290 */ /* 0x000fe2000fffe03f */
[----:B------:R-:W-:Y:S11]  /*120e0*/  @!P1 BRA `(.L_x_960) ;  /* 0x0000000000449947 */ /* 0x000ff60003800000 */
[----:B------:R-:W-:-:S06]  /*120f0*/  UISETP.GT.AND UP0, UPT, UR4, -0x1, UPT ;  /* 0xffffffff0400788c */ /* 0x000fcc000bf04270 */
[----:B------:R-:W-:-:S13]  /*12100*/  PLOP3.LUT P0, PT, PT, PT, UP0, 0x80, 0x0 ;  /* 0x000000000000781c */ /* 0x000fda0003f0f008 */
[----:B------:R-:W-:Y:S05]  /*12110*/  @P0 BRA `(.L_x_961) ;  /* 0x00000000001c0947 */ /* 0x000fea0003800000 */
[----:B------:R-:W-:Y:S02]  /*12120*/  UISETP.NE.AND UP0, UPT, UR5, 0x1, UPT ;  /* 0x000000010500788c */ /* 0x000fe4000bf05270 */
[----:B------:R-:W-:-:S09]  /*12130*/  ULOP3.LUT UR4, URZ, UR4, URZ, 0x33, !UPT ;  /* 0x000000043f047292 */ /* 0x000fd2000f8e333f */
[----:B------:R-:W-:Y:S02]  /*12140*/  @UP0 ULDC.64 UR12, c[0x0][0x9e8] ;  /* 0x00027a00000c0ab9 */ /* 0x000fe40000000a00 */
[----:B------:R-:W-:-:S04]  /*12150*/  UIMAD.WIDE.U32 UR8, UR4, UR12, URZ ;  /* 0x0000000c040872a5 */ /* 0x000fc8000f8e003f */
[----:B------:R-:W-:-:S04]  /*12160*/  @UP0 USHF.R.U32.HI UR4, URZ, UR13, UR9 ;  /* 0x0000000d3f040299 */ /* 0x000fc80008011609 */
[----:B------:R-:W-:Y:S01]  /*12170*/  ULOP3.LUT UR4, URZ, UR4, URZ, 0x33, !UPT ;  /* 0x000000043f047292 */ /* 0x000fe2000f8e333f */
[----:B------:R-:W-:Y:S11]  /*12180*/  BRA `(.L_x_962) ;  /* 0x0000000000107947 */ /* 0x000ff60003800000 */
.L_x_961:
[----:B------:R-:W-:-:S11]  /*12190*/  UISETP.NE.AND UP0, UPT, UR5, 0x1, UPT ;  /* 0x000000010500788c */ /* 0x000fd6000bf05270 */
[----:B------:R-:W-:Y:S02]  /*121a0*/  @UP0 ULDC.64 UR12, c[0x0][0x9e8] ;  /* 0x00027a00000c0ab9 */ /* 0x000fe40000000a00 */
[----:B------:R-:W-:-:S04]  /*121b0*/  UIMAD.WIDE.U32 UR8, UR4, UR12, URZ ;  /* 0x0000000c040872a5 */ /* 0x000fc8000f8e003f */
[----:B------:R-:W-:-:S12]  /*121c0*/  @UP0 USHF.R.U32.HI UR4, URZ, UR13, UR9 ;  /* 0x0000000d3f040299 */ /* 0x000fd80008011609 */
.L_x_962:
[----:B------:R-:W-:-:S04]  /*121d0*/  UIMAD UR4, UR4, UR5, URZ ;  /* 0x00000005040472a4 */ /* 0x000fc8000f8e023f */
[----:B------:R-:W-:-:S04]  /*121e0*/  UISETP.LT.AND UP0, UPT, UR7, UR4, UPT ;  /* 0x000000040700728c */ /* 0x000fc8000bf01270 */
[----:B------:R-:W-:-:S12]  /*121f0*/  USEL UR7, UR7, UR4, !UP0 ;  /* 0x0000000407077287 */ /* 0x000fd8000c000000 */
.L_x_960:
[----:B------:R-:W-:Y:S01]  /*12200*/  USHF.R.S32.HI UR4, URZ, 0x1f, UR7 ;  /* 0x0000001f3f047899 */ /* 0x000fe20008011407 */
[----:B------:R-:W-:Y:S01]  /*12210*/  IMAD.MOV.U32 R17, RZ, RZ, RZ ;  /* 0x000000ffff117224 */ /* 0x000fe200078e00ff */
[----:B------:R-:W-:Y:S02]  /*12220*/  USHF.R.U32.HI UR5, URZ, 0x10, UR6 ;  /* 0x000000103f057899 */ /* 0x000fe40008011606 */
[----:B------:R-:W-:Y:S02]  /*12230*/  ULEA.HI UR4, UR4, UR7, URZ, 0x7 ;  /* 0x0000000704047291 */ /* 0x000fe4000f8f383f */
[----:B------:R-:W-:Y:S02]  /*12240*/  UISETP.NE.AND UP0, UPT, UR5, URZ, UPT ;  /* 0x0000003f0500728c */ /* 0x000fe4000bf05270 */
[----:B------:R-:W-:Y:S02]  /*12250*/  USHF.R.S32.HI UR4, URZ, 0x7, UR4 ;  /* 0x000000073f047899 */ /* 0x000fe40008011404 */
[----:B------:R-:W-:-:S04]  /*12260*/  ULOP3.LUT UR6, UR6, 0xffff, URZ, 0xc0, !UPT ;  /* 0x0000ffff06067892 */ /* 0x000fc8000f8ec03f */
[----:B------:R-:W-:-:S03]  /*12270*/  VIMNMX R0, RZ, UR4, !PT ;  /* 0x00000004ff007c48 */ /* 0x000fc6000ffe0100 */
[----:B------:R-:W-:Y:S01]  /*12280*/  @!UP0 ULDC UR5, c[0x0][0x9f0] ;  /* 0x00027c0000058ab9 */ /* 0x000fe20000000800 */
[----:B------:R-:W-:-:S13]  /*12290*/  ISETP.LT.AND P0, PT, R0, UR10, PT ;  /* 0x0000000a00007c0c */ /* 0x000fda000bf01270 */
[----:B------:R-:W-:Y:S05]  /*122a0*/  @!P0 BRA `(.L_x_963) ;  /* 0x0000000000708947 */ /* 0x000fea0003800000 */
[----:B------:R-:W-:Y:S01]  /*122b0*/  IMAD.U32 R8, RZ, RZ, UR5 ;  /* 0x00000005ff087e24 */ /* 0x000fe2000f8e00ff */
[----:B------:R-:W-:Y:S01]  /*122c0*/  UIADD3 UR4, UR5, -0x1, UR10 ;  /* 0xffffffff05047890 */ /* 0x000fe2000fffe00a */
[----:B------:R-:W-:-:S03]  /*122d0*/  IMAD.MOV.U32 R2, RZ, RZ, RZ ;  /* 0x000000ffff027224 */ /* 0x000fc600078e00ff */
[-C--:B------:R-:W-:Y:S02]  /*122e0*/  IABS R4, R8.reuse ;  /* 0x0000000800047213 */ /* 0x080fe40000000000 */
[----:B------:R-:W-:Y:S02]  /*122f0*/  IABS R8, R8 ;  /* 0x0000000800087213 */ /* 0x000fe40000000000 */
[----:B------:R-:W0:Y:S08]  /*12300*/  I2F.RP R5, R4 ;  /* 0x0000000400057306 */ /* 0x000e300000209400 */
[----:B0-----:R-:W0:Y:S02]  /*12310*/  MUFU.RCP R5, R5 ;  /* 0x0000000500057308 */ /* 0x001e240000001000 */
[----:B0-----:R-:W-:-:S02]  /*12320*/  VIADD R3, R5, 0xffffffe ;  /* 0x0ffffffe05037836 */ /* 0x001fc40000000000 */
[----:B------:R-:W-:-:S04]  /*12330*/  IMAD.MOV R5, RZ, RZ, -R8 ;  /* 0x000000ffff057224 */ /* 0x000fc800078e0a08 */
[----:B------:R-:W0:Y:S02]  /*12340*/  F2I.FTZ.U32.TRUNC.NTZ R3, R3 ;  /* 0x0000000300037305 */ /* 0x000e24000021f000 */
[----:B0-----:R-:W-:-:S04]  /*12350*/  IMAD.MOV R7, RZ, RZ, -R3 ;  /* 0x000000ffff077224 */ /* 0x001fc800078e0a03 */
[----:B------:R-:W-:-:S04]  /*12360*/  IMAD R7, R7, R4, RZ ;  /* 0x0000000407077224 */ /* 0x000fc800078e02ff */
[----:B------:R-:W-:Y:S01]  /*12370*/  IMAD.HI.U32 R6, R3, R7, R2 ;  /* 0x0000000703067227 */ /* 0x000fe200078e0002 */
[----:B------:R-:W-:-:S04]  /*12380*/  IADD3 R2, -R0, UR4, RZ ;  /* 0x0000000400027c10 */ /* 0x000fc8000fffe1ff */
[----:B------:R-:W-:Y:S02]  /*12390*/  IABS R3, R2 ;  /* 0x0000000200037213 */ /* 0x000fe40000000000 */
[----:B------:R-:W-:-:S03]  /*123a0*/  LOP3.LUT R2, R2, UR5, RZ, 0x3c, !PT ;  /* 0x0000000502027c12 */ /* 0x000fc6000f8e3cff */
[----:B------:R-:W-:Y:S01]  /*123b0*/  IMAD.HI.U32 R6, R6, R3, RZ ;  /* 0x0000000306067227 */ /* 0x000fe200078e00ff */
[----:B------:R-:W-:-:S03]  /*123c0*/  ISETP.GE.AND P2, PT, R2, RZ, PT ;  /* 0x000000ff0200720c */ /* 0x000fc60003f46270 */
        /* <DEDUP_REMOVED lines=10> */
.L_x_963:
[----:B------:R-:W-:Y:S02]  /*12470*/  IMAD R0, R17, UR6, R0 ;  /* 0x0000000611007c24 */ /* 0x000fe4000f8e0200 */
[----:B------:R-:W-:Y:S02]  /*12480*/  IMAD.MOV.U32 R20, RZ, RZ, 0x1 ;  /* 0x00000001ff147424 */ /* 0x000fe400078e00ff */
[----:B------:R-:W-:Y:S01]  /*12490*/  IMAD.MOV.U32 R2, RZ, RZ, 0x1 ;  /* 0x00000001ff027424 */ /* 0x000fe200078e00ff */
[----:B------:R-:W-:Y:S01]  /*124a0*/  VIADDMNMX R17, R0, R17, UR10, PT ;  /* 0x0000000a00117e46 */ /* 0x000fe2000b800111 */
[----:B------:R0:W-:Y:S03]  /*124b0*/  STL [R1+0x10], R0 ;  /* 0x0000100001007387 */ /* 0x0001e60000100800 */
[----:B------:R-:W-:Y:S01]  /*124c0*/  ISETP.GT.AND P0, PT, R17, R0, PT ;  /* 0x000000001100720c */ /* 0x000fe20003f04270 */
[----:B0-----:R-:W-:-:S12]  /*124d0*/  IMAD.MOV.U32 R0, RZ, RZ, RZ ;  /* 0x000000ffff007224 */ /* 0x001fd800078e00ff */
        /* <DEDUP_REMOVED lines=24> */
.L_x_964:
        /* <DEDUP_REMOVED lines=20> */
.L_x_965:
        /* <DEDUP_REMOVED lines=20> */
.L_x_966:
        /* <DEDUP_REMOVED lines=18> */
.L_x_967:
[----:B------:R-:W0:Y:S01]  /*12a00*/  LDC.64 R2, c[0x0][0x9f8] ;  /* 0x00027e00ff027b82 */ /* 0x000e220000000a00 */
[----:B------:R-:W-:Y:S01]  /*12a10*/  LOP3.LUT R8, R18, 0x7f, RZ, 0xc0, !PT ;  /* 0x0000007f12087812 */ /* 0x000fe200078ec0ff */
[----:B------:R-:W-:Y:S01]  /*12a20*/  IMAD.MOV.U32 R9, RZ, RZ, R19 ;  /* 0x000000ffff097224 */ /* 0x000fe200078e0013 */
[----:B0-----:R-:W-:-:S04]  /*12a30*/  ISETP.NE.U32.AND P0, PT, R2, RZ, PT ;  /* 0x000000ff0200720c */ /* 0x001fc80003f05070 */
[----:B------:R-:W-:-:S13]  /*12a40*/  ISETP.NE.AND.EX P0, PT, R3, RZ, PT, P0 ;  /* 0x000000ff0300720c */ /* 0x000fda0003f05300 */
[----:B------:R-:W0:Y:S01]  /*12a50*/  @P0 LDC.64 R2, c[0x0][0x9f8] ;  /* 0x00027e00ff020b82 */ /* 0x000e220000000a00 */
[----:B------:R-:W-:Y:S01]  /*12a60*/  IMAD.SHL.U32 R0, R18, 0x80, RZ ;  /* 0x0000008012007824 */ /* 0x000fe200078e00ff */
[----:B------:R-:W-:-:S04]  /*12a70*/  SHF.R.U32.HI R7, RZ, 0x5, R8 ;  /* 0x00000005ff077819 */ /* 0x000fc80000011608 */
[----:B------:R-:W-:-:S04]  /*12a80*/  LOP3.LUT R5, R0, 0x380, RZ, 0xc0, !PT ;  /* 0x0000038000057812 */ /* 0x000fc800078ec0ff */
[----:B------:R-:W-:Y:S01]  /*12a90*/  LOP3.LUT R6, R5, 0x10, R18, 0xf8, !PT ;  /* 0x0000001005067812 */ /* 0x000fe200078ef812 */
[----:B------:R-:W-:Y:S01]  /*12aa0*/  IMAD R4, R7, 0x10, R5 ;  /* 0x0000001007047824 */ /* 0x000fe200078e0205 */
[----:B------:R-:W-:-:S05]  /*12ab0*/  LOP3.LUT R5, R0, 0x400, RZ, 0xc0, !PT ;  /* 0x0000040000057812 */ /* 0x000fca00078ec0ff */
[----:B------:R-:W-:Y:S02]  /*12ac0*/  IMAD R7, R7, 0x800, R5 ;  /* 0x0000080007077824 */ /* 0x000fe400078e0205 */
[----:B0-----:R-:W-:-:S04]  /*12ad0*/  @P0 IMAD.WIDE R2, R19, 0x4, R2 ;  /* 0x0000000413020825 */ /* 0x001fc800078e0202 */
[----:B------:R-:W-:Y:S01]  /*12ae0*/  IMAD.SHL.U32 R19, R18, 0x10, RZ ;  /* 0x0000001012137824 */ /* 0x000fe200078e00ff */
[----:B------:R0:W2:Y:S04]  /*12af0*/  @P0 LDG.E R9, desc[UR40][R2.64] ;  /* 0x0000002802090981 */ /* 0x0000a8000c1e1900 */
[--C-:B------:R-:W-:Y:S02]  /*12b00*/  LOP3.LUT R5, R4, 0x70, R19.reuse, 0x78, !PT ;  /* 0x0000007004057812 */ /* 0x100fe400078e7813 */
[----:B------:R-:W-:Y:S02]  /*12b10*/  LOP3.LUT R6, R6, 0x70, R19, 0x78, !PT ;  /* 0x0000007006067812 */ /* 0x000fe400078e7813 */
[----:B------:R-:W-:Y:S02]  /*12b20*/  LOP3.LUT R4, R5, 0xc00, R0, 0xf8, !PT ;  /* 0x00000c0005047812 */ /* 0x000fe400078ef800 */
[----:B------:R-:W3:Y:S01]  /*12b30*/  LDL.LU R5, [R1] ;  /* 0x0000000001057983 */ /* 0x000ee20000300800 */
[----:B0-----:R-:W0:Y:S01]  /*12b40*/  LDC.64 R2, c[0x0][0x418] ;  /* 0x00010600ff027b82 */ /* 0x001e220000000a00 */
[----:B------:R-:W-:-:S02]  /*12b50*/  IMAD.IADD R0, R7, 0x1, R6 ;  /* 0x0000000107007824 */ /* 0x000fc400078e0206 */
[----:B------:R-:W-:Y:S04]  /*12b60*/  STL [R1+0x18], R4 ;  /* 0x0000180401007387 */ /* 0x000fe80000100800 */
[----:B------:R1:W-:Y:S01]  /*12b70*/  STL [R1+0x1c], R0 ;  /* 0x00001c0001007387 */ /* 0x0003e20000100800 */
[----:B0-----:R-:W-:-:S04]  /*12b80*/  ISETP.NE.U32.AND P0, PT, R2, RZ, PT ;  /* 0x000000ff0200720c */ /* 0x001fc80003f05070 */
[----:B------:R-:W-:Y:S02]  /*12b90*/  R2P PR, R18, 0x6 ;  /* 0x0000000612007804 */ /* 0x000fe40000000000 */
[----:B------:R-:W-:Y:S01]  /*12ba0*/  ISETP.NE.AND.EX P3, PT, R3, RZ, PT, P0 ;  /* 0x000000ff0300720c */ /* 0x000fe20003f65300 */
[----:B-1----:R-:W-:Y:S02]  /*12bb0*/  IMAD.MOV.U32 R0, RZ, RZ, 0x40 ;  /* 0x00000040ff007424 */ /* 0x002fe400078e00ff */
[----:B------:R-:W-:-:S03]  /*12bc0*/  IMAD.MOV.U32 R4, RZ, RZ, 0x20 ;  /* 0x00000020ff047424 */ /* 0x000fc600078e00ff */
[----:B------:R-:W-:-:S05]  /*12bd0*/  SEL R0, R0, 0xffffffc0, !P2 ;  /* 0xffffffc000007807 */ /* 0x000fca0005000000 */
[----:B------:R0:W-:Y:S02]  /*12be0*/  STL [R1+0xc], R0 ;  /* 0x00000c0001007387 */ /* 0x0001e40000100800 */
[----:B0-----:R-:W-:Y:S01]  /*12bf0*/  SEL R0, R4, 0xffffffe0, !P1 ;  /* 0xffffffe004007807 */ /* 0x001fe20004800000 */
[----:B------:R-:W-:Y:S01]  /*12c00*/  UMOV UR4, 0xffffffff ;  /* 0xffffffff00047882 */ /* 0x000fe20000000000 */
[----:B------:R-:W-:-:S04]  /*12c10*/  SHF.R.U32.HI R6, RZ, 0x5, R18 ;  /* 0x00000005ff067819 */ /* 0x000fc80000011612 */
[----:B------:R-:W-:Y:S02]  /*12c20*/  LOP3.LUT R6, R6, 0x3, RZ, 0xc0, !PT ;  /* 0x0000000306067812 */ /* 0x000fe400078ec0ff */
[----:B--2---:R-:W-:Y:S01]  /*12c30*/  SHF.R.S32.HI R10, RZ, 0x1f, R9 ;  /* 0x0000001fff0a7819 */ /* 0x004fe20000011409 */
[----:B------:R0:W-:Y:S01]  /*12c40*/  STL [R1+0x4], R9 ;  /* 0x0000040901007387 */ /* 0x0001e20000100800 */
[----:B---3--:R-:W-:-:S04]  /*12c50*/  LOP3.LUT R5, R5, 0xfffffffe, RZ, 0xc0, !PT ;  /* 0xfffffffe05057812 */ /* 0x008fc800078ec0ff */
[----:B------:R-:W-:-:S05]  /*12c60*/  @P3 LOP3.LUT R5, R5, 0x1, RZ, 0xfc, !PT ;  /* 0x0000000105053812 */ /* 0x000fca00078efcff */
[----:B------:R0:W-:Y:S04]  /*12c70*/  STL [R1], R5 ;  /* 0x0000000501007387 */ /* 0x0001e80000100800 */
[----:B------:R0:W-:Y:S04]  /*12c80*/  STL [R1+0x8], R0 ;  /* 0x0000080001007387 */ /* 0x0001e80000100800 */
[----:B------:R0:W-:Y:S01]  /*12c90*/  STL [R1+0x14], R10 ;  /* 0x0000140a01007387 */ /* 0x0001e20000100800 */
[----:B------:R-:W-:Y:S01]  /*12ca0*/  SEL R16, R9, RZ, !P3 ;  /* 0x000000ff09107207 */ /* 0x000fe20005800000 */
[----:B------:R-:W-:Y:S06]  /*12cb0*/  BRA.DIV UR4, `(.L_x_968) ;  /* 0x0000002e04047947 */ /* 0x000fec000b800000 */
[----:B------:R1:W2:Y:S02]  /*12cc0*/  SHFL.IDX PT, R14, R6, RZ, 0x1f ;  /* 0x00001fff060e7589 */ /* 0x0002a400000e0000 */
.L_x_1021:
        /* <DEDUP_REMOVED lines=11> */
.L_x_1024:
        /* <DEDUP_REMOVED lines=20> */
.L_x_971:
[----:B0-----:R-:W-:Y:S01]  /*12ec0*/  IMAD.MOV.U32 R2, RZ, RZ, 0x1 ;  /* 0x00000001ff027424 */ /* 0x001fe200078e00ff */
[----:B------:R-:W-:-:S04]  /*12ed0*/  ISETP.NE.AND P1, PT, R8, RZ, PT ;  /* 0x000000ff0800720c */ /* 0x000fc80003f25270 */
[----:B------:R-:W-:-:S04]  /*12ee0*/  SHF.L.U32 R2, R2, 0x1f, RZ ;  /* 0x0000001f02027819 */ /* 0x000fc800000006ff */
[----:B------:R-:W0:Y:S02]  /*12ef0*/  SYNCS.PHASECHK.TRANS64.TRYWAIT P0, [UR38+0x22880], R2 ;  /* 0x02288002ff0075a7 */ /* 0x000e240008000166 */
[----:B0-----:R-:W-:Y:S05]  /*12f00*/  @!P0 BRA `(.L_x_972) ;  /* 0x0000002800b08947 */ /* 0x001fea0003800000 */
.L_x_1025:
[----:B------:R-:W-:Y:S05]  /*12f10*/  @P1 BRA `(.L_x_973) ;  /* 0x0000000000141947 */ /* 0x000fea0003800000 */
[----:B------:R-:W-:Y:S01]  /*12f20*/  LOP3.LUT P0, RZ, R18, 0x1f, RZ, 0xc0, !PT ;  /* 0x0000001f12ff7812 */ /* 0x000fe2000780c0ff */
[----:B0-----:R-:W-:-:S04]  /*12f30*/  IMAD.MOV.U32 R3, RZ, RZ, 0x4000 ;  /* 0x00004000ff037424 */ /* 0x001fc800078e00ff */
[----:B------:R2:W-:Y:S08]  /*12f40*/  SYNCS.ARRIVE.TRANS64 RZ, [UR38+0x22870], R3 ;  /* 0x02287003ffff79a7 */ /* 0x0005f00008000026 */
[----:B--2---:R-:W-:Y:S05]  /*12f50*/  @!P0 BRA `(.L_x_973) ;  /* 0x0000000000048947 */ /* 0x004fea0003800000 */
[----:B------:R-:W-:Y:S01]  /*12f60*/  BPT.TRAP 0x1 ;  /* 0x000000040000795c */ /* 0x000fe20000300000 */
.L_x_973:
[----:B------:R-:W-:Y:S01]  /*12f70*/  IMAD.SHL.U32 R0, R0, 0x80, RZ ;  /* 0x0000008000007824 */ /* 0x000fe200078e00ff */
        /* <DEDUP_REMOVED lines=14> */
.L_x_1026:
[----:B------:R-:W-:Y:S05]  /*13060*/  @P1 BRA `(.L_x_975) ;  /* 0x0000000000141947 */ /* 0x000fea0003800000 */
[----:B------:R-:W-:Y:S01]  /*13070*/  LOP3.LUT P0, RZ, R18, 0x1f, RZ, 0xc0, !PT ;  /* 0x0000001f12ff7812 */ /* 0x000fe2000780c0ff */
[----:B0-----:R-:W-:-:S04]  /*13080*/  IMAD.MOV.U32 R2, RZ, RZ, 0x6000 ;  /* 0x00006000ff027424 */ /* 0x001fc800078e00ff */
[----:B------:R2:W-:Y:S08]  /*13090*/  SYNCS.ARRIVE.TRANS64 RZ, [UR38+0x22830], R2 ;  /* 0x02283002ffff79a7 */ /* 0x0005f00008000026 */
[----:B--2---:R-:W-:Y:S05]  /*130a0*/  @!P0 BRA `(.L_x_975) ;  /* 0x0000000000048947 */ /* 0x004fea0003800000 */
[----:B------:R-:W-:Y:S01]  /*130b0*/  BPT.TRAP 0x1 ;  /* 0x000000040000795c */ /* 0x000fe20000300000 */
.L_x_975:
        /* <DEDUP_REMOVED lines=31> */
.L_x_969:
        /* <DEDUP_REMOVED lines=11> */
[----:B------:R-:W2:Y:S01]  /*13360*/  LDC.64 R2, c[0x4][R2] ;  /* 0x0100000002027b82 */ /* 0x000ea20000000a00 */
[----:B------:R-:W-:Y:S02]  /*13370*/  IMAD.U32 R5, RZ, RZ, UR7 ;  /* 0x00000007ff057e24 */ /* 0x000fe4000f8e00ff */
[----:B-1----:R-:W-:Y:S02]  /*13380*/  IMAD.U32 R6, RZ, RZ, UR8 ;  /* 0x00000008ff067e24 */ /* 0x002fe4000f8e00ff */
[----:B------:R-:W-:-:S02]  /*13390*/  IMAD.U32 R7, RZ, RZ, UR9 ;  /* 0x00000009ff077e24 */ /* 0x000fc4000f8e00ff */
[----:B------:R-:W-:Y:S02]  /*133a0*/  IMAD.U32 R10, RZ, RZ, UR4 ;  /* 0x00000004ff0a7e24 */ /* 0x000fe4000f8e00ff */
[----:B------:R-:W-:Y:S02]  /*133b0*/  IMAD.U32 R11, RZ, RZ, UR5 ;  /* 0x00000005ff0b7e24 */ /* 0x000fe4000f8e00ff */
[----:B------:R-:W-:Y:S02]  /*133c0*/  IMAD.MOV.U32 R8, RZ, RZ, 0x70 ;  /* 0x00000070ff087424 */ /* 0x000fe400078e00ff */
[----:B------:R-:W-:Y:S02]  /*133d0*/  IMAD.MOV.U32 R12, RZ, RZ, 0x1 ;  /* 0x00000001ff0c7424 */ /* 0x000fe400078e00ff */
[----:B------:R-:W-:-:S07]  /*133e0*/  IMAD.MOV.U32 R13, RZ, RZ, RZ ;  /* 0x000000ffff0d7224 */ /* 0x000fce00078e00ff */
[----:B------:R-:W-:-:S07]  /*133f0*/  LEPC R20, `(.L_x_976) ;  /* 0x000000001014794e */ /* 0x000fce0000000000 */
[----:B0-2---:R-:W-:Y:S05]  /*13400*/  CALL.ABS.NOINC R2 ;  /* 0x0000000002007343 */ /* 0x005fea0003c00000 */
.L_x_976:
[----:B------:R-:W-:Y:S01]  /*13410*/  SHF.R.U32.HI R4, RZ, 0x3, R18 ;  /* 0x00000003ff047819 */ /* 0x000fe20000011612 */
[----:B-1----:R-:W1:Y:S01]  /*13420*/  S2R R6, SR_CTAID.Z ;  /* 0x0000000000067919 */ /* 0x002e620000002700 */
[----:B------:R-:W-:Y:S01]  /*13430*/  LOP3.LUT R3, R18, 0x7f, RZ, 0xc0, !PT ;  /* 0x0000007f12037812 */ /* 0x000fe200078ec0ff */
[----:B------:R-:W2:Y:S01]  /*13440*/  LDC R10, c[0x0][0x448] ;  /* 0x00011200ff0a7b82 */ /* 0x000ea20000000800 */
[----:B------:R-:W-:Y:S01]  /*13450*/  USHF.R.S32.HI UR4, URZ, 0x1f, UR36 ;  /* 0x0000001f3f047899 */ /* 0x000fe20008011424 */
[----:B0-----:R-:W-:Y:S01]  /*13460*/  IMAD.SHL.U32 R0, R4, 0x80, RZ ;  /* 0x0000008004007824 */ /* 0x001fe200078e00ff */
[----:B------:R-:W-:Y:S01]  /*13470*/  ULDC.64 UR8, c[0x0][0x2d8] ;  /* 0x0000b60000087ab9 */ /* 0x000fe20000000a00 */
[----:B------:R-:W-:Y:S01]  /*13480*/  LOP3.LUT R8, R18, 0x7f, RZ, 0xc0, !PT ;  /* 0x0000007f12087812 */ /* 0x000fe200078ec0ff */
[----:B------:R-:W-:Y:S02]  /*13490*/  UIMAD UR6, UR4, UR8, URZ ;  /* 0x00000008040672a4 */ /* 0x000fe4000f8e023f */
[----:B------:R-:W-:Y:S01]  /*134a0*/  LOP3.LUT R2, R0, 0x180, RZ, 0xc0, !PT ;  /* 0x0000018000027812 */ /* 0x000fe200078ec0ff */
[----:B------:R-:W-:Y:S01]  /*134b0*/  IMAD.SHL.U32 R0, R4, 0x10, RZ ;  /* 0x0000001004007824 */ /* 0x000fe200078e00ff */
[----:B------:R-:W-:Y:S01]  /*134c0*/  SHF.R.U32.HI R4, RZ, 0x5, R3 ;  /* 0x00000005ff047819 */ /* 0x000fe20000011603 */
[----:B------:R-:W-:Y:S01]  /*134d0*/  UIMAD.WIDE.U32 UR4, UR36, UR8, URZ ;  /* 0x00000008240472a5 */ /* 0x000fe2000f8e003f */
[----:B------:R-:W-:Y:S01]  /*134e0*/  LOP3.LUT R3, R2, 0x30, R19, 0xf8, !PT ;  /* 0x0000003002037812 */ /* 0x000fe200078ef813 */
[----:B------:R-:W-:Y:S01]  /*134f0*/  UIMAD UR6, UR36, UR9, UR6 ;  /* 0x00000009240672a4 */ /* 0x000fe2000f8e0206 */
[----:B------:R-:W-:-:S02]  /*13500*/  LOP3.LUT R2, R19, 0x40, RZ, 0xc0, !PT ;  /* 0x0000004013027812 */ /* 0x000fc400078ec0ff */
[----:B------:R-:W-:Y:S01]  /*13510*/  LOP3.LUT R0, R3, 0x30, R0, 0x78, !PT ;  /* 0x0000003003007812 */ /* 0x000fe200078e7800 */
[----:B------:R-:W-:Y:S01]  /*13520*/  UIADD3 UR5, UR5, UR6, URZ ;  /* 0x0000000605057290 */ /* 0x000fe2000fffe03f */
[----:B------:R-:W-:Y:S01]  /*13530*/  SHF.R.U32.HI R9, RZ, 0x2, R8 ;  /* 0x00000002ff097819 */ /* 0x000fe20000011608 */
[----:B------:R-:W-:Y:S01]  /*13540*/  IMAD R5, R4, 0x200, R2 ;  /* 0x0000020004057824 */ /* 0x000fe200078e0202 */
[----:B------:R-:W-:Y:S01]  /*13550*/  LOP3.LUT R8, R19, 0x30, RZ, 0xc0, !PT ;  /* 0x0000003013087812 */ /* 0x000fe200078ec0ff */
[----:B------:R-:W0:Y:S02]  /*13560*/  LDC.64 R2, c[0x0][0x2e0] ;  /* 0x0000b800ff027b82 */ /* 0x000e240000000a00 */
[----:B------:R-:W-:Y:S01]  /*13570*/  IMAD.IADD R0, R5, 0x1, R0 ;  /* 0x0000000105007824 */ /* 0x000fe200078e0200 */
[----:B--2---:R-:W-:Y:S02]  /*13580*/  ISETP.NE.AND P0, PT, R10, 0x1, PT ;  /* 0x000000010a00780c */ /* 0x004fe40003f05270 */
[----:B-1----:R-:W-:-:S11]  /*13590*/  SHF.R.S32.HI R5, RZ, 0x1f, R6 ;  /* 0x0000001fff057819 */ /* 0x002fd60000011406 */
[----:B------:R-:W1:Y:S01]  /*135a0*/  @P0 LDC R7, c[0x0][0x44c] ;  /* 0x00011300ff070b82 */ /* 0x000e620000000800 */
[----:B0-----:R-:W-:-:S04]  /*135b0*/  IMAD R4, R5, R2, RZ ;  /* 0x0000000205047224 */ /* 0x001fc800078e02ff */
[C---:B------:R-:W-:Y:S02]  /*135c0*/  IMAD R4, R6.reuse, R3, R4 ;  /* 0x0000000306047224 */ /* 0x040fe400078e0204 */
[----:B------:R-:W-:Y:S01]  /*135d0*/  IMAD.WIDE.U32 R2, R6, R2, UR4 ;  /* 0x0000000406027e25 */ /* 0x000fe2000f8e0002 */
[----:B------:R-:W-:-:S03]  /*135e0*/  ULDC.64 UR4, c[0x0][0x2d0] ;  /* 0x0000b40000047ab9 */ /* 0x000fc60000000a00 */
[----:B------:R-:W-:Y:S02]  /*135f0*/  IMAD.IADD R3, R3, 0x1, R4 ;  /* 0x0000000103037824 */ /* 0x000fe400078e0204 */
[----:B------:R-:W0:Y:S01]  /*13600*/  @P0 LDC R4, c[0x0][0x450] ;  /* 0x00011400ff040b82 */ /* 0x000e220000000800 */
[----:B------:R-:W-:-:S05]  /*13610*/  IMAD.SHL.U32 R6, R18, 0x20, RZ ;  /* 0x0000002012067824 */ /* 0x000fca00078e00ff */
[----:B------:R-:W-:-:S05]  /*13620*/  LOP3.LUT R6, R9, 0x60, R6, 0xf8, !PT ;  /* 0x0000006009067812 */ /* 0x000fca00078ef806 */
[----:B------:R-:W-:-:S04]  /*13630*/  VIADD R6, R6, UR39 ;  /* 0x0000002706067c36 */ /* 0x000fc80008000000 */
[----:B-1----:R-:W-:-:S04]  /*13640*/  @P0 IMAD.HI.U32 R7, R6, R7, RZ ;  /* 0x0000000706070227 */ /* 0x002fc800078e00ff */
[----:B------:R-:W-:Y:S01]  /*13650*/  IMAD.MOV.U32 R5, RZ, RZ, R6 ;  /* 0x000000ffff057224 */ /* 0x000fe200078e0006 */
[----:B0-----:R-:W-:-:S05]  /*13660*/  @P0 SHF.R.U32.HI R5, RZ, R4, R7 ;  /* 0x00000004ff050219 */ /* 0x001fca0000011607 */
[----:B------:R-:W-:Y:S02]  /*13670*/  IMAD.MOV R4, RZ, RZ, -R5 ;  /* 0x000000ffff047224 */ /* 0x000fe400078e0a05 */
[----:B------:R-:W-:-:S04]  /*13680*/  IMAD.WIDE.U32 R2, R5, UR4, R2 ;  /* 0x0000000405027c25 */ /* 0x000fc8000f8e0002 */
[----:B------:R-:W-:Y:S01]  /*13690*/  IMAD R4, R10, R4, R6 ;  /* 0x000000040a047224 */ /* 0x000fe200078e0206 */
[----:B------:R-:W-:-:S05]  /*136a0*/  SHF.R.S32.HI R6, RZ, 0x1f, R5 ;  /* 0x0000001fff067819 */ /* 0x000fca0000011405 */
[----:B------:R-:W-:-:S04]  /*136b0*/  IMAD R6, R6, UR4, RZ ;  /* 0x0000000406067c24 */ /* 0x000fc8000f8e02ff */
[----:B------:R-:W-:Y:S01]  /*136c0*/  IMAD R6, R5, UR5, R6 ;  /* 0x0000000505067c24 */ /* 0x000fe2000f8e0206 */
[----:B------:R-:W-:Y:S01]  /*136d0*/  SHF.R.S32.HI R5, RZ, 0x1f, R4 ;  /* 0x0000001fff057819 */ /* 0x000fe20000011404 */
[----:B------:R-:W-:Y:S02]  /*136e0*/  ULDC.64 UR4, c[0x0][0x2c8] ;  /* 0x0000b20000047ab9 */ /* 0x000fe40000000a00 */
[----:B------:R-:W-:Y:S02]  /*136f0*/  IMAD.IADD R3, R3, 0x1, R6 ;  /* 0x0000000103037824 */ /* 0x000fe400078e0206 */
[----:B------:R-:W-:Y:S02]  /*13700*/  IMAD R5, R5, UR4, RZ ;  /* 0x0000000405057c24 */ /* 0x000fe4000f8e02ff */
[----:B------:R-:W-:-:S04]  /*13710*/  IMAD.WIDE.U32 R2, R4, UR4, R2 ;  /* 0x0000000404027c25 */ /* 0x000fc8000f8e0002 */
[----:B------:R-:W-:Y:S01]  /*13720*/  IMAD R4, R4, UR5, R5 ;  /* 0x0000000504047c24 */ /* 0x000fe2000f8e0205 */
[----:B------:R-:W-:Y:S02]  /*13730*/  ULDC.64 UR4, c[0x0][0x280] ;  /* 0x0000a00000047ab9 */ /* 0x000fe40000000a00 */
[----:B------:R-:W-:Y:S01]  /*13740*/  IADD3 R5, P0, R2, UR4, RZ ;  /* 0x0000000402057c10 */ /* 0x000fe2000ff1e0ff */
[----:B------:R-:W-:Y:S01]  /*13750*/  ULDC UR4, c[0x0][0x2b8] ;  /* 0x0000ae0000047ab9 */ /* 0x000fe20000000800 */
[----:B------:R-:W-:Y:S02]  /*13760*/  LOP3.LUT R2, R8, 0x40, RZ, 0xfc, !PT ;  /* 0x0000004008027812 */ /* 0x000fe400078efcff */
[----:B------:R-:W-:Y:S02]  /*13770*/  IADD3.X R4, R3, UR5, R4, P0, !PT ;  /* 0x0000000503047c10 */ /* 0x000fe400087fe404 */
[----:B------:R-:W-:Y:S02]  /*13780*/  ISETP.GE.AND P0, PT, R2, UR4, PT ;  /* 0x0000000402007c0c */ /* 0x000fe4000bf06270 */
[----:B------:R-:W-:-:S02]  /*13790*/  LOP3.LUT R2, R8, 0x80, RZ, 0xfc, !PT ;  /* 0x0000008008027812 */ /* 0x000fc400078efcff */
[----:B------:R-:W-:Y:S02]  /*137a0*/  ISETP.GE.AND P2, PT, R8, UR4, PT ;  /* 0x0000000408007c0c */ /* 0x000fe4000bf46270 */
[----:B------:R-:W-:Y:S01]  /*137b0*/  ISETP.GE.AND P1, PT, R2, UR4, PT ;  /* 0x0000000402007c0c */ /* 0x000fe2000bf26270 */
[----:B------:R-:W-:-:S03]  /*137c0*/  UMOV UR4, 0xffffffff ;  /* 0xffffffff00047882 */ /* 0x000fc60000000000 */
[----:B------:R-:W-:Y:S09]  /*137d0*/  BRA.DIV UR4, `(.L_x_977) ;  /* 0x0000002204ac7947 */ /* 0x000ff2000b800000 */
[----:B------:R-:W0:Y:S01]  /*137e0*/  SHFL.IDX PT, R7, R5, RZ, 0x1c1f ;  /* 0x001c1fff05077589 */ /* 0x000e2200000e0000 */
[----:B------:R-:W-:Y:S01]  /*137f0*/  ULDC UR4, c[0x0][0x288] ;  /* 0x0000a20000047ab9 */ /* 0x000fe20000000800 */
[----:B------:R-:W-:Y:S02]  /*13800*/  VIADD R2, R9, UR39 ;  /* 0x0000002709027c36 */ /* 0x000fe40008000000 */
[----:B------:R-:W1:Y:S01]  /*13810*/  SHFL.IDX PT, R6, R4, RZ, 0x1c1f ;  /* 0x001c1fff04067589 */ /* 0x000e6200000e0000 */
[----:B------:R-:W-:Y:S02]  /*13820*/  IMAD R3, R10, UR4, RZ ;  /* 0x000000040a037c24 */ /* 0x000fe4000f8e02ff */
[C---:B------:R-:W-:Y:S01]  /*13830*/  VIADD R10, R2.reuse, 0x20 ;  /* 0x00000020020a7836 */ /* 0x040fe20000000000 */
[----:B------:R-:W-:Y:S02]  /*13840*/  SHFL.IDX PT, R14, R5, 0x3, 0x1c1f ;  /* 0x007c1f00050e7f89 */ /* 0x000fe400000e0000 */
        /* <DEDUP_REMOVED lines=13> */
[----:B------:R-:W-:-:S03]  /*13920*/  @!P3 VIADD R9, R0, UR38 ;  /* 0x000000260009bc36 */ /* 0x000fc60008000000 */
[----:B------:R-:W1:Y:S01]  /*13930*/  SHFL.IDX PT, R6, R4, 0x1, 0x1c1f ;  /* 0x003c1f0004067f89 */ /* 0x000e6200000e0000 */
[----:B0-----:R-:W-:-:S05]  /*13940*/  @!P3 IADD3 R7, P4, R8, R7, RZ ;  /* 0x000000070807b210 */ /* 0x001fca0007f9e0ff */
[----:B-1----:R-:W-:-:S05]  /*13950*/  @!P3 IMAD.X R6, RZ, RZ, R6, P4 ;  /* 0x000000ffff06b224 */ /* 0x002fca00020e0606 */
        /* <DEDUP_REMOVED lines=8> */
[----:B------:R-:W-:Y:S01]  /*139e0*/  @!P3 VIADD R19, R0, UR38 ;  /* 0x000000260013bc36 */ /* 0x000fe20008000000 */
[----:B------:R-:W1:Y:S04]  /*139f0*/  SHFL.IDX PT, R6, R4, 0x2, 0x1c1f ;  /* 0x005c1f0004067f89 */ /* 0x000e6800000e0000 */
[----:B------:R-:W2:Y:S01]  /*13a00*/  SHFL.IDX PT, R4, R4, 0x3, 0x1c1f ;  /* 0x007c1f0004047f89 */ /* 0x000ea200000e0000 */
[----:B0-----:R-:W-:-:S05]  /*13a10*/  @!P3 IADD3 R7, P4, R8, R7, RZ ;  /* 0x000000070807b210 */ /* 0x001fca0007f9e0ff */
[----:B-1----:R-:W-:-:S05]  /*13a20*/  @!P3 IMAD.X R6, RZ, RZ, R6, P4 ;  /* 0x000000ffff06b224 */ /* 0x002fca00020e0606 */
[----:B------:R-:W-:-:S04]  /*13a30*/  @!P3 LOP3.LUT R7, R7, R6, RZ, 0x3c, !PT ;  /* 0x000000060707b212 */ /* 0x000fc800078e3cff */
[----:B------:R-:W-:-:S04]  /*13a40*/  @!P3 LOP3.LUT R6, R7, R6, RZ, 0x3c, !PT ;  /* 0x000000060706b212 */ /* 0x000fc800078e3cff */
[----:B------:R-:W-:-:S05]  /*13a50*/  @!P3 LOP3.LUT R7, R7, R6, RZ, 0x3c, !PT ;  /* 0x000000060707b212 */ /* 0x000fca00078e3cff */
[----:B------:R0:W-:Y:S04]  /*13a60*/  @!P3 LDGSTS.E.BYPASS.LTC128B.128 [R19+0x11400], desc[UR40][R6.64], !P2 ;  /* 0x114000000613bfae */ /* 0x0001e8000d101d68 */
[----:B------:R0:W-:Y:S04]  /*13a70*/  @!P3 LDGSTS.E.BYPASS.LTC128B.128 [R19+0x13400], desc[UR40][R6.64+0x40], !P0 ;  /* 0x134000400613bfae */ /* 0x0001e8000c101d68 */
[----:B--2---:R0:W-:Y:S02]  /*13a80*/  @!P3 LDGSTS.E.BYPASS.LTC128B.128 [R19+0x15400], desc[UR40][R6.64+0x80], !P1 ;  /* 0x154000800613bfae */ /* 0x0041e4000c901d68 */
.L_x_1035:
[----:B------:R-:W-:Y:S01]  /*13a90*/  VIADD R2, R2, 0x60 ;  /* 0x0000006002027836 */ /* 0x000fe20000000000 */
[----:B------:R-:W-:Y:S04]  /*13aa0*/  BSSY B0, `(.L_x_978) ;  /* 0x000000c000007945 */ /* 0x000fe80003800000 */
[----:B------:R-:W-:-:S13]  /*13ab0*/  ISETP.GE.AND P3, PT, R2, R3, PT ;  /* 0x000000030200720c */ /* 0x000fda0003f66270 */
[----:B------:R-:W-:Y:S05]  /*13ac0*/  @P3 BRA `(.L_x_979) ;  /* 0x0000000000243947 */ /* 0x000fea0003800000 */
[----:B------:R-:W-:Y:S01]  /*13ad0*/  IADD3 R2, P3, R8, R14, RZ ;  /* 0x0000000e08027210 */ /* 0x000fe20007f7e0ff */
[----:B------:R-:W-:-:S04]  /*13ae0*/  VIADD R5, R0, UR38 ;  /* 0x0000002600057c36 */ /* 0x000fc80008000000 */
[----:B------:R-:W-:-:S05]  /*13af0*/  IMAD.X R3, RZ, RZ, R4, P3 ;  /* 0x000000ffff037224 */ /* 0x000fca00018e0604 */
[----:B------:R-:W-:Y:S01]  /*13b00*/  @!PT LDS RZ, [RZ] ;  /* 0x00000000fffff984 */ /* 0x000fe20000000800 */
[----:B------:R-:W-:Y:S01]  /*13b10*/  @!PT LDS RZ, [RZ] ;  /* 0x00000000fffff984 */ /* 0x000fe20000000800 */
[----:B------:R-:W-:Y:S01]  /*13b20*/  @!PT LDS RZ, [RZ] ;  /* 0x00000000fffff984 */ /* 0x000fe20000000800 */
[----:B------:R1:W-:Y:S04]  /*13b30*/  LDGSTS.E.BYPASS.LTC128B.128 [R5+0x11c00], desc[UR40][R2.64], !P2 ;  /* 0x11c0000002057fae */ /* 0x0003e8000d101d68 */
[----:B------:R1:W-:Y:S04]  /*13b40*/  LDGSTS.E.BYPASS.LTC128B.128 [R5+0x13c00], desc[UR40][R2.64+0x40], !P0 ;  /* 0x13c0004002057fae */ /* 0x0003e8000c101d68 */
[----:B------:R1:W-:Y:S02]  /*13b50*/  LDGSTS.E.BYPASS.LTC128B.128 [R5+0x15c00], desc[UR40][R2.64+0x80], !P1 ;  /* 0x15c0008002057fae */ /* 0x0003e4000c901d68 */
.L_x_979:
[----:B------:R-:W-:Y:S05]  /*13b60*/  BSYNC B0 ;  /* 0x0000000000007941 */ /* 0x000fea0003800000 */
.L_x_978:
[----:B------:R-:W-:Y:S01]  /*13b70*/  NOP ;  /* 0x0000000000007918 */ /* 0x000fe20000000000 */
[----:B------:R-:W-:Y:S01]  /*13b80*/  SYNCS.ARRIVE.TRANS64.RED.A0T1 RZ, [UR38+0x22800], RZ ;  /* 0x022800ffffff79a7 */ /* 0x000fe20008200426 */
[----:B-1----:R-:W-:Y:S01]  /*13b90*/  IMAD.MOV.U32 R2, RZ, RZ, 0x1 ;  /* 0x00000001ff027424 */ /* 0x002fe200078e00ff */
[----:B------:R-:W-:Y:S04]  /*13ba0*/  ARRIVES.LDGSTSBAR.64.TRANSCNT [UR38+0x22800] ;  /* 0x02280000ff0079b0 */ /* 0x000fe80008000aa6 */
[----:B------:R-:W-:Y:S01]  /*13bb0*/  SHF.L.U32 R2, R2, 0x1f, RZ ;  /* 0x0000001f02027819 */ /* 0x000fe200000006ff */
[----:B------:R-:W-:Y:S01]  /*13bc0*/  NOP ;  /* 0x0000000000007918 */ /* 0x000fe20000000000 */
[----:B------:R-:W2:Y:S01]  /*13bd0*/  LDL R3, [R1+0x10] ;  /* 0x0000100001037983 */ /* 0x000ea20000100800 */
[----:B------:R-:W-:Y:S01]  /*13be0*/  SYNCS.ARRIVE.TRANS64.A1T0 RZ, [UR38+0x22800], RZ ;  /* 0x022800ffffff79a7 */ /* 0x000fe20008100026 */
[----:B------:R-:W-:Y:S01]  /*13bf0*/  VIADD R0, R17, 0xfffffffe ;  /* 0xfffffffe11007836 */ /* 0x000fe20000000000 */
[----:B------:R-:W1:Y:S04]  /*13c00*/  SYNCS.PHASECHK.TRANS64.TRYWAIT P0, [UR38+0x22820], R2 ;  /* 0x02282002ff0075a7 */ /* 0x000e680008000166 */
[----:B--2---:R-:W-:Y:S01]  /*13c10*/  ISETP.GE.AND P1, PT, R0, R3, PT ;  /* 0x000000030000720c */ /* 0x004fe20003f26270 */
[----:B-1----:R-:W-:-:S12]  /*13c20*/  @!P0 BRA `(.L_x_980) ;  /* 0x0000002400008947 */ /* 0x002fd80003800000 */
.L_x_1036:
[----:B------:R-:W-:Y:S01]  /*13c30*/  IMAD.MOV.U32 R20, RZ, RZ, 0x1 ;  /* 0x00000001ff147424 */ /* 0x000fe200078e00ff */
[----:B------:R-:W-:Y:S06]  /*13c40*/  @!P1 BRA `(.L_x_981) ;  /* 0x0000000c00d89947 */ /* 0x000fec0003800000 */
[----:B-1----:R-:W2:Y:S01]  /*13c50*/  LDL R3, [R1+0x20] ;  /* 0x0000200001037983 */ /* 0x002ea20000100800 */
[----:B0-----:R-:W-:Y:S02]  /*13c60*/  IMAD.MOV.U32 R6, RZ, RZ, 0x1 ;  /* 0x00000001ff067424 */ /* 0x001fe400078e00ff */
[----:B------:R-:W-:Y:S01]  /*13c70*/  IMAD.MOV.U32 R7, RZ, RZ, RZ ;  /* 0x000000ffff077224 */ /* 0x000fe200078e00ff */
[C---:B--2---:R-:W-:Y:S02]  /*13c80*/  LOP3.LUT R4, R3.reuse, 0x1, RZ, 0xfc, !PT ;  /* 0x0000000103047812 */ /* 0x044fe400078efcff */
[----:B------:R-:W-:-:S03]  /*13c90*/  LOP3.LUT R2, R3, 0x2, RZ, 0xfc, !PT ;  /* 0x0000000203027812 */ /* 0x000fc600078efcff */
[----:B------:R0:W-:Y:S04]  /*13ca0*/  STL [R1+0x28], R4 ;  /* 0x0000280401007387 */ /* 0x0001e80000100800 */
[----:B------:R0:W-:Y:S02]  /*13cb0*/  STL [R1+0x24], R2 ;  /* 0x0000240201007387 */ /* 0x0001e40000100800 */
.L_x_1000:
[----:B0-----:R-:W2:Y:S01]  /*13cc0*/  LDL R2, [R1] ;  /* 0x0000000001027983 */ /* 0x001ea20000100800 */
[----:B------:R-:W-:Y:S01]  /*13cd0*/  VIADD R17, R7, 0x1 ;  /* 0x0000000107117836 */ /* 0x000fe20000000000 */
[----:B------:R-:W-:Y:S04]  /*13ce0*/  BSSY B0, `(.L_x_982) ;  /* 0x0000080000007945 */ /* 0x000fe80003800000 */
        /* <DEDUP_REMOVED lines=29> */
.L_x_984:
[----:B0-----:R-:W-:Y:S01]  /*13ec0*/  LEA R4, R17, UR38, 0x3 ;  /* 0x0000002611047c11 */ /* 0x001fe2000f8e18ff */
[----:B------:R-:W0:Y:S01]  /*13ed0*/  S2R R3, SR_TID.X ;  /* 0x0000000000037919 */ /* 0x000e220000002100 */
[----:B------:R-:W-:-:S04]  /*13ee0*/  SHF.L.U32 R2, R20, 0x1f, RZ ;  /* 0x0000001f14027819 */ /* 0x000fc800000006ff */
[----:B------:R-:W1:Y:S01]  /*13ef0*/  SYNCS.PHASECHK.TRANS64.TRYWAIT P0, [R4+URZ+0x22880], R2 ;  /* 0x02288002040075a7 */ /* 0x000e62000800017f */
[----:B0-----:R-:W-:-:S04]  /*13f00*/  LOP3.LUT R3, R3, 0x7f, RZ, 0xc0, !PT ;  /* 0x0000007f03037812 */ /* 0x001fc800078ec0ff */
[----:B------:R-:W-:Y:S01]  /*13f10*/  ISETP.NE.AND P1, PT, R3, RZ, PT ;  /* 0x000000ff0300720c */ /* 0x000fe20003f25270 */
[----:B-1----:R-:W-:-:S12]  /*13f20*/  @!P0 BRA `(.L_x_985) ;  /* 0x0000002000588947 */ /* 0x002fd80003800000 */
.L_x_1037:
        /* <DEDUP_REMOVED lines=9> */
.L_x_987:
[----:B------:R-:W-:Y:S05]  /*13fc0*/  BSYNC B1 ;  /* 0x0000000000017941 */ /* 0x000fea0003800000 */
.L_x_986:
[----:B------:R-:W-:Y:S01]  /*13fd0*/  IMAD.SHL.U32 R5, R8, 0x80, RZ ;  /* 0x0000008008057824 */ /* 0x000fe200078e00ff */
        /* <DEDUP_REMOVED lines=11> */
[----:B------:R-:W-:Y:S02]  /*14090*/  ULEA UR32, UR32, UR38, 0xe ;  /* 0x0000002620207291 */ /* 0x000fe4000f8e703f */
[----:B------:R-:W-:Y:S02]  /*140a0*/  UIADD3 UR33, UR33, 0x22870, URZ ;  /* 0x0002287021217890 */ /* 0x000fe4000fffe03f */
[----:B------:R-:W-:-:S12]  /*140b0*/  UIADD3 UR32, UR32, 0x8400, URZ ;  /* 0x0000840020207890 */ /* 0x000fd8000fffe03f */
.L_x_988:
        /* <DEDUP_REMOVED lines=8> */
.L_x_1038:
        /* <DEDUP_REMOVED lines=11> */
.L_x_991:
[----:B------:R-:W-:Y:S05]  /*141f0*/  BSYNC B1 ;  /* 0x0000000000017941 */ /* 0x000fea0003800000 */
.L_x_990:
        /* <DEDUP_REMOVED lines=13> */
.L_x_992:
        /* <DEDUP_REMOVED lines=13> */
.L_x_993:
        /* <DEDUP_REMOVED lines=13> */
.L_x_994:
[----:B------:R-:W-:-:S13]  /*14470*/  @P0 ELECT P1, URZ, PT ;  /* 0x00000000003f082f */ /* 0x000fda0003820000 */
[----:B------:R-:W-:Y:S01]  /*14480*/  @P1 R2UR UR13, R16 ;  /* 0x00000000100d12ca */ /* 0x000fe200000e0000 */
[----:B------:R-:W-:Y:S01]  /*14490*/  UMOV UR12, UR36 ;  /* 0x00000024000c7c82 */ /* 0x000fe20008000000 */
[----:B------:R-:W-:-:S11]  /*144a0*/  @P1 PLOP3.LUT P0, PT, P1, PT, PT, 0x8, 0x0 ;  /* 0x000000000000181c */ /* 0x000fd60000f0e170 */
[----:B------:R0:W-:Y:S01]  /*144b0*/  UTMALDG.4D [UR8], [UR6], desc[UR14] ;  /* 0x00000e08060075b4 */ /* 0x0001e20008019000 */
[----:B------:R-:W-:Y:S01]  /*144c0*/  PLOP3.LUT P1, PT, PT, PT, PT, 0x8, 0x0 ;  /* 0x000000000000781c */ /* 0x000fe20003f2e170 */
[----:B0-----:R-:W-:-:S12]  /*144d0*/  @P0 BRA.U.ANY `(.L_x_994) ;  /* 0xfffffffd00e40947 */ /* 0x001fd8000393ffff */
.L_x_983:
[----:B------:R-:W-:Y:S05]  /*144e0*/  BSYNC B0 ;  /* 0x0000000000007941 */ /* 0x000fea0003800000 */
.L_x_982:
[----:B------:R-:W2:Y:S02]  /*144f0*/  LDL R2, [R1+0x28] ;  /* 0x0000280001027983 */ /* 0x000ea40000100800 */
[----:B--2---:R-:W-:-:S13]  /*14500*/  ISETP.NE.AND P0, PT, R2, 0x3, PT ;  /* 0x000000030200780c */ /* 0x004fda0003f05270 */
[----:B------:R-:W-:Y:S05]  /*14510*/  @!P0 BRA `(.L_x_995) ;  /* 0x0000000000048947 */ /* 0x000fea0003800000 */
[----:B------:R-:W-:Y:S01]  /*14520*/  BPT.TRAP 0x1 ;  /* 0x000000040000795c */ /* 0x000fe20000300000 */
.L_x_995:
[----:B------:R-:W2:Y:S01]  /*14530*/  LDL R3, [R1+0x24] ;  /* 0x0000240001037983 */ /* 0x000ea20000100800 */
[----:B------:R-:W-:Y:S02]  /*14540*/  LOP3.LUT R2, R6, 0x1, RZ, 0x3c, !PT ;  /* 0x0000000106027812 */ /* 0x000fe400078e3cff */
[----:B------:R-:W-:Y:S02]  /*14550*/  LEA R19, R7, UR38, 0x3 ;  /* 0x0000002607137c11 */ /* 0x000fe4000f8e18ff */
[----:B------:R-:W-:-:S04]  /*14560*/  SHF.L.U32 R2, R2, 0x1f, RZ ;  /* 0x0000001f02027819 */ /* 0x000fc800000006ff */
[----:B------:R-:W0:Y:S01]  /*14570*/  SYNCS.PHASECHK.TRANS64.TRYWAIT P0, [R19+URZ+0x22870], R2 ;  /* 0x02287002130075a7 */ /* 0x000e22000800017f */
[----:B--2---:R-:W-:Y:S01]  /*14580*/  ISETP.NE.AND P1, PT, R3, 0x3, PT ;  /* 0x000000030300780c */ /* 0x004fe20003f25270 */
[----:B0-----:R-:W-:-:S12]  /*14590*/  @!P0 BRA `(.L_x_996) ;  /* 0x0000001800e48947 */ /* 0x001fd80003800000 */
.L_x_1039:
[----:B------:R-:W-:Y:S05]  /*145a0*/  @!P1 BRA `(.L_x_997) ;  /* 0x0000000000049947 */ /* 0x000fea0003800000 */
[----:B------:R-:W-:Y:S01]  /*145b0*/  BPT.TRAP 0x1 ;  /* 0x000000040000795c */ /* 0x000fe20000300000 */
.L_x_997:
[----:B0-----:R-:W-:Y:S01]  /*145c0*/  SHF.L.U32 R2, R6, 0x1f, RZ ;  /* 0x0000001f06027819 */ /* 0x001fe200000006ff */
[----:B------:R-:W-:-:S03]  /*145d0*/  IMAD.SHL.U32 R3, R7, 0x4000, RZ ;  /* 0x0000400007037824 */ /* 0x000fc600078e00ff */
[----:B------:R-:W0:Y:S02]  /*145e0*/  SYNCS.PHASECHK.TRANS64.TRYWAIT P0, [R19+URZ+0x22860], R2 ;  /* 0x02286002130075a7 */ /* 0x000e24000800017f */
[----:B0-----:R-:W-:Y:S05]  /*145f0*/  @!P0 BRA `(.L_x_998) ;  /* 0x0000001800e08947 */ /* 0x001fea0003800000 */
.L_x_1040:
[----:B------:R-:W0:Y:S04]  /*14600*/  LDL R4, [R1+0x18] ;  /* 0x0000180001047983 */ /* 0x000e280000100800 */
[----:B------:R-:W2:Y:S04]  /*14610*/  LDL R12, [R1+0xc] ;  /* 0x00000c00010c7983 */ /* 0x000ea80000100800 */
[----:B------:R-:W3:Y:S01]  /*14620*/  LDL R13, [R1+0x1c] ;  /* 0x00001c00010d7983 */ /* 0x000ee20000100800 */
[----:B------:R-:W-:Y:S05]  /*14630*/  WARPSYNC.ALL ;  /* 0x0000000000007948 */ /* 0x000fea0003800000 */
[----:B0-----:R-:W-:-:S05]  /*14640*/  LOP3.LUT R2, R3, R4, RZ, 0xfc, !PT ;  /* 0x0000000403027212 */ /* 0x001fca00078efcff */
[----:B------:R-:W0:Y:S01]  /*14650*/  LDSM.16.MT88.4 R8, [R2+UR38+0x8400] ;  /* 0x008400260208783b */ /* 0x000e220008004200 */
[----:B------:R-:W-:-:S04]  /*14660*/  VIADD R18, R2, UR38 ;  /* 0x0000002602127c36 */ /* 0x000fc80008000000 */
[----:B--2---:R-:W-:Y:S01]  /*14670*/  IMAD.IADD R18, R12, 0x1, R18 ;  /* 0x000000010c127824 */ /* 0x004fe200078e0212 */
[----:B---3--:R-:W-:Y:S02]  /*14680*/  IADD3 R3, R3, UR38, R13 ;  /* 0x0000002603037c10 */ /* 0x008fe4000fffe00d */
[C-C-:B0-----:R-:W-:Y:S02]  /*14690*/  PRMT R4, R8.reuse, 0x6420, R9.reuse ;  /* 0x0000642008047816 */ /* 0x141fe40000000009 */
[----:B------:R-:W-:Y:S02]  /*146a0*/  PRMT R5, R8, 0x7531, R9 ;  /* 0x0000753108057816 */ /* 0x000fe40000000009 */
[C-C-:B------:R-:W-:Y:S02]  /*146b0*/  PRMT R6, R10.reuse, 0x6420, R11.reuse ;  /* 0x000064200a067816 */ /* 0x140fe4000000000b */
[----:B------:R-:W-:Y:S02]  /*146c0*/  PRMT R7, R10, 0x7531, R11 ;  /* 0x000075310a077816 */ /* 0x000fe4000000000b */
[----:B------:R-:W0:Y:S04]  /*146d0*/  LDSM.16.MT88.4 R8, [R18+0x8400] ;  /* 0x008400001208783b */ /* 0x000e280000004200 */
[----:B------:R1:W-:Y:S02]  /*146e0*/  STSM.16.M88.4 [R3+0x400], R4 ;  /* 0x0004000403007844 */ /* 0x0003e40000000200 */
[----:B-1----:R-:W-:Y:S01]  /*146f0*/  IMAD.MOV.U32 R7, RZ, RZ, R12 ;  /* 0x000000ffff077224 */ /* 0x002fe200078e000c */
[----:B0-----:R-:W-:-:S02]  /*14700*/  PRMT R12, R8, 0x6420, R9 ;  /* 0x00006420080c7816 */ /* 0x001fc40000000009 */
[----:B------:R-:W-:Y:S02]  /*14710*/  PRMT R13, R8, 0x7531, R9 ;  /* 0x00007531080d7816 */ /* 0x000fe40000000009 */
[C-C-:B------:R-:W-:Y:S02]  /*14720*/  PRMT R14, R10.reuse, 0x6420, R11.reuse ;  /* 0x000064200a0e7816 */ /* 0x140fe4000000000b */
[----:B------:R-:W-:-:S05]  /*14730*/  PRMT R15, R10, 0x7531, R11 ;  /* 0x000075310a0f7816 */ /* 0x000fca000000000b */
[----:B------:R0:W-:Y:S04]  /*14740*/  STSM.16.M88.4 [R3+0x2400], R12 ;  /* 0x0024000c03007844 */ /* 0x0001e80000000200 */
[----:B------:R-:W1:Y:S04]  /*14750*/  LDSM.16.MT88.4 R8, [R2+UR38+0x9400] ;  /* 0x009400260208783b */ /* 0x000e680008004200 */
[----:B0-----:R-:W2:Y:S01]  /*14760*/  LDL R15, [R1+0x8] ;  /* 0x00000800010f7983 */ /* 0x001ea20000100800 */
[----:B------:R-:W-:Y:S01]  /*14770*/  IMAD.MOV.U32 R14, RZ, RZ, R7 ;  /* 0x000000ffff0e7224 */ /* 0x000fe200078e0007 */
[----:B-1----:R-:W-:-:S02]  /*14780*/  PRMT R4, R8, 0x6420, R9 ;  /* 0x0000642008047816 */ /* 0x002fc40000000009 */
[----:B------:R-:W-:Y:S02]  /*14790*/  PRMT R5, R8, 0x7531, R9 ;  /* 0x0000753108057816 */ /* 0x000fe40000000009 */
[C-C-:B------:R-:W-:Y:S02]  /*147a0*/  PRMT R6, R10.reuse, 0x6420, R11.reuse ;  /* 0x000064200a067816 */ /* 0x140fe4000000000b */
[----:B------:R-:W-:Y:S02]  /*147b0*/  PRMT R7, R10, 0x7531, R11 ;  /* 0x000075310a077816 */ /* 0x000fe4000000000b */
[----:B------:R-:W0:Y:S02]  /*147c0*/  LDSM.16.MT88.4 R8, [R18+0x9400] ;  /* 0x009400001208783b */ /* 0x000e240000004200 */
[C-C-:B0-----:R-:W-:Y:S02]  /*147d0*/  PRMT R12, R8.reuse, 0x6420, R9.reuse ;  /* 0x00006420080c7816 */ /* 0x141fe40000000009 */
[----:B------:R-:W-:-:S02]  /*147e0*/  PRMT R13, R8, 0x7531, R9 ;  /* 0x00007531080d7816 */ /* 0x000fc40000000009 */
[----:B--2---:R-:W-:-:S05]  /*147f0*/  IADD3 R21, R15, 0x400, R3 ;  /* 0x000004000f157810 */ /* 0x004fca0007ffe003 */
[----:B------:R0:W-:Y:S02]  /*14800*/  STSM.16.M88.4 [R21], R4 ;  /* 0x0000000415007844 */ /* 0x0001e40000000200 */
[----:B0-----:R-:W-:Y:S01]  /*14810*/  IMAD.MOV.U32 R6, RZ, RZ, R14 ;  /* 0x000000ffff067224 */ /* 0x001fe200078e000e */
[C---:B------:R-:W-:Y:S01]  /*14820*/  PRMT R14, R10.reuse, 0x6420, R11 ;  /* 0x000064200a0e7816 */ /* 0x040fe2000000000b */
[----:B------:R-:W-:Y:S01]  /*14830*/  IMAD.MOV.U32 R7, RZ, RZ, R15 ;  /* 0x000000ffff077224 */ /* 0x000fe200078e000f */
[----:B------:R-:W-:-:S05]  /*14840*/  PRMT R15, R10, 0x7531, R11 ;  /* 0x000075310a0f7816 */ /* 0x000fca000000000b */
[----:B------:R0:W-:Y:S04]  /*14850*/  STSM.16.M88.4 [R21+0x2000], R12 ;  /* 0x0020000c15007844 */ /* 0x0001e80000000200 */
[----:B------:R-:W1:Y:S01]  /*14860*/  LDSM.16.MT88.4 R8, [R2+UR38+0xa400] ;  /* 0x00a400260208783b */ /* 0x000e620008004200 */
[----:B0-----:R-:W-:Y:S02]  /*14870*/  IMAD.MOV.U32 R14, RZ, RZ, R6 ;  /* 0x000000ffff0e7224 */ /* 0x001fe400078e0006 */
[----:B------:R-:W-:Y:S01]  /*14880*/  IMAD.MOV.U32 R15, RZ, RZ, R7 ;  /* 0x000000ffff0f7224 */ /* 0x000fe200078e0007 */
[C-C-:B-1----:R-:W-:Y:S02]  /*14890*/  PRMT R4, R8.reuse, 0x6420, R9.reuse ;  /* 0x0000642008047816 */ /* 0x142fe40000000009 */
[----:B------:R-:W-:-:S02]  /*148a0*/  PRMT R5, R8, 0x7531, R9 ;  /* 0x0000753108057816 */ /* 0x000fc40000000009 */
[C-C-:B------:R-:W-:Y:S02]  /*148b0*/  PRMT R6, R10.reuse, 0x6420, R11.reuse ;  /* 0x000064200a067816 */ /* 0x140fe4000000000b */
[----:B------:R-:W-:Y:S02]  /*148c0*/  PRMT R7, R10, 0x7531, R11 ;  /* 0x000075310a077816 */ /* 0x000fe4000000000b */
[----:B------:R-:W0:Y:S01]  /*148d0*/  LDSM.16.MT88.4 R8, [R18+0xa400] ;  /* 0x00a400001208783b */ /* 0x000e220000004200 */
[----:B------:R-:W-:-:S05]  /*148e0*/  IADD3 R3, R14, 0x400, R3 ;  /* 0x000004000e037810 */ /* 0x000fca0007ffe003 */
[----:B------:R1:W-:Y:S02]  /*148f0*/  STSM.16.M88.4 [R3], R4 ;  /* 0x0000000403007844 */ /* 0x0003e40000000200 */
[----:B-1----:R-:W-:Y:S01]  /*14900*/  IMAD.MOV.U32 R7, RZ, RZ, R15 ;  /* 0x000000ffff077224 */ /* 0x002fe200078e000f */
[C-C-:B0-----:R-:W-:Y:S02]  /*14910*/  PRMT R12, R8.reuse, 0x6420, R9.reuse ;  /* 0x00006420080c7816 */ /* 0x141fe40000000009 */
[----:B------:R-:W-:Y:S02]  /*14920*/  PRMT R13, R8, 0x7531, R9 ;  /* 0x00007531080d7816 */ /* 0x000fe40000000009 */
[C-C-:B------:R-:W-:Y:S02]  /*14930*/  PRMT R14, R10.reuse, 0x6420, R11.reuse ;  /* 0x000064200a0e7816 */ /* 0x140fe4000000000b */
[----:B------:R-:W-:-:S05]  /*14940*/  PRMT R15, R10, 0x7531, R11 ;  /* 0x000075310a0f7816 */ /* 0x000fca000000000b */
[----:B------:R0:W-:Y:S04]  /*14950*/  STSM.16.M88.4 [R3+0x2000], R12 ;  /* 0x0020000c03007844 */ /* 0x0001e80000000200 */
[----:B------:R-:W1:Y:S01]  /*14960*/  LDSM.16.MT88.4 R8, [R2+UR38+0xb400] ;  /* 0x00b400260208783b */ /* 0x000e620008004200 */
[----:B0-----:R-:W-:Y:S01]  /*14970*/  IMAD.MOV.U32 R15, RZ, RZ, R7 ;  /* 0x000000ffff0f7224 */ /* 0x001fe200078e0007 */
[C-C-:B-1----:R-:W-:Y:S02]  /*14980*/  PRMT R4, R8.reuse, 0x6420, R9.reuse ;  /* 0x0000642008047816 */ /* 0x142fe40000000009 */
[----:B------:R-:W-:Y:S02]  /*14990*/  PRMT R5, R8, 0x7531, R9 ;  /* 0x0000753108057816 */ /* 0x000fe40000000009 */
[----:B------:R-:W-:-:S02]  /*149a0*/  PRMT R6, R10, 0x6420, R11 ;  /* 0x000064200a067816 */ /* 0x000fc4000000000b */
[----:B------:R-:W-:Y:S02]  /*149b0*/  PRMT R7, R10, 0x7531, R11 ;  /* 0x000075310a077816 */ /* 0x000fe4000000000b */
[----:B------:R-:W0:Y:S01]  /*149c0*/  LDSM.16.MT88.4 R8, [R18+0xb400] ;  /* 0x00b400001208783b */ /* 0x000e220000004200 */
[----:B------:R-:W-:-:S05]  /*149d0*/  IMAD.IADD R3, R15, 0x1, R3 ;  /* 0x000000010f037824 */ /* 0x000fca00078e0203 */
[----:B------:R0:W-:Y:S02]  /*149e0*/  STSM.16.M88.4 [R3], R4 ;  /* 0x0000000403007844 */ /* 0x0001e40000000200 */
[C-C-:B0-----:R-:W-:Y:S02]  /*149f0*/  PRMT R4, R8.reuse, 0x6420, R9.reuse ;  /* 0x0000642008047816 */ /* 0x141fe40000000009 */
        /* <DEDUP_REMOVED lines=12> */
.L_x_999:
[----:B------:R-:W2:Y:S01]  /*14ac0*/  LDL R2, [R1+0x10] ;  /* 0x0000100001027983 */ /* 0x000ea20000100800 */
[----:B-1----:R1:W-:Y:S01]  /*14ad0*/  SYNCS.ARRIVE.TRANS64.A1T0 RZ, [R19+URZ+0x22850], RZ ;  /* 0x022850ff13ff79a7 */ /* 0x0023e2000810003f */
[----:B0-----:R-:W0:Y:S02]  /*14ae0*/  S2R R3, SR_TID.X ;  /* 0x0000000000037919 */ /* 0x001e240000002100 */
[----:B0-----:R-:W-:Y:S01]  /*14af0*/  LOP3.LUT R3, R3, 0x7f, RZ, 0xc0, !PT ;  /* 0x0000007f03037812 */ /* 0x001fe200078ec0ff */
[----:B------:R-:W-:Y:S03]  /*14b00*/  BAR.SYNC.DEFER_BLOCKING 0x2, 0x80 ;  /* 0x0082000000007b1d */ /* 0x000fe60000010000 */
[----:B------:R-:W-:-:S13]  /*14b10*/  ISETP.NE.AND P0, PT, R3, RZ, PT ;  /* 0x000000ff0300720c */ /* 0x000fda0003f05270 */
[----:B-1----:R-:W-:-:S05]  /*14b20*/  @!P0 VIADD R19, R19, 0x22880 ;  /* 0x0002288013138836 */ /* 0x002fca0000000000 */
[----:B------:R-:W-:-:S04]  /*14b30*/  @!P0 PRMT R19, RZ, 0x654, R19 ;  /* 0x00000654ff138816 */ /* 0x000fc80000000013 */
[----:B------:R1:W-:Y:S01]  /*14b40*/  @!P0 SYNCS.ARRIVE.TRANS64.RED.A1T0 RZ, [R19+URZ], RZ ;  /* 0x000000ff13ff89a7 */ /* 0x0003e2000810043f */
[----:B------:R-:W-:Y:S02]  /*14b50*/  IMAD.MOV.U32 R7, RZ, RZ, R17 ;  /* 0x000000ffff077224 */ /* 0x000fe400078e0011 */
[----:B------:R-:W-:Y:S01]  /*14b60*/  IMAD.MOV.U32 R6, RZ, RZ, R20 ;  /* 0x000000ffff067224 */ /* 0x000fe200078e0014 */
[C---:B--2---:R-:W-:Y:S01]  /*14b70*/  ISETP.GT.AND P0, PT, R0.reuse, R2, PT ;  /* 0x000000020000720c */ /* 0x044fe20003f04270 */
[----:B------:R-:W-:-:S12]  /*14b80*/  VIADD R0, R0, 0xffffffff ;  /* 0xffffffff00007836 */ /* 0x000fd80000000000 */
[----:B-1----:R-:W-:Y:S05]  /*14b90*/  @P0 BRA `(.L_x_1000) ;  /* 0xfffffff000480947 */ /* 0x002fea000383ffff */
[----:B------:R-:W-:Y:S05]  /*14ba0*/  BRA `(.L_x_1001) ;  /* 0x0000000000047947 */ /* 0x000fea0003800000 */
.L_x_981:
[----:B------:R-:W-:-:S07]  /*14bb0*/  IMAD.MOV.U32 R17, RZ, RZ, RZ ;  /* 0x000000ffff117224 */ /* 0x000fce00078e00ff */
.L_x_1001:
[----:B-1----:R-:W2:Y:S02]  /*14bc0*/  LDL R2, [R1+0x20] ;  /* 0x0000200001027983 */ /* 0x002ea40000100800 */
[----:B--2---:R-:W-:-:S04]  /*14bd0*/  LOP3.LUT R0, R2, 0x1, RZ, 0xfc, !PT ;  /* 0x0000000102007812 */ /* 0x004fc800078efcff */
[----:B------:R-:W-:-:S13]  /*14be0*/  ISETP.NE.AND P0, PT, R0, 0x3, PT ;  /* 0x000000030000780c */ /* 0x000fda0003f05270 */
[----:B------:R-:W-:Y:S05]  /*14bf0*/  @!P0 BRA `(.L_x_1002) ;  /* 0x0000000000048947 */ /* 0x000fea0003800000 */
[----:B------:R-:W-:Y:S01]  /*14c00*/  BPT.TRAP 0x1 ;  /* 0x000000040000795c */ /* 0x000fe20000300000 */
.L_x_1002:
[----:B------:R-:W-:Y:S01]  /*14c10*/  LOP3.LUT R3, R20, 0x1, RZ, 0x3c, !PT ;  /* 0x0000000114037812 */ /* 0x000fe200078e3cff */
[----:B------:R-:W-:Y:S01]  /*14c20*/  BSSY B0, `(.L_x_1003) ;  /* 0x0000007000007945 */ /* 0x000fe20003800000 */
[----:B------:R-:W-:Y:S02]  /*14c30*/  LEA R16, R17, UR38, 0x3 ;  /* 0x0000002611107c11 */ /* 0x000fe4000f8e18ff */
[----:B------:R-:W-:Y:S02]  /*14c40*/  SHF.L.U32 R3, R3, 0x1f, RZ ;  /* 0x0000001f03037819 */ /* 0x000fe400000006ff */
[----:B------:R-:W-:Y:S02]  /*14c50*/  LOP3.LUT R0, R2, 0x2, RZ, 0xfc, !PT ;  /* 0x0000000202007812 */ /* 0x000fe400078efcff */
[----:B------:R-:W1:Y:S02]  /*14c60*/  SYNCS.PHASECHK.TRANS64.TRYWAIT P0, [R16+URZ+0x22870], R3 ;  /* 0x02287003100075a7 */ /* 0x000e64000800017f */
[----:B------:R-:W-:Y:S01]  /*14c70*/  ISETP.NE.AND P1, PT, R0, 0x3, PT ;  /* 0x000000030000780c */ /* 0x000fe20003f25270 */
[----:B-1----:R-:W-:-:S12]  /*14c80*/  @!P0 BRA `(.L_x_1004) ;  /* 0x0000001400508947 */ /* 0x002fd80003800000 */
.L_x_1041:
[----:B------:R-:W-:Y:S05]  /*14c90*/  BSYNC B0 ;  /* 0x0000000000007941 */ /* 0x000fea0003800000 */
.L_x_1003:
[----:B------:R-:W-:Y:S05]  /*14ca0*/  @!P1 BRA `(.L_x_1005) ;  /* 0x0000000000049947 */ /* 0x000fea0003800000 */
[----:B------:R-:W-:Y:S01]  /*14cb0*/  BPT.TRAP 0x1 ;  /* 0x000000040000795c */ /* 0x000fe20000300000 */
.L_x_1005:
[----:B-1----:R-:W-:-:S04]  /*14cc0*/  SHF.L.U32 R3, R20, 0x1f, RZ ;  /* 0x0000001f14037819 */ /* 0x002fc800000006ff */
[----:B------:R-:W1:Y:S02]  /*14cd0*/  SYNCS.PHASECHK.TRANS64.TRYWAIT P0, [R16+URZ+0x22860], R3 ;  /* 0x02286003100075a7 */ /* 0x000e64000800017f */
[----:B-1----:R-:W-:Y:S05]  /*14ce0*/  @!P0 BRA `(.L_x_1006) ;  /* 0x00000014004c8947 */ /* 0x002fea0003800000 */
.L_x_1042:
[----:B------:R-:W2:Y:S04]  /*14cf0*/  LDL.LU R0, [R1+0x18] ;  /* 0x0000180001007983 */ /* 0x000ea80000300800 */
[----:B------:R-:W3:Y:S04]  /*14d00*/  LDL.LU R8, [R1+0x1c] ;  /* 0x00001c0001087983 */ /* 0x000ee80000300800 */
[----:B------:R-:W4:Y:S01]  /*14d10*/  LDL.LU R18, [R1+0xc] ;  /* 0x00000c0001127983 */ /* 0x000f220000300800 */
[----:B------:R-:W-:Y:S01]  /*14d20*/  IMAD.SHL.U32 R2, R17, 0x4000, RZ ;  /* 0x0000400011027824 */ /* 0x000fe200078e00ff */
[----:B------:R-:W-:Y:S05]  /*14d30*/  WARPSYNC.ALL ;  /* 0x0000000000007948 */ /* 0x000fea0003800000 */
[----:B0-----:R-:W5:Y:S01]  /*14d40*/  LDL.LU R19, [R1+0x8] ;  /* 0x0000080001137983 */ /* 0x001f620000300800 */
[----:B--2---:R-:W-:-:S02]  /*14d50*/  LOP3.LUT R0, R2, R0, RZ, 0xfc, !PT ;  /* 0x0000000002007212 */ /* 0x004fc400078efcff */
[----:B---3--:R-:W-:-:S03]  /*14d60*/  IADD3 R2, R2, UR38, R8 ;  /* 0x0000002602027c10 */ /* 0x008fc6000fffe008 */
[----:B------:R-:W0:Y:S01]  /*14d70*/  LDSM.16.MT88.4 R4, [R0+UR38+0x8400] ;  /* 0x008400260004783b */ /* 0x000e220008004200 */
[----:B-1----:R-:W-:-:S04]  /*14d80*/  VIADD R3, R0, UR38 ;  /* 0x0000002600037c36 */ /* 0x002fc80008000000 */
[----:B----4-:R-:W-:Y:S01]  /*14d90*/  IMAD.IADD R3, R18, 0x1, R3 ;  /* 0x0000000112037824 */ /* 0x010fe200078e0203 */
        /* <DEDUP_REMOVED lines=11> */
[----:B------:R-:W0:Y:S01]  /*14e50*/  LDSM.16.MT88.4 R4, [R0+UR38+0x9400] ;  /* 0x009400260004783b */ /* 0x000e220008004200 */
[----:B------:R-:W-:Y:S02]  /*14e60*/  IADD3 R18, R18, 0x400, R2 ;  /* 0x0000040012127810 */ /* 0x000fe40007ffe002 */
[C-C-:B0-----:R-:W-:Y:S02]  /*14e70*/  PRMT R12, R4.reuse, 0x6420, R5.reuse ;  /* 0x00006420040c7816 */ /* 0x141fe40000000005 */
[----:B------:R-:W-:Y:S02]  /*14e80*/  PRMT R13, R4, 0x7531, R5 ;  /* 0x00007531040d7816 */ /* 0x000fe40000000005 */
[----:B------:R-:W-:-:S02]  /*14e90*/  PRMT R14, R6, 0x6420, R7 ;  /* 0x00006420060e7816 */ /* 0x000fc40000000007 */
[----:B------:R-:W-:Y:S02]  /*14ea0*/  PRMT R15, R6, 0x7531, R7 ;  /* 0x00007531060f7816 */ /* 0x000fe40000000007 */
[----:B------:R-:W0:Y:S01]  /*14eb0*/  LDSM.16.MT88.4 R4, [R3+0x9400] ;  /* 0x009400000304783b */ /* 0x000e220000004200 */
[----:B-----5:R-:W-:-:S05]  /*14ec0*/  IADD3 R2, R19, 0x400, R2 ;  /* 0x0000040013027810 */ /* 0x020fca0007ffe002 */
[----:B------:R-:W-:Y:S01]  /*14ed0*/  STSM.16.M88.4 [R2], R12 ;  /* 0x0000000c02007844 */ /* 0x000fe20000000200 */
[C-C-:B0-----:R-:W-:Y:S02]  /*14ee0*/  PRMT R8, R4.reuse, 0x6420, R5.reuse ;  /* 0x0000642004087816 */ /* 0x141fe40000000005 */
        /* <DEDUP_REMOVED lines=10> */
[----:B------:R-:W-:Y:S01]  /*14f90*/  STSM.16.M88.4 [R18], R12 ;  /* 0x0000000c12007844 */ /* 0x000fe20000000200 */
[C-C-:B0-----:R-:W-:Y:S02]  /*14fa0*/  PRMT R8, R4.reuse, 0x6420, R5.reuse ;  /* 0x0000642004087816 */ /* 0x141fe40000000005 */
[----:B------:R-:W-:Y:S02]  /*14fb0*/  PRMT R9, R4, 0x7531, R5 ;  /* 0x0000753104097816 */ /* 0x000fe40000000005 */
[----:B------:R-:W-:-:S02]  /*14fc0*/  PRMT R10, R6, 0x6420, R7 ;  /* 0x00006420060a7816 */ /* 0x000fc40000000007 */
[----:B------:R-:W-:-:S05]  /*14fd0*/  PRMT R11, R6, 0x7531, R7 ;  /* 0x00007531060b7816 */ /* 0x000fca0000000007 */
[----:B------:R0:W-:Y:S04]  /*14fe0*/  STSM.16.M88.4 [R18+0x2000], R8 ;  /* 0x0020000812007844 */ /* 0x0001e80000000200 */
[----:B------:R-:W1:Y:S04]  /*14ff0*/  LDSM.16.MT88.4 R8, [R0+UR38+0xb400] ;  /* 0x00b400260008783b */ /* 0x000e680008004200 */
[----:B------:R-:W2:Y:S01]  /*15000*/  LDSM.16.MT88.4 R4, [R3+0xb400] ;  /* 0x00b400000304783b */ /* 0x000ea20000004200 */
[----:B0-----:R-:W-:Y:S01]  /*15010*/  IMAD.IADD R18, R19, 0x1, R18 ;  /* 0x0000000113127824 */ /* 0x001fe200078e0212 */
[----:B-1----:R-:W-:-:S02]  /*15020*/  PRMT R12, R8, 0x6420, R9 ;  /* 0x00006420080c7816 */ /* 0x002fc40000000009 */
[----:B------:R-:W-:Y:S02]  /*15030*/  PRMT R13, R8, 0x7531, R9 ;  /* 0x00007531080d7816 */ /* 0x000fe40000000009 */
[C-C-:B------:R-:W-:Y:S02]  /*15040*/  PRMT R14, R10.reuse, 0x6420, R11.reuse ;  /* 0x000064200a0e7816 */ /* 0x140fe4000000000b */
[----:B------:R-:W-:Y:S02]  /*15050*/  PRMT R15, R10, 0x7531, R11 ;  /* 0x000075310a0f7816 */ /* 0x000fe4000000000b */
[C-C-:B--2---:R-:W-:Y:S02]  /*15060*/  PRMT R8, R4.reuse, 0x6420, R5.reuse ;  /* 0x0000642004087816 */ /* 0x144fe40000000005 */
[----:B------:R-:W-:Y:S02]  /*15070*/  PRMT R9, R4, 0x7531, R5 ;  /* 0x0000753104097816 */ /* 0x000fe40000000005 */
[----:B------:R-:W-:-:S02]  /*15080*/  PRMT R10, R6, 0x6420, R7 ;  /* 0x00006420060a7816 */ /* 0x000fc40000000007 */
[----:B------:R-:W-:Y:S01]  /*15090*/  PRMT R11, R6, 0x7531, R7 ;  /* 0x00007531060b7816 */ /* 0x000fe20000000007 */
[----:B------:R0:W-:Y:S04]  /*150a0*/  STSM.16.M88.4 [R18], R12 ;  /* 0x0000000c12007844 */ /* 0x0001e80000000200 */
        /* <DEDUP_REMOVED lines=9> */
.L_x_1007:
        /* <DEDUP_REMOVED lines=14> */
.L_x_956:
[----:B------:R-:W0:Y:S01]  /*15220*/  S2R R4, SR_CgaCtaId ;  /* 0x0000000000047919 */ /* 0x000e220000008800 */
[----:B------:R-:W-:Y:S02]  /*15230*/  MOV R3, 0x400 ;  /* 0x0000040000037802 */ /* 0x000fe40000000f00 */
[----:B------:R-:W-:Y:S02]  /*15240*/  SHF.L.U32 R2, R2, 0x1f, RZ ;  /* 0x0000001f02027819 */ /* 0x000fe400000006ff */
[----:B0-----:R-:W-:-:S04]  /*15250*/  LEA R9, R4, R3, 0x18 ;  /* 0x0000000304097211 */ /* 0x001fc800078ec0ff */
[----:B------:R-:W0:Y:S02]  /*15260*/  SYNCS.PHASECHK.TRANS64.TRYWAIT P0, [R9+URZ+0x22820], R2 ;  /* 0x02282002090075a7 */ /* 0x000e24000800017f */
[----:B0-----:R-:W-:Y:S05]  /*15270*/  @!P0 BRA `(.L_x_1008) ;  /* 0x0000000c00fc8947 */ /* 0x001fea0003800000 */
.L_x_1043:
        /* <DEDUP_REMOVED lines=13> */
.L_x_1009:
        /* <DEDUP_REMOVED lines=12> */
.L_x_1044:
[----:B------:R-:W1:Y:S02]  /*15410*/  SYNCS.PHASECHK.TRANS64.TRYWAIT P1, [R7+URZ], R2 ;  /* 0x00000002070075a7 */ /* 0x000e64000802017f */
[----:B-1----:R-:W-:Y:S05]  /*15420*/  @!P1 BRA `(.L_x_1011) ;  /* 0x0000000c00b89947 */ /* 0x002fea0003800000 */
.L_x_1045:
[----:B------:R-:W-:Y:S05]  /*15430*/  @!P0 BRA `(.L_x_1012) ;  /* 0x0000000000048947 */ /* 0x000fea0003800000 */
[----:B------:R-:W-:Y:S01]  /*15440*/  BPT.TRAP 0x1 ;  /* 0x000000040000795c */ /* 0x000fe20000300000 */
.L_x_1012:
[----:B0-----:R-:W-:-:S04]  /*15450*/  IMAD R5, R0, 0x8, R9 ;  /* 0x0000000800057824 */ /* 0x001fc800078e0209 */
[----:B------:R-:W0:Y:S02]  /*15460*/  SYNCS.PHASECHK.TRANS64.TRYWAIT P1, [R5+URZ+0x22860], R4 ;  /* 0x02286004050075a7 */ /* 0x000e24000802017f */
[----:B0-----:R-:W-:Y:S05]  /*15470*/  @!P1 BRA `(.L_x_1013) ;  /* 0x0000000c00b89947 */ /* 0x001fea0003800000 */
.L_x_1046:
[----:B------:R-:W-:Y:S05]  /*15480*/  @!P0 BRA `(.L_x_1014) ;  /* 0x0000000000048947 */ /* 0x000fea0003800000 */
[----:B------:R-:W-:Y:S01]  /*15490*/  BPT.TRAP 0x1 ;  /* 0x000000040000795c */ /* 0x000fe20000300000 */
.L_x_1014:
[----:B------:R-:W-:-:S04]  /*154a0*/  IMAD R3, R3, 0x8, R9 ;  /* 0x0000000803037824 */ /* 0x000fc800078e0209 */
[----:B------:R-:W2:Y:S02]  /*154b0*/  SYNCS.PHASECHK.TRANS64.TRYWAIT P1, [R3+URZ+0x22860], R2 ;  /* 0x02286002030075a7 */ /* 0x000ea4000802017f */
[----:B--2---:R-:W-:Y:S05]  /*154c0*/  @!P1 BRA `(.L_x_1015) ;  /* 0x0000000c00b89947 */ /* 0x004fea0003800000 */
.L_x_1047:
[----:B------:R-:W-:Y:S05]  /*154d0*/  @!P0 BRA `(.L_x_1016) ;  /* 0x0000000000048947 */ /* 0x000fea0003800000 */
[----:B------:R-:W-:Y:S01]  /*154e0*/  BPT.TRAP 0x1 ;  /* 0x000000040000795c */ /* 0x000fe20000300000 */
.L_x_1016:
[----:B------:R-:W3:Y:S02]  /*154f0*/  SYNCS.PHASECHK.TRANS64.TRYWAIT P0, [R5+URZ+0x22880], R4 ;  /* 0x02288004050075a7 */ /* 0x000ee4000800017f */
[----:B---3--:R-:W-:Y:S05]  /*15500*/  @!P0 BRA `(.L_x_1017) ;  /* 0x0000000c00bc8947 */ /* 0x008fea0003800000 */
.L_x_1018:
[----:B----4-:R4:W0:Y:S02]  /*15510*/  SYNCS.PHASECHK.TRANS64.TRYWAIT P0, [R3+URZ+0x22880], R2 ;  /* 0x02288002030075a7 */ /* 0x010824000800017f */
[----:B0-----:R-:W-:Y:S05]  /*15520*/  @!P0 NANOSLEEP.SYNCS 0x989680 ;  /* 0x009896800000895d */ /* 0x001fea0003900000 */
[----:B------:R-:W0:Y:S02]  /*15530*/  @!P0 SYNCS.PHASECHK.TRANS64 P0, [R3+URZ+0x22880], R2 ;  /* 0x02288002030085a7 */ /* 0x000e24000800007f */
[----:B0-----:R-:W-:Y:S05]  /*15540*/  @!P0 BRA `(.L_x_1018) ;  /* 0xfffffffc00f08947 */ /* 0x001fea000383ffff */
.L_x_868:
[----:B------:R-:W-:Y:S05]  /*15550*/  BSYNC B6 ;  /* 0x0000000000067941 */ /* 0x000fea0003800000 */
.L_x_865:
[----:B------:R-:W-:Y:S05]  /*15560*/  EXIT ;  /* 0x000000000000794d */ /* 0x000fea0003800000 */
.L_x_878:
[----:B0-----:R-:W-:-:S04]  /*15570*/  IMAD.U32 R2, RZ, RZ, UR36 ;  /* 0x00000024ff027e24 */ /* 0x001fc8000f8e00ff */
[----:B------:R0:W1:Y:S03]  /*15580*/  SYNCS.PHASECHK.TRANS64.TRYWAIT P1, [R2+URZ+0x22800], R7 ;  /* 0x02280007020075a7 */ /* 0x000066000802017f */
[----:B-1----:R-:W-:Y:S05]  /*15590*/  @!P1 NANOSLEEP.SYNCS 0x989680 ;  /* 0x009896800000995d */ /* 0x002fea0003900000 */
[----:B------:R-:W1:Y:S02]  /*155a0*/  @!P1 SYNCS.PHASECHK.TRANS64 P1, [R2+URZ+0x22800], R7 ;  /* 0x02280007020095a7 */ /* 0x000e64000802007f */
[----:B-1----:R-:W-:Y:S05]  /*155b0*/  @!P1 BRA `(.L_x_878) ;  /* 0xfffffffc00ec9947 */ /* 0x002fea000383ffff */
[----:B------:R-:W-:Y:S05]  /*155c0*/  BRA `(.L_x_1019) ;  /* 0xfffffec000e07947 */ /* 0x000fea000383ffff */
.L_x_882:
[----:B0-----:R-:W-:-:S04]  /*155d0*/  IMAD.U32 R2, RZ, RZ, UR36 ;  /* 0x00000024ff027e24 */ /* 0x001fc8000f8e00ff */
[----:B------:R0:W2:Y:S03]  /*155e0*/  SYNCS.PHASECHK.TRANS64.TRYWAIT P2, [R2+URZ+0x22830], R7 ;  /* 0x02283007020075a7 */ /* 0x0000a6000804017f */
[----:B--2---:R-:W-:Y:S05]  /*155f0*/  @!P2 NANOSLEEP.SYNCS 0x989680 ;  /* 0x009896800000a95d */ /* 0x004fea0003900000 */
[----:B------:R-:W2:Y:S02]  /*15600*/  @!P2 SYNCS.PHASECHK.TRANS64 P2, [R2+URZ+0x22830], R7 ;  /* 0x022830070200a5a7 */ /* 0x000ea4000804007f */
[----:B--2---:R-:W-:Y:S05]  /*15610*/  @!P2 BRA `(.L_x_882) ;  /* 0xfffffffc00eca947 */ /* 0x004fea000383ffff */
[----:B------:R-:W-:Y:S05]  /*15620*/  BRA `(.L_x_881) ;  /* 0xfffffec000fc7947 */ /* 0x000fea000383ffff */
.L_x_898:
[----:B-1----:R-:W-:-:S04]  /*15630*/  IMAD.U32 R20, RZ, RZ, UR10 ;  /* 0x0000000aff147e24 */ /* 0x002fc8000f8e00ff */
[----:B------:R1:W2:Y:S03]  /*15640*/  SYNCS.PHASECHK.TRANS64.TRYWAIT P5, [R20+URZ+0x22830], R13 ;  /* 0x0228300d140075a7 */ /* 0x0002a600080a017f */
[----:B--2---:R-:W-:Y:S05]  /*15650*/  @!P5 NANOSLEEP.SYNCS 0x989680 ;  /* 0x009896800000d95d */ /* 0x004fea0003900000 */
[----:B------:R-:W2:Y:S02]  /*15660*/  @!P5 SYNCS.PHASECHK.TRANS64 P5, [R20+URZ+0x22830], R13 ;  /* 0x0228300d1400d5a7 */ /* 0x000ea400080a007f */
[----:B--2---:R-:W-:Y:S05]  /*15670*/  @!P5 BRA `(.L_x_898) ;  /* 0xfffffffc00ecd947 */ /* 0x004fea000383ffff */
[----:B------:R-:W-:Y:S05]  /*15680*/  BRA `(.L_x_895) ;  /* 0xffffff0000447947 */ /* 0x000fea000383ffff */
.L_x_902:
[----:B-1----:R-:W-:-:S04]  /*15690*/  IMAD.U32 R14, RZ, RZ, UR10 ;  /* 0x0000000aff0e7e24 */ /* 0x002fc8000f8e00ff */
[----:B------:R1:W2:Y:S03]  /*156a0*/  SYNCS.PHASECHK.TRANS64.TRYWAIT P4, [R14+URZ+0x22850], R13 ;  /* 0x0228500d0e0075a7 */ /* 0x0002a6000808017f */
[----:B--2---:R-:W-:Y:S05]  /*156b0*/  @!P4 NANOSLEEP.SYNCS 0x989680 ;  /* 0x009896800000c95d */ /* 0x004fea0003900000 */
[----:B------:R-:W2:Y:S02]  /*156c0*/  @!P4 SYNCS.PHASECHK.TRANS64 P4, [R14+URZ+0x22850], R13 ;  /* 0x0228500d0e00c5a7 */ /* 0x000ea4000808007f */
[----:B--2---:R-:W-:Y:S05]  /*156d0*/  @!P4 BRA `(.L_x_902) ;  /* 0xfffffffc00ecc947 */ /* 0x004fea000383ffff */
[----:B------:R-:W-:Y:S05]  /*156e0*/  BRA `(.L_x_899) ;  /* 0xffffff0000e07947 */ /* 0x000fea000383ffff */
.L_x_920:
[----:B-1----:R-:W-:-:S04]  /*156f0*/  IMAD.U32 R11, RZ, RZ, UR5 ;  /* 0x00000005ff0b7e24 */ /* 0x002fc8000f8e00ff */
[----:B------:R1:W2:Y:S03]  /*15700*/  SYNCS.PHASECHK.TRANS64.TRYWAIT P3, [R11+URZ+0x22830], R10 ;  /* 0x0228300a0b0075a7 */ /* 0x0002a6000806017f */
[----:B--2---:R-:W-:Y:S05]  /*15710*/  @!P3 NANOSLEEP.SYNCS 0x989680 ;  /* 0x009896800000b95d */ /* 0x004fea0003900000 */
[----:B------:R-:W2:Y:S02]  /*15720*/  @!P3 SYNCS.PHASECHK.TRANS64 P3, [R11+URZ+0x22830], R10 ;  /* 0x0228300a0b00b5a7 */ /* 0x000ea4000806007f */
[----:B--2---:R-:W-:Y:S05]  /*15730*/  @!P3 BRA `(.L_x_920) ;  /* 0xfffffffc00ecb947 */ /* 0x004fea000383ffff */
[----:B------:R-:W-:Y:S05]  /*15740*/  BRA `(.L_x_917) ;  /* 0xffffff38005c7947 */ /* 0x000fea000383ffff */
.L_x_924:
[----:B-1----:R-:W-:-:S04]  /*15750*/  IMAD.U32 R11, RZ, RZ, UR10 ;  /* 0x0000000aff0b7e24 */ /* 0x002fc8000f8e00ff */
[----:B------:R1:W2:Y:S03]  /*15760*/  SYNCS.PHASECHK.TRANS64.TRYWAIT P2, [R11+URZ+0x22850], R10 ;  /* 0x0228500a0b0075a7 */ /* 0x0002a6000804017f */
[----:B--2---:R-:W-:Y:S05]  /*15770*/  @!P2 NANOSLEEP.SYNCS 0x989680 ;  /* 0x009896800000a95d */ /* 0x004fea0003900000 */
[----:B------:R-:W2:Y:S02]  /*15780*/  @!P2 SYNCS.PHASECHK.TRANS64 P2, [R11+URZ+0x22850], R10 ;  /* 0x0228500a0b00a5a7 */ /* 0x000ea4000804007f */
[----:B--2---:R-:W-:Y:S05]  /*15790*/  @!P2 BRA `(.L_x_924) ;  /* 0xfffffffc00eca947 */ /* 0x004fea000383ffff */
[----:B------:R-:W-:Y:S05]  /*157a0*/  BRA `(.L_x_921) ;  /* 0xffffff3c00047947 */ /* 0x000fea000383ffff */
.L_x_931:
[----:B-1----:R-:W-:-:S04]  /*157b0*/  IMAD.U32 R11, RZ, RZ, UR10 ;  /* 0x0000000aff0b7e24 */ /* 0x002fc8000f8e00ff */
[----:B------:R1:W2:Y:S03]  /*157c0*/  SYNCS.PHASECHK.TRANS64.TRYWAIT P3, [R11+URZ+0x22830], R10 ;  /* 0x0228300a0b0075a7 */ /* 0x0002a6000806017f */
[----:B--2---:R-:W-:Y:S05]  /*157d0*/  @!P3 NANOSLEEP.SYNCS 0x989680 ;  /* 0x009896800000b95d */ /* 0x004fea0003900000 */
[----:B------:R-:W2:Y:S02]  /*157e0*/  @!P3 SYNCS.PHASECHK.TRANS64 P3, [R11+URZ+0x22830], R10 ;  /* 0x0228300a0b00b5a7 */ /* 0x000ea4000806007f */
[----:B--2---:R-:W-:Y:S05]  /*157f0*/  @!P3 BRA `(.L_x_931) ;  /* 0xfffffffc00ecb947 */ /* 0x004fea000383ffff */
[----:B------:R-:W-:Y:S05]  /*15800*/  BRA `(.L_x_928) ;  /* 0xffffff5c00dc7947 */ /* 0x000fea000383ffff */
.L_x_935:
[----:B-1----:R-:W-:-:S04]  /*15810*/  IMAD.U32 R11, RZ, RZ, UR10 ;  /* 0x0000000aff0b7e24 */ /* 0x002fc8000f8e00ff */
[----:B------:R1:W2:Y:S03]  /*15820*/  SYNCS.PHASECHK.TRANS64.TRYWAIT P2, [R11+URZ+0x22850], R10 ;  /* 0x0228500a0b0075a7 */ /* 0x0002a6000804017f */
[----:B--2---:R-:W-:Y:S05]  /*15830*/  @!P2 NANOSLEEP.SYNCS 0x989680 ;  /* 0x009896800000a95d */ /* 0x004fea0003900000 */
[----:B------:R-:W2:Y:S02]  /*15840*/  @!P2 SYNCS.PHASECHK.TRANS64 P2, [R11+URZ+0x22850], R10 ;  /* 0x0228500a0b00a5a7 */ /* 0x000ea4000804007f */
[----:B--2---:R-:W-:Y:S05]  /*15850*/  @!P2 BRA `(.L_x_935) ;  /* 0xfffffffc00eca947 */ /* 0x004fea000383ffff */
[----:B------:R-:W-:Y:S05]  /*15860*/  BRA `(.L_x_932) ;  /* 0xffffff6000747947 */ /* 0x000fea000383ffff */
.L_x_949:
[----:B-1----:R-:W-:-:S04]  /*15870*/  IMAD.U32 R3, RZ, RZ, UR5 ;  /* 0x00000005ff037e24 */ /* 0x002fc8000f8e00ff */
[----:B------:R1:W2:Y:S03]  /*15880*/  SYNCS.PHASECHK.TRANS64.TRYWAIT P1, [R3+URZ+0x22850], R2 ;  /* 0x02285002030075a7 */ /* 0x0002a6000802017f */
[----:B--2---:R-:W-:Y:S05]  /*15890*/  @!P1 NANOSLEEP.SYNCS 0x989680 ;  /* 0x009896800000995d */ /* 0x004fea0003900000 */
[----:B------:R-:W2:Y:S02]  /*158a0*/  @!P1 SYNCS.PHASECHK.TRANS64 P1, [R3+URZ+0x22850], R2 ;  /* 0x02285002030095a7 */ /* 0x000ea4000802007f */
[----:B--2---:R-:W-:Y:S05]  /*158b0*/  @!P1 BRA `(.L_x_949) ;  /* 0xfffffffc00ec9947 */ /* 0x004fea000383ffff */
[----:B------:R-:W-:Y:S05]  /*158c0*/  BRA `(.L_x_948) ;  /* 0xffffff9400207947 */ /* 0x000fea000383ffff */
.L_x_968:
[----:B------:R-:W-:Y:S02]  /*158d0*/  IMAD.MOV.U32 R13, RZ, RZ, R6 ;  /* 0x000000ffff0d7224 */ /* 0x000fe400078e0006 */
[----:B------:R-:W-:Y:S02]  /*158e0*/  IMAD.MOV.U32 R12, RZ, RZ, RZ ;  /* 0x000000ffff0c7224 */ /* 0x000fe400078e00ff */
[----:B------:R-:W-:Y:S02]  /*158f0*/  IMAD.MOV.U32 R11, RZ, RZ, 0x1f ;  /* 0x0000001fff0b7424 */ /* 0x000fe400078e00ff */
[----:B------:R-:W-:-:S07]  /*15900*/  IMAD.MOV.U32 R15, RZ, RZ, -0x1 ;  /* 0xffffffffff0f7424 */ /* 0x000fce00078e00ff */
[----:B0-----:R-:W-:Y:S05]  /*15910*/  WARPSYNC.COLLECTIVE R15, `(.L_x_1020) ;  /* 0x000000000f087348 */ /* 0x001fea0003c00000 */
[----:B------:R1:W2:Y:S02]  /*15920*/  SHFL.IDX P6, R14, R13, R12, R11 ;  /* 0x0000000c0d0e7389 */ /* 0x0002a400000c000b */
[----:B012---:R-:W-:Y:S01]  /*15930*/  ENDCOLLECTIVE ;  /* 0x000000000000791b */ /* 0x007fe20003800000 */
.L_x_1020:
[----:B------:R-:W-:Y:S05]  /*15940*/  BRA `(.L_x_1021) ;  /* 0xffffffd000e07947 */ /* 0x000fea000383ffff */
.L_x_970:
[----:B------:R-:W-:Y:S01]  /*15950*/  BSSY B0, `(.L_x_1022) ;  /* 0x0000006000007945 */ /* 0x000fe20003800000 */
[----:B------:R-:W-:-:S07]  /*15960*/  IMAD.MOV.U32 R15, RZ, RZ, -0x1 ;  /* 0xffffffffff0f7424 */ /* 0x000fce00078e00ff */
[----:B-1----:R-:W-:Y:S05]  /*15970*/  WARPSYNC.COLLECTIVE R15, `(.L_x_1023) ;  /* 0x000000000f0c7348 */ /* 0x002fea0003c00000 */
[----:B------:R-:W-:Y:S02]  /*15980*/  ELECT P6, UR62, PT ;  /* 0x00000000003e782f */ /* 0x000fe400038c0000 */
[----:B------:R-:W-:Y:S01]  /*15990*/  MOV R14, UR62 ;  /* 0x0000003e000e7c02 */ /* 0x000fe20008000f00 */
[----:B-1----:R-:W-:Y:S10]  /*159a0*/  ENDCOLLECTIVE ;  /* 0x000000000000791b */ /* 0x002ff40003800000 */
.L_x_1023:
[----:B------:R-:W-:Y:S05]  /*159b0*/  BSYNC B0 ;  /* 0x0000000000007941 */ /* 0x000fea0003800000 */
.L_x_1022:
[----:B------:R-:W-:Y:S05]  /*159c0*/  BRA `(.L_x_1024) ;  /* 0xffffffd000ec7947 */ /* 0x000fea000383ffff */
.L_x_972:
[----:B0-----:R-:W-:-:S04]  /*159d0*/  IMAD.U32 R3, RZ, RZ, UR38 ;  /* 0x00000026ff037e24 */ /* 0x001fc8000f8e00ff */
[----:B------:R0:W2:Y:S03]  /*159e0*/  SYNCS.PHASECHK.TRANS64.TRYWAIT P0, [R3+URZ+0x22880], R2 ;  /* 0x02288002030075a7 */ /* 0x0000a6000800017f */
[----:B--2---:R-:W-:Y:S05]  /*159f0*/  @!P0 NANOSLEEP.SYNCS 0x989680 ;  /* 0x009896800000895d */ /* 0x004fea0003900000 */
[----:B------:R-:W2:Y:S02]  /*15a00*/  @!P0 SYNCS.PHASECHK.TRANS64 P0, [R3+URZ+0x22880], R2 ;  /* 0x02288002030085a7 */ /* 0x000ea4000800007f */
[----:B--2---:R-:W-:Y:S05]  /*15a10*/  @!P0 BRA `(.L_x_972) ;  /* 0xfffffffc00ec8947 */ /* 0x004fea000383ffff */
[----:B------:R-:W-:Y:S05]  /*15a20*/  BRA `(.L_x_1025) ;  /* 0xffffffd400387947 */ /* 0x000fea000383ffff */
.L_x_974:
[----:B0-----:R-:W-:-:S04]  /*15a30*/  IMAD.U32 R3, RZ, RZ, UR38 ;  /* 0x00000026ff037e24 */ /* 0x001fc8000f8e00ff */
[----:B------:R0:W2:Y:S03]  /*15a40*/  SYNCS.PHASECHK.TRANS64.TRYWAIT P0, [R3+URZ+0x22840], R2 ;  /* 0x02284002030075a7 */ /* 0x0000a6000800017f */
[----:B--2---:R-:W-:Y:S05]  /*15a50*/  @!P0 NANOSLEEP.SYNCS 0x989680 ;  /* 0x009896800000895d */ /* 0x004fea0003900000 */
[----:B------:R-:W2:Y:S02]  /*15a60*/  @!P0 SYNCS.PHASECHK.TRANS64 P0, [R3+URZ+0x22840], R2 ;  /* 0x02284002030085a7 */ /* 0x000ea4000800007f */
[----:B--2---:R-:W-:Y:S05]  /*15a70*/  @!P0 BRA `(.L_x_974) ;  /* 0xfffffffc00ec8947 */ /* 0x004fea000383ffff */
[----:B------:R-:W-:Y:S05]  /*15a80*/  BRA `(.L_x_1026) ;  /* 0xffffffd400747947 */ /* 0x000fea000383ffff */
.L_x_977:
[----:B------:R-:W-:Y:S02]  /*15a90*/  IMAD.MOV.U32 R13, RZ, RZ, R4 ;  /* 0x000000ffff0d7224 */ /* 0x000fe400078e0004 */
[----:B------:R-:W-:Y:S02]  /*15aa0*/  IMAD.MOV.U32 R12, RZ, RZ, RZ ;  /* 0x000000ffff0c7224 */ /* 0x000fe400078e00ff */
[----:B------:R-:W-:Y:S02]  /*15ab0*/  IMAD.MOV.U32 R11, RZ, RZ, 0x1c1f ;  /* 0x00001c1fff0b7424 */ /* 0x000fe400078e00ff */
[----:B------:R-:W-:Y:S02]  /*15ac0*/  IMAD.MOV.U32 R15, RZ, RZ, -0x1 ;  /* 0xffffffffff0f7424 */ /* 0x000fe400078e00ff */
[----:B------:R-:W-:-:S07]  /*15ad0*/  VIADD R2, R9, UR39 ;  /* 0x0000002709027c36 */ /* 0x000fce0008000000 */
[----:B------:R-:W-:Y:S05]  /*15ae0*/  WARPSYNC.COLLECTIVE R15, `(.L_x_1027) ;  /* 0x000000000f087348 */ /* 0x000fea0003c00000 */
[----:B------:R0:W1:Y:S02]  /*15af0*/  SHFL.IDX P6, R14, R13, R12, R11 ;  /* 0x0000000c0d0e7389 */ /* 0x00006400000c000b */
[----:B01----:R-:W-:Y:S01]  /*15b00*/  ENDCOLLECTIVE ;  /* 0x000000000000791b */ /* 0x003fe20003800000 */
.L_x_1027:
[----:B------:R-:W-:Y:S02]  /*15b10*/  IMAD.MOV.U32 R13, RZ, RZ, R5 ;  /* 0x000000ffff0d7224 */ /* 0x000fe400078e0005 */
[----:B------:R-:W-:-:S07]  /*15b20*/  IMAD.MOV.U32 R6, RZ, RZ, R14 ;  /* 0x000000ffff067224 */ /* 0x000fce00078e000e */
[----:B------:R-:W-:Y:S05]  /*15b30*/  WARPSYNC.COLLECTIVE R15, `(.L_x_1028) ;  /* 0x000000000f087348 */ /* 0x000fea0003c00000 */
[----:B------:R0:W1:Y:S02]  /*15b40*/  SHFL.IDX P6, R14, R13, R12, R11 ;  /* 0x0000000c0d0e7389 */ /* 0x00006400000c000b */
[----:B01----:R-:W-:Y:S01]  /*15b50*/  ENDCOLLECTIVE ;  /* 0x000000000000791b */ /* 0x003fe20003800000 */
.L_x_1028:
[----:B------:R-:W-:Y:S02]  /*15b60*/  ULDC UR4, c[0x0][0x288] ;  /* 0x0000a20000047ab9 */ /* 0x000fe40000000800 */
[----:B------:R-:W-:Y:S02]  /*15b70*/  IMAD R3, R10, UR4, RZ ;  /* 0x000000040a037c24 */ /* 0x000fe4000f8e02ff */
[----:B------:R-:W-:-:S03]  /*15b80*/  VIADD R10, R2, 0x20 ;  /* 0x00000020020a7836 */ /* 0x000fc60000000000 */
[----:B------:R-:W-:Y:S01]  /*15b90*/  ISETP.GE.AND P4, PT, R2, R3, PT ;  /* 0x000000030200720c */ /* 0x000fe20003f86270 */
[----:B------:R-:W-:Y:S02]  /*15ba0*/  IMAD.MOV.U32 R13, RZ, RZ, R4 ;  /* 0x000000ffff0d7224 */ /* 0x000fe400078e0004 */
[----:B------:R-:W-:-:S10]  /*15bb0*/  IMAD.MOV.U32 R12, RZ, RZ, 0x1 ;  /* 0x00000001ff0c7424 */ /* 0x000fd400078e00ff */
[----:B------:R-:W-:Y:S02]  /*15bc0*/  @!P4 VIADD R9, R0, UR38 ;  /* 0x000000260009cc36 */ /* 0x000fe40008000000 */
[----:B------:R-:W-:-:S07]  /*15bd0*/  IMAD.MOV.U32 R7, RZ, RZ, R14 ;  /* 0x000000ffff077224 */ /* 0x000fce00078e000e */
[----:B------:R-:W-:Y:S05]  /*15be0*/  WARPSYNC.COLLECTIVE R15, `(.L_x_1029) ;  /* 0x000000000f087348 */ /* 0x000fea0003c00000 */
[----:B------:R0:W1:Y:S02]  /*15bf0*/  SHFL.IDX P6, R14, R13, R12, R11 ;  /* 0x0000000c0d0e7389 */ /* 0x00006400000c000b */
[----:B01----:R-:W-:Y:S01]  /*15c00*/  ENDCOLLECTIVE ;  /* 0x000000000000791b */ /* 0x003fe20003800000 */
.L_x_1029:
[----:B------:R-:W-:-:S05]  /*15c10*/  @!P4 IADD3 R7, P3, R8, R7, RZ ;  /* 0x000000070807c210 */ /* 0x000fca0007f7e0ff */
[----:B------:R-:W-:Y:S01]  /*15c20*/  @!P4 IMAD.X R6, RZ, RZ, R6, P3 ;  /* 0x000000ffff06c224 */ /* 0x000fe200018e0606 */
[----:B------:R-:W-:Y:S01]  /*15c30*/  ISETP.GE.AND P3, PT, R10, R3, PT ;  /* 0x000000030a00720c */ /* 0x000fe20003f66270 */
[----:B------:R-:W-:-:S03]  /*15c40*/  VIADD R10, R2, 0x40 ;  /* 0x00000040020a7836 */ /* 0x000fc60000000000 */
        /* <DEDUP_REMOVED lines=14> */
.L_x_1030:
[----:B------:R-:W-:Y:S02]  /*15d30*/  @!P3 VIADD R9, R0, UR38 ;  /* 0x000000260009bc36 */ /* 0x000fe40008000000 */
[----:B------:R-:W-:Y:S02]  /*15d40*/  IMAD.MOV.U32 R13, RZ, RZ, R4 ;  /* 0x000000ffff0d7224 */ /* 0x000fe400078e0004 */
[----:B------:R-:W-:Y:S02]  /*15d50*/  IMAD.MOV.U32 R12, RZ, RZ, 0x2 ;  /* 0x00000002ff0c7424 */ /* 0x000fe400078e00ff */
[----:B------:R-:W-:-:S07]  /*15d60*/  IMAD.MOV.U32 R7, RZ, RZ, R14 ;  /* 0x000000ffff077224 */ /* 0x000fce00078e000e */
[----:B------:R-:W-:Y:S05]  /*15d70*/  WARPSYNC.COLLECTIVE R15, `(.L_x_1031) ;  /* 0x000000000f087348 */ /* 0x000fea0003c00000 */
[----:B------:R0:W1:Y:S02]  /*15d80*/  SHFL.IDX P6, R14, R13, R12, R11 ;  /* 0x0000000c0d0e7389 */ /* 0x00006400000c000b */
[----:B01----:R-:W-:Y:S01]  /*15d90*/  ENDCOLLECTIVE ;  /* 0x000000000000791b */ /* 0x003fe20003800000 */
.L_x_1031:
[----:B------:R-:W-:-:S05]  /*15da0*/  @!P3 IADD3 R7, P4, R8, R7, RZ ;  /* 0x000000070807b210 */ /* 0x000fca0007f9e0ff */
[----:B------:R-:W-:-:S05]  /*15db0*/  @!P3 IMAD.X R6, RZ, RZ, R6, P4 ;  /* 0x000000ffff06b224 */ /* 0x000fca00020e0606 */
        /* <DEDUP_REMOVED lines=15> */
.L_x_1032:
[----:B------:R-:W-:Y:S02]  /*15eb0*/  @!P3 VIADD R19, R0, UR38 ;  /* 0x000000260013bc36 */ /* 0x000fe40008000000 */
[----:B------:R-:W-:Y:S02]  /*15ec0*/  IMAD.MOV.U32 R13, RZ, RZ, R4 ;  /* 0x000000ffff0d7224 */ /* 0x000fe400078e0004 */
[----:B------:R-:W-:Y:S02]  /*15ed0*/  IMAD.MOV.U32 R12, RZ, RZ, 0x3 ;  /* 0x00000003ff0c7424 */ /* 0x000fe400078e00ff */
[----:B------:R-:W-:-:S07]  /*15ee0*/  IMAD.MOV.U32 R7, RZ, RZ, R14 ;  /* 0x000000ffff077224 */ /* 0x000fce00078e000e */
[----:B------:R-:W-:Y:S05]  /*15ef0*/  WARPSYNC.COLLECTIVE R15, `(.L_x_1033) ;  /* 0x000000000f087348 */ /* 0x000fea0003c00000 */
[----:B------:R0:W1:Y:S02]  /*15f00*/  SHFL.IDX P6, R14, R13, R12, R11 ;  /* 0x0000000c0d0e7389 */ /* 0x00006400000c000b */
[----:B01----:R-:W-:Y:S01]  /*15f10*/  ENDCOLLECTIVE ;  /* 0x000000000000791b */ /* 0x003fe20003800000 */
.L_x_1033:
[----:B------:R-:W-:-:S05]  /*15f20*/  @!P3 IADD3 R7, P4, R8, R7, RZ ;  /* 0x000000070807b210 */ /* 0x000fca0007f9e0ff */
[----:B------:R-:W-:-:S05]  /*15f30*/  @!P3 IMAD.X R6, RZ, RZ, R6, P4 ;  /* 0x000000ffff06b224 */ /* 0x000fca00020e0606 */
[----:B------:R-:W-:Y:S01]  /*15f40*/  @!P3 LOP3.LUT R7, R7, R6, RZ, 0x3c, !PT ;  /* 0x000000060707b212 */ /* 0x000fe200078e3cff */
[----:B------:R-:W-:-:S03]  /*15f50*/  IMAD.MOV.U32 R13, RZ, RZ, R5 ;  /* 0x000000ffff0d7224 */ /* 0x000fc600078e0005 */
[----:B------:R-:W-:-:S04]  /*15f60*/  @!P3 LOP3.LUT R6, R7, R6, RZ, 0x3c, !PT ;  /* 0x000000060706b212 */ /* 0x000fc800078e3cff */
[----:B------:R-:W-:Y:S01]  /*15f70*/  @!P3 LOP3.LUT R7, R7, R6, RZ, 0x3c, !PT ;  /* 0x000000060707b212 */ /* 0x000fe200078e3cff */
[----:B------:R-:W-:-:S04]  /*15f80*/  IMAD.MOV.U32 R4, RZ, RZ, R14 ;  /* 0x000000ffff047224 */ /* 0x000fc800078e000e */
[----:B------:R-:W-:Y:S01]  /*15f90*/  @!PT LDS RZ, [RZ] ;  /* 0x00000000fffff984 */ /* 0x000fe20000000800 */
[----:B------:R-:W-:Y:S01]  /*15fa0*/  @!PT LDS RZ, [RZ] ;  /* 0x00000000fffff984 */ /* 0x000fe20000000800 */
[----:B------:R-:W-:Y:S01]  /*15fb0*/  @!PT LDS RZ, [RZ] ;  /* 0x00000000fffff984 */ /* 0x000fe20000000800 */
[----:B------:R0:W-:Y:S04]  /*15fc0*/  @!P3 LDGSTS.E.BYPASS.LTC128B.128 [R19+0x11400], desc[UR40][R6.64], !P2 ;  /* 0x114000000613bfae */ /* 0x0001e8000d101d68 */
[----:B------:R0:W-:Y:S04]  /*15fd0*/  @!P3 LDGSTS.E.BYPASS.LTC128B.128 [R19+0x13400], desc[UR40][R6.64+0x40], !P0 ;  /* 0x134000400613bfae */ /* 0x0001e8000c101d68 */
[----:B------:R0:W-:Y:S02]  /*15fe0*/  @!P3 LDGSTS.E.BYPASS.LTC128B.128 [R19+0x15400], desc[UR40][R6.64+0x80], !P1 ;  /* 0x154000800613bfae */ /* 0x0001e4000c901d68 */
[----:B0-----:R-:W-:Y:S05]  /*15ff0*/  WARPSYNC.COLLECTIVE R15, `(.L_x_1034) ;  /* 0x000000000f087348 */ /* 0x001fea0003c00000 */
[----:B------:R1:W2:Y:S02]  /*16000*/  SHFL.IDX P6, R14, R13, R12, R11 ;  /* 0x0000000c0d0e7389 */ /* 0x0002a400000c000b */
[----:B012---:R-:W-:Y:S01]  /*16010*/  ENDCOLLECTIVE ;  /* 0x000000000000791b */ /* 0x007fe20003800000 */
.L_x_1034:
[----:B------:R-:W-:Y:S05]  /*16020*/  BRA `(.L_x_1035) ;  /* 0xffffffd800987947 */ /* 0x000fea000383ffff */
.L_x_980:
[----:B-1----:R-:W-:-:S04]  /*16030*/  IMAD.U32 R3, RZ, RZ, UR38 ;  /* 0x00000026ff037e24 */ /* 0x002fc8000f8e00ff */
[----:B------:R1:W2:Y:S03]  /*16040*/  SYNCS.PHASECHK.TRANS64.TRYWAIT P0, [R3+URZ+0x22820], R2 ;  /* 0x02282002030075a7 */ /* 0x0002a6000800017f */
[----:B--2---:R-:W-:Y:S05]  /*16050*/  @!P0 NANOSLEEP.SYNCS 0x989680 ;  /* 0x009896800000895d */ /* 0x004fea0003900000 */
[----:B------:R-:W2:Y:S02]  /*16060*/  @!P0 SYNCS.PHASECHK.TRANS64 P0, [R3+URZ+0x22820], R2 ;  /* 0x02282002030085a7 */ /* 0x000ea4000800007f */
[----:B--2---:R-:W-:Y:S05]  /*16070*/  @!P0 BRA `(.L_x_980) ;  /* 0xfffffffc00ec8947 */ /* 0x004fea000383ffff */
[----:B------:R-:W-:Y:S05]  /*16080*/  BRA `(.L_x_1036) ;  /* 0xffffffd800e87947 */ /* 0x000fea000383ffff */
.L_x_985:
[----:B0-----:R0:W1:Y:S02]  /*16090*/  SYNCS.PHASECHK.TRANS64.TRYWAIT P0, [R4+URZ+0x22880], R2 ;  /* 0x02288002040075a7 */ /* 0x001064000800017f */
[----:B-1----:R-:W-:Y:S05]  /*160a0*/  @!P0 NANOSLEEP.SYNCS 0x989680 ;  /* 0x009896800000895d */ /* 0x002fea0003900000 */
[----:B------:R-:W1:Y:S02]  /*160b0*/  @!P0 SYNCS.PHASECHK.TRANS64 P0, [R4+URZ+0x22880], R2 ;  /* 0x02288002040085a7 */ /* 0x000e64000800007f */
[----:B-1----:R-:W-:Y:S05]  /*160c0*/  @!P0 BRA `(.L_x_985) ;  /* 0xfffffffc00f08947 */ /* 0x002fea000383ffff */
[----:B------:R-:W-:Y:S05]  /*160d0*/  BRA `(.L_x_1037) ;  /* 0xffffffdc00947947 */ /* 0x000fea000383ffff */
.L_x_989:
[----:B-1----:R1:W2:Y:S02]  /*160e0*/  SYNCS.PHASECHK.TRANS64.TRYWAIT P0, [R4+URZ+0x22840], R2 ;  /* 0x02284002040075a7 */ /* 0x0022a4000800017f */
[----:B--2---:R-:W-:Y:S05]  /*160f0*/  @!P0 NANOSLEEP.SYNCS 0x989680 ;  /* 0x009896800000895d */ /* 0x004fea0003900000 */
[----:B------:R-:W2:Y:S02]  /*16100*/  @!P0 SYNCS.PHASECHK.TRANS64 P0, [R4+URZ+0x22840], R2 ;  /* 0x02284002040085a7 */ /* 0x000ea4000800007f */
[----:B--2---:R-:W-:Y:S05]  /*16110*/  @!P0 BRA `(.L_x_989) ;  /* 0xfffffffc00f08947 */ /* 0x004fea000383ffff */
[----:B------:R-:W-:Y:S05]  /*16120*/  BRA `(.L_x_1038) ;  /* 0xffffffe000047947 */ /* 0x000fea000383ffff */
.L_x_996:
[----:B0-----:R0:W1:Y:S02]  /*16130*/  SYNCS.PHASECHK.TRANS64.TRYWAIT P0, [R19+URZ+0x22870], R2 ;  /* 0x02287002130075a7 */ /* 0x001064000800017f */
[----:B-1----:R-:W-:Y:S05]  /*16140*/  @!P0 NANOSLEEP.SYNCS 0x989680 ;  /* 0x009896800000895d */ /* 0x002fea0003900000 */
[----:B------:R-:W1:Y:S02]  /*16150*/  @!P0 SYNCS.PHASECHK.TRANS64 P0, [R19+URZ+0x22870], R2 ;  /* 0x02287002130085a7 */ /* 0x000e64000800007f */
[----:B-1----:R-:W-:Y:S05]  /*16160*/  @!P0 BRA `(.L_x_996) ;  /* 0xfffffffc00f08947 */ /* 0x002fea000383ffff */
[----:B------:R-:W-:Y:S05]  /*16170*/  BRA `(.L_x_1039) ;  /* 0xffffffe400087947 */ /* 0x000fea000383ffff */
.L_x_998:
[----:B0-----:R0:W1:Y:S02]  /*16180*/  SYNCS.PHASECHK.TRANS64.TRYWAIT P0, [R19+URZ+0x22860], R2 ;  /* 0x02286002130075a7 */ /* 0x001064000800017f */
[----:B-1----:R-:W-:Y:S05]  /*16190*/  @!P0 NANOSLEEP.SYNCS 0x989680 ;  /* 0x009896800000895d */ /* 0x002fea0003900000 */
[----:B------:R-:W1:Y:S02]  /*161a0*/  @!P0 SYNCS.PHASECHK.TRANS64 P0, [R19+URZ+0x22860], R2 ;  /* 0x02286002130085a7 */ /* 0x000e64000800007f */
[----:B-1----:R-:W-:Y:S05]  /*161b0*/  @!P0 BRA `(.L_x_998) ;  /* 0xfffffffc00f08947 */ /* 0x002fea000383ffff */
[----:B------:R-:W-:Y:S05]  /*161c0*/  BRA `(.L_x_1040) ;  /* 0xffffffe4000c7947 */ /* 0x000fea000383ffff */
.L_x_1004:
[----:B-1----:R1:W2:Y:S02]  /*161d0*/  SYNCS.PHASECHK.TRANS64.TRYWAIT P0, [R16+URZ+0x22870], R3 ;  /* 0x02287003100075a7 */ /* 0x0022a4000800017f */
[----:B--2---:R-:W-:Y:S05]  /*161e0*/  @!P0 NANOSLEEP.SYNCS 0x989680 ;  /* 0x009896800000895d */ /* 0x004fea0003900000 */
[----:B------:R-:W2:Y:S02]  /*161f0*/  @!P0 SYNCS.PHASECHK.TRANS64 P0, [R16+URZ+0x22870], R3 ;  /* 0x02287003100085a7 */ /* 0x000ea4000800007f */
[----:B--2---:R-:W-:Y:S05]  /*16200*/  @!P0 BRA `(.L_x_1004) ;  /* 0xfffffffc00f08947 */ /* 0x004fea000383ffff */
[----:B------:R-:W-:Y:S05]  /*16210*/  BRA `(.L_x_1041) ;  /* 0xffffffe8009c7947 */ /* 0x000fea000383ffff */
.L_x_1006:
[----:B-1----:R1:W2:Y:S02]  /*16220*/  SYNCS.PHASECHK.TRANS64.TRYWAIT P0, [R16+URZ+0x22860], R3 ;  /* 0x02286003100075a7 */ /* 0x0022a4000800017f */
[----:B--2---:R-:W-:Y:S05]  /*16230*/  @!P0 NANOSLEEP.SYNCS 0x989680 ;  /* 0x009896800000895d */ /* 0x004fea0003900000 */
[----:B------:R-:W2:Y:S02]  /*16240*/  @!P0 SYNCS.PHASECHK.TRANS64 P0, [R16+URZ+0x22860], R3 ;  /* 0x02286003100085a7 */ /* 0x000ea4000800007f */
[----:B--2---:R-:W-:Y:S05]  /*16250*/  @!P0 BRA `(.L_x_1006) ;  /* 0xfffffffc00f08947 */ /* 0x004fea000383ffff */
[----:B------:R-:W-:Y:S05]  /*16260*/  BRA `(.L_x_1042) ;  /* 0xffffffe800a07947 */ /* 0x000fea000383ffff */
.L_x_1008:
[----:B0-----:R0:W1:Y:S02]  /*16270*/  SYNCS.PHASECHK.TRANS64.TRYWAIT P0, [R9+URZ+0x22820], R2 ;  /* 0x02282002090075a7 */ /* 0x001064000800017f */
[----:B-1----:R-:W-:Y:S05]  /*16280*/  @!P0 NANOSLEEP.SYNCS 0x989680 ;  /* 0x009896800000895d */ /* 0x002fea0003900000 */
[----:B------:R-:W1:Y:S02]  /*16290*/  @!P0 SYNCS.PHASECHK.TRANS64 P0, [R9+URZ+0x22820], R2 ;  /* 0x02282002090085a7 */ /* 0x000e64000800007f */
[----:B-1----:R-:W-:Y:S05]  /*162a0*/  @!P0 BRA `(.L_x_1008) ;  /* 0xfffffffc00f08947 */ /* 0x002fea000383ffff */
[----:B------:R-:W-:Y:S05]  /*162b0*/  BRA `(.L_x_1043) ;  /* 0xffffffec00f07947 */ /* 0x000fea000383ffff */
.L_x_1010:
[----:B0-----:R0:W1:Y:S02]  /*162c0*/  SYNCS.PHASECHK.TRANS64.TRYWAIT P1, [R5+URZ], R4 ;  /* 0x00000004050075a7 */ /* 0x001064000802017f */
[----:B-1----:R-:W-:Y:S05]  /*162d0*/  @!P1 NANOSLEEP.SYNCS 0x989680 ;  /* 0x009896800000995d */ /* 0x002fea0003900000 */
[----:B------:R-:W1:Y:S02]  /*162e0*/  @!P1 SYNCS.PHASECHK.TRANS64 P1, [R5+URZ], R4 ;  /* 0x00000004050095a7 */ /* 0x000e64000802007f */
[----:B-1----:R-:W-:Y:S05]  /*162f0*/  @!P1 BRA `(.L_x_1010) ;  /* 0xfffffffc00f09947 */ /* 0x002fea000383ffff */
[----:B------:R-:W-:Y:S05]  /*16300*/  BRA `(.L_x_1044) ;  /* 0xfffffff000407947 */ /* 0x000fea000383ffff */
.L_x_1011:
[----:B-1----:R1:W2:Y:S02]  /*16310*/  SYNCS.PHASECHK.TRANS64.TRYWAIT P1, [R7+URZ], R2 ;  /* 0x00000002070075a7 */ /* 0x0022a4000802017f */
[----:B--2---:R-:W-:Y:S05]  /*16320*/  @!P1 NANOSLEEP.SYNCS 0x989680 ;  /* 0x009896800000995d */ /* 0x004fea0003900000 */
[----:B------:R-:W2:Y:S02]  /*16330*/  @!P1 SYNCS.PHASECHK.TRANS64 P1, [R7+URZ], R2 ;  /* 0x00000002070095a7 */ /* 0x000ea4000802007f */
[----:B--2---:R-:W-:Y:S05]  /*16340*/  @!P1 BRA `(.L_x_1011) ;  /* 0xfffffffc00f09947 */ /* 0x004fea000383ffff */
[----:B------:R-:W-:Y:S05]  /*16350*/  BRA `(.L_x_1045) ;  /* 0xfffffff000347947 */ /* 0x000fea000383ffff */
.L_x_1013:
[----:B0-----:R0:W2:Y:S02]  /*16360*/  SYNCS.PHASECHK.TRANS64.TRYWAIT P1, [R5+URZ+0x22860], R4 ;  /* 0x02286004050075a7 */ /* 0x0010a4000802017f */
[----:B--2---:R-:W-:Y:S05]  /*16370*/  @!P1 NANOSLEEP.SYNCS 0x989680 ;  /* 0x009896800000995d */ /* 0x004fea0003900000 */
[----:B------:R-:W2:Y:S02]  /*16380*/  @!P1 SYNCS.PHASECHK.TRANS64 P1, [R5+URZ+0x22860], R4 ;  /* 0x02286004050095a7 */ /* 0x000ea4000802007f */
[----:B--2---:R-:W-:Y:S05]  /*16390*/  @!P1 BRA `(.L_x_1013) ;  /* 0xfffffffc00f09947 */ /* 0x004fea000383ffff */
[----:B------:R-:W-:Y:S05]  /*163a0*/  BRA `(.L_x_1046) ;  /* 0xfffffff000347947 */ /* 0x000fea000383ffff */
.L_x_1015:
[----:B--2---:R2:W3:Y:S02]  /*163b0*/  SYNCS.PHASECHK.TRANS64.TRYWAIT P1, [R3+URZ+0x22860], R2 ;  /* 0x02286002030075a7 */ /* 0x0044e4000802017f */
[----:B---3--:R-:W-:Y:S05]  /*163c0*/  @!P1 NANOSLEEP.SYNCS 0x989680 ;  /* 0x009896800000995d */ /* 0x008fea0003900000 */
[----:B------:R-:W3:Y:S02]  /*163d0*/  @!P1 SYNCS.PHASECHK.TRANS64 P1, [R3+URZ+0x22860], R2 ;  /* 0x02286002030095a7 */ /* 0x000ee4000802007f */
[----:B---3--:R-:W-:Y:S05]  /*163e0*/  @!P1 BRA `(.L_x_1015) ;  /* 0xfffffffc00f09947 */ /* 0x008fea000383ffff */
[----:B------:R-:W-:Y:S05]  /*163f0*/  BRA `(.L_x_1047) ;  /* 0xfffffff000347947 */ /* 0x000fea000383ffff */
.L_x_1017:
[----:B---3--:R3:W4:Y:S02]  /*16400*/  SYNCS.PHASECHK.TRANS64.TRYWAIT P0, [R5+URZ+0x22880], R4 ;  /* 0x02288004050075a7 */ /* 0x008724000800017f */
[----:B----4-:R-:W-:Y:S05]  /*16410*/  @!P0 NANOSLEEP.SYNCS 0x989680 ;  /* 0x009896800000895d */ /* 0x010fea0003900000 */
[----:B------:R-:W4:Y:S02]  /*16420*/  @!P0 SYNCS.PHASECHK.TRANS64 P0, [R5+URZ+0x22880], R4 ;  /* 0x02288004050085a7 */ /* 0x000f24000800007f */
[----:B----4-:R-:W-:Y:S05]  /*16430*/  @!P0 BRA `(.L_x_1017) ;  /* 0xfffffffc00f08947 */ /* 0x010fea000383ffff */
[----:B------:R-:W-:Y:S05]  /*16440*/  BRA `(.L_x_1018) ;  /* 0xfffffff000307947 */ /* 0x000fea000383ffff */
.L_x_1048:
        /* <DEDUP_REMOVED lines=11> */
.L_x_2803:


//--------------------- .text._ZN7cutlass13device_kernelIN5flash11enable_sm90INS1_16FlashAttnFwdSm90INS1_25CollectiveMainloopFwdSm90ILi2EN4cute5tupleIJNS5_1CILi1EEES8_S8_EEENS6_IJNS7_ILi128EEESA_NS7_ILi192EEEEEELi128ENS_12float_e4m3_tEfNS_4arch4Sm90ELb0ELb1ELb1ELb1ELb0ELb0ELb0ELb1ELb1ELb1ELb1ELb0EEENS1_21CollectiveEpilogueFwdINS6_IJSA_SA_SA_EEES9_NS_10bfloat16_tESF_Li256ELb1ELb1ELb1ELb1EEENS1_36VarlenDynamicPersistentTileSchedulerILi128ELi128ELi256ELi128ELb1ELb1ELb1ELb1ELb0ELb1EEEEEEEEEvNT_6ParamsE --------------------------
	.section	.text._ZN7cutlass13device_kernelIN5flash11enable_sm90INS1_16FlashAttnFwdSm90INS1_25CollectiveMainloopFwdSm90ILi2EN4cute5tupleIJNS5_1CILi1EEES8_S8_EEENS6_IJNS7_ILi128EEESA_NS7_ILi192EEEEEELi128ENS_12float_e4m3_tEfNS_4arch4Sm90ELb0ELb1ELb1ELb1ELb0ELb0ELb0ELb1ELb1ELb1ELb1ELb0EEENS1_21CollectiveEpilogueFwdINS6_IJSA_SA_SA_EEES9_NS_10bfloat16_tESF_Li256ELb1ELb1ELb1ELb1EEENS1_36VarlenDynamicPersistentTileSchedulerILi128ELi128ELi256ELi128ELb1ELb1ELb1ELb1ELb0ELb1EEEEEEEEEvNT_6ParamsE,"ax",@progbits
	.align	128
.text._ZN7cutlass13device_kernelIN5flash11enable_sm90INS1_16FlashAttnFwdSm90INS1_25CollectiveMainloopFwdSm90ILi2EN4cute5tupleIJNS5_1CILi1EEES8_S8_EEENS6_IJNS7_ILi128EEESA_NS7_ILi192EEEEEELi128ENS_12float_e4m3_tEfNS_4arch4Sm90ELb0ELb1ELb1ELb1ELb0ELb0ELb0ELb1ELb1ELb1ELb1ELb0EEENS1_21CollectiveEpilogueFwdINS6_IJSA_SA_SA_EEES9_NS_10bfloat16_tESF_Li256ELb1ELb1ELb1ELb1EEENS1_36VarlenDynamicPersistentTileSchedulerILi128ELi128ELi256ELi128ELb1ELb1ELb1ELb1ELb0ELb1EEEEEEEEEvNT_6ParamsE:
        .type           _ZN7cutlass13device_kernelIN5flash11enable_sm90INS1_16FlashAttnFwdSm90INS1_25CollectiveMainloopFwdSm90ILi2EN4cute5tupleIJNS5_1CILi1EEES8_S8_EEENS6_IJNS7_ILi128EEESA_NS7_ILi192EEEEEELi128ENS_12float_e4m3_tEfNS_4arch4Sm90ELb0ELb1ELb1ELb1ELb0ELb0ELb0ELb1ELb1ELb1ELb1ELb0EEENS1_21CollectiveEpilogueFwdINS6_IJSA_SA_SA_EEES9_NS_10bfloat16_tESF_Li256ELb1ELb1ELb1ELb1EEENS1_36VarlenDynamicPersistentTileSchedulerILi128ELi128ELi256ELi128ELb1ELb1ELb1ELb1ELb0ELb1EEEEEEEEEvNT_6ParamsE,@function
        .size           _ZN7cutlass13device_kernelIN5flash11enable_sm90INS1_16FlashAttnFwdSm90INS1_25CollectiveMainloopFwdSm90ILi2EN4cute5tupleIJNS5_1CILi1EEES8_S8_EEENS6_IJNS7_ILi128EEESA_NS7_ILi192EEEEEELi128ENS_12float_e4m3_tEfNS_4arch4Sm90ELb0ELb1ELb1ELb1ELb0ELb0ELb0ELb1ELb1ELb1ELb1ELb0EEENS1_21CollectiveEpilogueFwdINS6_IJSA_SA_SA_EEES9_NS_10bfloat16_tESF_Li256ELb1ELb1ELb1ELb1EEENS1_36VarlenDynamicPersistentTileSchedulerILi128ELi128ELi256ELi128ELb1ELb1ELb1ELb1ELb0ELb1EEEEEEEEEvNT_6ParamsE,(.L_x_2804 - _ZN7cutlass13device_kernelIN5flash11enable_sm90INS1_16FlashAttnFwdSm90INS1_25CollectiveMainloopFwdSm90ILi2EN4cute5tupleIJNS5_1CILi1EEES8_S8_EEENS6_IJNS7_ILi128EEESA_NS7_ILi192EEEEEELi128ENS_12float_e4m3_tEfNS_4arch4Sm90ELb0ELb1ELb1ELb1ELb0ELb0ELb0ELb1ELb1ELb1ELb1ELb0EEENS1_21CollectiveEpilogueFwdINS6_IJSA_SA_SA_EEES9_NS_10bfloat16_tESF_Li256ELb1ELb1ELb1ELb1EEENS1_36VarlenDynamicPersistentTileSchedulerILi128ELi128ELi256ELi128ELb1ELb1ELb1ELb1ELb0ELb1EEEEEEEEEvNT_6ParamsE)
        .other          _ZN7cutlass13device_kernelIN5flash11enable_sm90INS1_16FlashAttnFwdSm90INS1_25CollectiveMainloopFwdSm90ILi2EN4cute5tupleIJNS5_1CILi1EEES8_S8_EEENS6_IJNS7_ILi128EEESA_NS7_ILi192EEEEEELi128ENS_12float_e4m3_tEfNS_4arch4Sm90ELb0ELb1ELb1ELb1ELb0ELb0ELb0ELb1ELb1ELb1ELb1ELb0EEENS1_21CollectiveEpilogueFwdINS6_IJSA_SA_SA_EEES9_NS_10bfloat16_tESF_Li256ELb1ELb1ELb1ELb1EEENS1_36VarlenDynamicPersistentTileSchedulerILi128ELi128ELi256ELi128ELb1ELb1ELb1ELb1ELb0ELb1EEEEEEEEEvNT_6ParamsE,@"STO_CUDA_ENTRY STV_DEFAULT"
_ZN7cutlass13device_kernelIN5flash11enable_sm90INS1_16FlashAttnFwdSm90INS1_25CollectiveMainloopFwdSm90ILi2EN4cute5tupleIJNS5_1CILi1EEES8_S8_EEENS6_IJNS7_ILi128EEESA_NS7_ILi192EEEEEELi128ENS_12float_e4m3_tEfNS_4arch4Sm90ELb0ELb1ELb1ELb1ELb0ELb0ELb0ELb1ELb1ELb1ELb1ELb0EEENS1_21CollectiveEpilogueFwdINS6_IJSA_SA_SA_EEES9_NS_10bfloat16_tESF_Li256ELb1ELb1ELb1ELb1EEENS1_36VarlenDynamicPersistentTileSchedulerILi128ELi128ELi256ELi128ELb1ELb1ELb1ELb1ELb0ELb1EEEEEEEEEvNT_6ParamsE:
        /* <DEDUP_REMOVED lines=18> */
.L_x_1050:
[----:B------:R-:W-:Y:S05]  /*0120*/  BSYNC B0 ;  /* 0x0000000000007941 */ /* 0x000fea0003800000 */
.L_x_1049:
        /* <DEDUP_REMOVED lines=41> */
.L_x_1051:
        /* <DEDUP_REMOVED lines=22> */
.L_x_1052:
        /* <DEDUP_REMOVED lines=18> */
.L_x_1053:
        /* <DEDUP_REMOVED lines=22> */
.L_x_1054:
        /* <DEDUP_REMOVED lines=22> */
.L_x_1055:
[----:B------:R-:W-:Y:S01]  /*0900*/  PLOP3.LUT P0, PT, PT, PT, UP0, 0x80, 0x0 ;  /* 0x000000000000781c */ /* 0x000fe20003f0f008 */
[----:B------:R-:W-:Y:S01]  /*0910*/  UMOV UR38, 0x1 ;  /* 0x0000000100267882 */ /* 0x000fe20000000000 */
[----:B------:R-:W-:Y:S01]  /*0920*/  NOP ;  /* 0x0000000000007918 */ /* 0x000fe20000000000 */
[----:B------:R-:W-:Y:S01]  /*0930*/  USEL UR38, UR38, 0x2, !UP0 ;  /* 0x0000000226267887 */ /* 0x000fe2000c000000 */
[----:B------:R-:W-:Y:S01]  /*0940*/  ULDC.64 UR52, c[0x0][0x208] ;  /* 0x0000820000347ab9 */ /* 0x000fe20000000a00 */
[----:B012-4-:R-:W-:Y:S08]  /*0950*/  BAR.SYNC.DEFER_BLOCKING 0x0 ;  /* 0x0000000000007b1d */ /* 0x017ff00000010000 */
[----:B------:R-:W-:Y:S05]  /*0960*/  @!P0 BRA `(.L_x_1056) ;  /* 0x0000013000f48947 */ /* 0x000fea0003800000 */
.L_x_1057:
        /* <DEDUP_REMOVED lines=25> */
[----:B------:R-:W-:Y:S01]  /*0b00*/  R2UR UR50, R15 ;  /* 0x000000000f3272ca */ /* 0x000fe200000e0000 */
[----:B------:R-:W-:Y:S01]  /*0b10*/  UMOV UR54, URZ ;  /* 0x0000003f00367c82 */ /* 0x000fe20008000000 */
[CC--:B------:R-:W-:Y:S02]  /*0b20*/  LEA.HI R3, R0.reuse, R205.reuse, RZ, 0x7 ;  /* 0x000000cd00037211 */ /* 0x0c0fe400078f38ff */
[----:B------:R-:W-:-:S02]  /*0b30*/  LEA.HI R4, R0, R205, RZ, 0x5 ;  /* 0x000000cd00047211 */ /* 0x000fc400078f28ff */
[----:B------:R-:W-:Y:S02]  /*0b40*/  LOP3.LUT R2, R3, 0xffffff80, RZ, 0xc0, !PT ;  /* 0xffffff8003027812 */ /* 0x000fe400078ec0ff */
[----:B------:R-:W-:Y:S01]  /*0b50*/  SHF.R.S32.HI R200, RZ, 0x7, R3 ;  /* 0x00000007ffc87819 */ /* 0x000fe20000011403 */
[----:B------:R-:W-:Y:S02]  /*0b60*/  IMAD.SHL.U32 R6, R4, 0x20, RZ ;  /* 0x0000002004067824 */ /* 0x000fe400078e00ff */
[----:B------:R-:W-:Y:S01]  /*0b70*/  IMAD.IADD R183, R205, 0x1, -R2 ;  /* 0x00000001cdb77824 */ /* 0x000fe200078e0a02 */
[----:B------:R-:W-:Y:S02]  /*0b80*/  LEA.HI R2, R0, R205, RZ, 0x4 ;  /* 0x000000cd00027211 */ /* 0x000fe400078f20ff */
[----:B------:R-:W-:Y:S02]  /*0b90*/  LOP3.LUT R7, R6, 0xfffffc00, RZ, 0xc0, !PT ;  /* 0xfffffc0006077812 */ /* 0x000fe400078ec0ff */
[----:B------:R-:W-:-:S02]  /*0ba0*/  LOP3.LUT R4, R2, 0x3fffff0, RZ, 0xc0, !PT ;  /* 0x03fffff002047812 */ /* 0x000fc400078ec0ff */
[----:B------:R-:W-:Y:S02]  /*0bb0*/  SHF.R.S32.HI R5, RZ, 0x4, R2 ;  /* 0x00000004ff057819 */ /* 0x000fe40000011402 */
[----:B------:R-:W-:Y:S01]  /*0bc0*/  SHF.R.S32.HI R8, RZ, 0x1f, R183 ;  /* 0x0000001fff087819 */ /* 0x000fe200000114b7 */
[----:B------:R-:W-:Y:S01]  /*0bd0*/  IMAD.IADD R4, R205, 0x1, -R4 ;  /* 0x00000001cd047824 */ /* 0x000fe200078e0a04 */
[----:B------:R-:W-:Y:S02]  /*0be0*/  LEA.HI R2, R2, R5, RZ, 0x1 ;  /* 0x0000000502027211 */ /* 0x000fe400078f08ff */
[----:B------:R-:W-:Y:S01]  /*0bf0*/  LEA.HI R9, R8, R183, RZ, 0x2 ;  /* 0x000000b708097211 */ /* 0x000fe200078f10ff */
[----:B------:R-:W-:Y:S01]  /*0c00*/  IMAD R7, R4, 0x40, R7 ;  /* 0x0000004004077824 */ /* 0x000fe200078e0207 */
[----:B------:R-:W-:Y:S02]  /*0c10*/  LEA.HI R4, R0, R205, RZ, 0x2 ;  /* 0x000000cd00047211 */ /* 0x000fe400078f10ff */
[----:B------:R-:W-:-:S02]  /*0c20*/  LOP3.LUT R2, R2, 0x1ffffffe, RZ, 0xc0, !PT ;  /* 0x1ffffffe02027812 */ /* 0x000fc400078ec0ff */
[----:B------:R-:W-:Y:S02]  /*0c30*/  LOP3.LUT R4, R4, 0xfffffffc, RZ, 0xc0, !PT ;  /* 0xfffffffc04047812 */ /* 0x000fe400078ec0ff */
[--C-:B------:R-:W-:Y:S01]  /*0c40*/  SHF.R.S32.HI R6, RZ, 0x2, R9.reuse ;  /* 0x00000002ff067819 */ /* 0x100fe20000011409 */
[----:B------:R-:W-:Y:S01]  /*0c50*/  IMAD.IADD R2, R5, 0x1, -R2 ;  /* 0x0000000105027824 */ /* 0x000fe200078e0a02 */
[----:B------:R-:W-:Y:S01]  /*0c60*/  SHF.R.S32.HI R11, RZ, 0x1f, R9 ;  /* 0x0000001fff0b7819 */ /* 0x000fe20000011409 */
[----:B------:R-:W-:Y:S01]  /*0c70*/  IMAD.IADD R4, R205, 0x1, -R4 ;  /* 0x00000001cd047824 */ /* 0x000fe200078e0a04 */
[----:B------:R-:W-:Y:S01]  /*0c80*/  LEA.HI R0, R0, R205, RZ, 0x3 ;  /* 0x000000cd00007211 */ /* 0x000fe200078f18ff */
[----:B------:R-:W-:Y:S01]  /*0c90*/  IMAD R202, R2, 0x8, R7 ;  /* 0x0000000802ca7824 */ /* 0x000fe200078e0207 */
[----:B------:R-:W-:Y:S02]  /*0ca0*/  LEA.HI R11, R11, R6, RZ, 0x3 ;  /* 0x000000060b0b7211 */ /* 0x000fe400078f18ff */
[----:B------:R-:W-:-:S02]  /*0cb0*/  LEA.HI R2, R4, R4, RZ, 0x1 ;  /* 0x0000000404027211 */ /* 0x000fc400078f08ff */
[----:B------:R-:W-:Y:S02]  /*0cc0*/  LOP3.LUT R22, R0, 0xfffffff8, RZ, 0xc0, !PT ;  /* 0xfffffff800167812 */ /* 0x000fe400078ec0ff */
[----:B------:R-:W-:Y:S02]  /*0cd0*/  LOP3.LUT R5, R2, 0x1ffffffe, RZ, 0xc0, !PT ;  /* 0x1ffffffe02057812 */ /* 0x000fe400078ec0ff */
[----:B------:R-:W-:Y:S01]  /*0ce0*/  LOP3.LUT R2, R9, 0x7ffffffc, RZ, 0xc0, !PT ;  /* 0x7ffffffc09027812 */ /* 0x000fe200078ec0ff */
[----:B------:R-:W-:Y:S01]  /*0cf0*/  IMAD.IADD R22, R205, 0x1, -R22 ;  /* 0x00000001cd167824 */ /* 0x000fe200078e0a16 */
[----:B------:R-:W-:Y:S01]  /*0d00*/  LOP3.LUT R11, R11, 0xfffffff8, RZ, 0xc0, !PT ;  /* 0xfffffff80b0b7812 */ /* 0x000fe200078ec0ff */
[----:B------:R-:W-:Y:S01]  /*0d10*/  IMAD.IADD R4, R4, 0x1, -R5 ;  /* 0x0000000104047824 */ /* 0x000fe200078e0a05 */
[----:B------:R-:W-:Y:S01]  /*0d20*/  LEA.HI R8, R8, R183, RZ, 0x5 ;  /* 0x000000b708087211 */ /* 0x000fe200078f28ff */
[----:B------:R-:W-:Y:S01]  /*0d30*/  IMAD.IADD R2, R183, 0x1, -R2 ;  /* 0x00000001b7027824 */ /* 0x000fe200078e0a02 */
[----:B------:R-:W-:Y:S01]  /*0d40*/  LEA.HI R3, R3, R200, RZ, 0x1 ;  /* 0x000000c803037211 */ /* 0x000fe200078f08ff */
[----:B------:R-:W-:Y:S01]  /*0d50*/  IMAD.IADD R11, R6, 0x1, -R11 ;  /* 0x00000001060b7824 */ /* 0x000fe200078e0a0b */
[----:B------:R-:W-:Y:S01]  /*0d60*/  SHF.R.S32.HI R8, RZ, 0x5, R8 ;  /* 0x00000005ff087819 */ /* 0x000fe20000011408 */
[----:B------:R-:W-:Y:S01]  /*0d70*/  IMAD.SHL.U32 R18, R22, 0x8, RZ ;  /* 0x0000000816127824 */ /* 0x000fe200078e00ff */
[----:B------:R-:W-:Y:S01]  /*0d80*/  LOP3.LUT R3, R3, 0x3fffffe, RZ, 0xc0, !PT ;  /* 0x03fffffe03037812 */ /* 0x000fe200078ec0ff */
[----:B------:R-:W-:Y:S01]  /*0d90*/  IMAD.SHL.U32 R16, R2, 0x2, RZ ;  /* 0x0000000202107824 */ /* 0x000fe200078e00ff */
[----:B------:R-:W-:Y:S01]  /*0da0*/  SHF.R.S32.HI R182, RZ, 0x3, R0 ;  /* 0x00000003ffb67819 */ /* 0x000fe20000011400 */
[----:B------:R-:W-:Y:S01]  /*0db0*/  IMAD R8, R8, 0x10, R11 ;  /* 0x0000001008087824 */ /* 0x000fe200078e020b */
[----:B------:R-:W-:Y:S01]  /*0dc0*/  SHF.R.S32.HI R204, RZ, 0x1f, R18 ;  /* 0x0000001fffcc7819 */ /* 0x000fe20000011412 */
[----:B------:R-:W-:Y:S01]  /*0dd0*/  IMAD.IADD R3, R200, 0x1, -R3 ;  /* 0x00000001c8037824 */ /* 0x000fe200078e0a03 */
[----:B------:R-:W-:Y:S01]  /*0de0*/  SHF.R.S32.HI R199, RZ, 0x1f, R16 ;  /* 0x0000001fffc77819 */ /* 0x000fe20000011410 */
[----:B------:R-:W-:-:S02]  /*0df0*/  VIADD R19, R18, 0x40 ;  /* 0x0000004012137836 */ /* 0x000fc40000000000 */
        /* <DEDUP_REMOVED lines=33> */
.L_x_1165:
[----:B------:R-:W-:Y:S01]  /*1010*/  ULDC.64 UR8, c[0x0][0xa28] ;  /* 0x00028a0000087ab9 */ /* 0x000fe20000000a00 */
[----:B------:R-:W-:Y:S02]  /*1020*/  ULOP3.LUT UR4, UR6, 0xff000000, URZ, 0xc0, !UPT ;  /* 0xff00000006047892 */ /* 0x000fe4000f8ec03f */
[----:B------:R-:W-:Y:S01]  /*1030*/  UISETP.NE.U32.AND UP0, UPT, UR8, URZ, UPT ;  /* 0x0000003f0800728c */ /* 0x000fe2000bf05070 */
[----:B------:R-:W-:-:S03]  /*1040*/  ULDC UR7, c[0x0][0x424] ;  /* 0x0001090000077ab9 */ /* 0x000fc60000000800 */
[----:B------:R-:W-:-:S03]  /*1050*/  UISETP.NE.AND.EX UP0, UPT, UR9, URZ, UPT, UP0 ;  /* 0x0000003f0900728c */ /* 0x000fc6000bf05300 */
[----:B------:R-:W-:Y:S02]  /*1060*/  ULDC.64 UR8, c[0x0][0xa18] ;  /* 0x0002860000087ab9 */ /* 0x000fe40000000a00 */
[----:B------:R-:W-:Y:S01]  /*1070*/  UISETP.NE.U32.AND UP1, UPT, UR8, URZ, UPT ;  /* 0x0000003f0800728c */ /* 0x000fe2000bf25070 */
[----:B------:R-:W-:-:S03]  /*1080*/  PLOP3.LUT P0, PT, PT, PT, UP0, 0x80, 0x0 ;  /* 0x000000000000781c */ /* 0x000fc60003f0f008 */
[----:B------:R-:W-:-:S03]  /*1090*/  UISETP.NE.AND.EX UP1, UPT, UR9, URZ, UPT, UP1 ;  /* 0x0000003f0900728c */ /* 0x000fc6000bf25310 */
[----:B------:R-:W-:Y:S02]  /*10a0*/  @UP0 ULDC.64 UR8, c[0x0][0xa28] ;  /* 0x00028a0000080ab9 */ /* 0x000fe40000000a00 */
[----:B------:R-:W-:Y:S01]  /*10b0*/  @UP0 UIMAD.WIDE UR8, UR50, 0x4, UR8 ;  /* 0x00000004320808a5 */ /* 0x000fe2000f8e0208 */
[----:B------:R-:W-:-:S05]  /*10c0*/  PLOP3.LUT P2, PT, PT, PT, UP1, 0x80, 0x0 ;  /* 0x000000000000781c */ /* 0x000fca0003f4f018 */
[----:B------:R-:W-:Y:S01]  /*10d0*/  @UP1 ULDC.64 UR10, c[0x0][0xa18] ;  /* 0x00028600000a1ab9 */ /* 0x000fe20000000a00 */
[----:B0-23--:R-:W-:Y:S02]  /*10e0*/  IMAD.U32 R2, RZ, RZ, UR8 ;  /* 0x00000008ff027e24 */ /* 0x00dfe4000f8e00ff */
[----:B------:R-:W-:Y:S01]  /*10f0*/  IMAD.U32 R3, RZ, RZ, UR9 ;  /* 0x00000009ff037e24 */ /* 0x000fe2000f8e00ff */
[----:B------:R-:W-:Y:S02]  /*1100*/  @UP1 UIMAD.WIDE UR8, UR50, 0x4, UR10 ;  /* 0x00000004320818a5 */ /* 0x000fe4000f8e020a */
[----:B------:R-:W-:Y:S02]  /*1110*/  ULOP3.LUT UR46, UR6, 0xff0000, URZ, 0xc0, !UPT ;  /* 0x00ff0000062e7892 */ /* 0x000fe4000f8ec03f */
[----:B------:R-:W2:Y:S01]  /*1120*/  @P0 LDG.E R2, desc[UR52][R2.64] ;  /* 0x0000003402020981 */ /* 0x000ea2000c1e1900 */
[----:B------:R-:W-:Y:S01]  /*1130*/  ULDC.64 UR10, c[0x0][0xa20] ;  /* 0x00028800000a7ab9 */ /* 0x000fe20000000a00 */
[----:B------:R-:W-:-:S02]  /*1140*/  IMAD.U32 R4, RZ, RZ, UR8 ;  /* 0x00000008ff047e24 */ /* 0x000fc4000f8e00ff */
[----:B----4-:R-:W-:Y:S01]  /*1150*/  IMAD.U32 R5, RZ, RZ, UR9 ;  /* 0x00000009ff057e24 */ /* 0x010fe2000f8e00ff */
[----:B------:R-:W-:-:S04]  /*1160*/  ULDC.64 UR8, c[0x0][0x418] ;  /* 0x0001060000087ab9 */ /* 0x000fc80000000a00 */
[----:B------:R-:W3:Y:S01]  /*1170*/  @P2 LDG.E R4, desc[UR52][R4.64] ;  /* 0x0000003404042981 */ /* 0x000ee2000c1e1900 */
[----:B------:R-:W-:Y:S01]  /*1180*/  UISETP.NE.U32.AND UP0, UPT, UR8, URZ, UPT ;  /* 0x0000003f0800728c */ /* 0x000fe2000bf05070 */
[----:B------:R-:W-:Y:S01]  /*1190*/  ISETP.NE.U32.AND P1, PT, RZ, UR10, PT ;  /* 0x0000000aff007c0c */ /* 0x000fe2000bf25070 */
[----:B------:R-:W-:Y:S02]  /*11a0*/  USHF.R.U32.HI UR4, URZ, 0x8, UR4 ;  /* 0x000000083f047899 */ /* 0x000fe40008011604 */
[----:B------:R-:W-:Y:S01]  /*11b0*/  UISETP.NE.AND.EX UP0, UPT, UR9, URZ, UPT, UP0 ;  /* 0x0000003f0900728c */ /* 0x000fe2000bf05300 */
[----:B------:R-:W-:Y:S01]  /*11c0*/  ISETP.NE.AND.EX P1, PT, RZ, UR11, PT, P1 ;  /* 0x0000000bff007c0c */ /* 0x000fe2000bf25310 */
[----:B------:R-:W-:Y:S01]  /*11d0*/  ULDC UR8, c[0x0][0x2f0] ;  /* 0x0000bc0000087ab9 */ /* 0x000fe20000000800 */
[----:B------:R-:W-:Y:S01]  /*11e0*/  UMOV UR41, URZ ;  /* 0x0000003f00297c82 */ /* 0x000fe20008000000 */
[----:B------:R-:W-:Y:S02]  /*11f0*/  USEL UR7, UR7, 0x1, UP0 ;  /* 0x0000000107077887 */ /* 0x000fe40008000000 */
[----:B------:R-:W-:Y:S01]  /*1200*/  ULEA.HI UR46, UR46, UR4, URZ, 0x10 ;  /* 0x000000042e2e7291 */ /* 0x000fe2000f8f803f */
[----:B------:R-:W-:Y:S01]  /*1210*/  ULDC UR47, c[0x0][0x288] ;  /* 0x0000a200002f7ab9 */ /* 0x000fe20000000800 */
[----:B------:R-:W-:-:S02]  /*1220*/  UIMAD UR4, UR7, UR8, URZ ;  /* 0x00000008070472a4 */ /* 0x000fc4000f8e023f */
[----:B------:R-:W-:Y:S01]  /*1230*/  ULOP3.LUT UR43, UR6, 0xffff, URZ, 0xc0, !UPT ;  /* 0x0000ffff062b7892 */ /* 0x000fe2000f8ec03f */
[----:B--2---:R-:W-:Y:S02]  /*1240*/  @P0 R2UR UR41, R2 ;  /* 0x00000000022902ca */ /* 0x004fe400000e0000 */
[----:B---3--:R-:W-:Y:S01]  /*1250*/  @P2 R2UR UR47, R4 ;  /* 0x00000000042f22ca */ /* 0x008fe200000e0000 */
[----:B-1---5:R-:W-:-:S14]  /*1260*/  @P2 BRA `(.L_x_1058) ;  /* 0x0000000000342947 */ /* 0x022fdc0003800000 */
        /* <DEDUP_REMOVED lines=13> */
.L_x_1058:
[----:B------:R-:W-:Y:S01]  /*1340*/  UMOV UR44, UR50 ;  /* 0x00000032002c7c82 */ /* 0x000fe20008000000 */
[----:B------:R-:W-:Y:S05]  /*1350*/  @!P1 BRA `(.L_x_1059) ;  /* 0x00000000001c9947 */ /* 0x000fea0003800000 */
[----:B------:R-:W-:Y:S02]  /*1360*/  ULDC.64 UR6, c[0x0][0xa20] ;  /* 0x0002880000067ab9 */ /* 0x000fe40000000a00 */
[----:B------:R-:W-:-:S06]  /*1370*/  UIMAD.WIDE UR6, UR50, 0x4, UR6 ;  /* 0x00000004320678a5 */ /* 0x000fcc000f8e0206 */
[----:B------:R-:W-:Y:S02]  /*1380*/  IMAD.U32 R2, RZ, RZ, UR6 ;  /* 0x00000006ff027e24 */ /* 0x000fe4000f8e00ff */
[----:B------:R-:W-:-:S05]  /*1390*/  IMAD.U32 R3, RZ, RZ, UR7 ;  /* 0x00000007ff037e24 */ /* 0x000fca000f8e00ff */
[----:B------:R-:W2:Y:S02]  /*13a0*/  LDG.E R2, desc[UR52][R2.64] ;  /* 0x0000003402027981 */ /* 0x000ea4000c1e1900 */
[----:B--2---:R-:W-:Y:S01]  /*13b0*/  R2UR UR4, R2 ;  /* 0x00000000020472ca */ /* 0x004fe200000e0000 */
[----:B------:R-:W-:-:S14]  /*13c0*/  BRA `(.L_x_1060) ;  /* 0x0000000000347947 */ /* 0x000fdc0003800000 */
.L_x_1059:
        /* <DEDUP_REMOVED lines=13> */
.L_x_1060:
[----:B------:R-:W-:Y:S01]  /*14a0*/  ULDC UR6, c[0x0][0x448] ;  /* 0x0001120000067ab9 */ /* 0x000fe20000000800 */
[----:B------:R-:W-:Y:S02]  /*14b0*/  USHF.L.U32 UR42, UR5, 0x7, URZ ;  /* 0x00000007052a7899 */ /* 0x000fe4000800063f */
[----:B------:R-:W-:Y:S02]  /*14c0*/  UISETP.NE.AND UP0, UPT, UR6, 0x1, UPT ;  /* 0x000000010600788c */ /* 0x000fe4000bf05270 */
[----:B------:R-:W-:Y:S02]  /*14d0*/  UIADD3 UR41, -UR41, UR4, URZ ;  /* 0x0000000429297290 */ /* 0x000fe4000fffe13f */
[----:B------:R-:W-:Y:S01]  /*14e0*/  UIADD3 UR8, UR42, 0x7f, URZ ;  /* 0x0000007f2a087890 */ /* 0x000fe2000fffe03f */
[----:B------:R-:W-:Y:S01]  /*14f0*/  ULDC.64 UR4, c[0x0][0x9e0] ;  /* 0x0002780000047ab9 */ /* 0x000fe20000000a00 */
[----:B------:R-:W-:Y:S02]  /*1500*/  UIADD3 UR9, UR41, 0x1, -UR47 ;  /* 0x0000000129097890 */ /* 0x000fe4000fffe82f */
[----:B------:R-:W-:-:S03]  /*1510*/  UISETP.GE.AND UP1, UPT, UR5, 0x1, UPT ;  /* 0x000000010500788c */ /* 0x000fc6000bf26270 */
[----:B------:R-:W-:Y:S01]  /*1520*/  @UP0 ULDC UR6, c[0x0][0x44c] ;  /* 0x0001130000060ab9 */ /* 0x000fe20000000800 */
[----:B------:R-:W-:Y:S01]  /*1530*/  @UP0 ULDC UR10, c[0x0][0x450] ;  /* 0x00011400000a0ab9 */ /* 0x000fe20000000800 */
[----:B------:R-:W-:Y:S01]  /*1540*/  UIMAD.WIDE.U32 UR6, UR8, UR6, URZ ;  /* 0x00000006080672a5 */ /* 0x000fe2000f8e003f */
[----:B------:R-:W-:-:S03]  /*1550*/  PLOP3.LUT P1, PT, PT, PT, UP1, 0x80, 0x0 ;  /* 0x000000000000781c */ /* 0x000fc60003f2f018 */
[----:B------:R-:W-:-:S04]  /*1560*/  @UP0 USHF.R.U32.HI UR8, URZ, UR10, UR7 ;  /* 0x0000000a3f080299 */ /* 0x000fc80008011607 */
[----:B------:R-:W-:-:S04]  /*1570*/  UIADD3 UR9, UR9, UR8, URZ ;  /* 0x0000000809097290 */ /* 0x000fc8000fffe03f */
[----:B------:R-:W-:Y:S02]  /*1580*/  UIADD3 UR4, UR9, UR4, URZ ;  /* 0x0000000409047290 */ /* 0x000fe4000fffe03f */
[----:B------:R-:W-:Y:S10]  /*1590*/  @!P1 BRA `(.L_x_1061) ;  /* 0x0000000000449947 */ /* 0x000ff40003800000 */
        /* <DEDUP_REMOVED lines=10> */
.L_x_1062:
[----:B------:R-:W-:-:S11]  /*1640*/  UISETP.NE.AND UP1, UPT, UR5, 0x1, UPT ;  /* 0x000000010500788c */ /* 0x000fd6000bf25270 */
[----:B------:R-:W-:Y:S02]  /*1650*/  @UP1 ULDC.64 UR10, c[0x0][0x9e8] ;  /* 0x00027a00000a1ab9 */ /* 0x000fe40000000a00 */
[----:B------:R-:W-:-:S04]  /*1660*/  UIMAD.WIDE.U32 UR6, UR8, UR10, URZ ;  /* 0x0000000a080672a5 */ /* 0x000fc8000f8e003f */
[----:B------:R-:W-:-:S12]  /*1670*/  @UP1 USHF.R.U32.HI UR8, URZ, UR11, UR7 ;  /* 0x0000000b3f081299 */ /* 0x000fd80008011607 */
.L_x_1063:
[----:B------:R-:W-:-:S04]  /*1680*/  UIMAD UR8, UR8, UR5, UR5 ;  /* 0x00000005080872a4 */ /* 0x000fc8000f8e0205 */
[----:B------:R-:W-:-:S04]  /*1690*/  UISETP.LT.AND UP1, UPT, UR4, UR8, UPT ;  /* 0x000000080400728c */ /* 0x000fc8000bf21270 */
[----:B------:R-:W-:-:S12]  /*16a0*/  USEL UR4, UR4, UR8, UP1 ;  /* 0x0000000804047287 */ /* 0x000fd80008800000 */
.L_x_1061:
[----:B------:R-:W-:Y:S02]  /*16b0*/  UIADD3 UR8, UR41, 0x7f, URZ ;  /* 0x0000007f29087890 */ /* 0x000fe4000fffe03f */
        /* <DEDUP_REMOVED lines=11> */
[----:B------:R-:W-:Y:S02]  /*1770*/  UIADD3 UR55, UR41, -UR47, URZ ;  /* 0x8000002f29377290 */ /* 0x000fe4000fffe03f */
        /* <DEDUP_REMOVED lines=17> */
.L_x_1065:
[----:B------:R-:W-:-:S11]  /*1890*/  UISETP.NE.AND UP0, UPT, UR5, 0x1, UPT ;  /* 0x000000010500788c */ /* 0x000fd6000bf05270 */
[----:B------:R-:W-:Y:S02]  /*18a0*/  @UP0 ULDC.64 UR10, c[0x0][0x9e8] ;  /* 0x00027a00000a0ab9 */ /* 0x000fe40000000a00 */
[----:B------:R-:W-:-:S04]  /*18b0*/  UIMAD.WIDE.U32 UR8, UR7, UR10, URZ ;  /* 0x0000000a070872a5 */ /* 0x000fc8000f8e003f */
[----:B------:R-:W-:-:S12]  /*18c0*/  @UP0 USHF.R.U32.HI UR7, URZ, UR11, UR9 ;  /* 0x0000000b3f070299 */ /* 0x000fd80008011609 */
.L_x_1066:
[----:B------:R-:W-:-:S04]  /*18d0*/  UIMAD UR5, UR7, UR5, URZ ;  /* 0x00000005070572a4 */ /* 0x000fc8000f8e023f */
[----:B------:R-:W-:-:S04]  /*18e0*/  UISETP.LT.AND UP0, UPT, UR4, UR5, UPT ;  /* 0x000000050400728c */ /* 0x000fc8000bf01270 */
[----:B------:R-:W-:-:S12]  /*18f0*/  USEL UR4, UR4, UR5, !UP0 ;  /* 0x0000000504047287 */ /* 0x000fd8000c000000 */
.L_x_1064:
[----:B------:R-:W-:Y:S02]  /*1900*/  USHF.R.S32.HI UR5, URZ, 0x1f, UR4 ;  /* 0x0000001f3f057899 */ /* 0x000fe40008011404 */
[----:B------:R-:W-:Y:S02]  /*1910*/  ULOP3.LUT UR40, UR46, 0xff, URZ, 0xc0, !UPT ;  /* 0x000000ff2e287892 */ /* 0x000fe4000f8ec03f */
[----:B------:R-:W-:Y:S02]  /*1920*/  ULEA.HI UR5, UR5, UR4, URZ, 0x7 ;  /* 0x0000000405057291 */ /* 0x000fe4000f8f383f */
[----:B------:R-:W-:Y:S02]  /*1930*/  USHF.R.U32.HI UR46, URZ, 0x10, UR46 ;  /* 0x000000103f2e7899 */ /* 0x000fe4000801162e */
[----:B------:R-:W-:Y:S01]  /*1940*/  USHF.R.S32.HI UR5, URZ, 0x7, UR5 ;  /* 0x000000073f057899 */ /* 0x000fe20008011405 */
[----:B------:R-:W-:-:S03]  /*1950*/  UMOV UR4, URZ ;  /* 0x0000003f00047c82 */ /* 0x000fc60008000000 */
[----:B------:R-:W-:-:S04]  /*1960*/  UISETP.LT.AND UP0, UPT, URZ, UR5, UPT ;  /* 0x000000053f00728c */ /* 0x000fc8000bf01270 */
[----:B------:R-:W-:-:S04]  /*1970*/  USEL UR39, URZ, UR5, !UP0 ;  /* 0x000000053f277287 */ /* 0x000fc8000c000000 */
[----:B------:R-:W-:-:S06]  /*1980*/  UISETP.GT.AND UP0, UPT, UR6, UR39, UPT ;  /* 0x000000270600728c */ /* 0x000fcc000bf04270 */
[----:B------:R-:W-:-:S13]  /*1990*/  PLOP3.LUT P0, PT, PT, PT, UP0, 0x80, 0x0 ;  /* 0x000000000000781c */ /* 0x000fda0003f0f008 */
[----:B------:R-:W-:Y:S05]  /*19a0*/  @!P0 BRA `(.L_x_1067) ;  /* 0x0000000000948947 */ /* 0x000fea0003800000 */
[----:B------:R-:W-:Y:S01]  /*19b0*/  UISETP.NE.AND UP0, UPT, UR46, URZ, UPT ;  /* 0x0000003f2e00728c */ /* 0x000fe2000bf05270 */
[----:B------:R-:W-:-:S03]  /*19c0*/  ULDC UR4, c[0x0][0x9f0] ;  /* 0x00027c0000047ab9 */ /* 0x000fc60000000800 */
[----:B------:R-:W-:-:S04]  /*19d0*/  USEL UR10, UR46, UR4, UP0 ;  /* 0x000000042e0a7287 */ /* 0x000fc80008000000 */
[----:B------:R-:W-:Y:S02]  /*19e0*/  UIADD3 UR4, UR10, -0x1, UR6 ;  /* 0xffffffff0a047890 */ /* 0x000fe4000fffe006 */
[----:B------:R-:W-:Y:S02]  /*19f0*/  IMAD.U32 R3, RZ, RZ, UR10 ;  /* 0x0000000aff037e24 */ /* 0x000fe4000f8e00ff */
[----:B------:R-:W-:-:S03]  /*1a00*/  UIADD3 UR7, -UR39, UR4, URZ ;  /* 0x0000000427077290 */ /* 0x000fc6000fffe13f */
[-C--:B------:R-:W-:Y:S01]  /*1a10*/  IABS R0, R3.reuse ;  /* 0x0000000300007213 */ /* 0x080fe20000000000 */
[----:B------:R-:W-:Y:S01]  /*1a20*/  UMOV UR4, URZ ;  /* 0x0000003f00047c82 */ /* 0x000fe20008000000 */
[----:B------:R-:W-:Y:S01]  /*1a30*/  IABS R5, R3 ;  /* 0x0000000300057213 */ /* 0x000fe20000000000 */
[----:B------:R-:W-:Y:S01]  /*1a40*/  IMAD.U32 R4, RZ, RZ, UR7 ;  /* 0x00000007ff047e24 */ /* 0x000fe2000f8e00ff */
[----:B------:R-:W-:Y:S01]  /*1a50*/  R2UR UR11, R0 ;  /* 0x00000000000b72ca */ /* 0x000fe200000e0000 */
[----:B------:R-:W-:-:S03]  /*1a60*/  ULOP3.LUT UR7, UR7, UR10, URZ, 0x3c, !UPT ;  /* 0x0000000a07077292 */ /* 0x000fc6000f8e3c3f */
[----:B------:R-:W-:-:S05]  /*1a70*/  IABS R4, R4 ;  /* 0x0000000400047213 */ /* 0x000fca0000000000 */
[----:B------:R-:W-:-:S04]  /*1a80*/  IMAD.MOV.U32 R3, RZ, RZ, R4 ;  /* 0x000000ffff037224 */ /* 0x000fc800078e0004 */
[----:B------:R-:W0:Y:S01]  /*1a90*/  I2F.RP R0, UR11 ;  /* 0x0000000b00007d06 */ /* 0x000e220008209400 */
[----:B------:R-:W-:-:S07]  /*1aa0*/  R2UR UR9, R3 ;  /* 0x00000000030972ca */ /* 0x000fce00000e0000 */
[----:B0-----:R-:W0:Y:S02]  /*1ab0*/  MUFU.RCP R0, R0 ;  /* 0x0000000000007308 */ /* 0x001e240000001000 */
[----:B0-----:R-:W-:Y:S02]  /*1ac0*/  VIADD R2, R0, 0xffffffe ;  /* 0x0ffffffe00027836 */ /* 0x001fe40000000000 */
        /* <DEDUP_REMOVED lines=19> */
.L_x_1067:
[----:B------:R-:W-:Y:S01]  /*1c00*/  UIMAD UR39, UR40, UR4, UR39 ;  /* 0x00000004282772a4 */ /* 0x000fe2000f8e0227 */
[----:B------:R-:W-:Y:S01]  /*1c10*/  IMAD.U32 R88, RZ, RZ, UR6 ;  /* 0x00000006ff587e24 */ /* 0x000fe2000f8e00ff */
[----:B------:R-:W-:Y:S01]  /*1c20*/  PLOP3.LUT P0, PT, PT, PT, PT, 0x80, 0x0 ;  /* 0x000000000000781c */ /* 0x000fe20003f0f070 */
[----:B------:R-:W-:Y:S01]  /*1c30*/  IMAD.U32 R3, RZ, RZ, UR4 ;  /* 0x00000004ff037e24 */ /* 0x000fe2000f8e00ff */
[----:B------:R-:W-:Y:S01]  /*1c40*/  CS2R R26, SRZ ;  /* 0x00000000001a7805 */ /* 0x000fe2000001ff00 */
[----:B------:R-:W-:Y:S01]  /*1c50*/  IMAD.MOV.U32 R0, RZ, RZ, RZ ;  /* 0x000000ffff007224 */ /* 0x000fe200078e00ff */
[----:B------:R-:W-:Y:S01]  /*1c60*/  CS2R R42, SRZ ;  /* 0x00000000002a7805 */ /* 0x000fe2000001ff00 */
[----:B------:R-:W-:Y:S01]  /*1c70*/  IMAD.MOV.U32 R2, RZ, RZ, RZ ;  /* 0x000000ffff027224 */ /* 0x000fe200078e00ff */
[----:B------:R-:W-:Y:S01]  /*1c80*/  VIADDMNMX R88, R3, UR39, R88, PT ;  /* 0x0000002703587c46 */ /* 0x000fe2000b800158 */
[----:B------:R-:W-:Y:S01]  /*1c90*/  IMAD.MOV.U32 R25, RZ, RZ, RZ ;  /* 0x000000ffff197224 */ /* 0x000fe200078e00ff */
[----:B------:R-:W-:Y:S01]  /*1ca0*/  CS2R R28, SRZ ;  /* 0x00000000001c7805 */ /* 0x000fe2000001ff00 */
[----:B------:R-:W-:Y:S01]  /*1cb0*/  IMAD.MOV.U32 R6, RZ, RZ, RZ ;  /* 0x000000ffff067224 */ /* 0x000fe200078e00ff */
[----:B------:R-:W-:Y:S01]  /*1cc0*/  ISETP.GT.AND P1, PT, R88, UR39, PT ;  /* 0x0000002758007c0c */ /* 0x000fe2000bf24270 */
        /* <DEDUP_REMOVED lines=17> */
[----:B------:R-:W-:Y:S01]  /*1de0*/  CS2R R126, SRZ ;  /* 0x00000000007e7805 */ /* 0x000fe2000001ff00 */
[----:B------:R-:W-:Y:S01]  /*1df0*/  IMAD.MOV.U32 R113, RZ, RZ, RZ ;  /* 0x000000ffff717224 */ /* 0x000fe200078e00ff */
[----:B------:R-:W-:Y:S01]  /*1e00*/  CS2R R122, SRZ ;  /* 0x00000000007a7805 */ /* 0x000fe2000001ff00 */
[----:B------:R-:W-:Y:S01]  /*1e10*/  IMAD.MOV.U32 R50, RZ, RZ, RZ ;  /* 0x000000ffff327224 */ /* 0x000fe200078e00ff */
        /* <DEDUP_REMOVED lines=8> */
[----:B------:R-:W-:Y:S01]  /*1ea0*/  IMAD.MOV.U32 R52, RZ, RZ, RZ ;  /* 0x000000ffff347224 */ /* 0x000fe200078e00ff */
[----:B------:R-:W-:-:S02]  /*1eb0*/  CS2R R148, SRZ ;  /* 0x0000000000947805 */ /* 0x000fc4000001ff00 */
[----:B------:R-:W-:Y:S02]  /*1ec0*/  CS2R R150, SRZ ;  /* 0x0000000000967805 */ /* 0x000fe4000001ff00 */
[----:B------:R-:W-:Y:S01]  /*1ed0*/  CS2R R146, SRZ ;  /* 0x0000000000927805 */ /* 0x000fe2000001ff00 */
[----:B------:R-:W-:Y:S01]  /*1ee0*/  IMAD.MOV.U32 R54, RZ, RZ, RZ ;  /* 0x000000ffff367224 */ /* 0x000fe200078e00ff */
        /* <DEDUP_REMOVED lines=32> */
.L_x_1069:
[----:B------:R-:W-:Y:S01]  /*20f0*/  ULDC.64 UR6, c[0x0][0x990] ;  /* 0x0002640000067ab9 */ /* 0x000fe20000000a00 */
[----:B------:R-:W-:Y:S01]  /*2100*/  ULDC.64 UR4, c[0x0][0x998] ;  /* 0x0002660000047ab9 */ /* 0x000fe20000000a00 */
[----:B------:R-:W-:Y:S01]  /*2110*/  UISETP.NE.U32.AND UP0, UPT, UR6, URZ, UPT ;  /* 0x0000003f0600728c */ /* 0x000fe2000bf05070 */
[----:B------:R-:W-:Y:S01]  /*2120*/  IMAD.MOV.U32 R7, RZ, RZ, 0x3f800000 ;  /* 0x3f800000ff077424 */ /* 0x000fe200078e00ff */
[----:B------:R-:W-:Y:S01]  /*2130*/  UISETP.NE.U32.AND UP1, UPT, UR4, URZ, UPT ;  /* 0x0000003f0400728c */ /* 0x000fe2000bf25070 */
[----:B------:R-:W-:Y:S01]  /*2140*/  IMAD.MOV.U32 R0, RZ, RZ, 0x3f800000 ;  /* 0x3f800000ff007424 */ /* 0x000fe200078e00ff */
[----:B------:R-:W-:Y:S02]  /*2150*/  UISETP.NE.AND.EX UP0, UPT, UR7, URZ, UPT, UP0 ;  /* 0x0000003f0700728c */ /* 0x000fe4000bf05300 */
[----:B------:R-:W-:-:S04]  /*2160*/  UISETP.NE.AND.EX UP1, UPT, UR5, URZ, UPT, UP1 ;  /* 0x0000003f0500728c */ /* 0x000fc8000bf25310 */
[----:B------:R-:W-:Y:S02]  /*2170*/  PLOP3.LUT P0, PT, PT, PT, UP0, 0x80, 0x0 ;  /* 0x000000000000781c */ /* 0x000fe40003f0f008 */
[----:B------:R-:W-:-:S03]  /*2180*/  PLOP3.LUT P1, PT, PT, PT, UP1, 0x80, 0x0 ;  /* 0x000000000000781c */ /* 0x000fc60003f2f018 */
[----:B------:R-:W-:Y:S02]  /*2190*/  @UP0 USHF.R.S32.HI UR10, URZ, 0x1f, UR50 ;  /* 0x0000001f3f0a0899 */ /* 0x000fe40008011432 */
[----:B------:R-:W-:Y:S01]  /*21a0*/  @UP1 USHF.R.S32.HI UR11, URZ, 0x1f, UR50 ;  /* 0x0000001f3f0b1899 */ /* 0x000fe20008011432 */
[----:B------:R-:W-:Y:S01]  /*21b0*/  @UP0 ULDC.64 UR14, c[0x0][0x9a8] ;  /* 0x00026a00000e0ab9 */ /* 0x000fe20000000a00 */
[----:B------:R-:W-:Y:S01]  /*21c0*/  @UP1 ULDC.64 UR8, c[0x0][0x9b8] ;  /* 0x00026e0000081ab9 */ /* 0x000fe20000000a00 */
[----:B------:R-:W-:Y:S02]  /*21d0*/  @UP0 UIMAD UR10, UR10, UR14, URZ ;  /* 0x0000000e0a0a02a4 */ /* 0x000fe4000f8e023f */
[----:B------:R-:W-:Y:S02]  /*21e0*/  @UP1 UIMAD UR11, UR11, UR8, URZ ;  /* 0x000000080b0b12a4 */ /* 0x000fe4000f8e023f */
[----:B------:R-:W-:Y:S02]  /*21f0*/  @UP0 UIMAD.WIDE.U32 UR12, UR50, UR14, URZ ;  /* 0x0000000e320c02a5 */ /* 0x000fe4000f8e003f */
[----:B------:R-:W-:-:S02]  /*2200*/  @UP0 UIMAD UR10, UR50, UR15, UR10 ;  /* 0x0000000f320a02a4 */ /* 0x000fc4000f8e020a */
[----:B------:R-:W-:Y:S02]  /*2210*/  @UP1 UIMAD UR9, UR50, UR9, UR11 ;  /* 0x00000009320912a4 */ /* 0x000fe4000f8e020b */
[----:B------:R-:W-:Y:S02]  /*2220*/  @UP1 UIMAD.WIDE.U32 UR14, UR50, UR8, URZ ;  /* 0x00000008320e12a5 */ /* 0x000fe4000f8e003f */
[----:B------:R-:W-:Y:S02]  /*2230*/  @UP0 UIADD3 UR13, UR13, UR10, URZ ;  /* 0x0000000a0d0d0290 */ /* 0x000fe4000fffe03f */
[----:B------:R-:W-:Y:S01]  /*2240*/  @UP1 UIADD3 UR15, UR15, UR9, URZ ;  /* 0x000000090f0f1290 */ /* 0x000fe2000fffe03f */
[----:B------:R-:W-:Y:S02]  /*2250*/  @UP1 ULDC.64 UR10, c[0x0][0x9c0] ;  /* 0x00027000000a1ab9 */ /* 0x000fe40000000a00 */
[----:B------:R-:W-:Y:S01]  /*2260*/  @UP0 ULDC.64 UR8, c[0x0][0x9b0] ;  /* 0x00026c0000080ab9 */ /* 0x000fe20000000a00 */
[----:B------:R-:W-:-:S02]  /*2270*/  @UP1 UIMAD.WIDE.U32 UR14, UR43, UR10, UR14 ;  /* 0x0000000a2b0e12a5 */ /* 0x000fc4000f8e000e */
[----:B------:R-:W-:Y:S02]  /*2280*/  @UP0 UIMAD.WIDE.U32 UR12, UR43, UR8, UR12 ;  /* 0x000000082b0c02a5 */ /* 0x000fe4000f8e000c */
[----:B------:R-:W-:Y:S02]  /*2290*/  @UP1 UIMAD UR11, UR43, UR11, UR15 ;  /* 0x0000000b2b0b12a4 */ /* 0x000fe4000f8e020f */
[----:B------:R-:W-:Y:S02]  /*22a0*/  @UP0 UIMAD UR9, UR43, UR9, UR13 ;  /* 0x000000092b0902a4 */ /* 0x000fe4000f8e020d */
[----:B------:R-:W-:Y:S02]  /*22b0*/  @UP0 ULEA UR6, UP2, UR12, UR6, 0x2 ;  /* 0x000000060c060291 */ /* 0x000fe4000f84103f */
[----:B------:R-:W-:Y:S02]  /*22c0*/  @UP1 ULEA UR4, UP3, UR14, UR4, 0x2 ;  /* 0x000000040e041291 */ /* 0x000fe4000f86103f */
[----:B------:R-:W-:-:S02]  /*22d0*/  @UP0 ULEA.HI.X UR7, UR12, UR7, UR9, 0x2, UP2 ;  /* 0x000000070c070291 */ /* 0x000fc400090f1409 */
[----:B------:R-:W-:Y:S01]  /*22e0*/  @UP1 ULEA.HI.X UR5, UR14, UR5, UR11, 0x2, UP3 ;  /* 0x000000050e051291 */ /* 0x000fe200098f140b */
[----:B------:R-:W-:Y:S02]  /*22f0*/  IMAD.U32 R2, RZ, RZ, UR6 ;  /* 0x00000006ff027e24 */ /* 0x000fe4000f8e00ff */
[----:B------:R-:W-:Y:S02]  /*2300*/  IMAD.U32 R4, RZ, RZ, UR4 ;  /* 0x00000004ff047e24 */ /* 0x000fe4000f8e00ff */
[----:B------:R-:W-:Y:S02]  /*2310*/  IMAD.U32 R3, RZ, RZ, UR7 ;  /* 0x00000007ff037e24 */ /* 0x000fe4000f8e00ff */
[----:B------:R-:W-:-:S03]  /*2320*/  IMAD.U32 R5, RZ, RZ, UR5 ;  /* 0x00000005ff057e24 */ /* 0x000fc6000f8e00ff */
[----:B------:R-:W2:Y:S04]  /*2330*/  @P0 LDG.E R7, desc[UR52][R2.64] ;  /* 0x0000003402070981 */ /* 0x000ea8000c1e1900 */
[----:B------:R-:W2:Y:S01]  /*2340*/  @P1 LDG.E R0, desc[UR52][R4.64] ;  /* 0x0000003404001981 */ /* 0x000ea2000c1e1900 */
[----:B------:R-:W-:Y:S01]  /*2350*/  ULEA.HI UR4, UR48, UR48, URZ, 0x1 ;  /* 0x0000003030047291 */ /* 0x000fe2000f8f083f */
[----:B------:R-:W-:-:S03]  /*2360*/  IMAD.U32 R8, RZ, RZ, UR49 ;  /* 0x00000031ff087e24 */ /* 0x000fc6000f8e00ff */
[----:B------:R-:W-:Y:S02]  /*2370*/  ULOP3.LUT UR4, UR4, 0xfffffffe, URZ, 0xc0, !UPT ;  /* 0xfffffffe04047892 */ /* 0x000fe4000f8ec03f */
[----:B------:R-:W-:Y:S02]  /*2380*/  ISETP.NE.AND P0, PT, R8, 0x3, PT ;  /* 0x000000030800780c */ /* 0x000fe40003f05270 */
[----:B------:R-:W-:-:S06]  /*2390*/  UIADD3 UR4, UR48, -UR4, URZ ;  /* 0x8000000430047290 */ /* 0x000fcc000fffe03f */
[----:B------:R-:W-:Y:S01]  /*23a0*/  IMAD.U32 R6, RZ, RZ, UR4 ;  /* 0x00000004ff067e24 */ /* 0x000fe2000f8e00ff */
[----:B------:R-:W-:-:S04]  /*23b0*/  ULDC UR4, c[0x0][0x9d8] ;  /* 0x0002760000047ab9 */ /* 0x000fc80000000800 */
[----:B------:R-:W-:-:S04]  /*23c0*/  SHF.L.U32 R6, R6, 0x1f, RZ ;  /* 0x0000001f06067819 */ /* 0x000fc800000006ff */
[----:B------:R-:W0:Y:S01]  /*23d0*/  SYNCS.PHASECHK.TRANS64.TRYWAIT P1, [UR36+0x22800], R6 ;  /* 0x02280006ff0075a7 */ /* 0x000e220008020164 */
[----:B--2---:R-:W-:-:S04]  /*23e0*/  FMUL.FTZ R0, R7, R0 ;  /* 0x0000000007007220 */ /* 0x004fc80000410000 */
[----:B------:R-:W-:Y:S01]  /*23f0*/  FMUL.FTZ R0, R0, UR4 ;  /* 0x0000000400007c20 */ /* 0x000fe20008410000 */
[----:B0-----:R-:W-:Y:S06]  /*2400*/  @!P1 BRA `(.L_x_1070) ;  /* 0x0000017c00dc9947 */ /* 0x001fec0003800000 */
.L_x_1270:
[----:B------:R-:W-:Y:S05]  /*2410*/  @!P0 BRA `(.L_x_1071) ;  /* 0x0000000000048947 */ /* 0x000fea0003800000 */
[----:B------:R-:W-:Y:S01]  /*2420*/  BPT.TRAP 0x1 ;  /* 0x000000040000795c */ /* 0x000fe20000300000 */
.L_x_1071:
[----:B------:R-:W-:Y:S02]  /*2430*/  IMAD.U32 R20, RZ, RZ, UR54 ;  /* 0x00000036ff147e24 */ /* 0x000fe4000f8e00ff */
[----:B0-----:R-:W-:-:S03]  /*2440*/  IMAD.U32 R3, RZ, RZ, UR51 ;  /* 0x00000033ff037e24 */ /* 0x001fc6000f8e00ff */
[----:B------:R-:W-:Y:S02]  /*2450*/  LEA R20, R20, UR36, 0x3 ;  /* 0x0000002414147c11 */ /* 0x000fe4000f8e18ff */
[----:B------:R-:W-:-:S04]  /*2460*/  SHF.L.U32 R3, R3, 0x1f, RZ ;  /* 0x0000001f03037819 */ /* 0x000fc800000006ff */
[----:B------:R0:W1:Y:S01]  /*2470*/  SYNCS.PHASECHK.TRANS64.TRYWAIT P2, [R20+URZ+0x22830], R3 ;  /* 0x02283003140075a7 */ /* 0x000062000804017f */
[----:B------:R-:W-:Y:S05]  /*2480*/  @!P0 BRA `(.L_x_1072) ;  /* 0x0000000000048947 */ /* 0x000fea0003800000 */
[----:B------:R-:W-:Y:S01]  /*2490*/  BPT.TRAP 0x1 ;  /* 0x000000040000795c */ /* 0x000fe20000300000 */
.L_x_1072:
[----:B------:R-:W2:Y:S02]  /*24a0*/  S2R R2, SR_TID.X ;  /* 0x0000000000027919 */ /* 0x000ea40000002100 */
[----:B--2---:R-:W-:Y:S01]  /*24b0*/  LOP3.LUT P1, RZ, R2, 0x7f, RZ, 0xc0, !PT ;  /* 0x0000007f02ff7812 */ /* 0x004fe2000782c0ff */
[----:B-1----:R-:W-:-:S12]  /*24c0*/  @P2 BRA `(.L_x_1073) ;  /* 0x0000000000082947 */ /* 0x002fd80003800000 */
[----:B------:R-:W1:Y:S02]  /*24d0*/  SYNCS.PHASECHK.TRANS64.TRYWAIT P2, [R20+URZ+0x22830], R3 ;  /* 0x02283003140075a7 */ /* 0x000e64000804017f */
[----:B-1----:R-:W-:Y:S05]  /*24e0*/  @!P2 BRA `(.L_x_1074) ;  /* 0x0000017c00bca947 */ /* 0x002fea0003800000 */
.L_x_1073:
[----:B------:R-:W-:Y:S05]  /*24f0*/  WARPSYNC.ALL ;  /* 0x0000000000007948 */ /* 0x000fea0003800000 */
[----:B------:R-:W-:Y:S01]  /*2500*/  UIADD3 UR4, UR36, 0x16400, URZ ;  /* 0x0001640024047890 */ /* 0x000fe2000fffe03f */
[----:B------:R-:W-:Y:S01]  /*2510*/  WARPGROUP.ARRIVE ;  /* 0x00000000000079c5 */ /* 0x000fe20000000000 */
[----:B------:R-:W-:Y:S01]  /*2520*/  ULOP3.LUT UR24, UR56, 0x10000, URZ, 0xfc, !UPT ;  /* 0x0001000038187892 */ /* 0x000fe2000f8efc3f */
[----:B------:R-:W-:Y:S01]  /*2530*/  VIADD R21, R17, UR42 ;  /* 0x0000002a11157c36 */ /* 0x000fe20008000000 */
[----:B------:R-:W-:Y:S01]  /*2540*/  USHF.R.U32.HI UR4, URZ, 0x4, UR4 ;  /* 0x000000043f047899 */ /* 0x000fe20008011604 */
[----:B01----:R-:W-:Y:S01]  /*2550*/  @!P1 VIADD R20, R20, 0x22840 ;  /* 0x0002284014149836 */ /* 0x003fe20000000000 */
[----:B------:R-:W-:Y:S01]  /*2560*/  UMOV UR25, 0x80000020 ;  /* 0x8000002000197882 */ /* 0x000fe20000000000 */
[----:B------:R-:W-:Y:S01]  /*2570*/  UMOV UR27, 0x80000020 ;  /* 0x80000020001b7882 */ /* 0x000fe20000000000 */
[----:B------:R-:W-:Y:S01]  /*2580*/  ULOP3.LUT UR4, UR4, 0x3fff, URZ, 0xc0, !UPT ;  /* 0x00003fff04047892 */ /* 0x000fe2000f8ec03f */
[----:B------:R-:W-:Y:S01]  /*2590*/  UMOV UR5, 0x80000020 ;  /* 0x8000002000057882 */ /* 0x000fe20000000000 */
[----:B------:R-:W-:-:S02]  /*25a0*/  UMOV UR7, 0x80000020 ;  /* 0x8000002000077882 */ /* 0x000fc40000000000 */
[----:B------:R-:W-:Y:S01]  /*25b0*/  ULOP3.LUT UR28, UR4, 0x10000, URZ, 0xfc, !UPT ;  /* 0x00010000041c7892 */ /* 0x000fe2000f8efc3f */
[----:B------:R-:W-:Y:S01]  /*25c0*/  @!P1 PRMT R20, RZ, 0x654, R20 ;  /* 0x00000654ff149816 */ /* 0x000fe20000000014 */
[----:B------:R-:W-:Y:S02]  /*25d0*/  UIADD3 UR4, UR24, 0x2, URZ ;  /* 0x0000000218047890 */ /* 0x000fe4000fffe03f */
[----:B------:R-:W-:Y:S02]  /*25e0*/  UIMAD UR26, UR54, 0x600, UR28 ;  /* 0x00000600361a78a4 */ /* 0x000fe4000f8e021c */
[----:B------:R-:W-:Y:S02]  /*25f0*/  UIADD3 UR8, UR24, 0x200, URZ ;  /* 0x0000020018087890 */ /* 0x000fe4000fffe03f */
[----:B------:R-:W-:Y:S02]  /*2600*/  UIADD3 UR6, UR26, 0x2, URZ ;  /* 0x000000021a067890 */ /* 0x000fe4000fffe03f */
[----:B------:R-:W-:Y:S01]  /*2610*/  UIADD3 UR10, UR26, 0x200, URZ ;  /* 0x000002001a0a7890 */ /* 0x000fe2000fffe03f */
[----:B------:R-:W-:-:S02]  /*2620*/  UMOV UR9, 0x80000020 ;  /* 0x8000002000097882 */ /* 0x000fc40000000000 */
[----:B------:R-:W-:Y:S01]  /*2630*/  QGMMA.64x128x32.F32.E4M3.E4M3 R24, gdesc[UR24], RZ, !UPT, gsb0 ;  /* 0x01e00000181879f3 */ /* 0x000fe2000c0008ff */
[----:B------:R-:W-:Y:S01]  /*2640*/  UMOV UR11, 0x80000020 ;  /* 0x80000020000b7882 */ /* 0x000fe20000000000 */
[----:B------:R-:W-:Y:S02]  /*2650*/  UIADD3 UR12, UR24, 0x202, URZ ;  /* 0x00000202180c7890 */ /* 0x000fe4000fffe03f */
[----:B------:R-:W-:Y:S01]  /*2660*/  UIADD3 UR14, UR26, 0x202, URZ ;  /* 0x000002021a0e7890 */ /* 0x000fe2000fffe03f */
[----:B------:R-:W-:Y:S01]  /*2670*/  UMOV UR13, 0x80000020 ;  /* 0x80000020000d7882 */ /* 0x000fe20000000000 */
[----:B------:R-:W-:Y:S01]  /*2680*/  UMOV UR15, 0x80000020 ;  /* 0x80000020000f7882 */ /* 0x000fe20000000000 */
[----:B------:R-:W-:Y:S02]  /*2690*/  UIADD3 UR16, UR24, 0x400, URZ ;  /* 0x0000040018107890 */ /* 0x000fe4000fffe03f */
[----:B------:R-:W-:Y:S01]  /*26a0*/  UIADD3 UR18, UR26, 0x400, URZ ;  /* 0x000004001a127890 */ /* 0x000fe2000fffe03f */
[----:B------:R-:W-:Y:S01]  /*26b0*/  UMOV UR17, 0x80000020 ;  /* 0x8000002000117882 */ /* 0x000fe20000000000 */
[----:B------:R-:W-:Y:S01]  /*26c0*/  UMOV UR19, 0x80000020 ;  /* 0x8000002000137882 */ /* 0x000fe20000000000 */
[----:B------:R-:W-:-:S02]  /*26d0*/  UIADD3 UR20, UR24, 0x402, URZ ;  /* 0x0000040218147890 */ /* 0x000fc4000fffe03f */
[----:B------:R-:W-:Y:S01]  /*26e0*/  UIADD3 UR22, UR26, 0x402, URZ ;  /* 0x000004021a167890 */ /* 0x000fe2000fffe03f */
[----:B------:R-:W-:Y:S01]  /*26f0*/  UMOV UR21, 0x80000020 ;  /* 0x8000002000157882 */ /* 0x000fe20000000000 */
[----:B------:R-:W-:Y:S01]  /*2700*/  UMOV UR23, 0x80000020 ;  /* 0x8000002000177882 */ /* 0x000fe20000000000 */
[----:B------:R-:W-:Y:S02]  /*2710*/  ULDC UR29, c[0x0][0x9dc] ;  /* 0x00027700001d7ab9 */ /* 0x000fe40000000800 */
[----:B------:R-:W-:Y:S01]  /*2720*/  ULOP3.LUT UR29, URZ, UR29, URZ, 0x33, !UPT ;  /* 0x0000001d3f1d7292 */ /* 0x000fe2000f8e333f */
[----:B------:R-:W-:Y:S02]  /*2730*/  WARPGROUP.DEPBAR.LE gsb0, 0x0 ;  /* 0x00008000000079c5 */ /* 0x000fe40000010000 */
[----:B------:R-:W-:-:S06]  /*2740*/  WARPGROUP.ARRIVE ;  /* 0x00000000000079c5 */ /* 0x000fcc0000000000 */
[----:B------:R-:W-:Y:S01]  /*2750*/  QGMMA.64x128x32.F32.E4M3.E4M3 R24, gdesc[UR4], R24, gsb0 ;  /* 0x01e00000041879f3 */ /* 0x000fe20008000818 */
[----:B------:R-:W-:Y:S02]  /*2760*/  ULDC UR6, c[0x0][0x448] ;  /* 0x0001120000067ab9 */ /* 0x000fe40000000800 */
[----:B------:R-:W-:-:S06]  /*2770*/  UISETP.NE.AND UP0, UPT, UR6, 0x1, UPT ;  /* 0x000000010600788c */ /* 0x000fcc000bf05270 */
[----:B------:R-:W-:Y:S02]  /*2780*/  PLOP3.LUT P2, PT, PT, PT, UP0, 0x80, 0x0 ;  /* 0x000000000000781c */ /* 0x000fe40003f4f008 */
[----:B------:R-:W-:-:S03]  /*2790*/  PLOP3.LUT P3, PT, PT, PT, UP0, 0x80, 0x0 ;  /* 0x000000000000781c */ /* 0x000fc60003f6f008 */
[----:B------:R-:W-:Y:S01]  /*27a0*/  @UP0 ULDC UR6, c[0x0][0x44c] ;  /* 0x0001130000060ab9 */ /* 0x000fe20000000800 */
        /* <DEDUP_REMOVED lines=15> */
[----:B------:R-:W-:Y:S01]  /*28a0*/  @P2 IMAD.HI.U32 R35, R21, UR6, RZ ;  /* 0x0000000615232c27 */ /* 0x000fe2000f8e00ff */
[----:B------:R-:W-:Y:S01]  /*28b0*/  @UP0 ULDC UR6, c[0x0][0x450] ;  /* 0x0001140000060ab9 */ /* 0x000fe20000000800 */
[----:B------:R0:W1:Y:S02]  /*28c0*/  MUFU.TANH R89, R57 ;  /* 0x0000003900597308 */ /* 0x0000640000002400 */
        /* <DEDUP_REMOVED lines=8> */
[C---:B0-----:R-:W-:Y:S01]  /*2950*/  FMUL.FTZ R57, R0.reuse, R75 ;  /* 0x0000004b00397220 */ /* 0x041fe20000410000 */
[----:B------:R-:W-:Y:S01]  /*2960*/  IMAD.MOV.U32 R75, RZ, RZ, R21 ;  /* 0x000000ffff4b7224 */ /* 0x000fe200078e0015 */
[----:B------:R-:W-:Y:S01]  /*2970*/  @P3 SHF.R.U32.HI R75, RZ, UR6, R35 ;  /* 0x00000006ff4b3c19 */ /* 0x000fe20008011623 */
[C---:B------:R-:W-:Y:S01]  /*2980*/  FMUL.FTZ R56, R0.reuse, R56 ;  /* 0x0000003800387220 */ /* 0x040fe20000410000 */
[----:B------:R-:W-:Y:S01]  /*2990*/  IMAD.MOV.U32 R35, RZ, RZ, -0x80 ;  /* 0xffffff80ff237424 */ /* 0x000fe200078e00ff */
[----:B------:R-:W-:Y:S01]  /*29a0*/  ULDC.64 UR6, c[0x0][0x9e0] ;  /* 0x0002780000067ab9 */ /* 0x000fe20000000a00 */
[C---:B------:R-:W-:Y:S01]  /*29b0*/  FMUL.FTZ R2, R0.reuse, R26 ;  /* 0x0000001a00027220 */ /* 0x040fe20000410000 */
[----:B------:R-:W0:Y:S01]  /*29c0*/  SHFL.IDX PT, R59, R75, RZ, 0x1c1f ;  /* 0x001c1fff4b3b7589 */ /* 0x000e2200000e0000 */
[C---:B------:R-:W-:Y:S01]  /*29d0*/  FMUL.FTZ R4, R0.reuse, R27 ;  /* 0x0000001b00047220 */ /* 0x040fe20000410000 */
[C---:B------:R-:W-:Y:S01]  /*29e0*/  FMUL.FTZ R28, R0.reuse, R33 ;  /* 0x00000021001c7220 */ /* 0x040fe20000410000 */
[C---:B------:R-:W-:Y:S01]  /*29f0*/  FMUL.FTZ R26, R0.reuse, R29 ;  /* 0x0000001d001a7220 */ /* 0x040fe20000410000 */
[C---:B------:R-:W-:Y:S01]  /*2a00*/  FMUL.FTZ R6, R0.reuse, R31 ;  /* 0x0000001f00067220 */ /* 0x040fe20000410000 */
[C---:B------:R-:W-:Y:S01]  /*2a10*/  FMUL.FTZ R27, R0.reuse, R32 ;  /* 0x00000020001b7220 */ /* 0x040fe20000410000 */
[C---:B------:R-:W-:Y:S01]  /*2a20*/  FMUL.FTZ R7, R0.reuse, R34 ;  /* 0x0000002200077220 */ /* 0x040fe20000410000 */
[C---:B------:R-:W-:Y:S01]  /*2a30*/  FMUL.FTZ R33, R0.reuse, R44 ;  /* 0x0000002c00217220 */ /* 0x040fe20000410000 */
[----:B------:R-:W-:Y:S01]  /*2a40*/  UISETP.GE.AND UP1, UPT, UR7, 0x1, UPT ;  /* 0x000000010700788c */ /* 0x000fe2000bf26270 */
        /* <DEDUP_REMOVED lines=12> */
[----:B------:R2:W3:Y:S01]  /*2b10*/  MUFU.TANH R36, R49 ;  /* 0x0000003100247308 */ /* 0x0004e20000002400 */
[C---:B------:R-:W-:Y:S01]  /*2b20*/  FMUL.FTZ R40, R0.reuse, R50 ;  /* 0x0000003200287220 */ /* 0x040fe20000410000 */
[C---:B------:R-:W-:Y:S01]  /*2b30*/  FMUL.FTZ R41, R0.reuse, R51 ;  /* 0x0000003300297220 */ /* 0x040fe20000410000 */
[C---:B------:R-:W-:Y:S01]  /*2b40*/  FMUL.FTZ R43, R0.reuse, R54 ;  /* 0x00000036002b7220 */ /* 0x040fe20000410000 */
[----:B------:R-:W-:Y:S01]  /*2b50*/  FMUL.FTZ R45, R0, R58 ;  /* 0x0000003a002d7220 */ /* 0x000fe20000410000 */
[----:B------:R4:W-:Y:S01]  /*2b60*/  @!P1 SYNCS.ARRIVE.TRANS64.RED.A1T0 RZ, [R20+URZ], RZ ;  /* 0x000000ff14ff99a7 */ /* 0x0009e2000810043f */
[----:B------:R-:W-:-:S02]  /*2b70*/  IMAD R79, R88, R35, 0x80 ;  /* 0x00000080584f7424 */ /* 0x000fc400078e0223 */
[C---:B------:R-:W-:Y:S01]  /*2b80*/  FMUL.FTZ R30, R0.reuse, R37 ;  /* 0x00000025001e7220 */ /* 0x040fe20000410000 */
[----:B------:R5:W0:Y:S01]  /*2b90*/  MUFU.TANH R42, R53 ;  /* 0x00000035002a7308 */ /* 0x000a220000002400 */
[C---:B------:R-:W-:Y:S01]  /*2ba0*/  FMUL.FTZ R48, R0.reuse, R48 ;  /* 0x0000003000307220 */ /* 0x040fe20000410000 */
[C---:B------:R-:W-:Y:S01]  /*2bb0*/  FMUL.FTZ R47, R0.reuse, R62 ;  /* 0x0000003e002f7220 */ /* 0x040fe20000410000 */
[C---:B--2---:R-:W-:Y:S01]  /*2bc0*/  FMUL.FTZ R49, R0.reuse, R63 ;  /* 0x0000003f00317220 */ /* 0x044fe20000410000 */
[C---:B------:R-:W-:Y:S01]  /*2bd0*/  FMUL.FTZ R50, R0.reuse, R66 ;  /* 0x0000004200327220 */ /* 0x040fe20000410000 */
[C---:B------:R-:W-:Y:S01]  /*2be0*/  FMUL.FTZ R51, R0.reuse, R67 ;  /* 0x0000004300337220 */ /* 0x040fe20000410000 */
[C---:B------:R-:W-:Y:S01]  /*2bf0*/  FMUL.FTZ R54, R0.reuse, R71 ;  /* 0x0000004700367220 */ /* 0x040fe20000410000 */
[C---:B------:R-:W-:Y:S01]  /*2c00*/  FMUL.FTZ R76, R0.reuse, R76 ;  /* 0x0000004c004c7220 */ /* 0x040fe20000410000 */
[----:B------:R2:W0:Y:S01]  /*2c10*/  MUFU.TANH R55, R56 ;  /* 0x0000003800377308 */ /* 0x0004220000002400 */
[C---:B-----5:R-:W-:Y:S01]  /*2c20*/  FMUL.FTZ R53, R0.reuse, R70 ;  /* 0x0000004600357220 */ /* 0x060fe20000410000 */
[C---:B------:R-:W-:Y:S01]  /*2c30*/  FMUL.FTZ R77, R0.reuse, R77 ;  /* 0x0000004d004d7220 */ /* 0x040fe20000410000 */
[C---:B------:R-:W-:Y:S01]  /*2c40*/  FMUL.FTZ R58, R0.reuse, R78 ;  /* 0x0000004e003a7220 */ /* 0x040fe20000410000 */
[C---:B------:R-:W-:Y:S01]  /*2c50*/  FMUL.FTZ R80, R0.reuse, R80 ;  /* 0x0000005000507220 */ /* 0x040fe20000410000 */
[C---:B------:R-:W-:Y:S01]  /*2c60*/  FMUL.FTZ R81, R0.reuse, R81 ;  /* 0x0000005100517220 */ /* 0x040fe20000410000 */
[C---:B------:R-:W-:Y:S01]  /*2c70*/  FMUL.FTZ R15, R0.reuse, R82 ;  /* 0x00000052000f7220 */ /* 0x040fe20000410000 */
[C---:B------:R-:W-:Y:S01]  /*2c80*/  FMUL.FTZ R14, R0.reuse, R83 ;  /* 0x00000053000e7220 */ /* 0x040fe20000410000 */
[C---:B------:R-:W-:Y:S01]  /*2c90*/  FMUL.FTZ R84, R0.reuse, R84 ;  /* 0x0000005400547220 */ /* 0x040fe20000410000 */
[C---:B--2---:R-:W-:Y:S01]  /*2ca0*/  FMUL.FTZ R56, R0.reuse, R74 ;  /* 0x0000004a00387220 */ /* 0x044fe20000410000 */
[C---:B------:R-:W-:Y:S01]  /*2cb0*/  FMUL.FTZ R85, R0.reuse, R85 ;  /* 0x0000005500557220 */ /* 0x040fe20000410000 */
[C---:B------:R-:W-:Y:S01]  /*2cc0*/  FMUL.FTZ R21, R0.reuse, R86 ;  /* 0x0000005600157220 */ /* 0x040fe20000410000 */
[C---:B----4-:R-:W-:Y:S01]  /*2cd0*/  FMUL.FTZ R20, R0.reuse, R87 ;  /* 0x0000005700147220 */ /* 0x050fe20000410000 */
[----:B------:R2:W4:Y:S01]  /*2ce0*/  MUFU.TANH R37, R52 ;  /* 0x0000003400257308 */ /* 0x0005220000002400 */
        /* <DEDUP_REMOVED lines=8> */
[----:B--2---:R-:W-:Y:S01]  /*2d70*/  IMAD.U32 R52, RZ, RZ, UR47 ;  /* 0x0000002fff347e24 */ /* 0x004fe2000f8e00ff */
[----:B------:R-:W-:Y:S01]  /*2d80*/  PLOP3.LUT P2, PT, PT, PT, UP1, 0x40, 0x0 ;  /* 0x000000000000781c */ /* 0x000fe20003f4e818 */
[----:B------:R-:W2:Y:S01]  /*2d90*/  MUFU.TANH R3, R3 ;  /* 0x0000000300037308 */ /* 0x000ea20000002400 */
[----:B------:R-:W-:-:S02]  /*2da0*/  IADD3 R35, -R16, 0x1, R79 ;  /* 0x0000000110237810 */ /* 0x000fc40007ffe14f */
[----:B------:R-:W-:Y:S02]  /*2db0*/  IADD3 R82, -R16, UR41, R79 ;  /* 0x0000002910527c10 */ /* 0x000fe4000fffe14f */
[----:B------:R-:W-:Y:S02]  /*2dc0*/  IADD3 R35, -R52, UR41, R35 ;  /* 0x0000002934237c10 */ /* 0x000fe4000fffe123 */
[----:B------:R-:W-:Y:S01]  /*2dd0*/  LEA R78, R88, 0xffffff80, 0x7 ;  /* 0xffffff80584e7811 */ /* 0x000fe200078e38ff */
[----:B------:R-:W1:Y:S02]  /*2de0*/  MUFU.TANH R24, R24 ;  /* 0x0000001800187308 */ /* 0x000e640000002400 */
[C---:B------:R-:W-:Y:S02]  /*2df0*/  VIADD R83, R35.reuse, UR6 ;  /* 0x0000000623537c36 */ /* 0x040fe40008000000 */
[----:B------:R-:W-:-:S03]  /*2e00*/  VIADD R86, R35, UR29 ;  /* 0x0000001d23567c36 */ /* 0x000fc60008000000 */
[----:B0-----:R-:W-:Y:S01]  /*2e10*/  VIADDMNMX R52, R59, R83, R82, PT ;  /* 0x000000533b347246 */ /* 0x001fe20003800152 */
[----:B------:R-:W0:Y:S01]  /*2e20*/  MUFU.TANH R2, R2 ;  /* 0x0000000200027308 */ /* 0x000e220000002400 */
[----:B------:R-:W-:-:S07]  /*2e30*/  IMAD.IADD R74, R86, 0x1, R59 ;  /* 0x00000001564a7824 */ /* 0x000fce00078e023b */
        /* <DEDUP_REMOVED lines=29> */
[----:B------:R0:W0:Y:S08]  /*3010*/  MUFU.TANH R91, R61 ;  /* 0x0000003d005b7308 */ /* 0x0000300000002400 */
        /* <DEDUP_REMOVED lines=26> */
[----:B-1234-:R-:W-:Y:S05]  /*31c0*/  @P2 BRA `(.L_x_1075) ;  /* 0x00000000005c2947 */ /* 0x01efea0003800000 */
[----:B0-----:R-:W-:Y:S01]  /*31d0*/  IMAD.U32 R60, RZ, RZ, UR47 ;  /* 0x0000002fff3c7e24 */ /* 0x001fe2000f8e00ff */
[----:B------:R-:W-:Y:S04]  /*31e0*/  BSSY B0, `(.L_x_1076) ;  /* 0x0000011000007945 */ /* 0x000fe80003800000 */
[----:B------:R-:W-:-:S04]  /*31f0*/  IADD3 R35, -R60, UR41, R59 ;  /* 0x000000293c237c10 */ /* 0x000fc8000fffe13b */
[----:B------:R-:W-:-:S13]  /*3200*/  ISETP.GT.AND P2, PT, R35, -0x1, PT ;  /* 0xffffffff2300780c */ /* 0x000fda0003f44270 */
[----:B------:R-:W-:Y:S05]  /*3210*/  @P2 BRA `(.L_x_1077) ;  /* 0x0000000000202947 */ /* 0x000fea0003800000 */
[----:B------:R-:W-:Y:S01]  /*3220*/  UISETP.NE.AND UP2, UPT, UR7, 0x1, UPT ;  /* 0x000000010700788c */ /* 0x000fe2000bf45270 */
[----:B------:R-:W-:-:S05]  /*3230*/  LOP3.LUT R35, RZ, R35, RZ, 0x33, !PT ;  /* 0x00000023ff237212 */ /* 0x000fca00078e33ff */
[----:B------:R-:W-:-:S05]  /*3240*/  PLOP3.LUT P2, PT, PT, PT, UP2, 0x80, 0x0 ;  /* 0x000000000000781c */ /* 0x000fca0003f4f028 */
[----:B------:R-:W-:-:S08]  /*3250*/  @UP2 ULDC.64 UR10, c[0x0][0x9e8] ;  /* 0x00027a00000a2ab9 */ /* 0x000fd00000000a00 */
[----:B------:R-:W-:-:S05]  /*3260*/  @P2 IMAD.HI.U32 R59, R35, UR10, RZ ;  /* 0x0000000a233b2c27 */ /* 0x000fca000f8e00ff */
[----:B------:R-:W-:-:S04]  /*3270*/  @P2 SHF.R.U32.HI R35, RZ, UR11, R59 ;  /* 0x0000000bff232c19 */ /* 0x000fc8000801163b */
[----:B------:R-:W-:Y:S01]  /*3280*/  LOP3.LUT R35, RZ, R35, RZ, 0x33, !PT ;  /* 0x00000023ff237212 */ /* 0x000fe200078e33ff */
[----:B------:R-:W-:Y:S06]  /*3290*/  BRA `(.L_x_1078) ;  /* 0x0000000000147947 */ /* 0x000fec0003800000 */
.L_x_1077:
[----:B------:R-:W-:-:S06]  /*32a0*/  UISETP.NE.AND UP2, UPT, UR7, 0x1, UPT ;  /* 0x000000010700788c */ /* 0x000fcc000bf45270 */
[----:B------:R-:W-:-:S05]  /*32b0*/  PLOP3.LUT P2, PT, PT, PT, UP2, 0x80, 0x0 ;  /* 0x000000000000781c */ /* 0x000fca0003f4f028 */
[----:B------:R-:W-:-:S08]  /*32c0*/  @UP2 ULDC.64 UR10, c[0x0][0x9e8] ;  /* 0x00027a00000a2ab9 */ /* 0x000fd00000000a00 */
[----:B------:R-:W-:-:S05]  /*32d0*/  @P2 IMAD.HI.U32 R59, R35, UR10, RZ ;  /* 0x0000000a233b2c27 */ /* 0x000fca000f8e00ff */
[----:B------:R-:W-:-:S07]  /*32e0*/  @P2 SHF.R.U32.HI R35, RZ, UR11, R59 ;  /* 0x0000000bff232c19 */ /* 0x000fce000801163b */
.L_x_1078:
[----:B------:R-:W-:Y:S05]  /*32f0*/  BSYNC B0 ;  /* 0x0000000000007941 */ /* 0x000fea0003800000 */
.L_x_1076:
[----:B------:R-:W-:-:S04]  /*3300*/  IMAD R35, R35, UR7, -R78 ;  /* 0x0000000723237c24 */ /* 0x000fc8000f8e0a4e */
[----:B------:R-:W-:-:S05]  /*3310*/  IMAD.IADD R35, R35, 0x1, -R16 ;  /* 0x0000000123237824 */ /* 0x000fca00078e0a10 */
[----:B------:R-:W-:Y:S02]  /*3320*/  VIMNMX R74, R74, R35, !PT ;  /* 0x000000234a4a7248 */ /* 0x000fe40007fe0100 */
[----:B------:R-:W-:-:S07]  /*3330*/  VIADDMNMX R52, R35, UR7, R52, PT ;  /* 0x0000000723347c46 */ /* 0x000fce000b800134 */
.L_x_1075:
[C---:B------:R-:W-:Y:S02]  /*3340*/  ISETP.GE.AND P2, PT, R79.reuse, 0x2, PT ;  /* 0x000000024f00780c */ /* 0x040fe40003f46270 */
[C---:B------:R-:W-:Y:S02]  /*3350*/  ISETP.GE.AND P5, PT, R79.reuse, 0xa, PT ;  /* 0x0000000a4f00780c */ /* 0x040fe40003fa6270 */
[----:B------:R-:W-:Y:S02]  /*3360*/  ISETP.GT.AND P3, PT, R74, 0x1, !P2 ;  /* 0x000000014a00780c */ /* 0x000fe40005764270 */
[----:B------:R-:W-:Y:S02]  /*3370*/  ISETP.GE.AND P4, PT, R79, 0x9, PT ;  /* 0x000000094f00780c */ /* 0x000fe40003f86270 */
[----:B------:R-:W-:Y:S02]  /*3380*/  ISETP.LT.OR P3, PT, R52, 0x2, P3 ;  /* 0x000000023400780c */ /* 0x000fe40001f61670 */
[----:B------:R-:W-:-:S02]  /*3390*/  P2R R87, PR, RZ, 0x10 ;  /* 0x00000010ff577803 */ /* 0x000fc40000000000 */
[----:B0-----:R-:W-:Y:S02]  /*33a0*/  FSEL R61, R24, -INF , !P3 ;  /* 0xff800000183d7808 */ /* 0x001fe40005800000 */
[----:B------:R-:W-:Y:S02]  /*33b0*/  ISETP.GT.AND P3, PT, R74, 0x9, !P5 ;  /* 0x000000094a00780c */ /* 0x000fe40006f64270 */
[----:B------:R-:W-:Y:S02]  /*33c0*/  P2R R98, PR, RZ, 0x20 ;  /* 0x00000020ff627803 */ /* 0x000fe40000000000 */
[----:B------:R-:W-:Y:S02]  /*33d0*/  ISETP.LT.OR P3, PT, R52, 0xa, P3 ;  /* 0x0000000a3400780c */ /* 0x000fe40001f61670 */
[----:B------:R-:W-:Y:S02]  /*33e0*/  ISETP.GT.AND P4, PT, R74, 0x8, !P4 ;  /* 0x000000084a00780c */ /* 0x000fe40006784270 */
[----:B------:R-:W-:-:S02]  /*33f0*/  ISETP.GE.AND P5, PT, R79, 0x11, PT ;  /* 0x000000114f00780c */ /* 0x000fc40003fa6270 */
[----:B------:R-:W-:Y:S02]  /*3400*/  FSEL R63, R26, -INF , !P3 ;  /* 0xff8000001a3f7808 */ /* 0x000fe40005800000 */
[----:B------:R-:W-:Y:S02]  /*3410*/  ISETP.LT.OR P4, PT, R52, 0x9, P4 ;  /* 0x000000093400780c */ /* 0x000fe40002781670 */
[----:B------:R-:W-:Y:S02]  /*3420*/  ISETP.GT.AND P3, PT, R74, 0x10, !P5 ;  /* 0x000000104a00780c */ /* 0x000fe40006f64270 */
[----:B------:R-:W-:Y:S02]  /*3430*/  FSEL R60, R25, -INF , !P4 ;  /* 0xff800000193c7808 */ /* 0x000fe40006000000 */
        /* <DEDUP_REMOVED lines=23> */
[----:B------:R-:W-:Y:S01]  /*35b0*/  ISETP.GT.AND P3, PT, R74, 0x21, !P4 ;  /* 0x000000214a00780c */ /* 0x000fe20006764270 */
[----:B------:R-:W0:Y:S01]  /*35c0*/  SHFL.IDX PT, R31, R75, 0x1, 0x1c1f ;  /* 0x003c1f004b1f7f89 */ /* 0x000e2200000e0000 */
        /* <DEDUP_REMOVED lines=92> */
[----:B------:R-:W-:Y:S02]  /*3b90*/  P2R R99, PR, RZ, 0x20 ;  /* 0x00000020ff637803 */ /* 0x000fe40000000000 */
[----:B------:R-:W-:Y:S02]  /*3ba0*/  FSEL R27, R77, -INF , !P3 ;  /* 0xff8000004d1b7808 */ /* 0x000fe40005800000 */
[----:B------:R-:W-:-:S04]  /*3bb0*/  ISETP.GE.AND P3, PT, R79, 0x71, PT ;  /* 0x000000714f00780c */ /* 0x000fc80003f66270 */
[----:B------:R-:W-:-:S04]  /*3bc0*/  ISETP.GT.AND P4, PT, R74, 0x70, !P3 ;  /* 0x000000704a00780c */ /* 0x000fc80005f84270 */
[----:B------:R-:W-:-:S04]  /*3bd0*/  ISETP.LT.OR P4, PT, R52, 0x71, P4 ;  /* 0x000000713400780c */ /* 0x000fc80002781670 */
        /* <DEDUP_REMOVED lines=14> */
[----:B------:R-:W-:-:S04]  /*3cc0*/  ISETP.GE.AND P6, PT, R79, 0x7a, PT ;  /* 0x0000007a4f00780c */ /* 0x000fc80003fc6270 */
[----:B------:R-:W-:Y:S02]  /*3cd0*/  P2R R79, PR, RZ, 0x40 ;  /* 0x00000040ff4f7803 */ /* 0x000fe40000000000 */
[----:B------:R-:W-:Y:S01]  /*3ce0*/  ISETP.GT.AND P6, PT, R74, 0x79, !P6 ;  /* 0x000000794a00780c */ /* 0x000fe200077c4270 */
[----:B0-----:R-:W-:-:S03]  /*3cf0*/  IMAD.IADD R74, R86, 0x1, R31 ;  /* 0x00000001564a7824 */ /* 0x001fc600078e021f */
[----:B------:R-:W-:Y:S02]  /*3d00*/  ISETP.LT.OR P6, PT, R52, 0x7a, P6 ;  /* 0x0000007a3400780c */ /* 0x000fe400037c1670 */
[----:B------:R-:W-:Y:S02]  /*3d10*/  VIADDMNMX R52, R31, R83, R82, PT ;  /* 0x000000531f347246 */ /* 0x000fe40003800152 */
[----:B------:R-:W-:Y:S02]  /*3d20*/  FSEL R3, R85, -INF , !P6 ;  /* 0xff80000055037808 */ /* 0x000fe40007000000 */
[----:B------:R-:W-:-:S13]  /*3d30*/  PLOP3.LUT P6, PT, PT, PT, UP1, 0x40, 0x0 ;  /* 0x000000000000781c */ /* 0x000fda0003fce818 */
[----:B------:R-:W-:Y:S05]  /*3d40*/  @P6 BRA `(.L_x_1079) ;  /* 0x0000000000646947 */ /* 0x000fea0003800000 */
[----:B------:R-:W-:Y:S01]  /*3d50*/  IMAD.U32 R32, RZ, RZ, UR47 ;  /* 0x0000002fff207e24 */ /* 0x000fe2000f8e00ff */
        /* <DEDUP_REMOVED lines=8> */
[----:B------:R-:W-:Y:S01]  /*3de0*/  @P6 IMAD.HI.U32 R32, R31, UR10, RZ ;  /* 0x0000000a1f206c27 */ /* 0x000fe2000f8e00ff */
[----:B------:R-:W-:-:S13]  /*3df0*/  PLOP3.LUT P6, PT, PT, PT, UP2, 0x80, 0x0 ;  /* 0x000000000000781c */ /* 0x000fda0003fcf028 */
[----:B------:R-:W-:-:S04]  /*3e00*/  @P6 SHF.R.U32.HI R31, RZ, UR11, R32 ;  /* 0x0000000bff1f6c19 */ /* 0x000fc80008011620 */
[----:B------:R-:W-:Y:S01]  /*3e10*/  LOP3.LUT R31, RZ, R31, RZ, 0x33, !PT ;  /* 0x0000001fff1f7212 */ /* 0x000fe200078e33ff */
[----:B------:R-:W-:Y:S06]  /*3e20*/  BRA `(.L_x_1082) ;  /* 0x0000000000187947 */ /* 0x000fec0003800000 */
.L_x_1081:
[----:B------:R-:W-:-:S06]  /*3e30*/  UISETP.NE.AND UP2, UPT, UR7, 0x1, UPT ;  /* 0x000000010700788c */ /* 0x000fcc000bf45270 */
[----:B------:R-:W-:-:S05]  /*3e40*/  PLOP3.LUT P6, PT, PT, PT, UP2, 0x80, 0x0 ;  /* 0x000000000000781c */ /* 0x000fca0003fcf028 */
[----:B------:R-:W-:-:S08]  /*3e50*/  @UP2 ULDC.64 UR10, c[0x0][0x9e8] ;  /* 0x00027a00000a2ab9 */ /* 0x000fd00000000a00 */
[----:B------:R-:W-:Y:S01]  /*3e60*/  @P6 IMAD.HI.U32 R32, R31, UR10, RZ ;  /* 0x0000000a1f206c27 */ /* 0x000fe2000f8e00ff */
[----:B------:R-:W-:-:S13]  /*3e70*/  PLOP3.LUT P6, PT, PT, PT, UP2, 0x80, 0x0 ;  /* 0x000000000000781c */ /* 0x000fda0003fcf028 */
[----:B------:R-:W-:-:S07]  /*3e80*/  @P6 SHF.R.U32.HI R31, RZ, UR11, R32 ;  /* 0x0000000bff1f6c19 */ /* 0x000fce0008011620 */
.L_x_1082:
[----:B------:R-:W-:Y:S05]  /*3e90*/  BSYNC B0 ;  /* 0x0000000000007941 */ /* 0x000fea0003800000 */
.L_x_1080:
[----:B------:R-:W-:-:S04]  /*3ea0*/  IMAD R31, R31, UR7, -R78 ;  /* 0x000000071f1f7c24 */ /* 0x000fc8000f8e0a4e */
[----:B------:R-:W-:-:S05]  /*3eb0*/  IMAD.IADD R31, R31, 0x1, -R16 ;  /* 0x000000011f1f7824 */ /* 0x000fca00078e0a10 */
[----:B------:R-:W-:Y:S02]  /*3ec0*/  VIMNMX R74, R74, R31, !PT ;  /* 0x0000001f4a4a7248 */ /* 0x000fe40007fe0100 */
[----:B------:R-:W-:-:S07]  /*3ed0*/  VIADDMNMX R52, R31, UR7, R52, PT ;  /* 0x000000071f347c46 */ /* 0x000fce000b800134 */
.L_x_1079:
[----:B------:R-:W-:Y:S01]  /*3ee0*/  ISETP.GT.AND P2, PT, R74, 0x1, !P2 ;  /* 0x000000014a00780c */ /* 0x000fe20005744270 */
[----:B------:R-:W-:Y:S01]  /*3ef0*/  ULDC UR10, c[0x0][0x988] ;  /* 0x00026200000a7ab9 */ /* 0x000fe20000000800 */
[----:B------:R-:W-:Y:S01]  /*3f00*/  ISETP.NE.AND P6, PT, R99, RZ, PT ;  /* 0x000000ff6300720c */ /* 0x000fe20003fc5270 */
[----:B------:R-:W-:Y:S01]  /*3f10*/  @UP0 ULDC UR14, c[0x0][0x44c] ;  /* 0x00011300000e0ab9 */ /* 0x000fe20000000800 */
[----:B------:R-:W-:Y:S01]  /*3f20*/  ISETP.LT.OR P2, PT, R52, 0x2, P2 ;  /* 0x000000023400780c */ /* 0x000fe20001741670 */
[----:B------:R-:W-:Y:S01]  /*3f30*/  UIMAD.WIDE.U32 UR14, UR42, UR14, URZ ;  /* 0x0000000e2a0e72a5 */ /* 0x000fe2000f8e003f */
[----:B------:R-:W-:Y:S01]  /*3f40*/  ISETP.GT.AND P3, PT, R74, 0x70, !P3 ;  /* 0x000000704a00780c */ /* 0x000fe20005f64270 */
[----:B------:R-:W-:Y:S01]  /*3f50*/  @UP0 ULDC UR18, c[0x0][0x450] ;  /* 0x0001140000120ab9 */ /* 0x000fe20000000800 */
[----:B------:R-:W-:Y:S01]  /*3f60*/  FSEL R4, R4, -INF , !P2 ;  /* 0xff80000004047808 */ /* 0x000fe20005000000 */
[----:B------:R-:W-:Y:S01]  /*3f70*/  UMOV UR11, UR42 ;  /* 0x0000002a000b7c82 */ /* 0x000fe20008000000 */
[----:B------:R-:W-:Y:S01]  /*3f80*/  ISETP.NE.AND P2, PT, R87, RZ, PT ;  /* 0x000000ff5700720c */ /* 0x000fe20003f45270 */
[----:B------:R-:W-:Y:S01]  /*3f90*/  @UP0 USHF.R.U32.HI UR11, URZ, UR18, UR15 ;  /* 0x000000123f0b0299 */ /* 0x000fe2000801160f */
[----:B------:R-:W-:-:S02]  /*3fa0*/  ISETP.GT.AND P4, PT, R74, 0x71, !P4 ;  /* 0x000000714a00780c */ /* 0x000fc40006784270 */
[C---:B------:R-:W-:Y:S01]  /*3fb0*/  ISETP.GT.AND P2, PT, R74.reuse, 0x8, !P2 ;  /* 0x000000084a00780c */ /* 0x040fe20005744270 */
[----:B------:R-:W-:Y:S01]  /*3fc0*/  UIADD3 UR55, UR55, UR11, URZ ;  /* 0x0000000b37377290 */ /* 0x000fe2000fffe03f */
[----:B------:R-:W-:Y:S02]  /*3fd0*/  ISETP.GT.AND P5, PT, R74, 0x78, !P5 ;  /* 0x000000784a00780c */ /* 0x000fe40006fa4270 */
[C---:B------:R-:W-:Y:S01]  /*3fe0*/  ISETP.LT.OR P2, PT, R52.reuse, 0x9, P2 ;  /* 0x000000093400780c */ /* 0x040fe20001741670 */
[----:B------:R-:W-:Y:S01]  /*3ff0*/  UIADD3 UR6, UR55, UR6, URZ ;  /* 0x0000000637067290 */ /* 0x000fe2000fffe03f */
[----:B------:R-:W-:Y:S02]  /*4000*/  ISETP.LT.OR P3, PT, R52, 0x71, P3 ;  /* 0x000000713400780c */ /* 0x000fe40001f61670 */
[----:B------:R-:W-:Y:S02]  /*4010*/  FSEL R31, R5, -INF , !P2 ;  /* 0xff800000051f7808 */ /* 0x000fe40005000000 */
[----:B------:R-:W-:-:S02]  /*4020*/  ISETP.NE.AND P2, PT, R98, RZ, PT ;  /* 0x000000ff6200720c */ /* 0x000fc40003f45270 */
[----:B------:R-:W-:Y:S02]  /*4030*/  FMNMX.FTZ R5, R77, R61, !PT ;  /* 0x0000003d4d057209 */ /* 0x000fe40007810000 */
[----:B------:R-:W-:Y:S02]  /*4040*/  ISETP.GT.AND P2, PT, R74, 0x9, !P2 ;  /* 0x000000094a00780c */ /* 0x000fe40005744270 */
[C---:B------:R-:W-:Y:S02]  /*4050*/  ISETP.LT.OR P4, PT, R52.reuse, 0x72, P4 ;  /* 0x000000723400780c */ /* 0x040fe40002781670 */
[----:B------:R-:W-:Y:S02]  /*4060*/  ISETP.LT.OR P2, PT, R52, 0xa, P2 ;  /* 0x0000000a3400780c */ /* 0x000fe40001741670 */
[----:B------:R-:W-:Y:S02]  /*4070*/  FSEL R15, R15, -INF , !P3 ;  /* 0xff8000000f0f7808 */ /* 0x000fe40005800000 */
[----:B------:R-:W-:-:S02]  /*4080*/  FSEL R32, R6, -INF , !P2 ;  /* 0xff80000006207808 */ /* 0x000fc40005000000 */
[----:B------:R-:W-:Y:S02]  /*4090*/  ISETP.GT.AND P2, PT, R74, 0x10, !P6 ;  /* 0x000000104a00780c */ /* 0x000fe40007744270 */
[----:B------:R-:W-:Y:S02]  /*40a0*/  ISETP.NE.AND P6, PT, R110, RZ, PT ;  /* 0x000000ff6e00720c */ /* 0x000fe40003fc5270 */
        /* <DEDUP_REMOVED lines=70> */
[C---:B------:R-:W-:Y:S02]  /*4510*/  ISETP.LT.OR P2, PT, R52.reuse, 0x39, P2 ;  /* 0x000000393400780c */ /* 0x040fe40001741670 */
[----:B------:R-:W-:Y:S01]  /*4520*/  ISETP.LT.OR P5, PT, R52, 0x79, P5 ;  /* 0x000000793400780c */ /* 0x000fe20002fa1670 */
[----:B------:R-:W0:Y:S01]  /*4530*/  SHFL.BFLY PT, R6, R5, 0x2, 0x1f ;  /* 0x0c401f0005067f89 */ /* 0x000e2200000e0000 */
[----:B------:R-:W-:Y:S02]  /*4540*/  FSEL R43, R43, -INF , !P2 ;  /* 0xff8000002b2b7808 */ /* 0x000fe40005000000 */
[----:B------:R-:W-:Y:S02]  /*4550*/  ISETP.GT.AND P2, PT, R74, 0x39, !P6 ;  /* 0x000000394a00780c */ /* 0x000fe40007744270 */
[----:B------:R-:W-:Y:S02]  /*4560*/  ISETP.NE.AND P6, PT, R97, RZ, PT ;  /* 0x000000ff6100720c */ /* 0x000fe40003fc5270 */
[----:B------:R-:W-:-:S02]  /*4570*/  ISETP.LT.OR P2, PT, R52, 0x3a, P2 ;  /* 0x0000003a3400780c */ /* 0x000fc40001741670 */
[----:B------:R-:W-:Y:S02]  /*4580*/  FSEL R14, R14, -INF , !P4 ;  /* 0xff8000000e0e7808 */ /* 0x000fe40006000000 */
[----:B------:R-:W-:Y:S02]  /*4590*/  FSEL R44, R44, -INF , !P2 ;  /* 0xff8000002c2c7808 */ /* 0x000fe40005000000 */
[----:B------:R-:W-:Y:S02]  /*45a0*/  ISETP.NE.AND P2, PT, R111, RZ, PT ;  /* 0x000000ff6f00720c */ /* 0x000fe40003f45270 */
[----:B------:R-:W-:Y:S02]  /*45b0*/  FSEL R21, R21, -INF , !P5 ;  /* 0xff80000015157808 */ /* 0x000fe40006800000 */
        /* <DEDUP_REMOVED lines=41> */
[----:B0-----:R-:W-:Y:S02]  /*4850*/  FMNMX.FTZ R76, R5, R6, !PT ;  /* 0x00000006054c7209 */ /* 0x001fe40007810000 */
[----:B------:R-:W-:-:S03]  /*4860*/  ISETP.LT.OR P2, PT, R52, 0x69, P2 ;  /* 0x000000693400780c */ /* 0x000fc60001741670 */
[----:B------:R-:W0:Y:S01]  /*4870*/  SHFL.BFLY PT, R75, R76, 0x1, 0x1f ;  /* 0x0c201f004c4b7f89 */ /* 0x000e2200000e0000 */
[----:B------:R-:W-:Y:S02]  /*4880*/  FSEL R58, R58, -INF , !P2 ;  /* 0xff8000003a3a7808 */ /* 0x000fe40005000000 */
[----:B0-----:R-:W-:Y:S01]  /*4890*/  FMNMX.FTZ R6, R76, R75, !PT ;  /* 0x0000004b4c067209 */ /* 0x001fe20007810000 */
[----:B------:R-:W-:-:S03]  /*48a0*/  IMAD.U32 R75, RZ, RZ, UR10 ;  /* 0x0000000aff4b7e24 */ /* 0x000fc6000f8e00ff */
[C---:B------:R-:W-:Y:S01]  /*48b0*/  FSETP.NEU.FTZ.AND P2, PT, R6.reuse, -INF , PT ;  /* 0xff8000000600780b */ /* 0x040fe20003f5d000 */
[----:B------:R-:W-:-:S05]  /*48c0*/  FFMA.FTZ R75, R6, R75, -8 ;  /* 0xc1000000064b7423 */ /* 0x000fca000001004b */
[----:B------:R-:W-:Y:S02]  /*48d0*/  FSEL R78, R75, RZ, P2 ;  /* 0x000000ff4b4e7208 */ /* 0x000fe40001000000 */
[----:B------:R-:W-:Y:S02]  /*48e0*/  ISETP.GT.AND P2, PT, R74, RZ, !P6 ;  /* 0x000000ff4a00720c */ /* 0x000fe40007744270 */
[----:B------:R-:W-:Y:S01]  /*48f0*/  ISETP.NE.AND P6, PT, R79, RZ, PT ;  /* 0x000000ff4f00720c */ /* 0x000fe20003fc5270 */
[----:B------:R-:W-:-:S01]  /*4900*/  FFMA.FTZ R61, R61, UR10, -R78 ;  /* 0x0000000a3d3d7c23 */ /* 0x000fc2000801084e */
[----:B------:R-:W-:Y:S01]  /*4910*/  ISETP.LT.OR P2, PT, R52, 0x1, P2 ;  /* 0x000000013400780c */ /* 0x000fe20001741670 */
[----:B------:R-:W-:-:S01]  /*4920*/  FFMA.FTZ R60, R60, UR10, -R78 ;  /* 0x0000000a3c3c7c23 */ /* 0x000fc2000801084e */
[----:B------:R-:W-:Y:S01]  /*4930*/  ISETP.GT.AND P6, PT, R74, 0x79, !P6 ;  /* 0x000000794a00780c */ /* 0x000fe200077c4270 */
[----:B------:R-:W-:-:S01]  /*4940*/  FFMA.FTZ R63, R63, UR10, -R78 ;  /* 0x0000000a3f3f7c23 */ /* 0x000fc2000801084e */
[----:B------:R-:W-:Y:S01]  /*4950*/  FSEL R75, R2, -INF , !P2 ;  /* 0xff800000024b7808 */ /* 0x000fe20005000000 */
[----:B------:R-:W-:-:S01]  /*4960*/  FFMA.FTZ R2, R77, UR10, -R78 ;  /* 0x0000000a4d027c23 */ /* 0x000fc2000801084e */
[----:B------:R-:W-:Y:S01]  /*4970*/  ISETP.NE.AND P2, PT, R113, RZ, PT ;  /* 0x000000ff7100720c */ /* 0x000fe20003f45270 */
[----:B------:R-:W-:Y:S01]  /*4980*/  MUFU.EX2 R61, R61 ;  /* 0x0000003d003d7308 */ /* 0x000fe20000000800 */
[----:B------:R-:W-:Y:S01]  /*4990*/  FMNMX.FTZ R76, R75, R4, !PT ;  /* 0x000000044b4c7209 */ /* 0x000fe20007810000 */
[--C-:B------:R-:W-:Y:S01]  /*49a0*/  FFMA.FTZ R62, R62, UR10, -R78.reuse ;  /* 0x0000000a3e3e7c23 */ /* 0x100fe2000801084e */
[----:B------:R-:W-:Y:S01]  /*49b0*/  ISETP.GT.AND P2, PT, R74, 0x69, !P2 ;  /* 0x000000694a00780c */ /* 0x000fe20005744270 */
[--C-:B------:R-:W-:Y:S01]  /*49c0*/  FFMA.FTZ R65, R65, UR10, -R78.reuse ;  /* 0x0000000a41417c23 */ /* 0x100fe2000801084e */
[----:B------:R-:W-:Y:S01]  /*49d0*/  FMNMX.FTZ R5, R31, R76, !PT ;  /* 0x0000004c1f057209 */ /* 0x000fe20007810000 */
[--C-:B------:R-:W-:Y:S01]  /*49e0*/  FFMA.FTZ R64, R64, UR10, -R78.reuse ;  /* 0x0000000a40407c23 */ /* 0x100fe2000801084e */
[----:B------:R-:W-:Y:S01]  /*49f0*/  ISETP.LT.OR P2, PT, R52, 0x6a, P2 ;  /* 0x0000006a3400780c */ /* 0x000fe20001741670 */
[----:B------:R-:W0:Y:S01]  /*4a00*/  MUFU.EX2 R2, R2 ;  /* 0x0000000200027308 */ /* 0x000e220000000800 */
[----:B------:R-:W-:Y:S01]  /*4a10*/  FMNMX.FTZ R76, R32, R5, !PT ;  /* 0x00000005204c7209 */ /* 0x000fe20007810000 */
[--C-:B------:R-:W-:Y:S01]  /*4a20*/  FFMA.FTZ R67, R67, UR10, -R78.reuse ;  /* 0x0000000a43437c23 */ /* 0x100fe2000801084e */
[----:B------:R-:W-:Y:S01]  /*4a30*/  FSEL R13, R13, -INF , !P2 ;  /* 0xff8000000d0d7808 */ /* 0x000fe20005000000 */
[--C-:B------:R-:W-:Y:S01]  /*4a40*/  FFMA.FTZ R66, R66, UR10, -R78.reuse ;  /* 0x0000000a42427c23 */ /* 0x100fe2000801084e */
[----:B------:R-:W-:Y:S01]  /*4a50*/  FMNMX.FTZ R5, R7, R76, !PT ;  /* 0x0000004c07057209 */ /* 0x000fe20007810000 */
[--C-:B------:R-:W-:Y:S01]  /*4a60*/  FFMA.FTZ R69, R69, UR10, -R78.reuse ;  /* 0x0000000a45457c23 */ /* 0x100fe2000801084e */
[----:B------:R-:W-:Y:S01]  /*4a70*/  ISETP.LT.OR P6, PT, R52, 0x7a, P6 ;  /* 0x0000007a3400780c */ /* 0x000fe200037c1670 */
[----:B------:R-:W1:Y:S01]  /*4a80*/  MUFU.EX2 R60, R60 ;  /* 0x0000003c003c7308 */ /* 0x000e620000000800 */
[----:B------:R-:W-:Y:S01]  /*4a90*/  FMNMX.FTZ R76, R8, R5, !PT ;  /* 0x00000005084c7209 */ /* 0x000fe20007810000 */
[--C-:B------:R-:W-:Y:S01]  /*4aa0*/  FFMA.FTZ R68, R68, UR10, -R78.reuse ;  /* 0x0000000a44447c23 */ /* 0x100fe2000801084e */
[----:B------:R-:W-:Y:S01]  /*4ab0*/  FSEL R20, R20, -INF , !P6 ;  /* 0xff80000014147808 */ /* 0x000fe20007000000 */
[--C-:B------:R-:W-:Y:S01]  /*4ac0*/  FFMA.FTZ R71, R71, UR10, -R78.reuse ;  /* 0x0000000a47477c23 */ /* 0x100fe2000801084e */
[----:B------:R-:W-:Y:S01]  /*4ad0*/  FMNMX.FTZ R5, R9, R76, !PT ;  /* 0x0000004c09057209 */ /* 0x000fe20007810000 */
[--C-:B------:R-:W-:Y:S01]  /*4ae0*/  FFMA.FTZ R70, R70, UR10, -R78.reuse ;  /* 0x0000000a46467c23 */ /* 0x100fe2000801084e */
[----:B------:R-:W-:-:S01]  /*4af0*/  FFMA.FTZ R73, R73, UR10, -R78 ;  /* 0x0000000a49497c23 */ /* 0x000fc2000801084e */
[----:B------:R-:W2:Y:S01]  /*4b00*/  MUFU.EX2 R63, R63 ;  /* 0x0000003f003f7308 */ /* 0x000ea20000000800 */
[----:B------:R-:W-:Y:S01]  /*4b10*/  FMNMX.FTZ R76, R10, R5, !PT ;  /* 0x000000050a4c7209 */ /* 0x000fe20007810000 */
[----:B0-----:R-:W-:Y:S01]  /*4b20*/  FADD.FTZ R77, R2, R61 ;  /* 0x0000003d024d7221 */ /* 0x001fe20000010000 */
[----:B------:R-:W-:-:S01]  /*4b30*/  FFMA.FTZ R72, R72, UR10, -R78 ;  /* 0x0000000a48487c23 */ /* 0x000fc2000801084e */
[--C-:B------:R-:W-:Y:S01]  /*4b40*/  FFMA.FTZ R59, R59, UR10, -R78.reuse ;  /* 0x0000000a3b3b7c23 */ /* 0x100fe2000801084e */
[----:B------:R-:W-:Y:S01]  /*4b50*/  FMNMX.FTZ R5, R11, R76, !PT ;  /* 0x0000004c0b057209 */ /* 0x000fe20007810000 */
[--C-:B------:R-:W-:Y:S01]  /*4b60*/  FFMA.FTZ R55, R55, UR10, -R78.reuse ;  /* 0x0000000a37377c23 */ /* 0x100fe2000801084e */
[----:B------:R-:W-:-:S01]  /*4b70*/  FFMA.FTZ R48, R48, UR10, -R78 ;  /* 0x0000000a30307c23 */ /* 0x000fc2000801084e */
[----:B------:R-:W0:Y:S01]  /*4b80*/  MUFU.EX2 R62, R62 ;  /* 0x0000003e003e7308 */ /* 0x000e220000000800 */
[----:B------:R-:W-:Y:S01]  /*4b90*/  FMNMX.FTZ R5, R12, R5, !PT ;  /* 0x000000050c057209 */ /* 0x000fe20007810000 */
[--C-:B------:R-:W-:Y:S01]  /*4ba0*/  FFMA.FTZ R42, R42, UR10, -R78.reuse ;  /* 0x0000000a2a2a7c23 */ /* 0x100fe2000801084e */
[----:B------:R-:W-:-:S01]  /*4bb0*/  FFMA.FTZ R37, R37, UR10, -R78 ;  /* 0x0000000a25257c23 */ /* 0x000fc2000801084e */
[--C-:B------:R-:W-:Y:S01]  /*4bc0*/  FFMA.FTZ R36, R36, UR10, -R78.reuse ;  /* 0x0000000a24247c23 */ /* 0x100fe2000801084e */
[----:B------:R-:W-:Y:S01]  /*4bd0*/  FMNMX.FTZ R76, R38, R5, !PT ;  /* 0x00000005264c7209 */ /* 0x000fe20007810000 */
[--C-:B------:R-:W-:Y:S01]  /*4be0*/  FFMA.FTZ R35, R35, UR10, -R78.reuse ;  /* 0x0000000a23237c23 */ /* 0x100fe2000801084e */
[----:B------:R-:W-:-:S01]  /*4bf0*/  FFMA.FTZ R34, R34, UR10, -R78 ;  /* 0x0000000a22227c23 */ /* 0x000fc2000801084e */
[----:B------:R-:W-:Y:S01]  /*4c00*/  MUFU.EX2 R65, R65 ;  /* 0x0000004100417308 */ /* 0x000fe20000000800 */
        /* <DEDUP_REMOVED lines=13> */
[----:B------:R-:W-:-:S02]  /*4ce0*/  FFMA.FTZ R3, R3, UR10, -R78 ;  /* 0x0000000a03037c23 */ /* 0x000fc4000801084e */
[----:B------:R-:W-:Y:S01]  /*4cf0*/  MUFU.EX2 R67, R67 ;  /* 0x0000004300437308 */ /* 0x000fe20000000800 */
[----:B------:R-:W-:-:S04]  /*4d00*/  FMNMX.FTZ R76, R44, R5, !PT ;  /* 0x000000052c4c7209 */ /* 0x000fc80007810000 */
[----:B------:R-:W-:-:S03]  /*4d10*/  FMNMX.FTZ R5, R45, R76, !PT ;  /* 0x0000004c2d057209 */ /* 0x000fc60007810000 */
        /* <DEDUP_REMOVED lines=22> */
[----:B------:R-:W-:-:S05]  /*4e80*/  FMNMX.FTZ R5, R20, R5, !PT ;  /* 0x0000000514057209 */ /* 0x000fca0007810000 */
[----:B------:R-:W3:Y:S02]  /*4e90*/  SHFL.BFLY PT, R52, R5, 0x2, 0x1f ;  /* 0x0c401f0005347f89 */ /* 0x000ee400000e0000 */
[----:B------:R-:W-:Y:S08]  /*4ea0*/  MUFU.EX2 R55, R55 ;  /* 0x0000003700377308 */ /* 0x000ff00000000800 */
[----:B------:R-:W-:Y:S08]  /*4eb0*/  MUFU.EX2 R48, R48 ;  /* 0x0000003000307308 */ /* 0x000ff00000000800 */
[----:B------:R-:W-:Y:S01]  /*4ec0*/  MUFU.EX2 R42, R42 ;  /* 0x0000002a002a7308 */ /* 0x000fe20000000800 */
[----:B---3--:R-:W-:-:S07]  /*4ed0*/  FMNMX.FTZ R52, R5, R52, !PT ;  /* 0x0000003405347209 */ /* 0x008fce0007810000 */
[----:B------:R-:W-:Y:S01]  /*4ee0*/  MUFU.EX2 R37, R37 ;  /* 0x0000002500257308 */ /* 0x000fe20000000800 */
[----:B------:R-:W3:Y:S07]  /*4ef0*/  SHFL.BFLY PT, R5, R52, 0x1, 0x1f ;  /* 0x0c201f0034057f89 */ /* 0x000eee00000e0000 */
[----:B------:R-:W-:Y:S08]  /*4f00*/  MUFU.EX2 R34, R34 ;  /* 0x0000002200227308 */ /* 0x000ff00000000800 */
[----:B------:R-:W-:Y:S08]  /*4f10*/  MUFU.EX2 R33, R33 ;  /* 0x0000002100217308 */ /* 0x000ff00000000800 */
[----:B------:R-:W-:Y:S01]  /*4f20*/  MUFU.EX2 R36, R36 ;  /* 0x0000002400247308 */ /* 0x000fe20000000800 */
[----:B---3--:R-:W-:Y:S01]  /*4f30*/  FMNMX.FTZ R5, R52, R5, !PT ;  /* 0x0000000534057209 */ /* 0x008fe20007810000 */
[----:B------:R-:W-:-:S03]  /*4f40*/  IMAD.U32 R52, RZ, RZ, UR10 ;  /* 0x0000000aff347e24 */ /* 0x000fc6000f8e00ff */
[C---:B------:R-:W-:Y:S01]  /*4f50*/  FSETP.NEU.FTZ.AND P2, PT, R5.reuse, -INF , PT ;  /* 0xff8000000500780b */ /* 0x040fe20003f5d000 */
[----:B------:R-:W-:-:S02]  /*4f60*/  FFMA.FTZ R52, R5, R52, -8 ;  /* 0xc100000005347423 */ /* 0x000fc40000010034 */
[----:B------:R-:W-:Y:S03]  /*4f70*/  MUFU.EX2 R35, R35 ;  /* 0x0000002300237308 */ /* 0x000fe60000000800 */
[----:B------:R-:W-:Y:S02]  /*4f80*/  FSEL R74, R52, RZ, P2 ;  /* 0x000000ff344a7208 */ /* 0x000fe40001000000 */
[----:B------:R-:W-:-:S03]  /*4f90*/  PLOP3.LUT P2, PT, PT, PT, UP1, 0x40, 0x0 ;  /* 0x000000000000781c */ /* 0x000fc60003f4e818 */
        /* <DEDUP_REMOVED lines=16> */
[----:B------:R1:W3:Y:S01]  /*50a0*/  MUFU.EX2 R75, R4 ;  /* 0x00000004004b7308 */ /* 0x0002e20000000800 */
[----:B------:R-:W-:-:S01]  /*50b0*/  FFMA.FTZ R41, R41, UR10, -R74 ;  /* 0x0000000a29297c23 */ /* 0x000fc2000801084a */
[--C-:B------:R-:W-:Y:S01]  /*50c0*/  FFMA.FTZ R43, R43, UR10, -R74.reuse ;  /* 0x0000000a2b2b7c23 */ /* 0x100fe2000801084a */
[----:B------:R-:W-:-:S01]  /*50d0*/  FFMA.FTZ R44, R44, UR10, -R74 ;  /* 0x0000000a2c2c7c23 */ /* 0x000fc2000801084a */
[--C-:B------:R-:W-:Y:S01]  /*50e0*/  FFMA.FTZ R45, R45, UR10, -R74.reuse ;  /* 0x0000000a2d2d7c23 */ /* 0x100fe2000801084a */
[----:B------:R-:W-:-:S01]  /*50f0*/  FFMA.FTZ R46, R46, UR10, -R74 ;  /* 0x0000000a2e2e7c23 */ /* 0x000fc2000801084a */
[--C-:B------:R-:W-:Y:S01]  /*5100*/  FFMA.FTZ R47, R47, UR10, -R74.reuse ;  /* 0x0000000a2f2f7c23 */ /* 0x100fe2000801084a */
[----:B------:R-:W-:-:S01]  /*5110*/  FFMA.FTZ R50, R50, UR10, -R74 ;  /* 0x0000000a32327c23 */ /* 0x000fc2000801084a */
[----:B------:R-:W4:Y:S01]  /*5120*/  MUFU.EX2 R31, R31 ;  /* 0x0000001f001f7308 */ /* 0x000f220000000800 */
[----:B-1----:R-:W-:-:S01]  /*5130*/  FADD.FTZ R4, R60, R77 ;  /* 0x0000004d3c047221 */ /* 0x002fc20000010000 */
[--C-:B------:R-:W-:Y:S01]  /*5140*/  FFMA.FTZ R51, R51, UR10, -R74.reuse ;  /* 0x0000000a33337c23 */ /* 0x100fe2000801084a */
[----:B------:R-:W-:-:S01]  /*5150*/  FFMA.FTZ R53, R53, UR10, -R74 ;  /* 0x0000000a35357c23 */ /* 0x000fc2000801084a */
[----:B------:R-:W-:Y:S01]  /*5160*/  FFMA.FTZ R54, R54, UR10, -R74 ;  /* 0x0000000a36367c23 */ /* 0x000fe2000801084a */
[----:B--2---:R-:W-:-:S01]  /*5170*/  FADD.FTZ R77, R63, R4 ;  /* 0x000000043f4d7221 */ /* 0x004fc20000010000 */
[--C-:B------:R-:W-:Y:S01]  /*5180*/  FFMA.FTZ R56, R56, UR10, -R74.reuse ;  /* 0x0000000a38387c23 */ /* 0x100fe2000801084a */
[----:B------:R-:W-:-:S01]  /*5190*/  FFMA.FTZ R57, R57, UR10, -R74 ;  /* 0x0000000a39397c23 */ /* 0x000fc2000801084a */
[----:B------:R-:W1:Y:S01]  /*51a0*/  MUFU.EX2 R32, R32 ;  /* 0x0000002000207308 */ /* 0x000e620000000800 */
[----:B0-----:R-:W-:-:S01]  /*51b0*/  FADD.FTZ R4, R62, R77 ;  /* 0x0000004d3e047221 */ /* 0x001fc20000010000 */
[----:B---3--:R-:W-:Y:S01]  /*51c0*/  FADD.FTZ R76, R52, R75 ;  /* 0x0000004b344c7221 */ /* 0x008fe20000010000 */
[----:B------:R-:W-:-:S01]  /*51d0*/  FFMA.FTZ R58, R58, UR10, -R74 ;  /* 0x0000000a3a3a7c23 */ /* 0x000fc2000801084a */
[----:B------:R-:W-:Y:S01]  /*51e0*/  FFMA.FTZ R13, R13, UR10, -R74 ;  /* 0x0000000a0d0d7c23 */ /* 0x000fe2000801084a */
[----:B------:R-:W-:-:S01]  /*51f0*/  FADD.FTZ R77, R65, R4 ;  /* 0x00000004414d7221 */ /* 0x000fc20000010000 */
[--C-:B------:R-:W-:Y:S01]  /*5200*/  FFMA.FTZ R15, R15, UR10, -R74.reuse ;  /* 0x0000000a0f0f7c23 */ /* 0x100fe2000801084a */
[----:B------:R-:W-:-:S01]  /*5210*/  FFMA.FTZ R14, R14, UR10, -R74 ;  /* 0x0000000a0e0e7c23 */ /* 0x000fc2000801084a */
[----:B------:R-:W0:Y:S01]  /*5220*/  MUFU.EX2 R7, R7 ;  /* 0x0000000700077308 */ /* 0x000e220000000800 */
[----:B------:R-:W-:-:S01]  /*5230*/  FADD.FTZ R78, R64, R77 ;  /* 0x0000004d404e7221 */ /* 0x000fc20000010000 */
[----:B----4-:R-:W-:Y:S01]  /*5240*/  FADD.FTZ R77, R31, R76 ;  /* 0x0000004c1f4d7221 */ /* 0x010fe20000010000 */
[----:B------:R-:W-:-:S01]  /*5250*/  FFMA.FTZ R21, R21, UR10, -R74 ;  /* 0x0000000a15157c23 */ /* 0x000fc2000801084a */
[----:B------:R-:W-:Y:S01]  /*5260*/  FFMA.FTZ R20, R20, UR10, -R74 ;  /* 0x0000000a14147c23 */ /* 0x000fe2000801084a */
[----:B------:R-:W-:-:S01]  /*5270*/  FADD.FTZ R79, R67, R78 ;  /* 0x0000004e434f7221 */ /* 0x000fc20000010000 */
[----:B------:R-:W-:-:S02]  /*5280*/  F2FP.SATFINITE.E4M3.F32.PACK_AB_MERGE_C R78, R63, R60, RZ ;  /* 0x0000003c3f4e723e */ /* 0x000fc400048070ff */
[----:B------:R-:W2:Y:S01]  /*5290*/  MUFU.EX2 R8, R8 ;  /* 0x0000000800087308 */ /* 0x000ea20000000800 */
[----:B-1----:R-:W-:-:S01]  /*52a0*/  FADD.FTZ R60, R32, R77 ;  /* 0x0000004d203c7221 */ /* 0x002fc20000010000 */
[----:B------:R-:W-:Y:S01]  /*52b0*/  F2FP.SATFINITE.E4M3.F32.PACK_AB_MERGE_C R164, R61, R2, R78 ;  /* 0x000000023da4723e */ /* 0x000fe2000480704e */
[----:B------:R-:W-:-:S01]  /*52c0*/  FADD.FTZ R76, R66, R79 ;  /* 0x0000004f424c7221 */ /* 0x000fc20000010000 */
[----:B------:R-:W-:Y:S02]  /*52d0*/  F2FP.SATFINITE.E4M3.F32.PACK_AB_MERGE_C R32, R32, R31, RZ ;  /* 0x0000001f2020723e */ /* 0x000fe400048070ff */
[----:B------:R-:W-:Y:S01]  /*52e0*/  F2FP.SATFINITE.E4M3.F32.PACK_AB_MERGE_C R64, R67, R64, RZ ;  /* 0x000000404340723e */ /* 0x000fe200048070ff */
[----:B------:R-:W-:Y:S01]  /*52f0*/  FADD.FTZ R63, R69, R76 ;  /* 0x0000004c453f7221 */ /* 0x000fe20000010000 */
[----:B------:R-:W1:Y:S01]  /*5300*/  MUFU.EX2 R9, R9 ;  /* 0x0000000900097308 */ /* 0x000e620000000800 */
[----:B------:R-:W-:Y:S02]  /*5310*/  F2FP.SATFINITE.E4M3.F32.PACK_AB_MERGE_C R165, R75, R52, R32 ;  /* 0x000000344ba5723e */ /* 0x000fe40004807020 */
[----:B------:R-:W-:-:S05]  /*5320*/  F2FP.SATFINITE.E4M3.F32.PACK_AB_MERGE_C R166, R65, R62, R64 ;  /* 0x0000003e41a6723e */ /* 0x000fca0004807040 */
[----:B------:R-:W3:Y:S08]  /*5330*/  MUFU.EX2 R10, R10 ;  /* 0x0000000a000a7308 */ /* 0x000ef00000000800 */
[----:B------:R-:W4:Y:S08]  /*5340*/  MUFU.EX2 R11, R11 ;  /* 0x0000000b000b7308 */ /* 0x000f300000000800 */
[----:B------:R0:W-:Y:S08]  /*5350*/  MUFU.EX2 R4, R49 ;  /* 0x0000003100047308 */ /* 0x0001f00000000800 */
[----:B------:R-:W5:Y:S01]  /*5360*/  MUFU.EX2 R12, R12 ;  /* 0x0000000c000c7308 */ /* 0x000f620000000800 */
[----:B0-----:R-:W-:-:S01]  /*5370*/  FADD.FTZ R49, R7, R60 ;  /* 0x0000003c07317221 */ /* 0x001fc20000010000 */
[----:B------:R-:W-:Y:S01]  /*5380*/  FADD.FTZ R60, R68, R63 ;  /* 0x0000003f443c7221 */ /* 0x000fe20000010000 */
[----:B------:R-:W-:-:S02]  /*5390*/  F2FP.SATFINITE.E4M3.F32.PACK_AB_MERGE_C R68, R71, R68, RZ ;  /* 0x000000444744723e */ /* 0x000fc400048070ff */
[----:B--2---:R-:W-:Y:S01]  /*53a0*/  FADD.FTZ R2, R8, R49 ;  /* 0x0000003108027221 */ /* 0x004fe20000010000 */
[----:B------:R-:W-:-:S01]  /*53b0*/  FADD.FTZ R71, R71, R60 ;  /* 0x0000003c47477221 */ /* 0x000fc20000010000 */
[----:B------:R-:W-:Y:S01]  /*53c0*/  F2FP.SATFINITE.E4M3.F32.PACK_AB_MERGE_C R160, R69, R66, R68 ;  /* 0x0000004245a0723e */ /* 0x000fe20004807044 */
[----:B------:R-:W0:Y:S01]  /*53d0*/  MUFU.EX2 R38, R38 ;  /* 0x0000002600267308 */ /* 0x000e220000000800 */
[----:B-1----:R-:W-:-:S01]  /*53e0*/  FADD.FTZ R49, R9, R2 ;  /* 0x0000000209317221 */ /* 0x002fc20000010000 */
[----:B------:R-:W-:-:S03]  /*53f0*/  FADD.FTZ R60, R70, R71 ;  /* 0x00000047463c7221 */ /* 0x000fc60000010000 */
[----:B---3--:R-:W-:Y:S01]  /*5400*/  FADD.FTZ R2, R10, R49 ;  /* 0x000000310a027221 */ /* 0x008fe20000010000 */
[----:B------:R-:W-:-:S01]  /*5410*/  FADD.FTZ R61, R73, R60 ;  /* 0x0000003c493d7221 */ /* 0x000fc20000010000 */
[----:B------:R-:W-:Y:S01]  /*5420*/  F2FP.SATFINITE.E4M3.F32.PACK_AB_MERGE_C R60, R37, R42, RZ ;  /* 0x0000002a253c723e */ /* 0x000fe200048070ff */
[----:B------:R-:W1:Y:S01]  /*5430*/  MUFU.EX2 R39, R39 ;  /* 0x0000002700277308 */ /* 0x000e620000000800 */
[----:B----4-:R-:W-:-:S01]  /*5440*/  FADD.FTZ R49, R11, R2 ;  /* 0x000000020b317221 */ /* 0x010fc20000010000 */
[----:B------:R-:W-:Y:S01]  /*5450*/  F2FP.SATFINITE.E4M3.F32.PACK_AB_MERGE_C R2, R59, R72, RZ ;  /* 0x000000483b02723e */ /* 0x000fe200048070ff */
[----:B------:R-:W-:-:S01]  /*5460*/  FADD.FTZ R72, R72, R61 ;  /* 0x0000003d48487221 */ /* 0x000fc20000010000 */
[----:B------:R-:W-:Y:S01]  /*5470*/  F2FP.SATFINITE.E4M3.F32.PACK_AB_MERGE_C R10, R10, R9, RZ ;  /* 0x000000090a0a723e */ /* 0x000fe200048070ff */
[----:B-----5:R-:W-:-:S01]  /*5480*/  FADD.FTZ R49, R12, R49 ;  /* 0x000000310c317221 */ /* 0x020fc20000010000 */
[----:B------:R-:W-:Y:S01]  /*5490*/  F2FP.SATFINITE.E4M3.F32.PACK_AB_MERGE_C R162, R73, R70, R2 ;  /* 0x0000004649a2723e */ /* 0x000fe20004807002 */
[----:B------:R-:W-:-:S01]  /*54a0*/  FADD.FTZ R72, R59, R72 ;  /* 0x000000483b487221 */ /* 0x000fc20000010000 */
[----:B------:R-:W2:Y:S01]  /*54b0*/  MUFU.EX2 R40, R40 ;  /* 0x0000002800287308 */ /* 0x000ea20000000800 */
[----:B0-----:R-:W-:-:S01]  /*54c0*/  FADD.FTZ R2, R38, R49 ;  /* 0x0000003126027221 */ /* 0x001fc20000010000 */
[----:B------:R-:W-:Y:S01]  /*54d0*/  F2FP.SATFINITE.E4M3.F32.PACK_AB_MERGE_C R156, R48, R55, R60 ;  /* 0x00000037309c723e */ /* 0x000fe2000480703c */
[----:B------:R-:W-:-:S01]  /*54e0*/  FADD.FTZ R59, R55, R72 ;  /* 0x00000048373b7221 */ /* 0x000fc20000010000 */
[----:B------:R-:W-:-:S03]  /*54f0*/  F2FP.SATFINITE.E4M3.F32.PACK_AB_MERGE_C R167, R8, R7, R10 ;  /* 0x0000000708a7723e */ /* 0x000fc6000480700a */
[----:B------:R-:W-:Y:S01]  /*5500*/  FADD.FTZ R59, R48, R59 ;  /* 0x0000003b303b7221 */ /* 0x000fe20000010000 */
[----:B------:R-:W0:Y:S01]  /*5510*/  MUFU.EX2 R41, R41 ;  /* 0x0000002900297308 */ /* 0x000e220000000800 */
[----:B-1----:R-:W-:-:S01]  /*5520*/  FADD.FTZ R49, R39, R2 ;  /* 0x0000000227317221 */ /* 0x002fc20000010000 */
[----:B------:R-:W-:Y:S01]  /*5530*/  F2FP.SATFINITE.E4M3.F32.PACK_AB_MERGE_C R48, R33, R34, RZ ;  /* 0x000000222130723e */ /* 0x000fe200048070ff */
[----:B------:R-:W-:-:S01]  /*5540*/  FADD.FTZ R42, R42, R59 ;  /* 0x0000003b2a2a7221 */ /* 0x000fc20000010000 */
[----:B------:R-:W-:Y:S02]  /*5550*/  F2FP.SATFINITE.E4M3.F32.PACK_AB_MERGE_C R38, R39, R38, RZ ;  /* 0x000000262726723e */ /* 0x000fe400048070ff */
[----:B------:R-:W-:Y:S01]  /*5560*/  F2FP.SATFINITE.E4M3.F32.PACK_AB_MERGE_C R158, R35, R36, R48 ;  /* 0x00000024239e723e */ /* 0x000fe20004807030 */
[----:B------:R-:W-:Y:S01]  /*5570*/  FADD.FTZ R37, R37, R42 ;  /* 0x0000002a25257221 */ /* 0x000fe20000010000 */
[----:B------:R-:W1:Y:S01]  /*5580*/  MUFU.EX2 R43, R43 ;  /* 0x0000002b002b7308 */ /* 0x000e620000000800 */
[----:B--2---:R-:W-:-:S01]  /*5590*/  FADD.FTZ R2, R40, R49 ;  /* 0x0000003128027221 */ /* 0x004fc20000010000 */
[----:B------:R-:W-:Y:S01]  /*55a0*/  F2FP.SATFINITE.E4M3.F32.PACK_AB_MERGE_C R161, R12, R11, R38 ;  /* 0x0000000b0ca1723e */ /* 0x000fe20004807026 */
[----:B------:R-:W-:-:S04]  /*55b0*/  FADD.FTZ R36, R36, R37 ;  /* 0x0000002524247221 */ /* 0x000fc80000010000 */
[----:B------:R-:W-:Y:S01]  /*55c0*/  FADD.FTZ R35, R35, R36 ;  /* 0x0000002423237221 */ /* 0x000fe20000010000 */
[----:B------:R-:W2:Y:S01]  /*55d0*/  MUFU.EX2 R44, R44 ;  /* 0x0000002c002c7308 */ /* 0x000ea20000000800 */
[----:B0-----:R-:W-:-:S02]  /*55e0*/  FADD.FTZ R2, R41, R2 ;  /* 0x0000000229027221 */ /* 0x001fc40000010000 */
[----:B------:R-:W-:-:S04]  /*55f0*/  FADD.FTZ R34, R34, R35 ;  /* 0x0000002322227221 */ /* 0x000fc80000010000 */
[----:B------:R-:W-:Y:S01]  /*5600*/  FADD.FTZ R33, R33, R34 ;  /* 0x0000002221217221 */ /* 0x000fe20000010000 */
[----:B------:R-:W0:Y:S01]  /*5610*/  MUFU.EX2 R45, R45 ;  /* 0x0000002d002d7308 */ /* 0x000e220000000800 */
[----:B-1----:R-:W-:-:S07]  /*5620*/  FADD.FTZ R49, R43, R2 ;  /* 0x000000022b317221 */ /* 0x002fce0000010000 */
[----:B------:R-:W1:Y:S01]  /*5630*/  MUFU.EX2 R46, R46 ;  /* 0x0000002e002e7308 */ /* 0x000e620000000800 */
[----:B--2---:R-:W-:-:S01]  /*5640*/  FADD.FTZ R2, R44, R49 ;  /* 0x000000312c027221 */ /* 0x004fc20000010000 */
[----:B------:R-:W-:-:S04]  /*5650*/  F2FP.SATFINITE.E4M3.F32.PACK_AB_MERGE_C R43, R44, R43, RZ ;  /* 0x0000002b2c2b723e */ /* 0x000fc800048070ff */
[----:B------:R-:W-:Y:S02]  /*5660*/  F2FP.SATFINITE.E4M3.F32.PACK_AB_MERGE_C R163, R41, R40, R43 ;  /* 0x0000002829a3723e */ /* 0x000fe4000480702b */
[----:B------:R-:W2:Y:S01]  /*5670*/  MUFU.EX2 R47, R47 ;  /* 0x0000002f002f7308 */ /* 0x000ea20000000800 */
[----:B0-----:R-:W-:-:S07]  /*5680*/  FADD.FTZ R31, R45, R2 ;  /* 0x000000022d1f7221 */ /* 0x001fce0000010000 */
[----:B------:R-:W0:Y:S01]  /*5690*/  MUFU.EX2 R50, R50 ;  /* 0x0000003200327308 */ /* 0x000e220000000800 */
[----:B-1----:R-:W-:-:S07]  /*56a0*/  FADD.FTZ R2, R46, R31 ;  /* 0x0000001f2e027221 */ /* 0x002fce0000010000 */
[----:B------:R-:W1:Y:S01]  /*56b0*/  MUFU.EX2 R51, R51 ;  /* 0x0000003300337308 */ /* 0x000e620000000800 */
[----:B--2---:R-:W-:-:S04]  /*56c0*/  FADD.FTZ R9, R47, R2 ;  /* 0x000000022f097221 */ /* 0x004fc80000010000 */
[C---:B------:R-:W-:Y:S01]  /*56d0*/  FADD.FTZ R9, R4.reuse, R9 ;  /* 0x0000000904097221 */ /* 0x040fe20000010000 */
[----:B------:R-:W-:Y:S02]  /*56e0*/  F2FP.SATFINITE.E4M3.F32.PACK_AB_MERGE_C R4, R4, R47, RZ ;  /* 0x0000002f0404723e */ /* 0x000fe400048070ff */
[----:B------:R-:W2:Y:S01]  /*56f0*/  MUFU.EX2 R53, R53 ;  /* 0x0000003500357308 */ /* 0x000ea20000000800 */
[----:B0-----:R-:W-:-:S01]  /*5700*/  FADD.FTZ R2, R50, R9 ;  /* 0x0000000932027221 */ /* 0x001fc20000010000 */
[----:B------:R-:W-:-:S06]  /*5710*/  F2FP.SATFINITE.E4M3.F32.PACK_AB_MERGE_C R157, R46, R45, R4 ;  /* 0x0000002d2e9d723e */ /* 0x000fcc0004807004 */
[----:B------:R-:W0:Y:S01]  /*5720*/  MUFU.EX2 R27, R27 ;  /* 0x0000001b001b7308 */ /* 0x000e220000000800 */
[----:B-1----:R-:W-:-:S07]  /*5730*/  FADD.FTZ R2, R51, R2 ;  /* 0x0000000233027221 */ /* 0x002fce0000010000 */
[----:B------:R-:W1:Y:S01]  /*5740*/  MUFU.EX2 R54, R54 ;  /* 0x0000003600367308 */ /* 0x000e620000000800 */
[----:B--2---:R-:W-:-:S07]  /*5750*/  FADD.FTZ R7, R53, R2 ;  /* 0x0000000235077221 */ /* 0x004fce0000010000 */
[----:B------:R-:W-:Y:S01]  /*5760*/  MUFU.EX2 R30, R30 ;  /* 0x0000001e001e7308 */ /* 0x000fe20000000800 */
[----:B0-----:R-:W-:-:S07]  /*5770*/  F2FP.SATFINITE.E4M3.F32.PACK_AB_MERGE_C R31, R27, R28, RZ ;  /* 0x0000001c1b1f723e */ /* 0x001fce00048070ff */
[----:B------:R-:W0:Y:S01]  /*5780*/  MUFU.EX2 R29, R29 ;  /* 0x0000001d001d7308 */ /* 0x000e220000000800 */
[----:B-1----:R-:W-:-:S01]  /*5790*/  FADD.FTZ R7, R54, R7 ;  /* 0x0000000736077221 */ /* 0x002fc20000010000 */
[----:B------:R-:W-:-:S04]  /*57a0*/  F2FP.SATFINITE.E4M3.F32.PACK_AB_MERGE_C R53, R54, R53, RZ ;  /* 0x000000353635723e */ /* 0x000fc800048070ff */
[----:B------:R-:W-:Y:S02]  /*57b0*/  F2FP.SATFINITE.E4M3.F32.PACK_AB_MERGE_C R159, R51, R50, R53 ;  /* 0x00000032339f723e */ /* 0x000fe40004807035 */
[----:B------:R-:W1:Y:S08]  /*57c0*/  MUFU.EX2 R56, R56 ;  /* 0x0000003800387308 */ /* 0x000e700000000800 */
[----:B------:R-:W2:Y:S01]  /*57d0*/  MUFU.EX2 R57, R57 ;  /* 0x0000003900397308 */ /* 0x000ea20000000800 */
[----:B0-----:R-:W-:Y:S01]  /*57e0*/  F2FP.SATFINITE.E4M3.F32.PACK_AB_MERGE_C R152, R29, R30, R31 ;  /* 0x0000001e1d98723e */ /* 0x001fe2000480701f */
[----:B------:R-:W-:-:S04]  /*57f0*/  FADD.FTZ R30, R30, R33 ;  /* 0x000000211e1e7221 */ /* 0x000fc80000010000 */
[----:B------:R-:W-:Y:S02]  /*5800*/  FADD.FTZ R29, R29, R30 ;  /* 0x0000001e1d1d7221 */ /* 0x000fe40000010000 */
[----:B------:R-:W0:Y:S01]  /*5810*/  MUFU.EX2 R58, R58 ;  /* 0x0000003a003a7308 */ /* 0x000e220000000800 */
[----:B-1----:R-:W-:-:S01]  /*5820*/  FADD.FTZ R2, R56, R7 ;  /* 0x0000000738027221 */ /* 0x002fc20000010000 */
[----:B------:R-:W-:-:S04]  /*5830*/  FADD.FTZ R28, R28, R29 ;  /* 0x0000001d1c1c7221 */ /* 0x000fc80000010000 */
[----:B------:R-:W-:Y:S02]  /*5840*/  FADD.FTZ R27, R27, R28 ;  /* 0x0000001c1b1b7221 */ /* 0x000fe40000010000 */
[----:B------:R-:W-:Y:S01]  /*5850*/  MUFU.EX2 R24, R24 ;  /* 0x0000001800187308 */ /* 0x000fe20000000800 */
[----:B--2---:R-:W-:-:S07]  /*5860*/  FADD.FTZ R7, R57, R2 ;  /* 0x0000000239077221 */ /* 0x004fce0000010000 */
[----:B------:R-:W1:Y:S01]  /*5870*/  MUFU.EX2 R3, R3 ;  /* 0x0000000300037308 */ /* 0x000e620000000800 */
[----:B0-----:R-:W-:-:S07]  /*5880*/  FADD.FTZ R2, R58, R7 ;  /* 0x000000073a027221 */ /* 0x001fce0000010000 */
[----:B------:R-:W0:Y:S08]  /*5890*/  MUFU.EX2 R13, R13 ;  /* 0x0000000d000d7308 */ /* 0x000e300000000800 */
[----:B------:R-:W-:Y:S01]  /*58a0*/  MUFU.EX2 R26, R26 ;  /* 0x0000001a001a7308 */ /* 0x000fe20000000800 */
[----:B-1----:R-:W-:-:S07]  /*58b0*/  F2FP.SATFINITE.E4M3.F32.PACK_AB_MERGE_C R8, R3, R24, RZ ;  /* 0x000000180308723e */ /* 0x002fce00048070ff */
[----:B------:R-:W1:Y:S01]  /*58c0*/  MUFU.EX2 R25, R25 ;  /* 0x0000001900197308 */ /* 0x000e620000000800 */
[----:B0-----:R-:W-:-:S01]  /*58d0*/  FADD.FTZ R2, R13, R2 ;  /* 0x000000020d027221 */ /* 0x001fc20000010000 */
[----:B------:R-:W-:-:S04]  /*58e0*/  F2FP.SATFINITE.E4M3.F32.PACK_AB_MERGE_C R58, R13, R58, RZ ;  /* 0x0000003a0d3a723e */ /* 0x000fc800048070ff */
[----:B------:R-:W-:Y:S02]  /*58f0*/  F2FP.SATFINITE.E4M3.F32.PACK_AB_MERGE_C R153, R57, R56, R58 ;  /* 0x000000383999723e */ /* 0x000fe4000480703a */
[----:B------:R-:W0:Y:S08]  /*5900*/  MUFU.EX2 R15, R15 ;  /* 0x0000000f000f7308 */ /* 0x000e300000000800 */
[----:B------:R-:W2:Y:S01]  /*5910*/  MUFU.EX2 R14, R14 ;  /* 0x0000000e000e7308 */ /* 0x000ea20000000800 */
[----:B-1----:R-:W-:Y:S01]  /*5920*/  F2FP.SATFINITE.E4M3.F32.PACK_AB_MERGE_C R154, R25, R26, R8 ;  /* 0x0000001a199a723e */ /* 0x002fe20004807008 */
[----:B------:R-:W-:-:S04]  /*5930*/  FADD.FTZ R26, R26, R27 ;  /* 0x0000001b1a1a7221 */ /* 0x000fc80000010000 */
[----:B------:R-:W-:Y:S02]  /*5940*/  FADD.FTZ R25, R25, R26 ;  /* 0x0000001a19197221 */ /* 0x000fe40000010000 */
[----:B------:R-:W-:Y:S01]  /*5950*/  MUFU.EX2 R21, R21 ;  /* 0x0000001500157308 */ /* 0x000fe20000000800 */
[----:B0-----:R-:W-:-:S01]  /*5960*/  FADD.FTZ R7, R15, R2 ;  /* 0x000000020f077221 */ /* 0x001fc20000010000 */
[----:B------:R-:W-:-:S04]  /*5970*/  FADD.FTZ R24, R24, R25 ;  /* 0x0000001918187221 */ /* 0x000fc80000010000 */
[----:B------:R-:W-:Y:S02]  /*5980*/  FADD.FTZ R3, R3, R24 ;  /* 0x0000001803037221 */ /* 0x000fe40000010000 */
[----:B------:R-:W0:Y:S01]  /*5990*/  MUFU.EX2 R20, R20 ;  /* 0x0000001400147308 */ /* 0x000e220000000800 */
[----:B--2---:R-:W-:-:S01]  /*59a0*/  FADD.FTZ R2, R14, R7 ;  /* 0x000000070e027221 */ /* 0x004fc20000010000 */
[----:B0-----:R-:W-:-:S03]  /*59b0*/  F2FP.SATFINITE.E4M3.F32.PACK_AB_MERGE_C R4, R20, R21, RZ ;  /* 0x000000151404723e */ /* 0x001fc600048070ff */
[----:B------:R-:W-:Y:S01]  /*59c0*/  FADD.FTZ R21, R21, R2 ;  /* 0x0000000215157221 */ /* 0x000fe20000010000 */
[----:B------:R-:W-:-:S03]  /*59d0*/  F2FP.SATFINITE.E4M3.F32.PACK_AB_MERGE_C R155, R14, R15, R4 ;  /* 0x0000000f0e9b723e */ /* 0x000fc60004807004 */
[----:B------:R-:W-:Y:S01]  /*59e0*/  FADD.FTZ R2, R20, R21 ;  /* 0x0000001514027221 */ /* 0x000fe20000010000 */
[----:B------:R-:W-:Y:S01]  /*59f0*/  VIADD R4, R88, 0xfffffffe ;  /* 0xfffffffe58047836 */ /* 0x000fe20000000000 */
[----:B------:R-:W-:Y:S06]  /*5a00*/  @P2 BRA `(.L_x_1083) ;  /* 0x0000000000442947 */ /* 0x000fec0003800000 */
        /* <DEDUP_REMOVED lines=10> */
.L_x_1084:
[----:B------:R-:W-:-:S11]  /*5ab0*/  UISETP.NE.AND UP2, UPT, UR7, 0x1, UPT ;  /* 0x000000010700788c */ /* 0x000fd6000bf45270 */
[----:B------:R-:W-:Y:S02]  /*5ac0*/  @UP2 ULDC.64 UR14, c[0x0][0x9e8] ;  /* 0x00027a00000e2ab9 */ /* 0x000fe40000000a00 */
[----:B------:R-:W-:-:S04]  /*5ad0*/  UIMAD.WIDE.U32 UR18, UR11, UR14, URZ ;  /* 0x0000000e0b1272a5 */ /* 0x000fc8000f8e003f */
[----:B------:R-:W-:-:S12]  /*5ae0*/  @UP2 USHF.R.U32.HI UR11, URZ, UR15, UR19 ;  /* 0x0000000f3f0b2299 */ /* 0x000fd80008011613 */
.L_x_1085:
[----:B------:R-:W-:-:S04]  /*5af0*/  UIMAD UR7, UR11, UR7, UR7 ;  /* 0x000000070b0772a4 */ /* 0x000fc8000f8e0207 */
[----:B------:R-:W-:-:S04]  /*5b00*/  UISETP.LT.AND UP2, UPT, UR6, UR7, UPT ;  /* 0x000000070600728c */ /* 0x000fc8000bf41270 */
[----:B------:R-:W-:-:S12]  /*5b10*/  USEL UR6, UR6, UR7, UP2 ;  /* 0x0000000706067287 */ /* 0x000fd80009000000 */
.L_x_1083:
[----:B------:R-:W-:Y:S01]  /*5b20*/  USHF.R.S32.HI UR7, URZ, 0x1f, UR6 ;  /* 0x0000001f3f077899 */ /* 0x000fe20008011406 */
[----:B------:R-:W-:Y:S02]  /*5b30*/  CS2R R88, SRZ ;  /* 0x0000000000587805 */ /* 0x000fe4000001ff00 */
[----:B------:R-:W-:Y:S02]  /*5b40*/  CS2R R90, SRZ ;  /* 0x00000000005a7805 */ /* 0x000fe4000001ff00 */
[----:B------:R-:W-:Y:S01]  /*5b50*/  CS2R R92, SRZ ;  /* 0x00000000005c7805 */ /* 0x000fe2000001ff00 */
[----:B------:R-:W-:Y:S01]  /*5b60*/  ULEA.HI UR7, UR7, UR6, URZ, 0x7 ;  /* 0x0000000607077291 */ /* 0x000fe2000f8f383f */
[----:B------:R-:W-:Y:S02]  /*5b70*/  CS2R R94, SRZ ;  /* 0x00000000005e7805 */ /* 0x000fe4000001ff00 */
[----:B------:R-:W-:Y:S02]  /*5b80*/  CS2R R96, SRZ ;  /* 0x0000000000607805 */ /* 0x000fe4000001ff00 */
[----:B------:R-:W-:Y:S01]  /*5b90*/  CS2R R98, SRZ ;  /* 0x0000000000627805 */ /* 0x000fe2000001ff00 */
[----:B------:R-:W-:Y:S01]  /*5ba0*/  USHF.R.S32.HI UR7, URZ, 0x7, UR7 ;  /* 0x000000073f077899 */ /* 0x000fe20008011407 */
[----:B------:R-:W-:-:S02]  /*5bb0*/  CS2R R100, SRZ ;  /* 0x0000000000647805 */ /* 0x000fc4000001ff00 */
[----:B------:R-:W-:Y:S02]  /*5bc0*/  CS2R R102, SRZ ;  /* 0x0000000000667805 */ /* 0x000fe4000001ff00 */
[----:B------:R-:W-:Y:S01]  /*5bd0*/  CS2R R104, SRZ ;  /* 0x0000000000687805 */ /* 0x000fe2000001ff00 */
[----:B------:R-:W-:Y:S01]  /*5be0*/  UISETP.LT.AND UP2, UPT, UR39, UR7, UPT ;  /* 0x000000072700728c */ /* 0x000fe2000bf41270 */
[----:B------:R-:W-:Y:S02]  /*5bf0*/  CS2R R106, SRZ ;  /* 0x00000000006a7805 */ /* 0x000fe4000001ff00 */
[----:B------:R-:W-:Y:S02]  /*5c00*/  CS2R R108, SRZ ;  /* 0x00000000006c7805 */ /* 0x000fe4000001ff00 */
[----:B------:R-:W-:Y:S01]  /*5c10*/  CS2R R110, SRZ ;  /* 0x00000000006e7805 */ /* 0x000fe2000001ff00 */
[----:B------:R-:W-:Y:S01]  /*5c20*/  USEL UR35, UR39, UR7, !UP2 ;  /* 0x0000000727237287 */ /* 0x000fe2000d000000 */
[----:B------:R-:W-:-:S02]  /*5c30*/  CS2R R112, SRZ ;  /* 0x0000000000707805 */ /* 0x000fc4000001ff00 */
[----:B------:R-:W-:Y:S02]  /*5c40*/  CS2R R114, SRZ ;  /* 0x0000000000727805 */ /* 0x000fe4000001ff00 */
[----:B------:R-:W-:Y:S02]  /*5c50*/  CS2R R116, SRZ ;  /* 0x0000000000747805 */ /* 0x000fe4000001ff00 */
[----:B------:R-:W-:Y:S02]  /*5c60*/  CS2R R118, SRZ ;  /* 0x0000000000767805 */ /* 0x000fe4000001ff00 */
[----:B------:R-:W-:Y:S02]  /*5c70*/  CS2R R120, SRZ ;  /* 0x0000000000787805 */ /* 0x000fe4000001ff00 */
[----:B------:R-:W-:Y:S02]  /*5c80*/  ISETP.GE.AND P2, PT, R4, UR35, PT ;  /* 0x0000002304007c0c */ /* 0x000fe4000bf46270 */
        /* <DEDUP_REMOVED lines=15> */
[----:B------:R-:W-:Y:S06]  /*5d80*/  @!P2 BRA `(.L_x_1086) ;  /* 0x000000380054a947 */ /* 0x000fec0003800000 */
        /* <DEDUP_REMOVED lines=32> */
[----:B------:R-:W-:Y:S01]  /*5f90*/  ULDC UR31, c[0x0][0x9e4] ;  /* 0x00027900001f7ab9 */ /* 0x000fe20000000800 */
[----:B------:R-:W-:Y:S01]  /*5fa0*/  ULDC UR30, c[0x0][0x988] ;  /* 0x00026200001e7ab9 */ /* 0x000fe20000000800 */
[----:B------:R-:W-:-:S05]  /*5fb0*/  ULDC UR32, c[0x0][0x9e0] ;  /* 0x0002780000207ab9 */ /* 0x000fca0000000800 */
.L_x_1104:
[----:B------:R-:W-:Y:S01]  /*5fc0*/  UIADD3 UR34, UR54, 0x1, URZ ;  /* 0x0000000136227890 */ /* 0x000fe2000fffe03f */
[----:B------:R-:W-:-:S03]  /*5fd0*/  ISETP.NE.AND P3, PT, RZ, UR45, PT ;  /* 0x0000002dff007c0c */ /* 0x000fc6000bf65270 */
[----:B------:R-:W-:-:S04]  /*5fe0*/  UISETP.NE.AND UP2, UPT, UR34, 0x2, UPT ;  /* 0x000000022200788c */ /* 0x000fc8000bf45270 */
[----:B------:R-:W-:Y:S02]  /*5ff0*/  USEL UR33, URZ, 0x1, UP2 ;  /* 0x000000013f217887 */ /* 0x000fe40009000000 */
[----:B------:R-:W-:Y:S02]  /*6000*/  USEL UR34, UR34, URZ, UP2 ;  /* 0x0000003f22227287 */ /* 0x000fe40009000000 */
[----:B------:R-:W-:Y:S02]  /*6010*/  ULOP3.LUT UR33, UR51, UR33, URZ, 0x3c, !UPT ;  /* 0x0000002133217292 */ /* 0x000fe4000f8e3c3f */
[----:B------:R-:W-:Y:S10]  /*6020*/  @P3 BRA `(.L_x_1087) ;  /* 0x00000000002c3947 */ /* 0x000ff40003800000 */
[----:B------:R-:W-:Y:S05]  /*6030*/  @!P0 BRA `(.L_x_1088) ;  /* 0x0000000000048947 */ /* 0x000fea0003800000 */
[----:B------:R-:W-:Y:S01]  /*6040*/  BPT.TRAP 0x1 ;  /* 0x000000040000795c */ /* 0x000fe20000300000 */
.L_x_1088:
[----:B------:R-:W-:Y:S01]  /*6050*/  ULEA UR6, UR34, UR36, 0x3 ;  /* 0x0000002422067291 */ /* 0x000fe2000f8e183f */
[----:B------:R-:W-:-:S05]  /*6060*/  IMAD.U32 R7, RZ, RZ, UR33 ;  /* 0x00000021ff077e24 */ /* 0x000fca000f8e00ff */
[----:B------:R-:W-:-:S04]  /*6070*/  SHF.L.U32 R7, R7, 0x1f, RZ ;  /* 0x0000001f07077819 */ /* 0x000fc800000006ff */
[----:B------:R0:W1:Y:S01]  /*6080*/  SYNCS.PHASECHK.TRANS64.TRYWAIT P2, [UR6+0x22830], R7 ;  /* 0x02283007ff0075a7 */ /* 0x0000620008040146 */
[----:B------:R-:W-:Y:S05]  /*6090*/  @!P0 BRA `(.L_x_1089) ;  /* 0x0000000000048947 */ /* 0x000fea0003800000 */
[----:B------:R-:W-:Y:S01]  /*60a0*/  BPT.TRAP 0x1 ;  /* 0x000000040000795c */ /* 0x000fe20000300000 */
.L_x_1089:
[----:B-1----:R-:W-:Y:S05]  /*60b0*/  @P2 BRA `(.L_x_1087) ;  /* 0x0000000000082947 */ /* 0x002fea0003800000 */
[----:B------:R-:W1:Y:S02]  /*60c0*/  SYNCS.PHASECHK.TRANS64.TRYWAIT P2, [UR6+0x22830], R7 ;  /* 0x02283007ff0075a7 */ /* 0x000e640008040146 */
[----:B-1----:R-:W-:Y:S05]  /*60d0*/  @!P2 BRA `(.L_x_1090) ;  /* 0x0000014000d4a947 */ /* 0x002fea0003800000 */
.L_x_1087:
[----:B-1----:R-:W1:Y:S01]  /*60e0*/  S2R R8, SR_TID.X ;  /* 0x0000000000087919 */ /* 0x002e620000002100 */
[----:B------:R-:W-:Y:S01]  /*60f0*/  UIMAD UR26, UR34, 0x600, UR28 ;  /* 0x00000600221a78a4 */ /* 0x000fe2000f8e021c */
[----:B------:R-:W-:Y:S01]  /*6100*/  UMOV UR27, 0x80000020 ;  /* 0x80000020001b7882 */ /* 0x000fe20000000000 */
[----:B------:R-:W-:Y:S02]  /*6110*/  UMOV UR7, 0x80000020 ;  /* 0x8000002000077882 */ /* 0x000fe40000000000 */
[----:B------:R-:W-:Y:S02]  /*6120*/  UIADD3 UR6, UR26, 0x2, URZ ;  /* 0x000000021a067890 */ /* 0x000fe4000fffe03f */
        /* <DEDUP_REMOVED lines=8> */
[----:B-1----:R-:W-:-:S05]  /*61b0*/  SHF.R.U32.HI R8, RZ, 0x7, R8 ;  /* 0x00000007ff087819 */ /* 0x002fca0000011608 */
[----:B0-----:R-:W-:-:S05]  /*61c0*/  VIADD R7, R8, 0x8 ;  /* 0x0000000808077836 */ /* 0x001fca0000000000 */
[----:B------:R0:W-:Y:S06]  /*61d0*/  BAR.SYNC.DEFER_BLOCKING R7, 0x100 ;  /* 0x000400070000751d */ /* 0x0001ec0000010000 */
        /* <DEDUP_REMOVED lines=21> */
.L_x_1092:
[----:B------:R-:W-:Y:S01]  /*6330*/  ULEA UR6, UR54, UR36, 0x3 ;  /* 0x0000002436067291 */ /* 0x000fe2000f8e183f */
[----:B------:R-:W-:-:S05]  /*6340*/  IMAD.U32 R7, RZ, RZ, UR51 ;  /* 0x00000033ff077e24 */ /* 0x000fca000f8e00ff */
[----:B------:R-:W-:-:S04]  /*6350*/  SHF.L.U32 R7, R7, 0x1f, RZ ;  /* 0x0000001f07077819 */ /* 0x000fc800000006ff */
[----:B------:R0:W1:Y:S01]  /*6360*/  SYNCS.PHASECHK.TRANS64.TRYWAIT P2, [UR6+0x22850], R7 ;  /* 0x02285007ff0075a7 */ /* 0x0000620008040146 */
[----:B------:R-:W-:Y:S05]  /*6370*/  @!P0 BRA `(.L_x_1093) ;  /* 0x0000000000048947 */ /* 0x000fea0003800000 */
[----:B------:R-:W-:Y:S01]  /*6380*/  BPT.TRAP 0x1 ;  /* 0x000000040000795c */ /* 0x000fe20000300000 */
.L_x_1093:
[----:B-1----:R-:W-:Y:S05]  /*6390*/  @P2 BRA `(.L_x_1091) ;  /* 0x0000000000082947 */ /* 0x002fea0003800000 */
[----:B------:R-:W1:Y:S02]  /*63a0*/  SYNCS.PHASECHK.TRANS64.TRYWAIT P2, [UR6+0x22850], R7 ;  /* 0x02285007ff0075a7 */ /* 0x000e640008040146 */
[----:B-1----:R-:W-:Y:S05]  /*63b0*/  @!P2 BRA `(.L_x_1094) ;  /* 0x000001400034a947 */ /* 0x002fea0003800000 */
.L_x_1091:
[----:B------:R-:W-:Y:S01]  /*63c0*/  UIADD3 UR6, UR36, 0x400, URZ ;  /* 0x0000040024067890 */ /* 0x000fe2000fffe03f */
[----:B------:R-:W-:Y:S01]  /*63d0*/  WARPGROUP.ARRIVE ;  /* 0x00000000000079c5 */ /* 0x000fe20000000000 */
[----:B------:R-:W-:-:S05]  /*63e0*/  UMOV UR7, 0x40000040 ;  /* 0x4000004000077882 */ /* 0x000fca0000000000 */
[----:B------:R-:W2:Y:S01]  /*63f0*/  S2R R208, SR_TID.X ;  /* 0x0000000000d07919 */ /* 0x000ea20000002100 */
[----:B------:R-:W-:Y:S01]  /*6400*/  USHF.R.U32.HI UR6, URZ, 0x4, UR6 ;  /* 0x000000043f067899 */ /* 0x000fe20008011606 */
[----:B------:R-:W-:Y:S01]  /*6410*/  PLOP3.LUT P2, PT, PT, PT, UP0, 0x80, 0x0 ;  /* 0x000000000000781c */ /* 0x000fe20003f4f008 */
[C---:B------:R-:W-:Y:S01]  /*6420*/  FMUL.FTZ R21, R0.reuse, R34 ;  /* 0x0000002200157220 */ /* 0x040fe20000410000 */
[----:B------:R-:W-:Y:S01]  /*6430*/  PLOP3.LUT P3, PT, PT, PT, UP0, 0x80, 0x0 ;  /* 0x000000000000781c */ /* 0x000fe20003f6f008 */
[----:B------:R-:W-:Y:S01]  /*6440*/  ULOP3.LUT UR6, UR6, 0x3fff, URZ, 0xc0, !UPT ;  /* 0x00003fff06067892 */ /* 0x000fe2000f8ec03f */
[C---:B------:R-:W-:Y:S01]  /*6450*/  FMUL.FTZ R34, R0.reuse, R55 ;  /* 0x0000003700227220 */ /* 0x040fe20000410000 */
[C---:B------:R-:W-:Y:S01]  /*6460*/  FMUL.FTZ R55, R0.reuse, R60 ;  /* 0x0000003c00377220 */ /* 0x040fe20000410000 */
[----:B------:R-:W-:Y:S01]  /*6470*/  FMUL.FTZ R60, R0, R69 ;  /* 0x00000045003c7220 */ /* 0x000fe20000410000 */
[----:B------:R-:W-:Y:S01]  /*6480*/  ULOP3.LUT UR6, UR6, 0x10000, URZ, 0xfc, !UPT ;  /* 0x0001000006067892 */ /* 0x000fe2000f8efc3f */
[----:B------:R-:W-:-:S02]  /*6490*/  VIADD R69, R17, UR42 ;  /* 0x0000002a11457c36 */ /* 0x000fc40008000000 */
[C---:B------:R-:W-:Y:S01]  /*64a0*/  FMUL.FTZ R10, R0.reuse, R27 ;  /* 0x0000001b000a7220 */ /* 0x040fe20000410000 */
[----:B------:R-:W-:Y:S01]  /*64b0*/  IMAD.U32 R9, RZ, RZ, UR34 ;  /* 0x00000022ff097e24 */ /* 0x000fe2000f8e00ff */
[----:B------:R-:W-:Y:S01]  /*64c0*/  ULEA UR10, UR54, UR6, 0xa ;  /* 0x00000006360a7291 */ /* 0x000fe2000f8e503f */
[C---:B------:R-:W-:Y:S01]  /*64d0*/  FMUL.FTZ R27, R0.reuse, R42 ;  /* 0x0000002a001b7220 */ /* 0x040fe20000410000 */
[C---:B------:R-:W-:Y:S01]  /*64e0*/  FMUL.FTZ R42, R0.reuse, R71 ;  /* 0x00000047002a7220 */ /* 0x040fe20000410000 */
[C---:B------:R-:W-:Y:S01]  /*64f0*/  FMUL.FTZ R11, R0.reuse, R24 ;  /* 0x00000018000b7220 */ /* 0x040fe20000410000 */
[----:B------:R-:W-:Y:S01]  /*6500*/  @!P1 LEA R9, R9, UR36, 0x3 ;  /* 0x0000002409099c11 */ /* 0x000fe2000f8e18ff */
[C---:B------:R-:W-:Y:S01]  /*6510*/  FMUL.FTZ R12, R0.reuse, R25 ;  /* 0x00000019000c7220 */ /* 0x040fe20000410000 */
[C---:B01----:R-:W-:Y:S01]  /*6520*/  FMUL.FTZ R7, R0.reuse, R26 ;  /* 0x0000001a00077220 */ /* 0x043fe20000410000 */
[----:B------:R-:W-:Y:S01]  /*6530*/  UMOV UR6, UR10 ;  /* 0x0000000a00067c82 */ /* 0x000fe20008000000 */
[C---:B------:R-:W-:Y:S01]  /*6540*/  FMUL.FTZ R24, R0.reuse, R35 ;  /* 0x0000002300187220 */ /* 0x040fe20000410000 */
[----:B------:R-:W-:Y:S01]  /*6550*/  QGMMA.64x128x32.F32.E4M3.E4M3 R88, R164, gdesc[UR4], R88, gsb0 ;  /* 0x01e00004a4587df3 */ /* 0x000fe20008000858 */
[----:B------:R-:W-:Y:S01]  /*6560*/  UIADD3 UR6, UR10, 0x2, URZ ;  /* 0x000000020a067890 */ /* 0x000fe2000fffe03f */
[----:B------:R-:W-:Y:S01]  /*6570*/  @!P1 VIADD R9, R9, 0x22840 ;  /* 0x0002284009099836 */ /* 0x000fe20000000000 */
[----:B------:R-:W-:Y:S01]  /*6580*/  UMOV UR7, 0x40000040 ;  /* 0x4000004000077882 */ /* 0x000fe20000000000 */
[C---:B------:R-:W-:Y:S01]  /*6590*/  FMUL.FTZ R15, R0.reuse, R28 ;  /* 0x0000001c000f7220 */ /* 0x040fe20000410000 */
[C---:B------:R-:W-:Y:S01]  /*65a0*/  FMUL.FTZ R20, R0.reuse, R29 ;  /* 0x0000001d00147220 */ /* 0x040fe20000410000 */
[C---:B------:R-:W-:Y:S01]  /*65b0*/  FMUL.FTZ R13, R0.reuse, R30 ;  /* 0x0000001e000d7220 */ /* 0x040fe20000410000 */
[C---:B------:R-:W-:Y:S01]  /*65c0*/  FMUL.FTZ R14, R0.reuse, R31 ;  /* 0x0000001f000e7220 */ /* 0x040fe20000410000 */
[C---:B------:R-:W-:Y:S01]  /*65d0*/  FMUL.FTZ R25, R0.reuse, R38 ;  /* 0x0000002600197220 */ /* 0x040fe20000410000 */
[C---:B------:R-:W-:Y:S01]  /*65e0*/  FMUL.FTZ R26, R0.reuse, R39 ;  /* 0x00000027001a7220 */ /* 0x040fe20000410000 */
[----:B--2---:R-:W-:Y:S01]  /*65f0*/  SHF.R.U32.HI R208, RZ, 0x7, R208 ;  /* 0x00000007ffd07819 */ /* 0x004fe200000116d0 */
        /* <DEDUP_REMOVED lines=19> */
[----:B------:R-:W-:Y:S01]  /*6730*/  @!P1 PRMT R9, RZ, 0x654, R9 ;  /* 0x00000654ff099816 */ /* 0x000fe20000000009 */
[----:B------:R-:W-:Y:S01]  /*6740*/  FMUL.FTZ R50, R0, R87 ;  /* 0x0000005700327220 */ /* 0x000fe20000410000 */
[----:B------:R-:W0:Y:S08]  /*6750*/  MUFU.TANH R11, R11 ;  /* 0x0000000b000b7308 */ /* 0x000e300000002400 */
[----:B------:R-:W1:Y:S08]  /*6760*/  MUFU.TANH R12, R12 ;  /* 0x0000000c000c7308 */ /* 0x000e700000002400 */
        /* <DEDUP_REMOVED lines=34> */
[----:B------:R-:W-:Y:S01]  /*6990*/  IMAD.U32 R72, RZ, RZ, UR47 ;  /* 0x0000002fff487e24 */ /* 0x000fe2000f8e00ff */
        /* <DEDUP_REMOVED lines=30> */
[----:B------:R-:W-:Y:S01]  /*6b80*/  FMUL.FTZ R70, R0, R85 ;  /* 0x0000005500467220 */ /* 0x000fe20000410000 */
[----:B------:R-:W-:Y:S01]  /*6b90*/  IMAD.SHL.U32 R67, R4, 0x80, RZ ;  /* 0x0000008004437824 */ /* 0x000fe200078e00ff */
        /* <DEDUP_REMOVED lines=20> */
[----:B------:R-:W-:Y:S01]  /*6ce0*/  QGMMA.64x128x32.F32.E4M3.E4M3 R88, R152, gdesc[UR4], R88, gsb0 ;  /* 0x01e0000498587df3 */ /* 0x000fe20008000858 */
[----:B------:R-:W-:Y:S01]  /*6cf0*/  @UP0 ULDC UR6, c[0x0][0x44c] ;  /* 0x0001130000060ab9 */ /* 0x000fe20000000800 */
[----:B------:R-:W-:Y:S01]  /*6d00*/  @UP0 ULDC UR7, c[0x0][0x450] ;  /* 0x0001140000070ab9 */ /* 0x000fe20000000800 */
[----:B------:R-:W-:Y:S01]  /*6d10*/  @P2 IMAD.HI.U32 R8, R69, UR6, RZ ;  /* 0x0000000645082c27 */ /* 0x000fe2000f8e00ff */
[----:B------:R-:W-:-:S03]  /*6d20*/  PLOP3.LUT P2, PT, PT, PT, UP1, 0x40, 0x0 ;  /* 0x000000000000781c */ /* 0x000fc60003f4e818 */
[----:B------:R-:W0:Y:S01]  /*6d30*/  MUFU.TANH R61, R61 ;  /* 0x0000003d003d7308 */ /* 0x000e220000002400 */
[----:B------:R-:W-:Y:S02]  /*6d40*/  @P3 SHF.R.U32.HI R69, RZ, UR7, R8 ;  /* 0x00000007ff453c19 */ /* 0x000fe40008011608 */
[----:B------:R-:W-:-:S03]  /*6d50*/  IADD3 R8, -R208, 0xb, RZ ;  /* 0x0000000bd0087810 */ /* 0x000fc60007ffe1ff */
[----:B------:R-:W5:Y:S02]  /*6d60*/  SHFL.IDX PT, R71, R69, RZ, 0x1c1f ;  /* 0x001c1fff45477589 */ /* 0x000f6400000e0000 */
        /* <DEDUP_REMOVED lines=16> */
[----:B------:R0:W-:Y:S06]  /*6e70*/  BAR.ARV R8, 0x100 ;  /* 0x000400080000751d */ /* 0x0001ec0000002000 */
[----:B------:R1:W-:Y:S02]  /*6e80*/  @!P1 SYNCS.ARRIVE.TRANS64.RED.A1T0 RZ, [R9+URZ], RZ ;  /* 0x000000ff09ff99a7 */ /* 0x0003e4000810043f */
[----:B-1----:R-:W-:-:S04]  /*6e90*/  IADD3 R9, -R16, 0x1, -R67 ;  /* 0x0000000110097810 */ /* 0x002fc80007ffe943 */
[----:B------:R-:W-:-:S05]  /*6ea0*/  IADD3 R9, -R72, UR41, R9 ;  /* 0x0000002948097c10 */ /* 0x000fca000fffe109 */
[C---:B------:R-:W-:Y:S02]  /*6eb0*/  VIADD R76, R9.reuse, UR32 ;  /* 0x00000020094c7c36 */ /* 0x040fe40008000000 */
[----:B------:R-:W-:Y:S02]  /*6ec0*/  VIADD R78, R9, UR29 ;  /* 0x0000001d094e7c36 */ /* 0x000fe40008000000 */
[--C-:B-----5:R-:W-:Y:S02]  /*6ed0*/  IMAD.IADD R72, R76, 0x1, R71.reuse ;  /* 0x000000014c487824 */ /* 0x120fe400078e0247 */
[----:B------:R-:W-:Y:S01]  /*6ee0*/  IMAD.IADD R74, R78, 0x1, R71 ;  /* 0x000000014e4a7824 */ /* 0x000fe200078e0247 */
[----:B0-234-:R-:W-:Y:S06]  /*6ef0*/  @P2 BRA `(.L_x_1095) ;  /* 0x00000000005c2947 */ /* 0x01dfec0003800000 */
[----:B------:R-:W-:Y:S01]  /*6f00*/  IMAD.U32 R8, RZ, RZ, UR47 ;  /* 0x0000002fff087e24 */ /* 0x000fe2000f8e00ff */
[----:B------:R-:W-:Y:S04]  /*6f10*/  BSSY B0, `(.L_x_1096) ;  /* 0x0000011000007945 */ /* 0x000fe80003800000 */
[----:B------:R-:W-:-:S04]  /*6f20*/  IADD3 R71, -R8, UR41, R71 ;  /* 0x0000002908477c10 */ /* 0x000fc8000fffe147 */
        /* <DEDUP_REMOVED lines=10> */
.L_x_1097:
[----:B------:R-:W-:-:S05]  /*6fd0*/  IMAD.U32 R80, RZ, RZ, UR31 ;  /* 0x0000001fff507e24 */ /* 0x000fca000f8e00ff */
[----:B------:R-:W-:-:S13]  /*6fe0*/  ISETP.NE.AND P2, PT, R80, 0x1, PT ;  /* 0x000000015000780c */ /* 0x000fda0003f45270 */
[----:B------:R-:W0:Y:S02]  /*6ff0*/  @P2 LDC.64 R8, c[0x0][0x9e8] ;  /* 0x00027a00ff082b82 */ /* 0x000e240000000a00 */
[----:B0-----:R-:W-:-:S05]  /*7000*/  @P2 IMAD.HI.U32 R8, R71, R8, RZ ;  /* 0x0000000847082227 */ /* 0x001fca00078e00ff */
[----:B------:R-:W-:-:S07]  /*7010*/  @P2 SHF.R.U32.HI R71, RZ, R9, R8 ;  /* 0x00000009ff472219 */ /* 0x000fce0000011608 */
.L_x_1098:
[----:B------:R-:W-:Y:S05]  /*7020*/  BSYNC B0 ;  /* 0x0000000000007941 */ /* 0x000fea0003800000 */
.L_x_1096:
[----:B------:R-:W-:-:S04]  /*7030*/  IMAD R71, R71, R80, -R67 ;  /* 0x0000005047477224 */ /* 0x000fc800078e0a43 */
[----:B------:R-:W-:-:S05]  /*7040*/  IMAD.IADD R71, R71, 0x1, -R16 ;  /* 0x0000000147477824 */ /* 0x000fca00078e0a10 */
[----:B------:R-:W-:Y:S02]  /*7050*/  VIADDMNMX R72, R71, R80, R72, PT ;  /* 0x0000005047487246 */ /* 0x000fe40003800148 */
[----:B------:R-:W-:-:S07]  /*7060*/  VIMNMX R74, R74, R71, !PT ;  /* 0x000000474a4a7248 */ /* 0x000fce0007fe0100 */
.L_x_1095:
[----:B------:R-:W-:Y:S01]  /*7070*/  ISETP.GT.AND P2, PT, R4, -0x1, PT ;  /* 0xffffffff0400780c */ /* 0x000fe20003f44270 */
[----:B------:R-:W0:Y:S03]  /*7080*/  SHFL.IDX PT, R9, R69, 0x1, 0x1c1f ;  /* 0x003c1f0045097f89 */ /* 0x000e2600000e0000 */
[C---:B------:R-:W-:Y:S02]  /*7090*/  ISETP.GT.AND P5, PT, R74.reuse, RZ, P2 ;  /* 0x000000ff4a00720c */ /* 0x040fe400017a4270 */
[----:B------:R-:W-:Y:S02]  /*70a0*/  ISETP.GT.AND P4, PT, R74, 0x1, P2 ;  /* 0x000000014a00780c */ /* 0x000fe40001784270 */
[C---:B------:R-:W-:Y:S02]  /*70b0*/  ISETP.LT.OR P5, PT, R72.reuse, 0x1, P5 ;  /* 0x000000014800780c */ /* 0x040fe40002fa1670 */
[----:B------:R-:W-:-:S02]  /*70c0*/  ISETP.LT.OR P4, PT, R72, 0x2, P4 ;  /* 0x000000024800780c */ /* 0x000fc40002781670 */
[----:B------:R-:W-:Y:S02]  /*70d0*/  FSEL R83, R11, -INF , !P5 ;  /* 0xff8000000b537808 */ /* 0x000fe40006800000 */
[C---:B------:R-:W-:Y:S02]  /*70e0*/  ISETP.GT.AND P5, PT, R74.reuse, 0x10, P2 ;  /* 0x000000104a00780c */ /* 0x040fe400017a4270 */
[----:B------:R-:W-:Y:S02]  /*70f0*/  ISETP.GT.AND P6, PT, R74, 0x8, P2 ;  /* 0x000000084a00780c */ /* 0x000fe400017c4270 */
[----:B------:R-:W-:Y:S02]  /*7100*/  ISETP.LT.OR P5, PT, R72, 0x11, P5 ;  /* 0x000000114800780c */ /* 0x000fe40002fa1670 */
[----:B------:R-:W-:Y:S02]  /*7110*/  ISETP.GT.AND P3, PT, R74, 0x9, P2 ;  /* 0x000000094a00780c */ /* 0x000fe40001764270 */
[----:B------:R-:W-:-:S02]  /*7120*/  FSEL R81, R12, -INF , !P4 ;  /* 0xff8000000c517808 */ /* 0x000fc40006000000 */
[----:B------:R-:W-:Y:S01]  /*7130*/  ISETP.GT.AND P4, PT, R74, 0x11, P2 ;  /* 0x000000114a00780c */ /* 0x000fe20001784270 */
[----:B0-----:R-:W-:Y:S01]  /*7140*/  IMAD.IADD R78, R78, 0x1, R9 ;  /* 0x000000014e4e7824 */ /* 0x001fe200078e0209 */
[----:B------:R-:W-:Y:S02]  /*7150*/  FSEL R77, R164, -INF , !P5 ;  /* 0xff800000a44d7808 */ /* 0x000fe40006800000 */
[----:B------:R-:W-:Y:S02]  /*7160*/  ISETP.GT.AND P5, PT, R74, 0x20, P2 ;  /* 0x000000204a00780c */ /* 0x000fe400017a4270 */
[C---:B------:R-:W-:Y:S02]  /*7170*/  ISETP.LT.OR P6, PT, R72.reuse, 0x9, P6 ;  /* 0x000000094800780c */ /* 0x040fe400037c1670 */
[C---:B------:R-:W-:Y:S02]  /*7180*/  ISETP.LT.OR P3, PT, R72.reuse, 0xa, P3 ;  /* 0x0000000a4800780c */ /* 0x040fe40001f61670 */
[----:B------:R-:W-:-:S02]  /*7190*/  ISETP.LT.OR P4, PT, R72, 0x12, P4 ;  /* 0x000000124800780c */ /* 0x000fc40002781670 */
[----:B------:R-:W-:Y:S02]  /*71a0*/  ISETP.LT.OR P5, PT, R72, 0x21, P5 ;  /* 0x000000214800780c */ /* 0x000fe40002fa1670 */
[----:B------:R-:W-:Y:S02]  /*71b0*/  FSEL R79, R15, -INF , !P6 ;  /* 0xff8000000f4f7808 */ /* 0x000fe40007000000 */
[----:B------:R-:W-:Y:S02]  /*71c0*/  FSEL R69, R20, -INF , !P3 ;  /* 0xff80000014457808 */ /* 0x000fe40005800000 */
[C---:B------:R-:W-:Y:S02]  /*71d0*/  ISETP.GT.AND P6, PT, R74.reuse, 0x18, P2 ;  /* 0x000000184a00780c */ /* 0x040fe400017c4270 */
[----:B------:R-:W-:Y:S02]  /*71e0*/  ISETP.GT.AND P3, PT, R74, 0x19, P2 ;  /* 0x000000194a00780c */ /* 0x000fe40001764270 */
[----:B------:R-:W-:-:S02]  /*71f0*/  FSEL R165, R165, -INF , !P4 ;  /* 0xff800000a5a57808 */ /* 0x000fc40006000000 */
[----:B------:R-:W-:Y:S02]  /*7200*/  ISETP.GT.AND P4, PT, R74, 0x21, P2 ;  /* 0x000000214a00780c */ /* 0x000fe40001784270 */
        /* <DEDUP_REMOVED lines=11> */
[C---:B------:R-:W-:Y:S02]  /*72c0*/  ISETP.GT.AND P4, PT, R74.reuse, 0x31, P2 ;  /* 0x000000314a00780c */ /* 0x040fe40001784270 */
        /* <DEDUP_REMOVED lines=36> */
[----:B------:R-:W-:Y:S01]  /*7510*/  FSEL R57, R61, -INF , !P5 ;  /* 0xff8000003d397808 */ /* 0x000fe20006800000 */
[----:B------:R-:W-:Y:S01]  /*7520*/  IMAD.IADD R61, R76, 0x1, R9 ;  /* 0x000000014c3d7824 */ /* 0x000fe200078e0209 */
        /* <DEDUP_REMOVED lines=10> */
[----:B------:R-:W-:Y:S02]  /*75d0*/  FSEL R62, R66, -INF , !P5 ;  /* 0xff800000423e7808 */ /* 0x000fe40006800000 */
[----:B------:R-:W-:Y:S02]  /*75e0*/  PLOP3.LUT P5, PT, PT, PT, UP1, 0x40, 0x0 ;  /* 0x000000000000781c */ /* 0x000fe40003fae818 */
[C---:B------:R-:W-:Y:S02]  /*75f0*/  ISETP.LT.OR P6, PT, R72.reuse, 0x69, P6 ;  /* 0x000000694800780c */ /* 0x040fe400037c1670 */
[----:B------:R-:W-:Y:S02]  /*7600*/  ISETP.LT.OR P3, PT, R72, 0x6a, P3 ;  /* 0x0000006a4800780c */ /* 0x000fe40001f61670 */
[----:B------:R-:W-:Y:S02]  /*7610*/  ISETP.GT.AND P4, PT, R74, 0x71, P2 ;  /* 0x000000714a00780c */ /* 0x000fe40001784270 */
[----:B------:R-:W-:-:S02]  /*7620*/  FSEL R59, R63, -INF , !P6 ;  /* 0xff8000003f3b7808 */ /* 0x000fc40007000000 */
[----:B------:R-:W-:Y:S02]  /*7630*/  FSEL R60, R64, -INF , !P3 ;  /* 0xff800000403c7808 */ /* 0x000fe40005800000 */
[C---:B------:R-:W-:Y:S02]  /*7640*/  ISETP.GT.AND P6, PT, R74.reuse, 0x78, P2 ;  /* 0x000000784a00780c */ /* 0x040fe400017c4270 */
[----:B------:R-:W-:Y:S02]  /*7650*/  ISETP.GT.AND P3, PT, R74, 0x79, P2 ;  /* 0x000000794a00780c */ /* 0x000fe40001764270 */
[C---:B------:R-:W-:Y:S02]  /*7660*/  ISETP.LT.OR P4, PT, R72.reuse, 0x72, P4 ;  /* 0x000000724800780c */ /* 0x040fe40002781670 */
[C---:B------:R-:W-:Y:S02]  /*7670*/  ISETP.LT.OR P6, PT, R72.reuse, 0x79, P6 ;  /* 0x000000794800780c */ /* 0x040fe400037c1670 */
[----:B------:R-:W-:-:S02]  /*7680*/  ISETP.LT.OR P3, PT, R72, 0x7a, P3 ;  /* 0x0000007a4800780c */ /* 0x000fc40001f61670 */
[----:B------:R-:W-:Y:S02]  /*7690*/  FSEL R64, R65, -INF , !P4 ;  /* 0xff80000041407808 */ /* 0x000fe40006000000 */
[----:B------:R-:W-:Y:S02]  /*76a0*/  FSEL R65, R68, -INF , !P6 ;  /* 0xff80000044417808 */ /* 0x000fe40007000000 */
[----:B------:R-:W-:Y:S01]  /*76b0*/  FSEL R63, R70, -INF , !P3 ;  /* 0xff800000463f7808 */ /* 0x000fe20005800000 */
[----:B------:R-:W-:Y:S06]  /*76c0*/  @P5 BRA `(.L_x_1099) ;  /* 0x00000000005c5947 */ /* 0x000fec0003800000 */
        /* <DEDUP_REMOVED lines=13> */
.L_x_1101:
[----:B------:R-:W-:-:S05]  /*77a0*/  IMAD.U32 R68, RZ, RZ, UR31 ;  /* 0x0000001fff447e24 */ /* 0x000fca000f8e00ff */
[----:B------:R-:W-:-:S13]  /*77b0*/  ISETP.NE.AND P3, PT, R68, 0x1, PT ;  /* 0x000000014400780c */ /* 0x000fda0003f65270 */
[----:B------:R-:W0:Y:S02]  /*77c0*/  @P3 LDC.64 R8, c[0x0][0x9e8] ;  /* 0x00027a00ff083b82 */ /* 0x000e240000000a00 */
[----:B0-----:R-:W-:-:S05]  /*77d0*/  @P3 IMAD.HI.U32 R8, R66, R8, RZ ;  /* 0x0000000842083227 */ /* 0x001fca00078e00ff */
[----:B------:R-:W-:-:S07]  /*77e0*/  @P3 SHF.R.U32.HI R66, RZ, R9, R8 ;  /* 0x00000009ff423219 */ /* 0x000fce0000011608 */
.L_x_1102:
[----:B------:R-:W-:Y:S05]  /*77f0*/  BSYNC B0 ;  /* 0x0000000000007941 */ /* 0x000fea0003800000 */
.L_x_1100:
[----:B------:R-:W-:-:S04]  /*7800*/  IMAD R67, R66, R68, -R67 ;  /* 0x0000004442437224 */ /* 0x000fc800078e0a43 */
[----:B------:R-:W-:-:S05]  /*7810*/  IMAD.IADD R67, R67, 0x1, -R16 ;  /* 0x0000000143437824 */ /* 0x000fca00078e0a10 */
[----:B------:R-:W-:Y:S02]  /*7820*/  VIADDMNMX R61, R67, R68, R61, PT ;  /* 0x00000044433d7246 */ /* 0x000fe4000380013d */
[----:B------:R-:W-:-:S07]  /*7830*/  VIMNMX R78, R78, R67, !PT ;  /* 0x000000434e4e7248 */ /* 0x000fce0007fe0100 */
.L_x_1099:
[----:B------:R-:W-:Y:S01]  /*7840*/  FMNMX.FTZ R8, R83, R6, !PT ;  /* 0x0000000653087209 */ /* 0x000fe20007810000 */
[----:B------:R-:W-:Y:S01]  /*7850*/  UMOV UR10, UR30 ;  /* 0x0000001e000a7c82 */ /* 0x000fe20008000000 */
[----:B------:R-:W-:Y:S01]  /*7860*/  ISETP.GT.AND P5, PT, R78, 0x8, P2 ;  /* 0x000000084e00780c */ /* 0x000fe200017a4270 */
[----:B------:R-:W-:Y:S01]  /*7870*/  IMAD.U32 R85, RZ, RZ, UR10 ;  /* 0x0000000aff557e24 */ /* 0x000fe2000f8e00ff */
        /* <DEDUP_REMOVED lines=17> */
[C---:B------:R-:W-:Y:S02]  /*7990*/  ISETP.GT.AND P5, PT, R78.reuse, RZ, P2 ;  /* 0x000000ff4e00720c */ /* 0x040fe400017a4270 */
[----:B------:R-:W-:Y:S02]  /*79a0*/  FMNMX.FTZ R8, R167, R8, !PT ;  /* 0x00000008a7087209 */ /* 0x000fe40007810000 */
[----:B------:R-:W-:Y:S02]  /*79b0*/  ISETP.GT.AND P4, PT, R78, 0x1, P2 ;  /* 0x000000014e00780c */ /* 0x000fe40001784270 */
[----:B------:R-:W-:Y:S02]  /*79c0*/  FMNMX.FTZ R8, R163, R8, !PT ;  /* 0x00000008a3087209 */ /* 0x000fe40007810000 */
[----:B------:R-:W-:-:S02]  /*79d0*/  ISETP.LT.OR P5, PT, R61, 0x1, P5 ;  /* 0x000000013d00780c */ /* 0x000fc40002fa1670 */
[----:B------:R-:W-:Y:S02]  /*79e0*/  FMNMX.FTZ R9, R207, R8, !PT ;  /* 0x00000008cf097209 */ /* 0x000fe40007810000 */
[----:B------:R-:W-:Y:S02]  /*79f0*/  ISETP.GT.AND P3, PT, R78, 0x9, P2 ;  /* 0x000000094e00780c */ /* 0x000fe40001764270 */
[----:B------:R-:W-:Y:S02]  /*7a00*/  FMNMX.FTZ R9, R206, R9, !PT ;  /* 0x00000009ce097209 */ /* 0x000fe40007810000 */
[----:B------:R-:W-:Y:S02]  /*7a10*/  ISETP.LT.OR P4, PT, R61, 0x2, P4 ;  /* 0x000000023d00780c */ /* 0x000fe40002781670 */
[----:B------:R-:W-:Y:S02]  /*7a20*/  FMNMX.FTZ R8, R52, R9, !PT ;  /* 0x0000000934087209 */ /* 0x000fe40007810000 */
[----:B------:R-:W-:-:S02]  /*7a30*/  FSEL R80, R7, -INF , !P5 ;  /* 0xff80000007507808 */ /* 0x000fc40006800000 */
        /* <DEDUP_REMOVED lines=35> */
[----:B------:R-:W0:Y:S03]  /*7c70*/  SHFL.BFLY PT, R8, R9, 0x2, 0x1f ;  /* 0x0c401f0009087f89 */ /* 0x000e2600000e0000 */
[----:B------:R-:W-:-:S02]  /*7c80*/  ISETP.LT.OR P4, PT, R61, 0x49, P4 ;  /* 0x000000493d00780c */ /* 0x000fc40002781670 */
[----:B0-----:R-:W-:Y:S02]  /*7c90*/  FMNMX.FTZ R66, R9, R8, !PT ;  /* 0x0000000809427209 */ /* 0x001fe40007810000 */
[----:B------:R-:W-:Y:S02]  /*7ca0*/  FSEL R9, R14, -INF , !P3 ;  /* 0xff8000000e097808 */ /* 0x000fe40005800000 */
[----:B------:R-:W-:Y:S01]  /*7cb0*/  ISETP.GT.AND P3, PT, R78, 0x18, P2 ;  /* 0x000000184e00780c */ /* 0x000fe20001764270 */
[----:B------:R-:W0:Y:S03]  /*7cc0*/  SHFL.BFLY PT, R67, R66, 0x1, 0x1f ;  /* 0x0c201f0042437f89 */ /* 0x000e2600000e0000 */
[----:B------:R-:W-:-:S04]  /*7cd0*/  ISETP.LT.OR P3, PT, R61, 0x19, P3 ;  /* 0x000000193d00780c */ /* 0x000fc80001f61670 */
[----:B------:R-:W-:Y:S02]  /*7ce0*/  FSEL R25, R25, -INF , !P3 ;  /* 0xff80000019197808 */ /* 0x000fe40005800000 */
[----:B------:R-:W-:-:S04]  /*7cf0*/  ISETP.GT.AND P3, PT, R78, 0x21, P2 ;  /* 0x000000214e00780c */ /* 0x000fc80001764270 */
[----:B------:R-:W-:-:S04]  /*7d00*/  ISETP.LT.OR P3, PT, R61, 0x22, P3 ;  /* 0x000000223d00780c */ /* 0x000fc80001f61670 */
[----:B------:R-:W-:Y:S02]  /*7d10*/  FSEL R28, R28, -INF , !P3 ;  /* 0xff8000001c1c7808 */ /* 0x000fe40005800000 */
[----:B------:R-:W-:-:S04]  /*7d20*/  ISETP.GT.AND P3, PT, R78, 0x29, P2 ;  /* 0x000000294e00780c */ /* 0x000fc80001764270 */
[----:B------:R-:W-:Y:S02]  /*7d30*/  ISETP.LT.OR P5, PT, R61, 0x2a, P3 ;  /* 0x0000002a3d00780c */ /* 0x000fe40001fa1670 */
[----:B0-----:R-:W-:Y:S02]  /*7d40*/  FMNMX.FTZ R8, R66, R67, !PT ;  /* 0x0000004342087209 */ /* 0x001fe40007810000 */
[----:B------:R-:W-:Y:S02]  /*7d50*/  ISETP.GT.AND P3, PT, R78, 0x31, P2 ;  /* 0x000000314e00780c */ /* 0x000fe40001764270 */
[C---:B------:R-:W-:Y:S01]  /*7d60*/  FSETP.NEU.FTZ.AND P6, PT, R8.reuse, -INF , PT ;  /* 0xff8000000800780b */ /* 0x040fe20003fdd000 */
[----:B------:R-:W-:-:S01]  /*7d70*/  FFMA.FTZ R67, R8, R85, -8 ;  /* 0xc100000008437423 */ /* 0x000fc20000010055 */
[----:B------:R-:W-:Y:S02]  /*7d80*/  ISETP.LT.OR P3, PT, R61, 0x32, P3 ;  /* 0x000000323d00780c */ /* 0x000fe40001f61670 */
[----:B------:R-:W-:-:S02]  /*7d90*/  FSEL R30, R30, -INF , !P5 ;  /* 0xff8000001e1e7808 */ /* 0x000fc40006800000 */
[----:B------:R-:W-:Y:S02]  /*7da0*/  FSEL R66, R67, RZ, P6 ;  /* 0x000000ff43427208 */ /* 0x000fe40003000000 */
[----:B------:R-:W-:-:S03]  /*7db0*/  ISETP.GT.AND P5, PT, R78, 0x38, P2 ;  /* 0x000000384e00780c */ /* 0x000fc600017a4270 */
[--C-:B------:R-:W-:Y:S01]  /*7dc0*/  FFMA.FTZ R74, R77, UR10, -R66.reuse ;  /* 0x0000000a4d4a7c23 */ /* 0x100fe20008010842 */
[----:B------:R-:W-:Y:S01]  /*7dd0*/  FMNMX.FTZ R77, R80, R5, !PT ;  /* 0x00000005504d7209 */ /* 0x000fe20007810000 */
[--C-:B------:R-:W-:Y:S01]  /*7de0*/  FFMA.FTZ R79, R79, UR10, -R66.reuse ;  /* 0x0000000a4f4f7c23 */ /* 0x100fe20008010842 */
[----:B------:R-:W-:-:S01]  /*7df0*/  FFMA.FTZ R76, R71, UR10, -R66 ;  /* 0x0000000a474c7c23 */ /* 0x000fc20008010842 */
[----:B------:R0:W-:Y:S01]  /*7e00*/  MUFU.EX2 R7, R74 ;  /* 0x0000004a00077308 */ /* 0x0001e20000000800 */
[----:B------:R-:W-:Y:S01]  /*7e10*/  FMNMX.FTZ R72, R10, R77, !PT ;  /* 0x0000004d0a487209 */ /* 0x000fe20007810000 */
[--C-:B------:R-:W-:Y:S01]  /*7e20*/  FFMA.FTZ R83, R83, UR10, -R66.reuse ;  /* 0x0000000a53537c23 */ /* 0x100fe20008010842 */
[----:B------:R-:W-:Y:S01]  /*7e30*/  FSEL R71, R32, -INF , !P3 ;  /* 0xff80000020477808 */ /* 0x000fe20005800000 */
[--C-:B------:R-:W-:Y:S01]  /*7e40*/  FFMA.FTZ R67, R81, UR10, -R66.reuse ;  /* 0x0000000a51437c23 */ /* 0x100fe20008010842 */
[----:B------:R-:W-:Y:S01]  /*7e50*/  FMNMX.FTZ R72, R13, R72, !PT ;  /* 0x000000480d487209 */ /* 0x000fe20007810000 */
[--C-:B------:R-:W-:Y:S01]  /*7e60*/  FFMA.FTZ R69, R69, UR10, -R66.reuse ;  /* 0x0000000a45457c23 */ /* 0x100fe20008010842 */
[----:B------:R-:W-:Y:S01]  /*7e70*/  ISETP.LT.OR P5, PT, R61, 0x39, P5 ;  /* 0x000000393d00780c */ /* 0x000fe20002fa1670 */
[----:B------:R1:W-:Y:S01]  /*7e80*/  MUFU.EX2 R26, R79 ;  /* 0x0000004f001a7308 */ /* 0x0003e20000000800 */
[----:B------:R-:W-:Y:S01]  /*7e90*/  FMNMX.FTZ R72, R9, R72, !PT ;  /* 0x0000004809487209 */ /* 0x000fe20007810000 */
[--C-:B------:R-:W-:Y:S01]  /*7ea0*/  FFMA.FTZ R70, R165, UR10, -R66.reuse ;  /* 0x0000000aa5467c23 */ /* 0x100fe20008010842 */
[----:B------:R-:W-:Y:S01]  /*7eb0*/  ISETP.GT.AND P3, PT, R78, 0x40, P2 ;  /* 0x000000404e00780c */ /* 0x000fe20001764270 */
[--C-:B------:R-:W-:Y:S01]  /*7ec0*/  FFMA.FTZ R73, R73, UR10, -R66.reuse ;  /* 0x0000000a49497c23 */ /* 0x100fe20008010842 */
[----:B------:R-:W-:Y:S01]  /*7ed0*/  FMNMX.FTZ R77, R21, R72, !PT ;  /* 0x00000048154d7209 */ /* 0x000fe20007810000 */
[--C-:B------:R-:W-:Y:S01]  /*7ee0*/  FFMA.FTZ R161, R161, UR10, -R66.reuse ;  /* 0x0000000aa1a17c23 */ /* 0x100fe20008010842 */
[----:B------:R-:W-:Y:S01]  /*7ef0*/  FSEL R72, R33, -INF , !P5 ;  /* 0xff80000021487808 */ /* 0x000fe20006800000 */
[----:B------:R2:W-:Y:S01]  /*7f00*/  MUFU.EX2 R32, R76 ;  /* 0x0000004c00207308 */ /* 0x0005e20000000800 */
[----:B0-----:R-:W-:Y:S01]  /*7f10*/  FMNMX.FTZ R74, R24, R77, !PT ;  /* 0x0000004d184a7209 */ /* 0x001fe20007810000 */
[--C-:B-1----:R-:W-:Y:S01]  /*7f20*/  FFMA.FTZ R79, R75, UR10, -R66.reuse ;  /* 0x0000000a4b4f7c23 */ /* 0x102fe20008010842 */
[----:B------:R-:W-:Y:S01]  /*7f30*/  ISETP.GT.AND P5, PT, R78, 0x41, P2 ;  /* 0x000000414e00780c */ /* 0x000fe200017a4270 */
[--C-:B------:R-:W-:Y:S01]  /*7f40*/  FFMA.FTZ R167, R167, UR10, -R66.reuse ;  /* 0x0000000aa7a77c23 */ /* 0x100fe20008010842 */
[----:B------:R-:W-:Y:S01]  /*7f50*/  FMNMX.FTZ R75, R25, R74, !PT ;  /* 0x0000004a194b7209 */ /* 0x000fe20007810000 */
[--C-:B------:R-:W-:Y:S01]  /*7f60*/  FFMA.FTZ R163, R163, UR10, -R66.reuse ;  /* 0x0000000aa3a37c23 */ /* 0x100fe20008010842 */
[----:B------:R-:W-:Y:S01]  /*7f70*/  ISETP.LT.OR P5, PT, R61, 0x42, P5 ;  /* 0x000000423d00780c */ /* 0x000fe20002fa1670 */
[----:B------:R0:W-:Y:S01]  /*7f80*/  MUFU.EX2 R33, R79 ;  /* 0x0000004f00217308 */ /* 0x0001e20000000800 */
[----:B------:R-:W-:Y:S01]  /*7f90*/  FMNMX.FTZ R74, R68, R75, !PT ;  /* 0x0000004b444a7209 */ /* 0x000fe20007810000 */
[--C-:B------:R-:W-:Y:S01]  /*7fa0*/  FFMA.FTZ R207, R207, UR10, -R66.reuse ;  /* 0x0000000acfcf7c23 */ /* 0x100fe20008010842 */
[----:B------:R-:W-:Y:S01]  /*7fb0*/  ISETP.LT.OR P3, PT, R61, 0x41, P3 ;  /* 0x000000413d00780c */ /* 0x000fe20001f61670 */
[--C-:B------:R-:W-:Y:S01]  /*7fc0*/  FFMA.FTZ R206, R206, UR10, -R66.reuse ;  /* 0x0000000acece7c23 */ /* 0x100fe20008010842 */
[----:B------:R-:W-:Y:S01]  /*7fd0*/  FMNMX.FTZ R75, R27, R74, !PT ;  /* 0x0000004a1b4b7209 */ /* 0x000fe20007810000 */
[--C-:B------:R-:W-:Y:S01]  /*7fe0*/  FFMA.FTZ R11, R11, UR10, -R66.reuse ;  /* 0x0000000a0b0b7c23 */ /* 0x100fe20008010842 */
[----:B------:R-:W-:Y:S01]  /*7ff0*/  FSEL R74, R36, -INF , !P5 ;  /* 0xff800000244a7808 */ /* 0x000fe20006800000 */
[----:B------:R1:W-:Y:S01]  /*8000*/  MUFU.EX2 R14, R83 ;  /* 0x00000053000e7308 */ /* 0x0003e20000000800 */
[----:B--2---:R-:W-:Y:S01]  /*8010*/  FMNMX.FTZ R76, R28, R75, !PT ;  /* 0x0000004b1c4c7209 */ /* 0x004fe20007810000 */
[--C-:B------:R-:W-:Y:S01]  /*8020*/  FFMA.FTZ R12, R12, UR10, -R66.reuse ;  /* 0x0000000a0c0c7c23 */ /* 0x100fe20008010842 */
[----:B------:R-:W-:Y:S01]  /*8030*/  ISETP.GT.AND P5, PT, R78, 0x50, P2 ;  /* 0x000000504e00780c */ /* 0x000fe200017a4270 */
[--C-:B------:R-:W-:Y:S01]  /*8040*/  FFMA.FTZ R15, R15, UR10, -R66.reuse ;  /* 0x0000000a0f0f7c23 */ /* 0x100fe20008010842 */
[----:B------:R-:W-:Y:S01]  /*8050*/  FMNMX.FTZ R75, R29, R76, !PT ;  /* 0x0000004c1d4b7209 */ /* 0x000fe20007810000 */
[--C-:B------:R-:W-:Y:S01]  /*8060*/  FFMA.FTZ R20, R20, UR10, -R66.reuse ;  /* 0x0000000a14147c23 */ /* 0x100fe20008010842 */
[----:B------:R-:W-:Y:S01]  /*8070*/  FSEL R35, R35, -INF , !P3 ;  /* 0xff80000023237808 */ /* 0x000fe20005800000 */
[--C-:B------:R-:W-:Y:S01]  /*8080*/  FFMA.FTZ R54, R54, UR10, -R66.reuse ;  /* 0x0000000a36367c23 */ /* 0x100fe20008010842 */
[----:B------:R-:W-:Y:S01]  /*8090*/  FMNMX.FTZ R76, R30, R75, !PT ;  /* 0x0000004b1e4c7209 */ /* 0x000fe20007810000 */
[--C-:B------:R-:W-:Y:S01]  /*80a0*/  FFMA.FTZ R56, R56, UR10, -R66.reuse ;  /* 0x0000000a38387c23 */ /* 0x100fe20008010842 */
[----:B------:R-:W-:Y:S01]  /*80b0*/  ISETP.LT.OR P5, PT, R61, 0x51, P5 ;  /* 0x000000513d00780c */ /* 0x000fe20002fa1670 */
[--C-:B------:R-:W-:Y:S01]  /*80c0*/  FFMA.FTZ R58, R58, UR10, -R66.reuse ;  /* 0x0000000a3a3a7c23 */ /* 0x100fe20008010842 */
[----:B------:R-:W-:Y:S01]  /*80d0*/  FMNMX.FTZ R76, R31, R76, !PT ;  /* 0x0000004c1f4c7209 */ /* 0x000fe20007810000 */
[--C-:B------:R-:W-:Y:S01]  /*80e0*/  FFMA.FTZ R59, R59, UR10, -R66.reuse ;  /* 0x0000000a3b3b7c23 */ /* 0x100fe20008010842 */
[----:B------:R-:W-:Y:S01]  /*80f0*/  ISETP.GT.AND P3, PT, R78, 0x49, P2 ;  /* 0x000000494e00780c */ /* 0x000fe20001764270 */
[----:B------:R-:W-:Y:S01]  /*8100*/  FFMA.FTZ R60, R60, UR10, -R66 ;  /* 0x0000000a3c3c7c23 */ /* 0x000fe20008010842 */
[----:B------:R-:W-:Y:S01]  /*8110*/  FMNMX.FTZ R77, R71, R76, !PT ;  /* 0x0000004c474d7209 */ /* 0x000fe20007810000 */
[----:B------:R-:W-:Y:S01]  /*8120*/  MUFU.EX2 R67, R67 ;  /* 0x0000004300437308 */ /* 0x000fe20000000800 */
[----:B------:R-:W-:-:S02]  /*8130*/  FSEL R39, R39, -INF , !P5 ;  /* 0xff80000027277808 */ /* 0x000fc40006800000 */
[----:B------:R-:W-:Y:S02]  /*8140*/  FMNMX.FTZ R77, R72, R77, !PT ;  /* 0x0000004d484d7209 */ /* 0x000fe40007810000 */
[----:B------:R-:W-:Y:S02]  /*8150*/  ISETP.GT.AND P5, PT, R78, 0x59, P2 ;  /* 0x000000594e00780c */ /* 0x000fe400017a4270 */
[----:B------:R-:W-:Y:S01]  /*8160*/  FMNMX.FTZ R82, R34, R77, !PT ;  /* 0x0000004d22527209 */ /* 0x000fe20007810000 */
[----:B------:R-:W-:Y:S01]  /*8170*/  MUFU.EX2 R69, R69 ;  /* 0x0000004500457308 */ /* 0x000fe20000000800 */
[----:B------:R-:W-:Y:S02]  /*8180*/  ISETP.LT.OR P3, PT, R61, 0x4a, P3 ;  /* 0x0000004a3d00780c */ /* 0x000fe40001f61670 */
[----:B0-----:R-:W-:Y:S02]  /*8190*/  FMNMX.FTZ R79, R35, R82, !PT ;  /* 0x00000052234f7209 */ /* 0x001fe40007810000 */
[----:B------:R-:W-:-:S02]  /*81a0*/  FSEL R75, R37, -INF , !P4 ;  /* 0xff800000254b7808 */ /* 0x000fc40006000000 */
[----:B------:R-:W-:Y:S01]  /*81b0*/  FMNMX.FTZ R82, R74, R79, !PT ;  /* 0x0000004f4a527209 */ /* 0x000fe20007810000 */
[----:B------:R-:W-:Y:S01]  /*81c0*/  MUFU.EX2 R70, R70 ;  /* 0x0000004600467308 */ /* 0x000fe20000000800 */
[----:B------:R-:W-:Y:S02]  /*81d0*/  ISETP.LT.OR P5, PT, R61, 0x5a, P5 ;  /* 0x0000005a3d00780c */ /* 0x000fe40002fa1670 */
[----:B------:R-:W-:Y:S02]  /*81e0*/  ISETP.GT.AND P4, PT, R78, 0x51, P2 ;  /* 0x000000514e00780c */ /* 0x000fe40001784270 */
[----:B------:R-:W-:Y:S02]  /*81f0*/  FSEL R38, R38, -INF , !P3 ;  /* 0xff80000026267808 */ /* 0x000fe40005800000 */
[----:B-1----:R-:W-:Y:S01]  /*8200*/  FMNMX.FTZ R83, R75, R82, !PT ;  /* 0x000000524b537209 */ /* 0x002fe20007810000 */
[----:B------:R-:W-:Y:S01]  /*8210*/  MUFU.EX2 R73, R73 ;  /* 0x0000004900497308 */ /* 0x000fe20000000800 */
[----:B------:R-:W-:Y:S01]  /*8220*/  FSEL R81, R42, -INF , !P5 ;  /* 0xff8000002a517808 */ /* 0x000fe20006800000 */
[----:B------:R-:W-:Y:S01]  /*8230*/  FFMA.FTZ R42, R52, UR10, -R66 ;  /* 0x0000000a342a7c23 */ /* 0x000fe20008010842 */
[----:B------:R-:W-:-:S02]  /*8240*/  ISETP.GT.AND P3, PT, R78, 0x58, P2 ;  /* 0x000000584e00780c */ /* 0x000fc40001764270 */
[C---:B------:R-:W-:Y:S02]  /*8250*/  ISETP.LT.OR P4, PT, R61.reuse, 0x52, P4 ;  /* 0x000000523d00780c */ /* 0x040fe40002781670 */
[----:B------:R-:W-:Y:S01]  /*8260*/  FMNMX.FTZ R52, R38, R83, !PT ;  /* 0x0000005326347209 */ /* 0x000fe20007810000 */
[----:B------:R-:W-:Y:S01]  /*8270*/  MUFU.EX2 R36, R161 ;  /* 0x000000a100247308 */ /* 0x000fe20000000800 */
[----:B------:R-:W-:Y:S02]  /*8280*/  FSEL R77, R40, -INF , !P4 ;  /* 0xff800000284d7808 */ /* 0x000fe40006000000 */
[----:B------:R-:W-:Y:S02]  /*8290*/  ISETP.LT.OR P3, PT, R61, 0x59, P3 ;  /* 0x000000593d00780c */ /* 0x000fe40001f61670 */
[----:B------:R-:W-:Y:S02]  /*82a0*/  FMNMX.FTZ R82, R39, R52, !PT ;  /* 0x0000003427527209 */ /* 0x000fe40007810000 */
[----:B------:R-:W-:Y:S01]  /*82b0*/  ISETP.GT.AND P4, PT, R78, 0x60, P2 ;  /* 0x000000604e00780c */ /* 0x000fe20001784270 */
[----:B------:R-:W-:Y:S01]  /*82c0*/  MUFU.EX2 R37, R167 ;  /* 0x000000a700257308 */ /* 0x000fe20000000800 */
[----:B------:R-:W-:-:S02]  /*82d0*/  FSEL R79, R41, -INF , !P3 ;  /* 0xff800000294f7808 */ /* 0x000fc40005800000 */
[----:B------:R-:W-:Y:S02]  /*82e0*/  FMNMX.FTZ R82, R77, R82, !PT ;  /* 0x000000524d527209 */ /* 0x000fe40007810000 */
[----:B------:R-:W-:Y:S02]  /*82f0*/  ISETP.LT.OR P4, PT, R61, 0x61, P4 ;  /* 0x000000613d00780c */ /* 0x000fe40002781670 */
[----:B------:R-:W-:Y:S01]  /*8300*/  ISETP.GT.AND P3, PT, R78, 0x61, P2 ;  /* 0x000000614e00780c */ /* 0x000fe20001764270 */
[----:B------:R-:W-:Y:S01]  /*8310*/  MUFU.EX2 R76, R163 ;  /* 0x000000a3004c7308 */ /* 0x000fe20000000800 */
[----:B------:R-:W-:Y:S02]  /*8320*/  FMNMX.FTZ R82, R79, R82, !PT ;  /* 0x000000524f527209 */ /* 0x000fe40007810000 */
[----:B------:R-:W-:Y:S01]  /*8330*/  FSEL R52, R43, -INF , !P4 ;  /* 0xff8000002b347808 */ /* 0x000fe20006000000 */
[----:B------:R-:W-:-:S01]  /*8340*/  FFMA.FTZ R43, R51, UR10, -R66 ;  /* 0x0000000a332b7c23 */ /* 0x000fc20008010842 */
[----:B------:R-:W-:-:S02]  /*8350*/  ISETP.GT.AND P5, PT, R78, 0x68, P2 ;  /* 0x000000684e00780c */ /* 0x000fc400017a4270 */
[----:B------:R-:W-:Y:S01]  /*8360*/  ISETP.LT.OR P3, PT, R61, 0x62, P3 ;  /* 0x000000623d00780c */ /* 0x000fe20001f61670 */
[----:B------:R-:W-:Y:S01]  /*8370*/  MUFU.EX2 R40, R207 ;  /* 0x000000cf00287308 */ /* 0x000fe20000000800 */
[----:B------:R-:W-:Y:S02]  /*8380*/  FMNMX.FTZ R51, R81, R82, !PT ;  /* 0x0000005251337209 */ /* 0x000fe40007810000 */
[----:B------:R-:W-:Y:S02]  /*8390*/  ISETP.GT.AND P4, PT, R78, 0x69, P2 ;  /* 0x000000694e00780c */ /* 0x000fe40001784270 */
[----:B------:R-:W-:Y:S02]  /*83a0*/  FSEL R44, R44, -INF , !P3 ;  /* 0xff8000002c2c7808 */ /* 0x000fe40005800000 */
[----:B------:R-:W-:Y:S01]  /*83b0*/  ISETP.LT.OR P5, PT, R61, 0x69, P5 ;  /* 0x000000693d00780c */ /* 0x000fe20002fa1670 */
[----:B------:R-:W-:Y:S01]  /*83c0*/  MUFU.EX2 R41, R206 ;  /* 0x000000ce00297308 */ /* 0x000fe20000000800 */
[----:B------:R-:W-:-:S02]  /*83d0*/  FMNMX.FTZ R51, R52, R51, !PT ;  /* 0x0000003334337209 */ /* 0x000fc40007810000 */
[----:B------:R-:W-:Y:S02]  /*83e0*/  ISETP.GT.AND P3, PT, R78, 0x70, P2 ;  /* 0x000000704e00780c */ /* 0x000fe40001764270 */
[----:B------:R-:W-:Y:S02]  /*83f0*/  ISETP.LT.OR P4, PT, R61, 0x6a, P4 ;  /* 0x0000006a3d00780c */ /* 0x000fe40002781670 */
[----:B------:R-:W-:Y:S01]  /*8400*/  FSEL R45, R45, -INF , !P5 ;  /* 0xff8000002d2d7808 */ /* 0x000fe20006800000 */
[----:B------:R-:W-:Y:S01]  /*8410*/  MUFU.EX2 R42, R42 ;  /* 0x0000002a002a7308 */ /* 0x000fe20000000800 */
[----:B------:R-:W-:Y:S02]  /*8420*/  FMNMX.FTZ R82, R44, R51, !PT ;  /* 0x000000332c527209 */ /* 0x000fe40007810000 */
[----:B------:R-:W-:Y:S02]  /*8430*/  ISETP.GT.AND P5, PT, R78, 0x71, P2 ;  /* 0x000000714e00780c */ /* 0x000fe400017a4270 */
[----:B------:R-:W-:-:S02]  /*8440*/  FSEL R46, R46, -INF , !P4 ;  /* 0xff8000002e2e7808 */ /* 0x000fc40006000000 */
[----:B------:R-:W-:Y:S01]  /*8450*/  ISETP.LT.OR P3, PT, R61, 0x71, P3 ;  /* 0x000000713d00780c */ /* 0x000fe20001f61670 */
[----:B------:R-:W-:Y:S01]  /*8460*/  MUFU.EX2 R43, R43 ;  /* 0x0000002b002b7308 */ /* 0x000fe20000000800 */
[----:B------:R-:W-:Y:S01]  /*8470*/  FMNMX.FTZ R51, R45, R82, !PT ;  /* 0x000000522d337209 */ /* 0x000fe20007810000 */
[--C-:B------:R-:W-:Y:S01]  /*8480*/  FFMA.FTZ R82, R53, UR10, -R66.reuse ;  /* 0x0000000a35527c23 */ /* 0x100fe20008010842 */
[C---:B------:R-:W-:Y:S01]  /*8490*/  ISETP.GT.AND P4, PT, R78.reuse, 0x78, P2 ;  /* 0x000000784e00780c */ /* 0x040fe20001784270 */
[--C-:B------:R-:W-:Y:S01]  /*84a0*/  FFMA.FTZ R53, R55, UR10, -R66.reuse ;  /* 0x0000000a37357c23 */ /* 0x100fe20008010842 */
[----:B------:R-:W-:Y:S01]  /*84b0*/  ISETP.GT.AND P2, PT, R78, 0x79, P2 ;  /* 0x000000794e00780c */ /* 0x000fe20001744270 */
[----:B------:R-:W-:Y:S01]  /*84c0*/  FFMA.FTZ R55, R57, UR10, -R66 ;  /* 0x0000000a39377c23 */ /* 0x000fe20008010842 */
[----:B------:R-:W-:Y:S01]  /*84d0*/  ISETP.LT.OR P5, PT, R61, 0x72, P5 ;  /* 0x000000723d00780c */ /* 0x000fe20002fa1670 */
[----:B------:R-:W-:Y:S01]  /*84e0*/  MUFU.EX2 R11, R11 ;  /* 0x0000000b000b7308 */ /* 0x000fe20000000800 */
[----:B------:R-:W-:-:S02]  /*84f0*/  FSEL R47, R47, -INF , !P3 ;  /* 0xff8000002f2f7808 */ /* 0x000fc40005800000 */
[----:B------:R-:W-:Y:S02]  /*8500*/  FMNMX.FTZ R78, R46, R51, !PT ;  /* 0x000000332e4e7209 */ /* 0x000fe40007810000 */
[----:B------:R-:W-:Y:S02]  /*8510*/  ISETP.LT.OR P4, PT, R61, 0x79, P4 ;  /* 0x000000793d00780c */ /* 0x000fe40002781670 */
[----:B------:R-:W-:Y:S01]  /*8520*/  FSEL R48, R48, -INF , !P5 ;  /* 0xff80000030307808 */ /* 0x000fe20006800000 */
[----:B------:R-:W-:Y:S01]  /*8530*/  MUFU.EX2 R12, R12 ;  /* 0x0000000c000c7308 */ /* 0x000fe20000000800 */
[----:B------:R-:W-:Y:S02]  /*8540*/  FMNMX.FTZ R51, R47, R78, !PT ;  /* 0x0000004e2f337209 */ /* 0x000fe40007810000 */
[----:B------:R-:W-:Y:S02]  /*8550*/  ISETP.LT.OR P2, PT, R61, 0x7a, P2 ;  /* 0x0000007a3d00780c */ /* 0x000fe40001741670 */
[----:B------:R-:W-:-:S02]  /*8560*/  FSEL R49, R49, -INF , !P4 ;  /* 0xff80000031317808 */ /* 0x000fc40006000000 */
[----:B------:R-:W-:Y:S01]  /*8570*/  FMNMX.FTZ R78, R48, R51, !PT ;  /* 0x00000033304e7209 */ /* 0x000fe20007810000 */
[----:B------:R-:W-:Y:S01]  /*8580*/  MUFU.EX2 R15, R15 ;  /* 0x0000000f000f7308 */ /* 0x000fe20000000800 */
[----:B------:R-:W-:Y:S02]  /*8590*/  FSEL R50, R50, -INF , !P2 ;  /* 0xff80000032327808 */ /* 0x000fe40005000000 */
[----:B------:R-:W-:-:S04]  /*85a0*/  FMNMX.FTZ R51, R49, R78, !PT ;  /* 0x0000004e31337209 */ /* 0x000fc80007810000 */
[----:B------:R-:W-:Y:S01]  /*85b0*/  FMNMX.FTZ R61, R50, R51, !PT ;  /* 0x00000033323d7209 */ /* 0x000fe20007810000 */
[----:B------:R-:W-:Y:S04]  /*85c0*/  MUFU.EX2 R20, R20 ;  /* 0x0000001400147308 */ /* 0x000fe80000000800 */
[----:B------:R-:W0:Y:S04]  /*85d0*/  SHFL.BFLY PT, R78, R61, 0x2, 0x1f ;  /* 0x0c401f003d4e7f89 */ /* 0x000e2800000e0000 */
[----:B------:R-:W-:Y:S08]  /*85e0*/  MUFU.EX2 R51, R82 ;  /* 0x0000005200337308 */ /* 0x000ff00000000800 */
[----:B------:R-:W-:Y:S08]  /*85f0*/  MUFU.EX2 R54, R54 ;  /* 0x0000003600367308 */ /* 0x000ff00000000800 */
[----:B------:R-:W-:Y:S01]  /*8600*/  MUFU.EX2 R53, R53 ;  /* 0x0000003500357308 */ /* 0x000fe20000000800 */
[----:B0-----:R-:W-:Y:S01]  /*8610*/  FMNMX.FTZ R78, R61, R78, !PT ;  /* 0x0000004e3d4e7209 */ /* 0x001fe20007810000 */
[--C-:B------:R-:W-:Y:S01]  /*8620*/  FFMA.FTZ R61, R62, UR10, -R66.reuse ;  /* 0x0000000a3e3d7c23 */ /* 0x100fe20008010842 */
[----:B------:R-:W-:-:S01]  /*8630*/  FFMA.FTZ R62, R64, UR10, -R66 ;  /* 0x0000000a403e7c23 */ /* 0x000fc20008010842 */
[--C-:B------:R-:W-:Y:S01]  /*8640*/  FFMA.FTZ R64, R65, UR10, -R66.reuse ;  /* 0x0000000a41407c23 */ /* 0x100fe20008010842 */
[----:B------:R-:W-:-:S01]  /*8650*/  FFMA.FTZ R66, R63, UR10, -R66 ;  /* 0x0000000a3f427c23 */ /* 0x000fc20008010842 */
[----:B------:R-:W0:Y:S01]  /*8660*/  SHFL.BFLY PT, R57, R78, 0x1, 0x1f ;  /* 0x0c201f004e397f89 */ /* 0x000e2200000e0000 */
[----:B------:R-:W-:Y:S01]  /*8670*/  FSEL R63, R8, RZ, P6 ;  /* 0x000000ff083f7208 */ /* 0x000fe20003000000 */
[----:B------:R-:W-:Y:S04]  /*8680*/  MUFU.EX2 R56, R56 ;  /* 0x0000003800387308 */ /* 0x000fe80000000800 */
[----:B------:R-:W-:-:S04]  /*8690*/  FADD.FTZ R6, -R63, R6 ;  /* 0x000000063f067221 */ /* 0x000fc80000010100 */
[----:B------:R-:W-:Y:S01]  /*86a0*/  FMUL.FTZ R65, R6, UR10 ;  /* 0x0000000a06417c20 */ /* 0x000fe20008410000 */
[----:B------:R1:W-:Y:S08]  /*86b0*/  MUFU.EX2 R63, R66 ;  /* 0x00000042003f7308 */ /* 0x0003f00000000800 */
[----:B------:R-:W2:Y:S01]  /*86c0*/  MUFU.EX2 R65, R65 ;  /* 0x0000004100417308 */ /* 0x000ea20000000800 */
[----:B0-----:R-:W-:Y:S01]  /*86d0*/  FMNMX.FTZ R57, R78, R57, !PT ;  /* 0x000000394e397209 */ /* 0x001fe20007810000 */
[----:B------:R-:W-:-:S06]  /*86e0*/  IMAD.U32 R78, RZ, RZ, UR10 ;  /* 0x0000000aff4e7e24 */ /* 0x000fcc000f8e00ff */
[----:B------:R-:W-:Y:S01]  /*86f0*/  MUFU.EX2 R55, R55 ;  /* 0x0000003700377308 */ /* 0x000fe20000000800 */
[C---:B------:R-:W-:Y:S01]  /*8700*/  FSETP.NEU.FTZ.AND P2, PT, R57.reuse, -INF , PT ;  /* 0xff8000003900780b */ /* 0x040fe20003f5d000 */
[----:B------:R-:W-:-:S05]  /*8710*/  FFMA.FTZ R78, R57, R78, -8 ;  /* 0xc1000000394e7423 */ /* 0x000fca000001004e */
[----:B------:R-:W-:Y:S01]  /*8720*/  FSEL R6, R78, RZ, P2 ;  /* 0x000000ff4e067208 */ /* 0x000fe20001000000 */
[----:B------:R-:W-:Y:S04]  /*8730*/  MUFU.EX2 R58, R58 ;  /* 0x0000003a003a7308 */ /* 0x000fe80000000800 */
[----:B------:R-:W-:-:S01]  /*8740*/  FFMA.FTZ R83, R80, UR10, -R6 ;  /* 0x0000000a50537c23 */ /* 0x000fc20008010806 */
[----:B------:R-:W-:Y:S01]  /*8750*/  FSEL R80, R57, RZ, P2 ;  /* 0x000000ff39507208 */ /* 0x000fe20001000000 */
[----:B------:R-:W-:-:S01]  /*8760*/  FFMA.FTZ R78, R71, UR10, -R6 ;  /* 0x0000000a474e7c23 */ /* 0x000fc20008010806 */
[--C-:B------:R-:W-:Y:S01]  /*8770*/  FFMA.FTZ R71, R72, UR10, -R6.reuse ;  /* 0x0000000a48477c23 */ /* 0x100fe20008010806 */
[----:B------:R-:W-:-:S01]  /*8780*/  FFMA.FTZ R10, R10, UR10, -R6 ;  /* 0x0000000a0a0a7c23 */ /* 0x000fc20008010806 */
[----:B------:R-:W-:Y:S01]  /*8790*/  FFMA.FTZ R13, R13, UR10, -R6 ;  /* 0x0000000a0d0d7c23 */ /* 0x000fe20008010806 */
[----:B------:R-:W-:-:S01]  /*87a0*/  FADD.FTZ R80, -R80, R5 ;  /* 0x0000000550507221 */ /* 0x000fc20000010100 */
[----:B------:R-:W-:Y:S01]  /*87b0*/  MUFU.EX2 R83, R83 ;  /* 0x0000005300537308 */ /* 0x000fe20000000800 */
[----:B-1----:R-:W-:-:S01]  /*87c0*/  FFMA.FTZ R66, R9, UR10, -R6 ;  /* 0x0000000a09427c23 */ /* 0x002fc20008010806 */
[--C-:B------:R-:W-:Y:S01]  /*87d0*/  FFMA.FTZ R9, R21, UR10, -R6.reuse ;  /* 0x0000000a15097c23 */ /* 0x100fe20008010806 */
[----:B------:R-:W-:Y:S01]  /*87e0*/  FMUL.FTZ R72, R80, UR10 ;  /* 0x0000000a50487c20 */ /* 0x000fe20008410000 */
[----:B------:R-:W-:Y:S01]  /*87f0*/  FFMA.FTZ R24, R24, UR10, -R6 ;  /* 0x0000000a18187c23 */ /* 0x000fe20008010806 */
[----:B--2---:R-:W-:-:S01]  /*8800*/  FFMA.FTZ R80, R65, R3, R14 ;  /* 0x0000000341507223 */ /* 0x004fc2000001000e */
        /* <DEDUP_REMOVED lines=19> */
[----:B------:R-:W-:-:S01]  /*8940*/  FFMA.FTZ R48, R48, UR10, -R6 ;  /* 0x0000000a30307c23 */ /* 0x000fc20008010806 */
[----:B------:R-:W-:-:S06]  /*8950*/  FFMA.FTZ R49, R49, UR10, -R6 ;  /* 0x0000000a31317c23 */ /* 0x000fcc0008010806 */
[----:B------:R-:W2:Y:S01]  /*8960*/  MUFU.EX2 R66, R66 ;  /* 0x0000004200427308 */ /* 0x000ea20000000800 */
[----:B0-----:R-:W-:-:S04]  /*8970*/  FFMA.FTZ R3, R72, R2, R83 ;  /* 0x0000000248037223 */ /* 0x001fc80000010053 */
[----:B------:R-:W-:-:S03]  /*8980*/  FADD.FTZ R2, R10, R3 ;  /* 0x000000030a027221 */ /* 0x000fc60000010000 */
[----:B------:R-:W0:Y:S01]  /*8990*/  MUFU.EX2 R9, R9 ;  /* 0x0000000900097308 */ /* 0x000e220000000800 */
[----:B-1----:R-:W-:-:S07]  /*89a0*/  FADD.FTZ R3, R13, R2 ;  /* 0x000000020d037221 */ /* 0x002fce0000010000 */
[----:B------:R1:W-:Y:S01]  /*89b0*/  MUFU.EX2 R5, R71 ;  /* 0x0000004700057308 */ /* 0x0003e20000000800 */
[----:B--2---:R-:W-:-:S07]  /*89c0*/  FADD.FTZ R2, R66, R3 ;  /* 0x0000000342027221 */ /* 0x004fce0000010000 */
[----:B------:R-:W2:Y:S01]  /*89d0*/  MUFU.EX2 R24, R24 ;  /* 0x0000001800187308 */ /* 0x000ea20000000800 */
[----:B-1----:R-:W-:-:S04]  /*89e0*/  FADD.FTZ R71, R67, R80 ;  /* 0x0000005043477221 */ /* 0x002fc80000010000 */
[----:B------:R-:W-:Y:S01]  /*89f0*/  FADD.FTZ R80, R26, R71 ;  /* 0x000000471a507221 */ /* 0x000fe20000010000 */
[----:B0-----:R-:W-:-:S02]  /*8a00*/  FADD.FTZ R71, R9, R2 ;  /* 0x0000000209477221 */ /* 0x001fc40000010000 */
[----:B------:R-:W0:Y:S01]  /*8a10*/  MUFU.EX2 R21, R21 ;  /* 0x0000001500157308 */ /* 0x000e220000000800 */
[----:B------:R-:W-:-:S04]  /*8a20*/  FADD.FTZ R80, R69, R80 ;  /* 0x0000005045507221 */ /* 0x000fc80000010000 */
[----:B------:R-:W-:Y:S01]  /*8a30*/  FADD.FTZ R3, R7, R80 ;  /* 0x0000005007037221 */ /* 0x000fe20000010000 */
[----:B------:R-:W-:-:S02]  /*8a40*/  FFMA.FTZ R80, R77, UR10, -R6 ;  /* 0x0000000a4d507c23 */ /* 0x000fc40008010806 */
[----:B------:R-:W1:Y:S01]  /*8a50*/  MUFU.EX2 R68, R68 ;  /* 0x0000004400447308 */ /* 0x000e620000000800 */
[----:B------:R-:W-:-:S01]  /*8a60*/  FADD.FTZ R3, R70, R3 ;  /* 0x0000000346037221 */ /* 0x000fc20000010000 */
[----:B--2---:R-:W-:Y:S01]  /*8a70*/  FADD.FTZ R2, R24, R71 ;  /* 0x0000004718027221 */ /* 0x004fe20000010000 */
[----:B------:R-:W-:-:S02]  /*8a80*/  FFMA.FTZ R71, R79, UR10, -R6 ;  /* 0x0000000a4f477c23 */ /* 0x000fc40008010806 */
[----:B------:R-:W-:-:S03]  /*8a90*/  FADD.FTZ R82, R32, R3 ;  /* 0x0000000320527221 */ /* 0x000fc60000010000 */
[----:B------:R-:W2:Y:S01]  /*8aa0*/  MUFU.EX2 R25, R25 ;  /* 0x0000001900197308 */ /* 0x000ea20000000800 */
[----:B0-----:R-:W-:-:S01]  /*8ab0*/  FADD.FTZ R3, R21, R2 ;  /* 0x0000000215037221 */ /* 0x001fc20000010000 */
[----:B------:R-:W-:-:S06]  /*8ac0*/  FADD.FTZ R82, R33, R82 ;  /* 0x0000005221527221 */ /* 0x000fcc0000010000 */
[----:B------:R-:W0:Y:S01]  /*8ad0*/  MUFU.EX2 R28, R28 ;  /* 0x0000001c001c7308 */ /* 0x000e220000000800 */
[----:B-1----:R-:W-:-:S01]  /*8ae0*/  FADD.FTZ R2, R68, R3 ;  /* 0x0000000344027221 */ /* 0x002fc20000010000 */
[----:B------:R-:W-:Y:S01]  /*8af0*/  FADD.FTZ R3, R73, R82 ;  /* 0x0000005249037221 */ /* 0x000fe20000010000 */
[----:B------:R-:W-:-:S05]  /*8b00*/  FFMA.FTZ R82, R81, UR10, -R6 ;  /* 0x0000000a51527c23 */ /* 0x000fca0008010806 */
        /* <DEDUP_REMOVED lines=13> */
[----:B------:R-:W-:Y:S01]  /*8be0*/  FFMA.FTZ R75, R44, UR10, -R6 ;  /* 0x0000000a2c4b7c23 */ /* 0x000fe20008010806 */
[----:B------:R-:W-:-:S04]  /*8bf0*/  FADD.FTZ R44, R42, R77 ;  /* 0x0000004d2a2c7221 */ /* 0x000fc80000010000 */
[----:B------:R-:W-:Y:S01]  /*8c00*/  FADD.FTZ R44, R43, R44 ;  /* 0x0000002c2b2c7221 */ /* 0x000fe20000010000 */
[----:B------:R-:W2:Y:S01]  /*8c10*/  MUFU.EX2 R34, R34 ;  /* 0x0000002200227308 */ /* 0x000ea20000000800 */
[----:B0-----:R-:W-:-:S07]  /*8c20*/  FADD.FTZ R3, R29, R2 ;  /* 0x000000021d037221 */ /* 0x001fce0000010000 */
[----:B------:R-:W0:Y:S01]  /*8c30*/  MUFU.EX2 R31, R31 ;  /* 0x0000001f001f7308 */ /* 0x000e220000000800 */
[----:B-1----:R-:W-:-:S04]  /*8c40*/  FADD.FTZ R2, R78, R3 ;  /* 0x000000034e027221 */ /* 0x002fc80000010000 */
[----:B------:R-:W-:-:S03]  /*8c50*/  FADD.FTZ R3, R5, R2 ;  /* 0x0000000205037221 */ /* 0x000fc60000010000 */
[----:B------:R-:W1:Y:S01]  /*8c60*/  MUFU.EX2 R74, R74 ;  /* 0x0000004a004a7308 */ /* 0x000e620000000800 */
[----:B--2---:R-:W-:-:S01]  /*8c70*/  FADD.FTZ R2, R34, R3 ;  /* 0x0000000322027221 */ /* 0x004fc20000010000 */
[----:B------:R-:W-:-:S06]  /*8c80*/  FADD.FTZ R3, R11, R44 ;  /* 0x0000002c0b037221 */ /* 0x000fcc0000010000 */
        /* <DEDUP_REMOVED lines=11> */
[----:B------:R-:W-:-:S01]  /*8d40*/  FFMA.FTZ R44, R47, UR10, -R6 ;  /* 0x0000000a2f2c7c23 */ /* 0x000fc20008010806 */
[----:B------:R-:W-:Y:S02]  /*8d50*/  FFMA.FTZ R6, R50, UR10, -R6 ;  /* 0x0000000a32067c23 */ /* 0x000fe40008010806 */
[----:B------:R-:W-:-:S02]  /*8d60*/  FADD.FTZ R3, R53, R2 ;  /* 0x0000000235037221 */ /* 0x000fc40000010000 */
[----:B------:R-:W2:Y:S01]  /*8d70*/  MUFU.EX2 R80, R80 ;  /* 0x0000005000507308 */ /* 0x000ea20000000800 */
[----:B0-----:R-:W-:-:S01]  /*8d80*/  FADD.FTZ R84, R38, R77 ;  /* 0x0000004d26547221 */ /* 0x001fc20000010000 */
[----:B------:R-:W-:-:S04]  /*8d90*/  FADD.FTZ R2, R56, R3 ;  /* 0x0000000338027221 */ /* 0x000fc80000010000 */
[----:B------:R-:W-:Y:S02]  /*8da0*/  FADD.FTZ R3, R55, R2 ;  /* 0x0000000237037221 */ /* 0x000fe40000010000 */
[----:B------:R-:W0:Y:S08]  /*8db0*/  MUFU.EX2 R71, R71 ;  /* 0x0000004700477308 */ /* 0x000e300000000800 */
[----:B------:R-:W3:Y:S08]  /*8dc0*/  MUFU.EX2 R82, R82 ;  /* 0x0000005200527308 */ /* 0x000ef00000000800 */
[----:B------:R-:W4:Y:S08]  /*8dd0*/  MUFU.EX2 R52, R52 ;  /* 0x0000003400347308 */ /* 0x000f300000000800 */
[----:B------:R1:W-:Y:S08]  /*8de0*/  MUFU.EX2 R79, R45 ;  /* 0x0000002d004f7308 */ /* 0x0003f00000000800 */
[----:B------:R-:W5:Y:S01]  /*8df0*/  MUFU.EX2 R75, R75 ;  /* 0x0000004b004b7308 */ /* 0x000f620000000800 */
[----:B-1----:R-:W-:-:S04]  /*8e00*/  FADD.FTZ R45, R39, R84 ;  /* 0x00000054272d7221 */ /* 0x002fc80000010000 */
[----:B--2---:R-:W-:-:S03]  /*8e10*/  FADD.FTZ R84, R80, R45 ;  /* 0x0000002d50547221 */ /* 0x004fc60000010000 */
[----:B------:R-:W1:Y:S01]  /*8e20*/  MUFU.EX2 R59, R59 ;  /* 0x0000003b003b7308 */ /* 0x000e620000000800 */
[----:B0-----:R-:W-:-:S04]  /*8e30*/  FADD.FTZ R45, R71, R84 ;  /* 0x00000054472d7221 */ /* 0x001fc80000010000 */
[----:B---3--:R-:W-:-:S03]  /*8e40*/  FADD.FTZ R45, R82, R45 ;  /* 0x0000002d522d7221 */ /* 0x008fc60000010000 */
[----:B------:R-:W0:Y:S01]  /*8e50*/  MUFU.EX2 R60, R60 ;  /* 0x0000003c003c7308 */ /* 0x000e220000000800 */
[----:B----4-:R-:W-:-:S04]  /*8e60*/  FADD.FTZ R2, R52, R45 ;  /* 0x0000002d34027221 */ /* 0x010fc80000010000 */
[----:B-----5:R-:W-:-:S03]  /*8e70*/  FADD.FTZ R2, R75, R2 ;  /* 0x000000024b027221 */ /* 0x020fc60000010000 */
[----:B------:R2:W3:Y:S01]  /*8e80*/  MUFU.EX2 R81, R46 ;  /* 0x0000002e00517308 */ /* 0x0004e20000000800 */
[----:B------:R-:W-:-:S07]  /*8e90*/  FADD.FTZ R2, R79, R2 ;  /* 0x000000024f027221 */ /* 0x000fce0000010000 */
[----:B------:R-:W4:Y:S01]  /*8ea0*/  MUFU.EX2 R61, R61 ;  /* 0x0000003d003d7308 */ /* 0x000f220000000800 */
[----:B--2---:R-:W-:-:S04]  /*8eb0*/  FADD.FTZ R46, R58, R3 ;  /* 0x000000033a2e7221 */ /* 0x004fc80000010000 */
[----:B-1----:R-:W-:-:S03]  /*8ec0*/  FADD.FTZ R3, R59, R46 ;  /* 0x0000002e3b037221 */ /* 0x002fc60000010000 */
[----:B------:R-:W1:Y:S01]  /*8ed0*/  MUFU.EX2 R44, R44 ;  /* 0x0000002c002c7308 */ /* 0x000e620000000800 */
[----:B0-----:R-:W-:-:S01]  /*8ee0*/  FADD.FTZ R46, R60, R3 ;  /* 0x000000033c2e7221 */ /* 0x001fc20000010000 */
[----:B---3--:R-:W-:-:S06]  /*8ef0*/  FADD.FTZ R3, R81, R2 ;  /* 0x0000000251037221 */ /* 0x008fcc0000010000 */
[----:B------:R-:W0:Y:S01]  /*8f00*/  MUFU.EX2 R62, R62 ;  /* 0x0000003e003e7308 */ /* 0x000e220000000800 */
[----:B----4-:R-:W-:-:S07]  /*8f10*/  FADD.FTZ R45, R61, R46 ;  /* 0x0000002e3d2d7221 */ /* 0x010fce0000010000 */
        /* <DEDUP_REMOVED lines=8> */
[----:B0-----:R-:W-:-:S03]  /*8fa0*/  FADD.FTZ R45, R84, R3 ;  /* 0x00000003542d7221 */ /* 0x001fc60000010000 */
[----:B------:R-:W-:Y:S01]  /*8fb0*/  FADD.FTZ R3, R63, R2 ;  /* 0x000000023f037221 */ /* 0x000fe20000010000 */
[----:B--2---:R-:W-:-:S01]  /*8fc0*/  FADD.FTZ R2, R47, R45 ;  /* 0x0000002d2f027221 */ /* 0x004fc20000010000 */
[----:B------:R-:W-:Y:S06]  /*8fd0*/  @!P0 BRA `(.L_x_1103) ;  /* 0x0000000000048947 */ /* 0x000fec0003800000 */
[----:B------:R-:W-:Y:S01]  /*8fe0*/  BPT.TRAP 0x1 ;  /* 0x000000040000795c */ /* 0x000fe20000300000 */
.L_x_1103:
[----:B------:R-:W-:Y:S01]  /*8ff0*/  ULEA UR6, UR54, UR36, 0x3 ;  /* 0x0000002436067291 */ /* 0x000fe2000f8e183f */
[----:B------:R-:W-:Y:S01]  /*9000*/  ISETP.GT.AND P2, PT, R4, UR35, PT ;  /* 0x0000002304007c0c */ /* 0x000fe2000bf44270 */
[----:B------:R-:W-:Y:S01]  /*9010*/  UMOV UR51, UR33 ;  /* 0x0000002100337c82 */ /* 0x000fe20008000000 */
        /* <DEDUP_REMOVED lines=30> */
[----:B------:R-:W-:Y:S01]  /*9200*/  F2FP.SATFINITE.E4M3.F32.PACK_AB_MERGE_C R33, R47, R84, RZ ;  /* 0x000000542f21723e */ /* 0x000fe200048070ff */
[----:B------:R-:W-:Y:S01]  /*9210*/  FMUL.FTZ R109, R109, R65 ;  /* 0x000000416d6d7220 */ /* 0x000fe20000410000 */
[----:B------:R-:W-:Y:S01]  /*9220*/  F2FP.SATFINITE.E4M3.F32.PACK_AB_MERGE_C R163, R78, R29, R5 ;  /* 0x0000001d4ea3723e */ /* 0x000fe20004807005 */
        /* <DEDUP_REMOVED lines=69> */
[----:B------:R-:W-:Y:S01]  /*9680*/  IMAD.MOV.U32 R6, RZ, RZ, R8 ;  /* 0x000000ffff067224 */ /* 0x000fe200078e0008 */
[----:B------:R-:W-:Y:S06]  /*9690*/  @P2 BRA `(.L_x_1104) ;  /* 0xffffffc800482947 */ /* 0x000fec000383ffff */
[----:B------:R-:W-:Y:S01]  /*96a0*/  IMAD.MOV.U32 R5, RZ, RZ, R57 ;  /* 0x000000ffff057224 */ /* 0x000fe200078e0039 */
[----:B------:R-:W-:Y:S01]  /*96b0*/  UMOV UR54, UR34 ;  /* 0x0000002200367c82 */ /* 0x000fe20008000000 */
[----:B------:R-:W-:Y:S01]  /*96c0*/  IMAD.MOV.U32 R6, RZ, RZ, R8 ;  /* 0x000000ffff067224 */ /* 0x000fe200078e0008 */
[----:B------:R-:W-:-:S06]  /*96d0*/  UMOV UR51, UR33 ;  /* 0x0000002100337c82 */ /* 0x000fcc0008000000 */
.L_x_1086:
[----:B------:R-:W-:Y:S01]  /*96e0*/  ULDC UR6, c[0x0][0x448] ;  /* 0x0001120000067ab9 */ /* 0x000fe20000000800 */
[----:B------:R-:W-:Y:S01]  /*96f0*/  ULDC UR19, c[0x0][0x9e4] ;  /* 0x0002790000137ab9 */ /* 0x000fe20000000800 */
[----:B------:R-:W-:Y:S02]  /*9700*/  UISETP.NE.AND UP0, UPT, UR6, 0x1, UPT ;  /* 0x000000010600788c */ /* 0x000fe4000bf05270 */
[----:B------:R-:W-:Y:S02]  /*9710*/  UISETP.GE.AND UP1, UPT, UR19, 0x1, UPT ;  /* 0x000000011300788c */ /* 0x000fe4000bf26270 */
[----:B------:R-:W-:Y:S02]  /*9720*/  UIADD3 UR11, UR42, 0x7f, URZ ;  /* 0x0000007f2a0b7890 */ /* 0x000fe4000fffe03f */
[----:B------:R-:W-:Y:S02]  /*9730*/  UIADD3 UR14, UR41, 0x1, -UR47 ;  /* 0x00000001290e7890 */ /* 0x000fe4000fffe82f */
[----:B------:R-:W-:Y:S01]  /*9740*/  PLOP3.LUT P5, PT, PT, PT, UP1, 0x80, 0x0 ;  /* 0x000000000000781c */ /* 0x000fe20003faf018 */
[----:B------:R-:W-:-:S02]  /*9750*/  ULDC UR18, c[0x0][0x9dc] ;  /* 0x0002770000127ab9 */ /* 0x000fc40000000800 */
[----:B------:R-:W-:Y:S01]  /*9760*/  @UP0 ULDC UR6, c[0x0][0x44c] ;  /* 0x0001130000060ab9 */ /* 0x000fe20000000800 */
[----:B------:R-:W-:Y:S01]  /*9770*/  @UP0 ULDC UR15, c[0x0][0x450] ;  /* 0x00011400000f0ab9 */ /* 0x000fe20000000800 */
[----:B------:R-:W-:-:S04]  /*9780*/  UIMAD.WIDE.U32 UR6, UR11, UR6, URZ ;  /* 0x000000060b0672a5 */ /* 0x000fc8000f8e003f */
[----:B------:R-:W-:-:S04]  /*9790*/  @UP0 USHF.R.U32.HI UR11, URZ, UR15, UR7 ;  /* 0x0000000f3f0b0299 */ /* 0x000fc80008011607 */
[----:B------:R-:W-:-:S04]  /*97a0*/  UIADD3 UR11, UR14, UR11, URZ ;  /* 0x0000000b0e0b7290 */ /* 0x000fc8000fffe03f */
        /* <DEDUP_REMOVED lines=12> */
.L_x_1106:
[----:B------:R-:W-:-:S11]  /*9870*/  UISETP.NE.AND UP1, UPT, UR19, 0x1, UPT ;  /* 0x000000011300788c */ /* 0x000fd6000bf25270 */
[----:B------:R-:W-:Y:S02]  /*9880*/  @UP1 ULDC.64 UR6, c[0x0][0x9e8] ;  /* 0x00027a0000061ab9 */ /* 0x000fe40000000a00 */
[----:B------:R-:W-:-:S04]  /*9890*/  UIMAD.WIDE.U32 UR14, UR11, UR6, URZ ;  /* 0x000000060b0e72a5 */ /* 0x000fc8000f8e003f */
[----:B------:R-:W-:-:S12]  /*98a0*/  @UP1 USHF.R.U32.HI UR11, URZ, UR7, UR15 ;  /* 0x000000073f0b1299 */ /* 0x000fd8000801160f */
.L_x_1107:
[----:B------:R-:W-:-:S04]  /*98b0*/  UIMAD UR11, UR11, UR19, URZ ;  /* 0x000000130b0b72a4 */ /* 0x000fc8000f8e023f */
[----:B------:R-:W-:-:S04]  /*98c0*/  UISETP.LT.AND UP1, UPT, UR18, UR11, UPT ;  /* 0x0000000b1200728c */ /* 0x000fc8000bf21270 */
[----:B------:R-:W-:-:S12]  /*98d0*/  USEL UR18, UR18, UR11, !UP1 ;  /* 0x0000000b12127287 */ /* 0x000fd8000c800000 */
.L_x_1105:
[----:B------:R-:W-:-:S04]  /*98e0*/  UIADD3 UR18, UR18, 0x7f, URZ ;  /* 0x0000007f12127890 */ /* 0x000fc8000fffe03f */
[----:B------:R-:W-:-:S04]  /*98f0*/  USHF.R.S32.HI UR6, URZ, 0x1f, UR18 ;  /* 0x0000001f3f067899 */ /* 0x000fc80008011412 */
[----:B------:R-:W-:-:S04]  /*9900*/  ULEA.HI UR6, UR6, UR18, URZ, 0x7 ;  /* 0x0000001206067291 */ /* 0x000fc8000f8f383f */
[----:B------:R-:W-:-:S04]  /*9910*/  USHF.R.S32.HI UR6, URZ, 0x7, UR6 ;  /* 0x000000073f067899 */ /* 0x000fc80008011406 */
[----:B------:R-:W-:-:S04]  /*9920*/  UISETP.LT.AND UP1, UPT, UR39, UR6, UPT ;  /* 0x000000062700728c */ /* 0x000fc8000bf21270 */
[----:B------:R-:W-:-:S06]  /*9930*/  USEL UR30, UR39, UR6, !UP1 ;  /* 0x00000006271e7287 */ /* 0x000fcc000c800000 */
[----:B------:R-:W-:-:S13]  /*9940*/  ISETP.GE.AND P2, PT, R4, UR30, PT ;  /* 0x0000001e04007c0c */ /* 0x000fda000bf46270 */
[----:B------:R-:W-:Y:S05]  /*9950*/  @!P2 BRA `(.L_x_1108) ;  /* 0x0000002400aca947 */ /* 0x000fea0003800000 */
[----:B------:R-:W-:Y:S01]  /*9960*/  IMAD.MOV.U32 R8, RZ, RZ, R5 ;  /* 0x000000ffff087224 */ /* 0x000fe200078e0005 */
[----:B------:R-:W-:Y:S01]  /*9970*/  UMOV UR33, UR51 ;  /* 0x0000003300217c82 */ /* 0x000fe20008000000 */
[----:B------:R-:W-:Y:S01]  /*9980*/  IMAD.MOV.U32 R7, RZ, RZ, R6 ;  /* 0x000000ffff077224 */ /* 0x000fe200078e0006 */
[----:B------:R-:W-:Y:S01]  /*9990*/  UMOV UR32, UR54 ;  /* 0x0000003600207c82 */ /* 0x000fe20008000000 */
[----:B------:R-:W-:-:S05]  /*99a0*/  ULDC UR31, c[0x0][0x988] ;  /* 0x00026200001f7ab9 */ /* 0x000fca0000000800 */
.L_x_1118:
[----:B------:R-:W-:Y:S01]  /*99b0*/  ISETP.NE.AND P3, PT, RZ, UR45, PT ;  /* 0x0000002dff007c0c */ /* 0x000fe2000bf65270 */
[----:B------:R-:W-:-:S04]  /*99c0*/  UISETP.NE.AND UP1, UPT, UR32, 0x1, UPT ;  /* 0x000000012000788c */ /* 0x000fc8000bf25270 */
[----:B------:R-:W-:-:S04]  /*99d0*/  USEL UR51, URZ, 0x1, UP1 ;  /* 0x000000013f337887 */ /* 0x000fc80008800000 */
[----:B------:R-:W-:-:S04]  /*99e0*/  ULOP3.LUT UR51, UR33, UR51, URZ, 0x3c, !UPT ;  /* 0x0000003321337292 */ /* 0x000fc8000f8e3c3f */
[----:B------:R-:W-:Y:S08]  /*99f0*/  @P3 BRA `(.L_x_1109) ;  /* 0x0000000000383947 */ /* 0x000ff00003800000 */
[----:B------:R-:W-:Y:S05]  /*9a00*/  @!P0 BRA `(.L_x_1110) ;  /* 0x0000000000048947 */ /* 0x000fea0003800000 */
[----:B------:R-:W-:Y:S01]  /*9a10*/  BPT.TRAP 0x1 ;  /* 0x000000040000795c */ /* 0x000fe20000300000 */
.L_x_1110:
[----:B------:R-:W-:Y:S01]  /*9a20*/  UIADD3 UR6, UR32, 0x1, URZ ;  /* 0x0000000120067890 */ /* 0x000fe2000fffe03f */
[----:B------:R-:W-:-:S03]  /*9a30*/  IMAD.U32 R5, RZ, RZ, UR51 ;  /* 0x00000033ff057e24 */ /* 0x000fc6000f8e00ff */
[----:B------:R-:W-:Y:S02]  /*9a40*/  UISETP.NE.AND UP1, UPT, UR6, 0x2, UPT ;  /* 0x000000020600788c */ /* 0x000fe4000bf25270 */
[----:B------:R-:W-:Y:S02]  /*9a50*/  SHF.L.U32 R5, R5, 0x1f, RZ ;  /* 0x0000001f05057819 */ /* 0x000fe400000006ff */
[----:B------:R-:W-:-:S04]  /*9a60*/  USEL UR6, UR6, URZ, UP1 ;  /* 0x0000003f06067287 */ /* 0x000fc80008800000 */
[----:B------:R-:W-:-:S09]  /*9a70*/  ULEA UR6, UR6, UR36, 0x3 ;  /* 0x0000002406067291 */ /* 0x000fd2000f8e183f */
[----:B------:R0:W1:Y:S01]  /*9a80*/  SYNCS.PHASECHK.TRANS64.TRYWAIT P2, [UR6+0x22830], R5 ;  /* 0x02283005ff0075a7 */ /* 0x0000620008040146 */
[----:B------:R-:W-:Y:S05]  /*9a90*/  @!P0 BRA `(.L_x_1111) ;  /* 0x0000000000048947 */ /* 0x000fea0003800000 */
[----:B------:R-:W-:Y:S01]  /*9aa0*/  BPT.TRAP 0x1 ;  /* 0x000000040000795c */ /* 0x000fe20000300000 */
.L_x_1111:
[----:B-1----:R-:W-:Y:S05]  /*9ab0*/  @P2 BRA `(.L_x_1109) ;  /* 0x0000000000082947 */ /* 0x002fea0003800000 */
[----:B------:R-:W1:Y:S02]  /*9ac0*/  SYNCS.PHASECHK.TRANS64.TRYWAIT P2, [UR6+0x22830], R5 ;  /* 0x02283005ff0075a7 */ /* 0x000e640008040146 */
[----:B-1----:R-:W-:Y:S05]  /*9ad0*/  @!P2 BRA `(.L_x_1112) ;  /* 0x000001080084a947 */ /* 0x002fea0003800000 */
.L_x_1109:
[----:B-1----:R-:W1:Y:S01]  /*9ae0*/  S2R R6, SR_TID.X ;  /* 0x0000000000067919 */ /* 0x002e620000002100 */
[----:B------:R-:W-:Y:S01]  /*9af0*/  UIADD3 UR54, UR32, 0x1, URZ ;  /* 0x0000000120367890 */ /* 0x000fe2000fffe03f */
[----:B------:R-:W-:Y:S01]  /*9b00*/  UMOV UR27, 0x80000020 ;  /* 0x80000020001b7882 */ /* 0x000fe20000000000 */
[----:B------:R-:W-:Y:S02]  /*9b10*/  UMOV UR7, 0x80000020 ;  /* 0x8000002000077882 */ /* 0x000fe40000000000 */
[----:B------:R-:W-:Y:S01]  /*9b20*/  UISETP.NE.AND UP1, UPT, UR54, 0x2, UPT ;  /* 0x000000023600788c */ /* 0x000fe2000bf25270 */
[----:B------:R-:W-:Y:S01]  /*9b30*/  UMOV UR11, 0x80000020 ;  /* 0x80000020000b7882 */ /* 0x000fe20000000000 */
[----:B------:R-:W-:Y:S02]  /*9b40*/  UMOV UR15, 0x80000020 ;  /* 0x80000020000f7882 */ /* 0x000fe40000000000 */
[----:B------:R-:W-:Y:S01]  /*9b50*/  USEL UR54, UR54, URZ, UP1 ;  /* 0x0000003f36367287 */ /* 0x000fe20008800000 */
[----:B------:R-:W-:Y:S01]  /*9b60*/  UMOV UR19, 0x80000020 ;  /* 0x8000002000137882 */ /* 0x000fe20000000000 */
[----:B------:R-:W-:-:S02]  /*9b70*/  UMOV UR23, 0x80000020 ;  /* 0x8000002000177882 */ /* 0x000fc40000000000 */
[----:B------:R-:W-:-:S04]  /*9b80*/  UIMAD UR26, UR54, 0x600, UR28 ;  /* 0x00000600361a78a4 */ /* 0x000fc8000f8e021c */
[----:B------:R-:W-:Y:S02]  /*9b90*/  UIADD3 UR6, UR26, 0x2, URZ ;  /* 0x000000021a067890 */ /* 0x000fe4000fffe03f */
[----:B------:R-:W-:Y:S02]  /*9ba0*/  UIADD3 UR10, UR26, 0x200, URZ ;  /* 0x000002001a0a7890 */ /* 0x000fe4000fffe03f */
[----:B------:R-:W-:Y:S02]  /*9bb0*/  UIADD3 UR14, UR26, 0x202, URZ ;  /* 0x000002021a0e7890 */ /* 0x000fe4000fffe03f */
[----:B------:R-:W-:Y:S02]  /*9bc0*/  UIADD3 UR18, UR26, 0x400, URZ ;  /* 0x000004001a127890 */ /* 0x000fe4000fffe03f */
[----:B------:R-:W-:Y:S01]  /*9bd0*/  UIADD3 UR22, UR26, 0x402, URZ ;  /* 0x000004021a167890 */ /* 0x000fe2000fffe03f */
        /* <DEDUP_REMOVED lines=24> */
.L_x_1114:
[----:B------:R-:W-:Y:S01]  /*9d60*/  ULEA UR6, UR32, UR36, 0x3 ;  /* 0x0000002420067291 */ /* 0x000fe2000f8e183f */
[----:B------:R-:W-:-:S05]  /*9d70*/  IMAD.U32 R5, RZ, RZ, UR33 ;  /* 0x00000021ff057e24 */ /* 0x000fca000f8e00ff */
[----:B------:R-:W-:-:S04]  /*9d80*/  SHF.L.U32 R5, R5, 0x1f, RZ ;  /* 0x0000001f05057819 */ /* 0x000fc800000006ff */
[----:B------:R0:W1:Y:S01]  /*9d90*/  SYNCS.PHASECHK.TRANS64.TRYWAIT P2, [UR6+0x22850], R5 ;  /* 0x02285005ff0075a7 */ /* 0x0000620008040146 */
[----:B------:R-:W-:Y:S05]  /*9da0*/  @!P0 BRA `(.L_x_1115) ;  /* 0x0000000000048947 */ /* 0x000fea0003800000 */
[----:B------:R-:W-:Y:S01]  /*9db0*/  BPT.TRAP 0x1 ;  /* 0x000000040000795c */ /* 0x000fe20000300000 */
.L_x_1115:
[----:B-1----:R-:W-:Y:S05]  /*9dc0*/  @P2 BRA `(.L_x_1113) ;  /* 0x0000000000082947 */ /* 0x002fea0003800000 */
[----:B------:R-:W1:Y:S02]  /*9dd0*/  SYNCS.PHASECHK.TRANS64.TRYWAIT P2, [UR6+0x22850], R5 ;  /* 0x02285005ff0075a7 */ /* 0x000e640008040146 */
[----:B-1----:R-:W-:Y:S05]  /*9de0*/  @!P2 BRA `(.L_x_1116) ;  /* 0x0000010400d8a947 */ /* 0x002fea0003800000 */
.L_x_1113:
        /* <DEDUP_REMOVED lines=14> */
[C---:B------:R-:W-:Y:S01]  /*9ed0*/  FMUL.FTZ R27, R0.reuse, R36 ;  /* 0x00000024001b7220 */ /* 0x040fe20000410000 */
[C---:B------:R-:W-:Y:S01]  /*9ee0*/  FMUL.FTZ R11, R0.reuse, R26 ;  /* 0x0000001a000b7220 */ /* 0x040fe20000410000 */
[----:B------:R-:W-:Y:S01]  /*9ef0*/  ULEA UR11, UR32, UR6, 0xa ;  /* 0x00000006200b7291 */ /* 0x000fe2000f8e503f */
[----:B------:R-:W2:Y:S01]  /*9f00*/  MUFU.TANH R9, R9 ;  /* 0x0000000900097308 */ /* 0x000ea20000002400 */
        /* <DEDUP_REMOVED lines=36> */
[----:B------:R-:W-:Y:S01]  /*a150*/  UIADD3 UR6, UR11, 0x2, URZ ;  /* 0x000000020b067890 */ /* 0x000fe2000fffe03f */
[C---:B------:R-:W-:Y:S01]  /*a160*/  FMUL.FTZ R44, R0.reuse, R53 ;  /* 0x00000035002c7220 */ /* 0x040fe20000410000 */
[----:B------:R-:W-:Y:S01]  /*a170*/  UMOV UR7, 0x40000040 ;  /* 0x4000004000077882 */ /* 0x000fe20000000000 */
        /* <DEDUP_REMOVED lines=9> */
[----:B------:R-:W0:Y:S01]  /*a210*/  MUFU.TANH R11, R11 ;  /* 0x0000000b000b7308 */ /* 0x000e220000002400 */
[----:B---3--:R-:W-:Y:S01]  /*a220*/  FMNMX.FTZ R68, R24, R67, !PT ;  /* 0x0000004318447209 */ /* 0x008fe20007810000 */
[C---:B------:R-:W-:Y:S01]  /*a230*/  FMUL.FTZ R63, R0.reuse, R72 ;  /* 0x00000048003f7220 */ /* 0x040fe20000410000 */
[C---:B------:R-:W-:Y:S01]  /*a240*/  FMUL.FTZ R48, R0.reuse, R57 ;  /* 0x0000003900307220 */ /* 0x040fe20000410000 */
[C---:B------:R-:W-:Y:S01]  /*a250*/  FMUL.FTZ R46, R0.reuse, R55 ;  /* 0x00000037002e7220 */ /* 0x040fe20000410000 */
[C---:B------:R-:W-:Y:S01]  /*a260*/  FMUL.FTZ R55, R0.reuse, R64 ;  /* 0x0000004000377220 */ /* 0x040fe20000410000 */
[C---:B------:R-:W-:Y:S01]  /*a270*/  FMUL.FTZ R56, R0.reuse, R65 ;  /* 0x0000004100387220 */ /* 0x040fe20000410000 */
[C---:B------:R-:W-:Y:S01]  /*a280*/  FMUL.FTZ R64, R0.reuse, R73 ;  /* 0x0000004900407220 */ /* 0x040fe20000410000 */
[----:B------:R-:W2:Y:S01]  /*a290*/  MUFU.TANH R28, R28 ;  /* 0x0000001c001c7308 */ /* 0x000ea20000002400 */
        /* <DEDUP_REMOVED lines=8> */
[----:B0-----:R-:W-:Y:S01]  /*a320*/  FMNMX.FTZ R5, R11, R8, !PT ;  /* 0x000000080b057209 */ /* 0x001fe20007810000 */
[----:B------:R-:W-:Y:S01]  /*a330*/  FMUL.FTZ R66, R0, R75 ;  /* 0x0000004b00427220 */ /* 0x000fe20000410000 */
[----:B------:R-:W-:Y:S01]  /*a340*/  UMOV UR10, UR31 ;  /* 0x0000001f000a7c82 */ /* 0x000fe20008000000 */
[----:B------:R-:W0:Y:S04]  /*a350*/  S2R R206, SR_TID.X ;  /* 0x0000000000ce7919 */ /* 0x000e280000002100 */
[----:B------:R-:W3:Y:S01]  /*a360*/  MUFU.TANH R31, R31 ;  /* 0x0000001f001f7308 */ /* 0x000ee20000002400 */
[----:B--2---:R-:W-:-:S07]  /*a370*/  FMNMX.FTZ R70, R28, R69, !PT ;  /* 0x000000451c467209 */ /* 0x004fce0007810000 */
[----:B------:R-:W2:Y:S01]  /*a380*/  MUFU.TANH R15, R15 ;  /* 0x0000000f000f7308 */ /* 0x000ea20000002400 */
[----:B-1----:R-:W-:-:S07]  /*a390*/  FMNMX.FTZ R6, R12, R5, !PT ;  /* 0x000000050c067209 */ /* 0x002fce0007810000 */
[----:B------:R-:W1:Y:S01]  /*a3a0*/  MUFU.TANH R32, R32 ;  /* 0x0000002000207308 */ /* 0x000e620000002400 */
[----:B---3--:R-:W-:-:S07]  /*a3b0*/  FMNMX.FTZ R69, R31, R70, !PT ;  /* 0x000000461f457209 */ /* 0x008fce0007810000 */
[----:B------:R-:W3:Y:S01]  /*a3c0*/  MUFU.TANH R20, R20 ;  /* 0x0000001400147308 */ /* 0x000ee20000002400 */
[----:B--2---:R-:W-:Y:S02]  /*a3d0*/  FMNMX.FTZ R5, R15, R6, !PT ;  /* 0x000000060f057209 */ /* 0x004fe40007810000 */
[----:B0-----:R-:W-:-:S05]  /*a3e0*/  SHF.R.U32.HI R206, RZ, 0x7, R206 ;  /* 0x00000007ffce7819 */ /* 0x001fca00000116ce */
[----:B------:R-:W0:Y:S01]  /*a3f0*/  MUFU.TANH R35, R35 ;  /* 0x0000002300237308 */ /* 0x000e220000002400 */
[----:B-1----:R-:W-:Y:S01]  /*a400*/  FMNMX.FTZ R70, R32, R69, !PT ;  /* 0x0000004520467209 */ /* 0x002fe20007810000 */
[C---:B------:R-:W-:Y:S01]  /*a410*/  FMUL.FTZ R69, R0.reuse, R78 ;  /* 0x0000004e00457220 */ /* 0x040fe20000410000 */
[----:B------:R-:W-:-:S05]  /*a420*/  FMUL.FTZ R78, R0, R84 ;  /* 0x00000054004e7220 */ /* 0x000fca0000410000 */
[----:B------:R-:W1:Y:S01]  /*a430*/  MUFU.TANH R25, R25 ;  /* 0x0000001900197308 */ /* 0x000e620000002400 */
[----:B---3--:R-:W-:-:S07]  /*a440*/  FMNMX.FTZ R6, R20, R5, !PT ;  /* 0x0000000514067209 */ /* 0x008fce0007810000 */
[----:B------:R-:W2:Y:S01]  /*a450*/  MUFU.TANH R36, R36 ;  /* 0x0000002400247308 */ /* 0x000ea20000002400 */
[----:B0-----:R-:W-:Y:S01]  /*a460*/  FMNMX.FTZ R71, R35, R70, !PT ;  /* 0x0000004623477209 */ /* 0x001fe20007810000 */
[C---:B------:R-:W-:Y:S01]  /*a470*/  FMUL.FTZ R70, R0.reuse, R79 ;  /* 0x0000004f00467220 */ /* 0x040fe20000410000 */
[----:B------:R-:W-:-:S05]  /*a480*/  FMUL.FTZ R79, R0, R85 ;  /* 0x00000055004f7220 */ /* 0x000fca0000410000 */
        /* <DEDUP_REMOVED lines=11> */
[----:B------:R-:W-:-:S05]  /*a540*/  UIADD3 UR6, UR11, 0x4, URZ ;  /* 0x000000040b067890 */ /* 0x000fca000fffe03f */
[----:B------:R-:W1:Y:S01]  /*a550*/  MUFU.TANH R30, R30 ;  /* 0x0000001e001e7308 */ /* 0x000e620000002400 */
[----:B--2---:R-:W-:Y:S01]  /*a560*/  FMNMX.FTZ R5, R29, R6, !PT ;  /* 0x000000061d057209 */ /* 0x004fe20007810000 */
[----:B------:R-:W-:-:S06]  /*a570*/  UMOV UR7, 0x40000040 ;  /* 0x4000004000077882 */ /* 0x000fcc0000000000 */
        /* <DEDUP_REMOVED lines=41> */
[----:B------:R-:W-:Y:S01]  /*a810*/  UIADD3 UR6, UR11, 0x6, URZ ;  /* 0x000000060b067890 */ /* 0x000fe2000fffe03f */
        /* <DEDUP_REMOVED lines=15> */
[----:B------:R-:W-:-:S06]  /*a910*/  FMUL.FTZ R73, R0, R86 ;  /* 0x0000005600497220 */ /* 0x000fcc0000410000 */
        /* <DEDUP_REMOVED lines=27> */
[----:B------:R-:W-:Y:S04]  /*aad0*/  QGMMA.64x128x32.F32.E4M3.E4M3 R88, R152, gdesc[UR4], R88, gsb0 ;  /* 0x01e0000498587df3 */ /* 0x000fe80008000858 */
[----:B------:R-:W0:Y:S02]  /*aae0*/  SHFL.BFLY PT, R81, R80, 0x2, 0x1f ;  /* 0x0c401f0050517f89 */ /* 0x000e2400000e0000 */
[----:B------:R-:W3:Y:S01]  /*aaf0*/  MUFU.TANH R70, R70 ;  /* 0x0000004600467308 */ /* 0x000ee20000002400 */
[----:B-1----:R-:W-:-:S07]  /*ab00*/  FMNMX.FTZ R6, R66, R5, !PT ;  /* 0x0000000542067209 */ /* 0x002fce0007810000 */
[----:B------:R-:W1:Y:S01]  /*ab10*/  MUFU.TANH R71, R71 ;  /* 0x0000004700477308 */ /* 0x000e620000002400 */
[----:B--2---:R-:W-:-:S07]  /*ab20*/  FMNMX.FTZ R5, R69, R6, !PT ;  /* 0x0000000645057209 */ /* 0x004fce0007810000 */
[----:B------:R-:W2:Y:S01]  /*ab30*/  MUFU.TANH R72, R72 ;  /* 0x0000004800487308 */ /* 0x000ea20000002400 */
[----:B---3--:R-:W-:Y:S02]  /*ab40*/  FMNMX.FTZ R6, R70, R5, !PT ;  /* 0x0000000546067209 */ /* 0x008fe40007810000 */
[----:B0-----:R-:W-:-:S05]  /*ab50*/  FMNMX.FTZ R81, R80, R81, !PT ;  /* 0x0000005150517209 */ /* 0x001fca0007810000 */
[----:B------:R-:W0:Y:S01]  /*ab60*/  MUFU.TANH R73, R73 ;  /* 0x0000004900497308 */ /* 0x000e220000002400 */
[----:B-1----:R-:W-:-:S07]  /*ab70*/  FMNMX.FTZ R5, R71, R6, !PT ;  /* 0x0000000647057209 */ /* 0x002fce0007810000 */
[----:B------:R-:W1:Y:S01]  /*ab80*/  MUFU.TANH R74, R74 ;  /* 0x0000004a004a7308 */ /* 0x000e620000002400 */
[----:B--2---:R-:W-:-:S04]  /*ab90*/  FMNMX.FTZ R6, R72, R5, !PT ;  /* 0x0000000548067209 */ /* 0x004fc80007810000 */
[----:B0-----:R-:W-:Y:S02]  /*aba0*/  FMNMX.FTZ R5, R73, R6, !PT ;  /* 0x0000000649057209 */ /* 0x001fe40007810000 */
[----:B------:R-:W0:Y:S02]  /*abb0*/  SHFL.BFLY PT, R6, R81, 0x1, 0x1f ;  /* 0x0c201f0051067f89 */ /* 0x000e2400000e0000 */
[----:B-1----:R-:W-:-:S05]  /*abc0*/  FMNMX.FTZ R75, R74, R5, !PT ;  /* 0x000000054a4b7209 */ /* 0x002fca0007810000 */
[----:B------:R-:W1:Y:S01]  /*abd0*/  SHFL.BFLY PT, R82, R75, 0x2, 0x1f ;  /* 0x0c401f004b527f89 */ /* 0x000e6200000e0000 */
[----:B0-----:R-:W-:-:S05]  /*abe0*/  FMNMX.FTZ R6, R81, R6, !PT ;  /* 0x0000000651067209 */ /* 0x001fca0007810000 */
[----:B------:R-:W-:-:S04]  /*abf0*/  FADD.FTZ R7, -R6, R7 ;  /* 0x0000000706077221 */ /* 0x000fc80000010100 */
[----:B------:R-:W-:Y:S01]  /*ac00*/  FMUL.FTZ R83, R7, UR10 ;  /* 0x0000000a07537c20 */ /* 0x000fe20008410000 */
[----:B-1----:R-:W-:Y:S01]  /*ac10*/  FMNMX.FTZ R82, R75, R82, !PT ;  /* 0x000000524b527209 */ /* 0x002fe20007810000 */
[----:B------:R-:W-:-:S04]  /*ac20*/  IMAD.U32 R75, RZ, RZ, UR10 ;  /* 0x0000000aff4b7e24 */ /* 0x000fc8000f8e00ff */
[----:B------:R-:W0:Y:S01]  /*ac30*/  SHFL.BFLY PT, R5, R82, 0x1, 0x1f ;  /* 0x0c201f0052057f89 */ /* 0x000e2200000e0000 */
[----:B------:R-:W-:-:S04]  /*ac40*/  FFMA.FTZ R80, R6, R75, -8 ;  /* 0xc100000006507423 */ /* 0x000fc8000001004b */
        /* <DEDUP_REMOVED lines=18> */
[----:B------:R-:W-:Y:S01]  /*ad70*/  IMAD.U32 R78, RZ, RZ, UR10 ;  /* 0x0000000aff4e7e24 */ /* 0x000fe2000f8e00ff */
[----:B0-----:R-:W-:Y:S01]  /*ad80*/  FMNMX.FTZ R5, R82, R5, !PT ;  /* 0x0000000552057209 */ /* 0x001fe20007810000 */
[----:B------:R-:W-:Y:S01]  /*ad90*/  MUFU.EX2 R75, R75 ;  /* 0x0000004b004b7308 */ /* 0x000fe20000000800 */
[----:B------:R-:W-:-:S01]  /*ada0*/  FFMA.FTZ R14, R14, UR10, -R80 ;  /* 0x0000000a0e0e7c23 */ /* 0x000fc20008010850 */
[--C-:B------:R-:W-:Y:S01]  /*adb0*/  FFMA.FTZ R24, R24, UR10, -R80.reuse ;  /* 0x0000000a18187c23 */ /* 0x100fe20008010850 */
[----:B------:R-:W-:-:S01]  /*adc0*/  FFMA.FTZ R28, R28, UR10, -R80 ;  /* 0x0000000a1c1c7c23 */ /* 0x000fc20008010850 */
[C---:B------:R-:W-:Y:S01]  /*add0*/  FADD.FTZ R7, -R5.reuse, R8 ;  /* 0x0000000805077221 */ /* 0x040fe20000010100 */
[----:B------:R-:W-:-:S01]  /*ade0*/  FFMA.FTZ R78, R5, R78, -8 ;  /* 0xc1000000054e7423 */ /* 0x000fc2000001004e */
[--C-:B------:R-:W-:Y:S01]  /*adf0*/  FFMA.FTZ R32, R32, UR10, -R80.reuse ;  /* 0x0000000a20207c23 */ /* 0x100fe20008010850 */
[----:B------:R-:W-:-:S01]  /*ae00*/  FFMA.FTZ R36, R36, UR10, -R80 ;  /* 0x0000000a24247c23 */ /* 0x000fc20008010850 */
[----:B------:R-:W-:Y:S01]  /*ae10*/  FMUL.FTZ R7, R7, UR10 ;  /* 0x0000000a07077c20 */ /* 0x000fe20008410000 */
[----:B------:R-:W-:-:S01]  /*ae20*/  FFMA.FTZ R82, R11, UR10, -R78 ;  /* 0x0000000a0b527c23 */ /* 0x000fc2000801084e */
[--C-:B------:R-:W-:Y:S01]  /*ae30*/  FFMA.FTZ R11, R12, UR10, -R78.reuse ;  /* 0x0000000a0c0b7c23 */ /* 0x100fe2000801084e */
        /* <DEDUP_REMOVED lines=10> */
[----:B------:R-:W-:Y:S01]  /*aee0*/  FFMA.FTZ R34, R37, UR10, -R78 ;  /* 0x0000000a25227c23 */ /* 0x000fe2000801084e */
        /* <DEDUP_REMOVED lines=9> */
[----:B------:R-:W-:Y:S01]  /*af80*/  FFMA.FTZ R68, R68, UR10, -R80 ;  /* 0x0000000a44447c23 */ /* 0x000fe20008010850 */
[----:B------:R-:W-:-:S01]  /*af90*/  FFMA.FTZ R37, R38, UR10, -R78 ;  /* 0x0000000a26257c23 */ /* 0x000fc2000801084e */
[----:B------:R-:W-:Y:S01]  /*afa0*/  FFMA.FTZ R80, R79, UR10, -R80 ;  /* 0x0000000a4f507c23 */ /* 0x000fe20008010850 */
        /* <DEDUP_REMOVED lines=14> */
[----:B------:R-:W-:Y:S01]  /*b090*/  IADD3 R83, -R206, 0xb, RZ ;  /* 0x0000000bce537810 */ /* 0x000fe20007ffe1ff */
[----:B------:R-:W-:Y:S01]  /*b0a0*/  FFMA.FTZ R74, R74, UR10, -R78 ;  /* 0x0000000a4a4a7c23 */ /* 0x000fe2000801084e */
[----:B------:R-:W-:-:S02]  /*b0b0*/  WARPGROUP.DEPBAR.LE gsb0, 0x0 ;  /* 0x00008000000079c5 */ /* 0x000fc40000010000 */
        /* <DEDUP_REMOVED lines=18> */
[--C-:B------:R-:W-:Y:S01]  /*b1e0*/  FFMA.FTZ R57, R58, UR10, -R78.reuse ;  /* 0x0000000a3a397c23 */ /* 0x100fe2000801084e */
[----:B------:R-:W-:-:S05]  /*b1f0*/  FFMA.FTZ R58, R61, UR10, -R78 ;  /* 0x0000000a3d3a7c23 */ /* 0x000fca000801084e */
        /* <DEDUP_REMOVED lines=16> */
[--C-:B------:R-:W-:Y:S01]  /*b300*/  FFMA.FTZ R61, R62, UR10, -R78.reuse ;  /* 0x0000000a3e3d7c23 */ /* 0x100fe2000801084e */
[----:B------:R-:W-:-:S05]  /*b310*/  FFMA.FTZ R62, R65, UR10, -R78 ;  /* 0x0000000a413e7c23 */ /* 0x000fca000801084e */
        /* <DEDUP_REMOVED lines=16> */
[----:B------:R-:W-:-:S06]  /*b420*/  FFMA.FTZ R65, R66, UR10, -R78 ;  /* 0x0000000a42417c23 */ /* 0x000fcc000801084e */
        /* <DEDUP_REMOVED lines=34> */
[----:B------:R-:W-:Y:S01]  /*b650*/  FFMA.FTZ R69, R72, UR10, -R78 ;  /* 0x0000000a48457c23 */ /* 0x000fe2000801084e */
[----:B------:R-:W-:-:S05]  /*b660*/  IMAD.U32 R72, RZ, RZ, UR54 ;  /* 0x00000036ff487e24 */ /* 0x000fca000f8e00ff */
[----:B------:R-:W2:Y:S01]  /*b670*/  MUFU.EX2 R58, R58 ;  /* 0x0000003a003a7308 */ /* 0x000ea20000000800 */
[----:B-1----:R-:W-:-:S07]  /*b680*/  FADD.FTZ R3, R57, R2 ;  /* 0x0000000239037221 */ /* 0x002fce0000010000 */
[----:B------:R-:W-:Y:S01]  /*b690*/  MUFU.EX2 R60, R60 ;  /* 0x0000003c003c7308 */ /* 0x000fe20000000800 */
[----:B0-----:R-:W-:-:S07]  /*b6a0*/  FADD.FTZ R71, R55, R84 ;  /* 0x0000005437477221 */ /* 0x001fce0000010000 */
[----:B------:R-:W0:Y:S01]  /*b6b0*/  MUFU.EX2 R61, R61 ;  /* 0x0000003d003d7308 */ /* 0x000e220000000800 */
[----:B--2---:R-:W-:-:S07]  /*b6c0*/  FADD.FTZ R2, R58, R3 ;  /* 0x000000033a027221 */ /* 0x004fce0000010000 */
[----:B------:R-:W1:Y:S08]  /*b6d0*/  MUFU.EX2 R59, R59 ;  /* 0x0000003b003b7308 */ /* 0x000e700000000800 */
[----:B------:R-:W2:Y:S01]  /*b6e0*/  MUFU.EX2 R62, R62 ;  /* 0x0000003e003e7308 */ /* 0x000ea20000000800 */
[----:B0-----:R-:W-:-:S01]  /*b6f0*/  FADD.FTZ R3, R61, R2 ;  /* 0x000000023d037221 */ /* 0x001fc20000010000 */
[----:B------:R-:W-:-:S05]  /*b700*/  @!P1 LEA R2, R72, UR36, 0x3 ;  /* 0x0000002448029c11 */ /* 0x000fca000f8e18ff */
[----:B------:R-:W-:Y:S01]  /*b710*/  @!P1 VIADD R2, R2, 0x22840 ;  /* 0x0002284002029836 */ /* 0x000fe20000000000 */
[----:B------:R-:W0:Y:S04]  /*b720*/  MUFU.EX2 R64, R64 ;  /* 0x0000004000407308 */ /* 0x000e280000000800 */
[----:B------:R-:W-:Y:S01]  /*b730*/  @!P1 PRMT R2, RZ, 0x654, R2 ;  /* 0x00000654ff029816 */ /* 0x000fe20000000002 */
[----:B------:R3:W-:Y:S06]  /*b740*/  BAR.ARV R83, 0x100 ;  /* 0x000400530000751d */ /* 0x0007ec0000002000 */
[----:B------:R-:W4:Y:S01]  /*b750*/  MUFU.EX2 R65, R65 ;  /* 0x0000004100417308 */ /* 0x000f220000000800 */
[----:B------:R5:W-:Y:S07]  /*b760*/  @!P1 SYNCS.ARRIVE.TRANS64.RED.A1T0 RZ, [R2+URZ], RZ ;  /* 0x000000ff02ff99a7 */ /* 0x000bee000810043f */
[----:B------:R-:W3:Y:S08]  /*b770*/  MUFU.EX2 R63, R63 ;  /* 0x0000003f003f7308 */ /* 0x000ef00000000800 */
[----:B------:R-:W5:Y:S08]  /*b780*/  MUFU.EX2 R79, R79 ;  /* 0x0000004f004f7308 */ /* 0x000f700000000800 */
[----:B------:R-:W5:Y:S08]  /*b790*/  MUFU.EX2 R68, R68 ;  /* 0x0000004400447308 */ /* 0x000f700000000800 */
[----:B------:R1:W5:Y:S08]  /*b7a0*/  MUFU.EX2 R81, R70 ;  /* 0x0000004600517308 */ /* 0x0003700000000800 */
[----:B------:R-:W5:Y:S01]  /*b7b0*/  MUFU.EX2 R67, R67 ;  /* 0x0000004300437308 */ /* 0x000f620000000800 */
[----:B-1----:R-:W-:-:S04]  /*b7c0*/  FADD.FTZ R70, R60, R71 ;  /* 0x000000473c467221 */ /* 0x002fc80000010000 */
[----:B------:R-:W-:Y:S01]  /*b7d0*/  FADD.FTZ R71, R59, R70 ;  /* 0x000000463b477221 */ /* 0x000fe20000010000 */
[----:B--2---:R-:W-:-:S02]  /*b7e0*/  FADD.FTZ R70, R62, R3 ;  /* 0x000000033e467221 */ /* 0x004fc40000010000 */
[----:B------:R-:W1:Y:S01]  /*b7f0*/  MUFU.EX2 R66, R66 ;  /* 0x0000004200427308 */ /* 0x000e620000000800 */
[----:B0-----:R-:W-:-:S01]  /*b800*/  FADD.FTZ R72, R64, R71 ;  /* 0x0000004740487221 */ /* 0x001fc20000010000 */
[----:B----4-:R-:W-:-:S03]  /*b810*/  FADD.FTZ R70, R65, R70 ;  /* 0x0000004641467221 */ /* 0x010fc60000010000 */
[----:B---3--:R-:W-:Y:S01]  /*b820*/  FADD.FTZ R3, R63, R72 ;  /* 0x000000483f037221 */ /* 0x008fe20000010000 */
[----:B-----5:R-:W-:-:S02]  /*b830*/  FADD.FTZ R70, R79, R70 ;  /* 0x000000464f467221 */ /* 0x020fc40000010000 */
[----:B------:R-:W0:Y:S01]  /*b840*/  MUFU.EX2 R76, R76 ;  /* 0x0000004c004c7308 */ /* 0x000e220000000800 */
[----:B------:R-:W-:-:S01]  /*b850*/  FADD.FTZ R2, R68, R3 ;  /* 0x0000000344027221 */ /* 0x000fc20000010000 */
[----:B------:R-:W-:-:S03]  /*b860*/  FADD.FTZ R3, R81, R70 ;  /* 0x0000004651037221 */ /* 0x000fc60000010000 */
[----:B------:R-:W-:-:S03]  /*b870*/  FADD.FTZ R71, R67, R2 ;  /* 0x0000000243477221 */ /* 0x000fc60000010000 */
        /* <DEDUP_REMOVED lines=10> */
[----:B--2---:R-:W-:-:S03]  /*b920*/  FADD.FTZ R3, R80, R3 ;  /* 0x0000000350037221 */ /* 0x004fc60000010000 */
[----:B-1----:R-:W-:Y:S01]  /*b930*/  FADD.FTZ R2, R74, R2 ;  /* 0x000000024a027221 */ /* 0x002fe20000010000 */
[----:B------:R-:W-:Y:S06]  /*b940*/  @!P0 BRA `(.L_x_1117) ;  /* 0x0000000000048947 */ /* 0x000fec0003800000 */
[----:B------:R-:W-:Y:S01]  /*b950*/  BPT.TRAP 0x1 ;  /* 0x000000040000795c */ /* 0x000fe20000300000 */
.L_x_1117:
        /* <DEDUP_REMOVED lines=106> */
[----:B------:R-:W-:Y:S06]  /*c000*/  @P2 BRA `(.L_x_1118) ;  /* 0xffffffd800682947 */ /* 0x000fec000383ffff */
.L_x_1108:
[----:B------:R-:W-:-:S13]  /*c010*/  ISETP.GE.AND P2, PT, R4, UR39, PT ;  /* 0x0000002704007c0c */ /* 0x000fda000bf46270 */
[----:B------:R-:W-:Y:S05]  /*c020*/  @!P2 BRA `(.L_x_1119) ;  /* 0x0000003400d8a947 */ /* 0x000fea0003800000 */
[----:B------:R-:W-:Y:S01]  /*c030*/  IMAD.MOV.U32 R8, RZ, RZ, R5 ;  /* 0x000000ffff087224 */ /* 0x000fe200078e0005 */
[----:B------:R-:W-:Y:S01]  /*c040*/  UMOV UR34, UR51 ;  /* 0x0000003300227c82 */ /* 0x000fe20008000000 */
[----:B------:R-:W-:Y:S01]  /*c050*/  IMAD.MOV.U32 R7, RZ, RZ, R6 ;  /* 0x000000ffff077224 */ /* 0x000fe200078e0006 */
[----:B------:R-:W-:Y:S01]  /*c060*/  UMOV UR33, UR54 ;  /* 0x0000003600217c82 */ /* 0x000fe20008000000 */
[----:B------:R-:W-:Y:S01]  /*c070*/  ULDC UR31, c[0x0][0x9e4] ;  /* 0x00027900001f7ab9 */ /* 0x000fe20000000800 */
[----:B------:R-:W-:Y:S01]  /*c080*/  ULDC UR30, c[0x0][0x988] ;  /* 0x00026200001e7ab9 */ /* 0x000fe20000000800 */
[----:B------:R-:W-:-:S05]  /*c090*/  ULDC UR32, c[0x0][0x9e0] ;  /* 0x0002780000207ab9 */ /* 0x000fca0000000800 */
.L_x_1137:
[----:B------:R-:W-:Y:S01]  /*c0a0*/  ISETP.NE.AND P3, PT, RZ, UR45, PT ;  /* 0x0000002dff007c0c */ /* 0x000fe2000bf65270 */
[----:B------:R-:W-:-:S04]  /*c0b0*/  UISETP.NE.AND UP1, UPT, UR33, 0x1, UPT ;  /* 0x000000012100788c */ /* 0x000fc8000bf25270 */
[----:B------:R-:W-:-:S04]  /*c0c0*/  USEL UR51, URZ, 0x1, UP1 ;  /* 0x000000013f337887 */ /* 0x000fc80008800000 */
[----:B------:R-:W-:-:S04]  /*c0d0*/  ULOP3.LUT UR51, UR34, UR51, URZ, 0x3c, !UPT ;  /* 0x0000003322337292 */ /* 0x000fc8000f8e3c3f */
[----:B------:R-:W-:Y:S08]  /*c0e0*/  @P3 BRA `(.L_x_1120) ;  /* 0x0000000000383947 */ /* 0x000ff00003800000 */
[----:B------:R-:W-:Y:S05]  /*c0f0*/  @!P0 BRA `(.L_x_1121) ;  /* 0x0000000000048947 */ /* 0x000fea0003800000 */
[----:B------:R-:W-:Y:S01]  /*c100*/  BPT.TRAP 0x1 ;  /* 0x000000040000795c */ /* 0x000fe20000300000 */
.L_x_1121:
        /* <DEDUP_REMOVED lines=9> */
.L_x_1122:
[----:B-1----:R-:W-:Y:S05]  /*c1a0*/  @P2 BRA `(.L_x_1120) ;  /* 0x0000000000082947 */ /* 0x002fea0003800000 */
[----:B------:R-:W1:Y:S02]  /*c1b0*/  SYNCS.PHASECHK.TRANS64.TRYWAIT P2, [UR6+0x22830], R5 ;  /* 0x02283005ff0075a7 */ /* 0x000e640008040146 */
[----:B-1----:R-:W-:Y:S05]  /*c1c0*/  @!P2 BRA `(.L_x_1123) ;  /* 0x000000e000f8a947 */ /* 0x002fea0003800000 */
.L_x_1120:
        /* <DEDUP_REMOVED lines=40> */
.L_x_1125:
[----:B------:R-:W-:Y:S01]  /*c450*/  ULEA UR6, UR33, UR36, 0x3 ;  /* 0x0000002421067291 */ /* 0x000fe2000f8e183f */
[----:B------:R-:W-:-:S05]  /*c460*/  IMAD.U32 R5, RZ, RZ, UR34 ;  /* 0x00000022ff057e24 */ /* 0x000fca000f8e00ff */
[----:B------:R-:W-:-:S04]  /*c470*/  SHF.L.U32 R5, R5, 0x1f, RZ ;  /* 0x0000001f05057819 */ /* 0x000fc800000006ff */
[----:B------:R0:W1:Y:S01]  /*c480*/  SYNCS.PHASECHK.TRANS64.TRYWAIT P2, [UR6+0x22850], R5 ;  /* 0x02285005ff0075a7 */ /* 0x0000620008040146 */
[----:B------:R-:W-:Y:S05]  /*c490*/  @!P0 BRA `(.L_x_1126) ;  /* 0x0000000000048947 */ /* 0x000fea0003800000 */
[----:B------:R-:W-:Y:S01]  /*c4a0*/  BPT.TRAP 0x1 ;  /* 0x000000040000795c */ /* 0x000fe20000300000 */
.L_x_1126:
[----:B-1----:R-:W-:Y:S05]  /*c4b0*/  @P2 BRA `(.L_x_1124) ;  /* 0x0000000000082947 */ /* 0x002fea0003800000 */
[----:B------:R-:W1:Y:S02]  /*c4c0*/  SYNCS.PHASECHK.TRANS64.TRYWAIT P2, [UR6+0x22850], R5 ;  /* 0x02285005ff0075a7 */ /* 0x000e640008040146 */
[----:B-1----:R-:W-:Y:S05]  /*c4d0*/  @!P2 BRA `(.L_x_1127) ;  /* 0x000000e0004ca947 */ /* 0x002fea0003800000 */
.L_x_1124:
[----:B------:R-:W-:Y:S01]  /*c4e0*/  UIADD3 UR6, UR36, 0x400, URZ ;  /* 0x0000040024067890 */ /* 0x000fe2000fffe03f */
[----:B------:R-:W-:Y:S01]  /*c4f0*/  WARPGROUP.ARRIVE ;  /* 0x00000000000079c5 */ /* 0x000fe20000000000 */
[----:B------:R-:W-:-:S05]  /*c500*/  UMOV UR7, 0x40000040 ;  /* 0x4000004000077882 */ /* 0x000fca0000000000 */
[----:B------:R-:W2:Y:S01]  /*c510*/  S2R R208, SR_TID.X ;  /* 0x0000000000d07919 */ /* 0x000ea20000002100 */
[----:B------:R-:W-:Y:S01]  /*c520*/  USHF.R.U32.HI UR6, URZ, 0x4, UR6 ;  /* 0x000000043f067899 */ /* 0x000fe20008011606 */
[----:B------:R-:W-:Y:S01]  /*c530*/  PLOP3.LUT P2, PT, PT, PT, UP0, 0x80, 0x0 ;  /* 0x000000000000781c */ /* 0x000fe20003f4f008 */
[----:B------:R-:W-:Y:S02]  /*c540*/  IMAD.U32 R10, RZ, RZ, UR54 ;  /* 0x00000036ff0a7e24 */ /* 0x000fe4000f8e00ff */
[C---:B------:R-:W-:Y:S01]  /*c550*/  FMUL.FTZ R20, R0.reuse, R34 ;  /* 0x0000002200147220 */ /* 0x040fe20000410000 */
[----:B------:R-:W-:Y:S01]  /*c560*/  ULOP3.LUT UR6, UR6, 0x3fff, URZ, 0xc0, !UPT ;  /* 0x00003fff06067892 */ /* 0x000fe2000f8ec03f */
[C---:B------:R-:W-:Y:S01]  /*c570*/  FMUL.FTZ R34, R0.reuse, R55 ;  /* 0x0000003700227220 */ /* 0x040fe20000410000 */
[----:B------:R-:W-:Y:S01]  /*c580*/  FMUL.FTZ R55, R0, R60 ;  /* 0x0000003c00377220 */ /* 0x000fe20000410000 */
[----:B------:R-:W-:Y:S01]  /*c590*/  @!P1 LEA R10, R10, UR36, 0x3 ;  /* 0x000000240a0a9c11 */ /* 0x000fe2000f8e18ff */
[----:B------:R-:W-:Y:S01]  /*c5a0*/  ULOP3.LUT UR6, UR6, 0x10000, URZ, 0xfc, !UPT ;  /* 0x0001000006067892 */ /* 0x000fe2000f8efc3f */
[C---:B------:R-:W-:Y:S01]  /*c5b0*/  FMUL.FTZ R60, R0.reuse, R69 ;  /* 0x00000045003c7220 */ /* 0x040fe20000410000 */
[C---:B-1----:R-:W-:Y:S01]  /*c5c0*/  FMUL.FTZ R6, R0.reuse, R24 ;  /* 0x0000001800067220 */ /* 0x042fe20000410000 */
[----:B------:R-:W-:Y:S01]  /*c5d0*/  FMUL.FTZ R13, R0, R25 ;  /* 0x00000019000d7220 */ /* 0x000fe20000410000 */
[----:B------:R-:W-:Y:S01]  /*c5e0*/  ULEA UR10, UR33, UR6, 0xa ;  /* 0x00000006210a7291 */ /* 0x000fe2000f8e503f */
[----:B------:R-:W-:-:S02]  /*c5f0*/  @!P1 VIADD R10, R10, 0x22840 ;  /* 0x000228400a0a9836 */ /* 0x000fc40000000000 */
[C---:B0-----:R-:W-:Y:S01]  /*c600*/  FMUL.FTZ R5, R0.reuse, R26 ;  /* 0x0000001a00057220 */ /* 0x041fe20000410000 */
[C---:B------:R-:W-:Y:S01]  /*c610*/  FMUL.FTZ R24, R0.reuse, R35 ;  /* 0x0000002300187220 */ /* 0x040fe20000410000 */
[C---:B------:R-:W-:Y:S01]  /*c620*/  FMUL.FTZ R9, R0.reuse, R27 ;  /* 0x0000001b00097220 */ /* 0x040fe20000410000 */
        /* <DEDUP_REMOVED lines=34> */
[----:B------:R-:W-:Y:S01]  /*c850*/  IMAD.U32 R71, RZ, RZ, UR47 ;  /* 0x0000002fff477e24 */ /* 0x000fe2000f8e00ff */
        /* <DEDUP_REMOVED lines=23> */
[----:B------:R-:W-:Y:S01]  /*c9d0*/  FMUL.FTZ R61, R0, R72 ;  /* 0x00000048003d7220 */ /* 0x000fe20000410000 */
[----:B------:R-:W-:Y:S01]  /*c9e0*/  UMOV UR7, 0x40000040 ;  /* 0x4000004000077882 */ /* 0x000fe20000000000 */
[----:B------:R-:W-:-:S02]  /*c9f0*/  VIADD R72, R17, UR42 ;  /* 0x0000002a11487c36 */ /* 0x000fc40008000000 */
        /* <DEDUP_REMOVED lines=66> */
[----:B------:R-:W-:-:S04]  /*ce20*/  @P2 IMAD.HI.U32 R11, R72, UR6, RZ ;  /* 0x00000006480b2c27 */ /* 0x000fc8000f8e00ff */
[----:B------:R-:W0:Y:S01]  /*ce30*/  MUFU.TANH R61, R61 ;  /* 0x0000003d003d7308 */ /* 0x000e220000002400 */
[----:B------:R-:W-:Y:S02]  /*ce40*/  @P2 SHF.R.U32.HI R72, RZ, UR7, R11 ;  /* 0x00000007ff482c19 */ /* 0x000fe4000801160b */
[----:B------:R-:W-:-:S05]  /*ce50*/  IADD3 R11, -R208, 0xb, RZ ;  /* 0x0000000bd00b7810 */ /* 0x000fca0007ffe1ff */
[----:B------:R-:W0:Y:S01]  /*ce60*/  MUFU.TANH R62, R62 ;  /* 0x0000003e003e7308 */ /* 0x000e220000002400 */
[----:B------:R-:W5:Y:S07]  /*ce70*/  SHFL.IDX PT, R69, R72, RZ, 0x1c1f ;  /* 0x001c1fff48457589 */ /* 0x000f6e00000e0000 */
        /* <DEDUP_REMOVED lines=23> */
[----:B0-234-:R-:W-:Y:S06]  /*cff0*/  @!P5 BRA `(.L_x_1128) ;  /* 0x00000000005cd947 */ /* 0x01dfec0003800000 */
        /* <DEDUP_REMOVED lines=13> */
.L_x_1130:
[----:B------:R-:W-:-:S05]  /*d0d0*/  IMAD.U32 R82, RZ, RZ, UR31 ;  /* 0x0000001fff527e24 */ /* 0x000fca000f8e00ff */
[----:B------:R-:W-:-:S13]  /*d0e0*/  ISETP.NE.AND P2, PT, R82, 0x1, PT ;  /* 0x000000015200780c */ /* 0x000fda0003f45270 */
[----:B------:R-:W0:Y:S02]  /*d0f0*/  @P2 LDC.64 R10, c[0x0][0x9e8] ;  /* 0x00027a00ff0a2b82 */ /* 0x000e240000000a00 */
[----:B0-----:R-:W-:-:S05]  /*d100*/  @P2 IMAD.HI.U32 R10, R69, R10, RZ ;  /* 0x0000000a450a2227 */ /* 0x001fca00078e00ff */
[----:B------:R-:W-:-:S07]  /*d110*/  @P2 SHF.R.U32.HI R69, RZ, R11, R10 ;  /* 0x0000000bff452219 */ /* 0x000fce000001160a */
.L_x_1131:
[----:B------:R-:W-:Y:S05]  /*d120*/  BSYNC B0 ;  /* 0x0000000000007941 */ /* 0x000fea0003800000 */
.L_x_1129:
[----:B------:R-:W-:-:S04]  /*d130*/  IMAD R69, R69, R82, -R67 ;  /* 0x0000005245457224 */ /* 0x000fc800078e0a43 */
[----:B------:R-:W-:-:S05]  /*d140*/  IMAD.IADD R69, R69, 0x1, -R16 ;  /* 0x0000000145457824 */ /* 0x000fca00078e0a10 */
[----:B------:R-:W-:Y:S02]  /*d150*/  VIADDMNMX R74, R69, R82, R74, PT ;  /* 0x00000052454a7246 */ /* 0x000fe4000380014a */
[----:B------:R-:W-:-:S07]  /*d160*/  VIMNMX R76, R76, R69, !PT ;  /* 0x000000454c4c7248 */ /* 0x000fce0007fe0100 */
.L_x_1128:
[----:B------:R-:W-:Y:S01]  /*d170*/  ISETP.GT.AND P2, PT, R4, -0x1, PT ;  /* 0xffffffff0400780c */ /* 0x000fe20003f44270 */
[----:B------:R-:W0:Y:S03]  /*d180*/  SHFL.IDX PT, R11, R72, 0x1, 0x1c1f ;  /* 0x003c1f00480b7f89 */ /* 0x000e2600000e0000 */
[C---:B------:R-:W-:Y:S02]  /*d190*/  ISETP.GT.AND P4, PT, R76.reuse, RZ, P2 ;  /* 0x000000ff4c00720c */ /* 0x040fe40001784270 */
[----:B------:R-:W-:Y:S02]  /*d1a0*/  ISETP.GT.AND P6, PT, R76, 0x1, P2 ;  /* 0x000000014c00780c */ /* 0x000fe400017c4270 */
[C---:B------:R-:W-:Y:S02]  /*d1b0*/  ISETP.LT.OR P4, PT, R74.reuse, 0x1, P4 ;  /* 0x000000014a00780c */ /* 0x040fe40002781670 */
[----:B------:R-:W-:-:S02]  /*d1c0*/  ISETP.LT.OR P6, PT, R74, 0x2, P6 ;  /* 0x000000024a00780c */ /* 0x000fc400037c1670 */
[----:B------:R-:W-:Y:S02]  /*d1d0*/  ISETP.GT.AND P3, PT, R76, 0x8, P2 ;  /* 0x000000084c00780c */ /* 0x000fe40001764270 */
[----:B------:R-:W-:Y:S02]  /*d1e0*/  FSEL R83, R6, -INF , !P4 ;  /* 0xff80000006537808 */ /* 0x000fe40006000000 */
[----:B------:R-:W-:Y:S02]  /*d1f0*/  FSEL R81, R13, -INF , !P6 ;  /* 0xff8000000d517808 */ /* 0x000fe40007000000 */
[C---:B------:R-:W-:Y:S02]  /*d200*/  ISETP.GT.AND P4, PT, R76.reuse, 0x9, P2 ;  /* 0x000000094c00780c */ /* 0x040fe40001784270 */
[----:B------:R-:W-:Y:S02]  /*d210*/  ISETP.GT.AND P6, PT, R76, 0x10, P2 ;  /* 0x000000104c00780c */ /* 0x000fe400017c4270 */
[----:B------:R-:W-:-:S02]  /*d220*/  ISETP.LT.OR P3, PT, R74, 0x9, P3 ;  /* 0x000000094a00780c */ /* 0x000fc40001f61670 */
[----:B------:R-:W-:Y:S01]  /*d230*/  ISETP.LT.OR P4, PT, R74, 0xa, P4 ;  /* 0x0000000a4a00780c */ /* 0x000fe20002781670 */
[----:B0-----:R-:W-:Y:S01]  /*d240*/  IMAD.IADD R80, R80, 0x1, R11 ;  /* 0x0000000150507824 */ /* 0x001fe200078e020b */
[----:B------:R-:W-:Y:S02]  /*d250*/  ISETP.LT.OR P6, PT, R74, 0x11, P6 ;  /* 0x000000114a00780c */ /* 0x000fe400037c1670 */
[----:B------:R-:W-:Y:S02]  /*d260*/  FSEL R79, R15, -INF , !P3 ;  /* 0xff8000000f4f7808 */ /* 0x000fe40005800000 */
[----:B------:R-:W-:Y:S02]  /*d270*/  ISETP.GT.AND P3, PT, R76, 0x11, P2 ;  /* 0x000000114c00780c */ /* 0x000fe40001764270 */
[----:B------:R-:W-:Y:S02]  /*d280*/  FSEL R77, R21, -INF , !P4 ;  /* 0xff800000154d7808 */ /* 0x000fe40006000000 */
[----:B------:R-:W-:-:S02]  /*d290*/  FSEL R69, R164, -INF , !P6 ;  /* 0xff800000a4457808 */ /* 0x000fc40007000000 */
[C---:B------:R-:W-:Y:S02]  /*d2a0*/  ISETP.GT.AND P4, PT, R76.reuse, 0x18, P2 ;  /* 0x000000184c00780c */ /* 0x040fe40001784270 */
[----:B------:R-:W-:Y:S02]  /*d2b0*/  ISETP.GT.AND P6, PT, R76, 0x19, P2 ;  /* 0x000000194c00780c */ /* 0x000fe400017c4270 */
[C---:B------:R-:W-:Y:S02]  /*d2c0*/  ISETP.LT.OR P3, PT, R74.reuse, 0x12, P3 ;  /* 0x000000124a00780c */ /* 0x040fe40001f61670 */
[C---:B------:R-:W-:Y:S02]  /*d2d0*/  ISETP.LT.OR P4, PT, R74.reuse, 0x19, P4 ;  /* 0x000000194a00780c */ /* 0x040fe40002781670 */
[----:B------:R-:W-:Y:S02]  /*d2e0*/  ISETP.LT.OR P6, PT, R74, 0x1a, P6 ;  /* 0x0000001a4a00780c */ /* 0x000fe400037c1670 */
[----:B------:R-:W-:-:S02]  /*d2f0*/  FSEL R165, R165, -INF , !P3 ;  /* 0xff800000a5a57808 */ /* 0x000fc40005800000 */
[----:B------:R-:W-:Y:S02]  /*d300*/  ISETP.GT.AND P3, PT, R76, 0x20, P2 ;  /* 0x000000204c00780c */ /* 0x000fe40001764270 */
[----:B------:R-:W-:Y:S02]  /*d310*/  FSEL R71, R166, -INF , !P4 ;  /* 0xff800000a6477808 */ /* 0x000fe40006000000 */
[----:B------:R-:W-:Y:S02]  /*d320*/  FSEL R73, R160, -INF , !P6 ;  /* 0xff800000a0497808 */ /* 0x000fe40007000000 */
[C---:B------:R-:W-:Y:S02]  /*d330*/  ISETP.GT.AND P4, PT, R76.reuse, 0x21, P2 ;  /* 0x000000214c00780c */ /* 0x040fe40001784270 */
[----:B------:R-:W-:Y:S02]  /*d340*/  ISETP.GT.AND P6, PT, R76, 0x28, P2 ;  /* 0x000000284c00780c */ /* 0x000fe400017c4270 */
[----:B------:R-:W-:-:S02]  /*d350*/  ISETP.LT.OR P3, PT, R74, 0x21, P3 ;  /* 0x000000214a00780c */ /* 0x000fc40001f61670 */
[C---:B------:R-:W-:Y:S02]  /*d360*/  ISETP.LT.OR P4, PT, R74.reuse, 0x22, P4 ;  /* 0x000000224a00780c */ /* 0x040fe40002781670 */
        /* <DEDUP_REMOVED lines=49> */
[----:B------:R-:W-:Y:S01]  /*d680*/  FSEL R59, R62, -INF , !P6 ;  /* 0xff8000003e3b7808 */ /* 0x000fe20007000000 */
[----:B------:R-:W-:Y:S01]  /*d690*/  IMAD.IADD R62, R78, 0x1, R11 ;  /* 0x000000014e3e7824 */ /* 0x000fe200078e020b */
[C---:B------:R-:W-:Y:S02]  /*d6a0*/  ISETP.GT.AND P4, PT, R76.reuse, 0x69, P2 ;  /* 0x000000694c00780c */ /* 0x040fe40001784270 */
[----:B------:R-:W-:Y:S02]  /*d6b0*/  ISETP.GT.AND P6, PT, R76, 0x70, P2 ;  /* 0x000000704c00780c */ /* 0x000fe400017c4270 */
[----:B------:R-:W-:-:S02]  /*d6c0*/  ISETP.LT.OR P3, PT, R74, 0x69, P3 ;  /* 0x000000694a00780c */ /* 0x000fc40001f61670 */
[C---:B------:R-:W-:Y:S02]  /*d6d0*/  ISETP.LT.OR P4, PT, R74.reuse, 0x6a, P4 ;  /* 0x0000006a4a00780c */ /* 0x040fe40002781670 */
[----:B------:R-:W-:Y:S02]  /*d6e0*/  ISETP.LT.OR P6, PT, R74, 0x71, P6 ;  /* 0x000000714a00780c */ /* 0x000fe400037c1670 */
[----:B------:R-:W-:Y:S02]  /*d6f0*/  FSEL R60, R63, -INF , !P3 ;  /* 0xff8000003f3c7808 */ /* 0x000fe40005800000 */
[----:B------:R-:W-:Y:S02]  /*d700*/  FSEL R61, R64, -INF , !P4 ;  /* 0xff800000403d7808 */ /* 0x000fe40006000000 */
[----:B------:R-:W-:Y:S02]  /*d710*/  FSEL R63, R66, -INF , !P6 ;  /* 0xff800000423f7808 */ /* 0x000fe40007000000 */
[----:B------:R-:W-:-:S02]  /*d720*/  ISETP.GT.AND P3, PT, R76, 0x71, P2 ;  /* 0x000000714c00780c */ /* 0x000fc40001764270 */
[C---:B------:R-:W-:Y:S02]  /*d730*/  ISETP.GT.AND P4, PT, R76.reuse, 0x78, P2 ;  /* 0x000000784c00780c */ /* 0x040fe40001784270 */
[----:B------:R-:W-:Y:S02]  /*d740*/  ISETP.GT.AND P6, PT, R76, 0x79, P2 ;  /* 0x000000794c00780c */ /* 0x000fe400017c4270 */
[C---:B------:R-:W-:Y:S02]  /*d750*/  ISETP.LT.OR P3, PT, R74.reuse, 0x72, P3 ;  /* 0x000000724a00780c */ /* 0x040fe40001f61670 */
[C---:B------:R-:W-:Y:S02]  /*d760*/  ISETP.LT.OR P4, PT, R74.reuse, 0x79, P4 ;  /* 0x000000794a00780c */ /* 0x040fe40002781670 */
[----:B------:R-:W-:Y:S02]  /*d770*/  ISETP.LT.OR P6, PT, R74, 0x7a, P6 ;  /* 0x0000007a4a00780c */ /* 0x000fe400037c1670 */
[----:B------:R-:W-:-:S02]  /*d780*/  FSEL R65, R65, -INF , !P3 ;  /* 0xff80000041417808 */ /* 0x000fc40005800000 */
[----:B------:R-:W-:Y:S02]  /*d790*/  FSEL R66, R68, -INF , !P4 ;  /* 0xff80000044427808 */ /* 0x000fe40006000000 */
[----:B------:R-:W-:Y:S01]  /*d7a0*/  FSEL R64, R70, -INF , !P6 ;  /* 0xff80000046407808 */ /* 0x000fe20007000000 */
[----:B------:R-:W-:Y:S06]  /*d7b0*/  @!P5 BRA `(.L_x_1132) ;  /* 0x00000000005cd947 */ /* 0x000fec0003800000 */
        /* <DEDUP_REMOVED lines=13> */
.L_x_1134:
[----:B------:R-:W-:-:S05]  /*d890*/  IMAD.U32 R68, RZ, RZ, UR31 ;  /* 0x0000001fff447e24 */ /* 0x000fca000f8e00ff */
[----:B------:R-:W-:-:S13]  /*d8a0*/  ISETP.NE.AND P3, PT, R68, 0x1, PT ;  /* 0x000000014400780c */ /* 0x000fda0003f65270 */
[----:B------:R-:W0:Y:S02]  /*d8b0*/  @P3 LDC.64 R10, c[0x0][0x9e8] ;  /* 0x00027a00ff0a3b82 */ /* 0x000e240000000a00 */
[----:B0-----:R-:W-:-:S05]  /*d8c0*/  @P3 IMAD.HI.U32 R10, R6, R10, RZ ;  /* 0x0000000a060a3227 */ /* 0x001fca00078e00ff */
[----:B------:R-:W-:-:S07]  /*d8d0*/  @P3 SHF.R.U32.HI R6, RZ, R11, R10 ;  /* 0x0000000bff063219 */ /* 0x000fce000001160a */
.L_x_1135:
[----:B------:R-:W-:Y:S05]  /*d8e0*/  BSYNC B0 ;  /* 0x0000000000007941 */ /* 0x000fea0003800000 */
.L_x_1133:
[----:B------:R-:W-:-:S04]  /*d8f0*/  IMAD R67, R6, R68, -R67 ;  /* 0x0000004406437224 */ /* 0x000fc800078e0a43 */
[----:B------:R-:W-:-:S05]  /*d900*/  IMAD.IADD R67, R67, 0x1, -R16 ;  /* 0x0000000143437824 */ /* 0x000fca00078e0a10 */
[----:B------:R-:W-:Y:S02]  /*d910*/  VIADDMNMX R62, R67, R68, R62, PT ;  /* 0x00000044433e7246 */ /* 0x000fe4000380013e */
[----:B------:R-:W-:-:S07]  /*d920*/  VIMNMX R80, R80, R67, !PT ;  /* 0x0000004350507248 */ /* 0x000fce0007fe0100 */
.L_x_1132:
[----:B------:R-:W-:Y:S01]  /*d930*/  FMNMX.FTZ R6, R83, R7, !PT ;  /* 0x0000000753067209 */ /* 0x000fe20007810000 */
[----:B------:R-:W-:Y:S01]  /*d940*/  UMOV UR10, UR30 ;  /* 0x0000001e000a7c82 */ /* 0x000fe20008000000 */
        /* <DEDUP_REMOVED lines=18> */
[----:B------:R-:W-:Y:S02]  /*da70*/  ISETP.GT.AND P6, PT, R80, 0x8, P2 ;  /* 0x000000085000780c */ /* 0x000fe400017c4270 */
[----:B------:R-:W-:Y:S02]  /*da80*/  FMNMX.FTZ R6, R167, R6, !PT ;  /* 0x00000006a7067209 */ /* 0x000fe40007810000 */
[C---:B------:R-:W-:Y:S02]  /*da90*/  ISETP.LT.OR P4, PT, R62.reuse, 0x11, P4 ;  /* 0x000000113e00780c */ /* 0x040fe40002781670 */
[----:B------:R-:W-:Y:S02]  /*daa0*/  FMNMX.FTZ R6, R163, R6, !PT ;  /* 0x00000006a3067209 */ /* 0x000fe40007810000 */
[----:B------:R-:W-:-:S02]  /*dab0*/  ISETP.LT.OR P6, PT, R62, 0x9, P6 ;  /* 0x000000093e00780c */ /* 0x000fc400037c1670 */
[----:B------:R-:W-:Y:S02]  /*dac0*/  FMNMX.FTZ R11, R207, R6, !PT ;  /* 0x00000006cf0b7209 */ /* 0x000fe40007810000 */
[----:B------:R-:W-:Y:S02]  /*dad0*/  FSEL R20, R20, -INF , !P4 ;  /* 0xff80000014147808 */ /* 0x000fe40006000000 */
        /* <DEDUP_REMOVED lines=30> */
[----:B------:R-:W-:-:S04]  /*dcc0*/  FMNMX.FTZ R6, R63, R6, !PT ;  /* 0x000000063f067209 */ /* 0x000fc80007810000 */
[----:B------:R-:W-:-:S04]  /*dcd0*/  FMNMX.FTZ R11, R65, R6, !PT ;  /* 0x00000006410b7209 */ /* 0x000fc80007810000 */
[----:B------:R-:W-:-:S04]  /*dce0*/  FMNMX.FTZ R11, R66, R11, !PT ;  /* 0x0000000b420b7209 */ /* 0x000fc80007810000 */
[----:B------:R-:W-:-:S05]  /*dcf0*/  FMNMX.FTZ R11, R64, R11, !PT ;  /* 0x0000000b400b7209 */ /* 0x000fca0007810000 */
[----:B------:R-:W0:Y:S02]  /*dd00*/  SHFL.BFLY PT, R6, R11, 0x2, 0x1f ;  /* 0x0c401f000b067f89 */ /* 0x000e2400000e0000 */
        /* <DEDUP_REMOVED lines=9> */
[----:B------:R-:W-:-:S04]  /*dda0*/  ISETP.GT.AND P3, PT, R80, RZ, P2 ;  /* 0x000000ff5000720c */ /* 0x000fc80001764270 */
[----:B------:R-:W-:Y:S02]  /*ddb0*/  ISETP.LT.OR P3, PT, R62, 0x1, P3 ;  /* 0x000000013e00780c */ /* 0x000fe40001f61670 */
[----:B0-----:R-:W-:Y:S01]  /*ddc0*/  FMNMX.FTZ R6, R10, R67, !PT ;  /* 0x000000430a067209 */ /* 0x001fe20007810000 */
[----:B------:R-:W-:-:S03]  /*ddd0*/  IMAD.U32 R67, RZ, RZ, UR10 ;  /* 0x0000000aff437e24 */ /* 0x000fc6000f8e00ff */
[C---:B------:R-:W-:Y:S01]  /*dde0*/  FSETP.NEU.FTZ.AND P6, PT, R6.reuse, -INF , PT ;  /* 0xff8000000600780b */ /* 0x040fe20003fdd000 */
[----:B------:R-:W-:-:S05]  /*ddf0*/  FFMA.FTZ R10, R6, R67, -8 ;  /* 0xc1000000060a7423 */ /* 0x000fca0000010043 */
[----:B------:R-:W-:-:S05]  /*de00*/  FSEL R10, R10, RZ, P6 ;  /* 0x000000ff0a0a7208 */ /* 0x000fca0003000000 */
[--C-:B------:R-:W-:Y:S01]  /*de10*/  FFMA.FTZ R67, R81, UR10, -R10.reuse ;  /* 0x0000000a51437c23 */ /* 0x100fe2000801080a */
[----:B------:R-:W-:Y:S01]  /*de20*/  FSEL R81, R5, -INF , !P3 ;  /* 0xff80000005517808 */ /* 0x000fe20005800000 */
[--C-:B------:R-:W-:Y:S01]  /*de30*/  FFMA.FTZ R76, R71, UR10, -R10.reuse ;  /* 0x0000000a474c7c23 */ /* 0x100fe2000801080a */
[----:B------:R-:W-:Y:S01]  /*de40*/  ISETP.GT.AND P3, PT, R80, 0x30, P2 ;  /* 0x000000305000780c */ /* 0x000fe20001764270 */
[--C-:B------:R-:W-:Y:S01]  /*de50*/  FFMA.FTZ R70, R77, UR10, -R10.reuse ;  /* 0x0000000a4d467c23 */ /* 0x100fe2000801080a */
[----:B------:R-:W-:Y:S01]  /*de60*/  FMNMX.FTZ R72, R81, R8, !PT ;  /* 0x0000000851487209 */ /* 0x000fe20007810000 */
[--C-:B------:R-:W-:Y:S01]  /*de70*/  FFMA.FTZ R77, R75, UR10, -R10.reuse ;  /* 0x0000000a4b4d7c23 */ /* 0x100fe2000801080a */
[----:B------:R-:W-:Y:S01]  /*de80*/  ISETP.LT.OR P3, PT, R62, 0x31, P3 ;  /* 0x000000313e00780c */ /* 0x000fe20001f61670 */
[--C-:B------:R-:W-:Y:S01]  /*de90*/  FFMA.FTZ R83, R83, UR10, -R10.reuse ;  /* 0x0000000a53537c23 */ /* 0x100fe2000801080a */
[----:B------:R-:W-:Y:S01]  /*dea0*/  FMNMX.FTZ R5, R9, R72, !PT ;  /* 0x0000004809057209 */ /* 0x000fe20007810000 */
[--C-:B------:R-:W-:Y:S01]  /*deb0*/  FFMA.FTZ R79, R79, UR10, -R10.reuse ;  /* 0x0000000a4f4f7c23 */ /* 0x100fe2000801080a */
[----:B------:R-:W-:Y:S01]  /*dec0*/  FSEL R71, R32, -INF , !P4 ;  /* 0xff80000020477808 */ /* 0x000fe20006000000 */
[----:B------:R-:W-:Y:S01]  /*ded0*/  MUFU.EX2 R24, R83 ;  /* 0x0000005300187308 */ /* 0x000fe20000000800 */
[----:B------:R-:W-:Y:S01]  /*dee0*/  FMNMX.FTZ R5, R12, R5, !PT ;  /* 0x000000050c057209 */ /* 0x000fe20007810000 */
[--C-:B------:R-:W-:Y:S01]  /*def0*/  FFMA.FTZ R69, R69, UR10, -R10.reuse ;  /* 0x0000000a45457c23 */ /* 0x100fe2000801080a */
[----:B------:R-:W-:Y:S01]  /*df00*/  ISETP.GT.AND P4, PT, R80, 0x39, P2 ;  /* 0x000000395000780c */ /* 0x000fe20001784270 */
        /* <DEDUP_REMOVED lines=11> */
[C---:B------:R-:W-:Y:S01]  /*dfc0*/  ISETP.LT.OR P4, PT, R62.reuse, 0x3a, P4 ;  /* 0x0000003a3e00780c */ /* 0x040fe20002781670 */
[----:B------:R0:W-:Y:S01]  /*dfd0*/  MUFU.EX2 R27, R79 ;  /* 0x0000004f001b7308 */ /* 0x0001e20000000800 */
[----:B------:R-:W-:Y:S01]  /*dfe0*/  FMNMX.FTZ R5, R25, R74, !PT ;  /* 0x0000004a19057209 */ /* 0x000fe20007810000 */
[--C-:B------:R-:W-:Y:S01]  /*dff0*/  FFMA.FTZ R51, R51, UR10, -R10.reuse ;  /* 0x0000000a33337c23 */ /* 0x100fe2000801080a */
[----:B------:R-:W-:Y:S01]  /*e000*/  ISETP.LT.OR P3, PT, R62, 0x39, P3 ;  /* 0x000000393e00780c */ /* 0x000fe20001f61670 */
[----:B------:R-:W-:Y:S01]  /*e010*/  FFMA.FTZ R13, R13, UR10, -R10 ;  /* 0x0000000a0d0d7c23 */ /* 0x000fe2000801080a */
[----:B------:R-:W-:-:S02]  /*e020*/  FMNMX.FTZ R5, R26, R5, !PT ;  /* 0x000000051a057209 */ /* 0x000fc40007810000 */
[----:B------:R-:W-:Y:S01]  /*e030*/  FSEL R34, R34, -INF , !P4 ;  /* 0xff80000022227808 */ /* 0x000fe20006000000 */
[----:B------:R-:W-:Y:S01]  /*e040*/  MUFU.EX2 R67, R67 ;  /* 0x0000004300437308 */ /* 0x000fe20000000800 */
[----:B------:R-:W-:Y:S01]  /*e050*/  FMNMX.FTZ R5, R68, R5, !PT ;  /* 0x0000000544057209 */ /* 0x000fe20007810000 */
[--C-:B0-----:R-:W-:Y:S01]  /*e060*/  FFMA.FTZ R79, R206, UR10, -R10.reuse ;  /* 0x0000000ace4f7c23 */ /* 0x101fe2000801080a */
[----:B------:R-:W-:Y:S02]  /*e070*/  ISETP.GT.AND P4, PT, R80, 0x41, P2 ;  /* 0x000000415000780c */ /* 0x000fe40001784270 */
[----:B------:R-:W-:Y:S02]  /*e080*/  FMNMX.FTZ R76, R28, R5, !PT ;  /* 0x000000051c4c7209 */ /* 0x000fe40007810000 */
[----:B------:R-:W-:Y:S01]  /*e090*/  FSEL R33, R33, -INF , !P3 ;  /* 0xff80000021217808 */ /* 0x000fe20005800000 */
[----:B------:R-:W-:Y:S01]  /*e0a0*/  MUFU.EX2 R70, R70 ;  /* 0x0000004600467308 */ /* 0x000fe20000000800 */
[----:B------:R-:W-:Y:S01]  /*e0b0*/  FMNMX.FTZ R5, R29, R76, !PT ;  /* 0x0000004c1d057209 */ /* 0x000fe20007810000 */
[----:B------:R-:W-:Y:S01]  /*e0c0*/  FFMA.FTZ R76, R167, UR10, -R10 ;  /* 0x0000000aa74c7c23 */ /* 0x000fe2000801080a */
[----:B------:R-:W-:-:S02]  /*e0d0*/  ISETP.GT.AND P3, PT, R80, 0x40, P2 ;  /* 0x000000405000780c */ /* 0x000fc40001764270 */
[----:B------:R-:W-:Y:S02]  /*e0e0*/  ISETP.LT.OR P4, PT, R62, 0x42, P4 ;  /* 0x000000423e00780c */ /* 0x000fe40002781670 */
[----:B------:R-:W-:Y:S01]  /*e0f0*/  FMNMX.FTZ R78, R30, R5, !PT ;  /* 0x000000051e4e7209 */ /* 0x000fe20007810000 */
[----:B------:R-:W-:Y:S01]  /*e100*/  MUFU.EX2 R69, R69 ;  /* 0x0000004500457308 */ /* 0x000fe20000000800 */
[----:B------:R-:W-:Y:S02]  /*e110*/  ISETP.LT.OR P3, PT, R62, 0x41, P3 ;  /* 0x000000413e00780c */ /* 0x000fe40001f61670 */
[----:B------:R-:W-:Y:S02]  /*e120*/  FSEL R75, R36, -INF , !P4 ;  /* 0xff800000244b7808 */ /* 0x000fe40006000000 */
[----:B------:R-:W-:Y:S02]  /*e130*/  ISETP.GT.AND P4, PT, R80, 0x49, P2 ;  /* 0x000000495000780c */ /* 0x000fe40001784270 */
[----:B------:R-:W-:Y:S01]  /*e140*/  FMNMX.FTZ R78, R31, R78, !PT ;  /* 0x0000004e1f4e7209 */ /* 0x000fe20007810000 */
[----:B------:R-:W-:Y:S01]  /*e150*/  MUFU.EX2 R72, R165 ;  /* 0x000000a500487308 */ /* 0x000fe20000000800 */
[----:B------:R-:W-:-:S02]  /*e160*/  FSEL R74, R35, -INF , !P3 ;  /* 0xff800000234a7808 */ /* 0x000fc40005800000 */
[----:B------:R-:W-:Y:S02]  /*e170*/  ISETP.GT.AND P3, PT, R80, 0x48, P2 ;  /* 0x000000485000780c */ /* 0x000fe40001764270 */
[C---:B------:R-:W-:Y:S02]  /*e180*/  ISETP.LT.OR P4, PT, R62.reuse, 0x4a, P4 ;  /* 0x0000004a3e00780c */ /* 0x040fe40002781670 */
[----:B------:R-:W-:Y:S01]  /*e190*/  FMNMX.FTZ R78, R71, R78, !PT ;  /* 0x0000004e474e7209 */ /* 0x000fe20007810000 */
[----:B------:R0:W-:Y:S01]  /*e1a0*/  MUFU.EX2 R35, R77 ;  /* 0x0000004d00237308 */ /* 0x0001e20000000800 */
[----:B------:R-:W-:Y:S02]  /*e1b0*/  ISETP.LT.OR P3, PT, R62, 0x49, P3 ;  /* 0x000000493e00780c */ /* 0x000fe40001f61670 */
[----:B------:R-:W-:Y:S02]  /*e1c0*/  FSEL R38, R38, -INF , !P4 ;  /* 0xff80000026267808 */ /* 0x000fe40006000000 */
[----:B------:R-:W-:-:S02]  /*e1d0*/  FMNMX.FTZ R5, R33, R78, !PT ;  /* 0x0000004e21057209 */ /* 0x000fc40007810000 */
[----:B------:R-:W-:Y:S01]  /*e1e0*/  ISETP.GT.AND P4, PT, R80, 0x51, P2 ;  /* 0x000000515000780c */ /* 0x000fe20001784270 */
[----:B------:R-:W-:Y:S01]  /*e1f0*/  MUFU.EX2 R73, R73 ;  /* 0x0000004900497308 */ /* 0x000fe20000000800 */
[----:B------:R-:W-:Y:S02]  /*e200*/  FSEL R37, R37, -INF , !P3 ;  /* 0xff80000025257808 */ /* 0x000fe40005800000 */
[----:B------:R-:W-:Y:S02]  /*e210*/  FMNMX.FTZ R5, R34, R5, !PT ;  /* 0x0000000522057209 */ /* 0x000fe40007810000 */
[----:B------:R-:W-:Y:S02]  /*e220*/  ISETP.GT.AND P3, PT, R80, 0x50, P2 ;  /* 0x000000505000780c */ /* 0x000fe40001764270 */
[----:B------:R-:W-:Y:S01]  /*e230*/  ISETP.LT.OR P4, PT, R62, 0x52, P4 ;  /* 0x000000523e00780c */ /* 0x000fe20002781670 */
[----:B------:R-:W-:Y:S01]  /*e240*/  MUFU.EX2 R36, R161 ;  /* 0x000000a100247308 */ /* 0x000fe20000000800 */
[----:B------:R-:W-:-:S02]  /*e250*/  FMNMX.FTZ R82, R74, R5, !PT ;  /* 0x000000054a527209 */ /* 0x000fc40007810000 */
[----:B------:R-:W-:Y:S02]  /*e260*/  ISETP.LT.OR P3, PT, R62, 0x51, P3 ;  /* 0x000000513e00780c */ /* 0x000fe40001f61670 */
[----:B------:R-:W-:Y:S02]  /*e270*/  FSEL R78, R40, -INF , !P4 ;  /* 0xff800000284e7808 */ /* 0x000fe40006000000 */
[C---:B------:R-:W-:Y:S01]  /*e280*/  ISETP.GT.AND P4, PT, R80.reuse, 0x59, P2 ;  /* 0x000000595000780c */ /* 0x040fe20001784270 */
[----:B------:R-:W-:Y:S01]  /*e290*/  MUFU.EX2 R76, R76 ;  /* 0x0000004c004c7308 */ /* 0x000fe20000000800 */
[----:B------:R-:W-:Y:S02]  /*e2a0*/  FMNMX.FTZ R82, R75, R82, !PT ;  /* 0x000000524b527209 */ /* 0x000fe40007810000 */
[----:B0-----:R-:W-:Y:S02]  /*e2b0*/  FSEL R77, R39, -INF , !P3 ;  /* 0xff800000274d7808 */ /* 0x001fe40005800000 */
[----:B------:R-:W-:-:S02]  /*e2c0*/  ISETP.GT.AND P3, PT, R80, 0x58, P2 ;  /* 0x000000585000780c */ /* 0x000fc40001764270 */
[C---:B------:R-:W-:Y:S01]  /*e2d0*/  ISETP.LT.OR P4, PT, R62.reuse, 0x5a, P4 ;  /* 0x0000005a3e00780c */ /* 0x040fe20002781670 */
[----:B------:R-:W-:Y:S01]  /*e2e0*/  MUFU.EX2 R39, R163 ;  /* 0x000000a300277308 */ /* 0x000fe20000000800 */
[----:B------:R-:W-:Y:S02]  /*e2f0*/  FMNMX.FTZ R5, R37, R82, !PT ;  /* 0x0000005225057209 */ /* 0x000fe40007810000 */
[----:B------:R-:W-:Y:S02]  /*e300*/  ISETP.LT.OR P3, PT, R62, 0x59, P3 ;  /* 0x000000593e00780c */ /* 0x000fe40001f61670 */
[----:B------:R-:W-:Y:S01]  /*e310*/  FSEL R82, R42, -INF , !P4 ;  /* 0xff8000002a527808 */ /* 0x000fe20006000000 */
[----:B------:R-:W-:Y:S01]  /*e320*/  FFMA.FTZ R42, R52, UR10, -R10 ;  /* 0x0000000a342a7c23 */ /* 0x000fe2000801080a */
[----:B------:R-:W-:Y:S01]  /*e330*/  FMNMX.FTZ R52, R38, R5, !PT ;  /* 0x0000000526347209 */ /* 0x000fe20007810000 */
[----:B------:R-:W-:Y:S01]  /*e340*/  MUFU.EX2 R40, R207 ;  /* 0x000000cf00287308 */ /* 0x000fe20000000800 */
[----:B------:R-:W-:-:S02]  /*e350*/  FSEL R41, R41, -INF , !P3 ;  /* 0xff80000029297808 */ /* 0x000fc40005800000 */
[----:B------:R-:W-:Y:S02]  /*e360*/  ISETP.GT.AND P3, PT, R80, 0x60, P2 ;  /* 0x000000605000780c */ /* 0x000fe40001764270 */
[----:B------:R-:W-:Y:S02]  /*e370*/  FMNMX.FTZ R5, R77, R52, !PT ;  /* 0x000000344d057209 */ /* 0x000fe40007810000 */
[----:B------:R-:W-:Y:S01]  /*e380*/  ISETP.LT.OR P3, PT, R62, 0x61, P3 ;  /* 0x000000613e00780c */ /* 0x000fe20001f61670 */
[----:B------:R-:W-:Y:S01]  /*e390*/  MUFU.EX2 R79, R79 ;  /* 0x0000004f004f7308 */ /* 0x000fe20000000800 */
[----:B------:R-:W-:Y:S02]  /*e3a0*/  FMNMX.FTZ R52, R78, R5, !PT ;  /* 0x000000054e347209 */ /* 0x000fe40007810000 */
[----:B------:R-:W-:Y:S02]  /*e3b0*/  ISETP.GT.AND P4, PT, R80, 0x61, P2 ;  /* 0x000000615000780c */ /* 0x000fe40001784270 */
[----:B------:R-:W-:-:S02]  /*e3c0*/  FSEL R43, R43, -INF , !P3 ;  /* 0xff8000002b2b7808 */ /* 0x000fc40005800000 */
[----:B------:R-:W-:Y:S01]  /*e3d0*/  ISETP.GT.AND P3, PT, R80, 0x68, P2 ;  /* 0x000000685000780c */ /* 0x000fe20001764270 */
[----:B------:R-:W-:Y:S01]  /*e3e0*/  MUFU.EX2 R42, R42 ;  /* 0x0000002a002a7308 */ /* 0x000fe20000000800 */
[----:B------:R-:W-:Y:S02]  /*e3f0*/  FMNMX.FTZ R5, R41, R52, !PT ;  /* 0x0000003429057209 */ /* 0x000fe40007810000 */
[C---:B------:R-:W-:Y:S02]  /*e400*/  ISETP.LT.OR P4, PT, R62.reuse, 0x62, P4 ;  /* 0x000000623e00780c */ /* 0x040fe40002781670 */
[----:B------:R-:W-:Y:S02]  /*e410*/  ISETP.LT.OR P3, PT, R62, 0x69, P3 ;  /* 0x000000693e00780c */ /* 0x000fe40001f61670 */
[----:B------:R-:W-:Y:S01]  /*e420*/  FMNMX.FTZ R52, R82, R5, !PT ;  /* 0x0000000552347209 */ /* 0x000fe20007810000 */
[----:B------:R-:W-:Y:S01]  /*e430*/  MUFU.EX2 R51, R51 ;  /* 0x0000003300337308 */ /* 0x000fe20000000800 */
[----:B------:R-:W-:-:S02]  /*e440*/  FSEL R44, R44, -INF , !P4 ;  /* 0xff8000002c2c7808 */ /* 0x000fc40006000000 */
[----:B------:R-:W-:Y:S02]  /*e450*/  ISETP.GT.AND P4, PT, R80, 0x69, P2 ;  /* 0x000000695000780c */ /* 0x000fe40001784270 */
[----:B------:R-:W-:Y:S02]  /*e460*/  FSEL R45, R45, -INF , !P3 ;  /* 0xff8000002d2d7808 */ /* 0x000fe40005800000 */
[----:B------:R-:W-:Y:S01]  /*e470*/  FMNMX.FTZ R5, R43, R52, !PT ;  /* 0x000000342b057209 */ /* 0x000fe20007810000 */
[----:B------:R-:W-:-:S01]  /*e480*/  FFMA.FTZ R52, R15, UR10, -R10 ;  /* 0x0000000a0f347c23 */ /* 0x000fc2000801080a */
[----:B------:R-:W-:Y:S01]  /*e490*/  ISETP.GT.AND P3, PT, R80, 0x70, P2 ;  /* 0x000000705000780c */ /* 0x000fe20001764270 */
[----:B------:R-:W-:-:S01]  /*e4a0*/  FFMA.FTZ R15, R21, UR10, -R10 ;  /* 0x0000000a150f7c23 */ /* 0x000fc2000801080a */
[----:B------:R-:W-:Y:S01]  /*e4b0*/  ISETP.LT.OR P4, PT, R62, 0x6a, P4 ;  /* 0x0000006a3e00780c */ /* 0x000fe20002781670 */
[----:B------:R-:W-:-:S01]  /*e4c0*/  FFMA.FTZ R21, R54, UR10, -R10 ;  /* 0x0000000a36157c23 */ /* 0x000fc2000801080a */
[----:B------:R-:W-:Y:S01]  /*e4d0*/  FMNMX.FTZ R84, R44, R5, !PT ;  /* 0x000000052c547209 */ /* 0x000fe20007810000 */
[----:B------:R-:W-:-:S01]  /*e4e0*/  FFMA.FTZ R54, R55, UR10, -R10 ;  /* 0x0000000a37367c23 */ /* 0x000fc2000801080a */
[----:B------:R-:W-:Y:S01]  /*e4f0*/  ISETP.LT.OR P3, PT, R62, 0x71, P3 ;  /* 0x000000713e00780c */ /* 0x000fe20001f61670 */
[----:B------:R-:W-:-:S01]  /*e500*/  FFMA.FTZ R55, R58, UR10, -R10 ;  /* 0x0000000a3a377c23 */ /* 0x000fc2000801080a */
[----:B------:R-:W-:Y:S01]  /*e510*/  FSEL R46, R46, -INF , !P4 ;  /* 0xff8000002e2e7808 */ /* 0x000fe20006000000 */
[----:B------:R-:W-:-:S01]  /*e520*/  FFMA.FTZ R58, R59, UR10, -R10 ;  /* 0x0000000a3b3a7c23 */ /* 0x000fc2000801080a */
[----:B------:R-:W-:Y:S01]  /*e530*/  ISETP.GT.AND P4, PT, R80, 0x71, P2 ;  /* 0x000000715000780c */ /* 0x000fe20001784270 */
[----:B------:R-:W-:-:S01]  /*e540*/  FFMA.FTZ R59, R63, UR10, -R10 ;  /* 0x0000000a3f3b7c23 */ /* 0x000fc2000801080a */
[----:B------:R-:W-:Y:S01]  /*e550*/  FMNMX.FTZ R5, R45, R84, !PT ;  /* 0x000000542d057209 */ /* 0x000fe20007810000 */
[----:B------:R-:W-:Y:S01]  /*e560*/  MUFU.EX2 R13, R13 ;  /* 0x0000000d000d7308 */ /* 0x000fe20000000800 */
[----:B------:R-:W-:-:S02]  /*e570*/  FSEL R47, R47, -INF , !P3 ;  /* 0xff8000002f2f7808 */ /* 0x000fc40005800000 */
[C---:B------:R-:W-:Y:S02]  /*e580*/  ISETP.GT.AND P3, PT, R80.reuse, 0x78, P2 ;  /* 0x000000785000780c */ /* 0x040fe40001764270 */
[----:B------:R-:W-:Y:S02]  /*e590*/  ISETP.GT.AND P2, PT, R80, 0x79, P2 ;  /* 0x000000795000780c */ /* 0x000fe40001744270 */
[----:B------:R-:W-:Y:S01]  /*e5a0*/  ISETP.LT.OR P4, PT, R62, 0x72, P4 ;  /* 0x000000723e00780c */ /* 0x000fe20002781670 */
[----:B------:R-:W-:Y:S01]  /*e5b0*/  MUFU.EX2 R52, R52 ;  /* 0x0000003400347308 */ /* 0x000fe20000000800 */
[----:B------:R-:W-:Y:S02]  /*e5c0*/  FMNMX.FTZ R80, R46, R5, !PT ;  /* 0x000000052e507209 */ /* 0x000fe40007810000 */
[----:B------:R-:W-:Y:S02]  /*e5d0*/  ISETP.LT.OR P3, PT, R62, 0x79, P3 ;  /* 0x000000793e00780c */ /* 0x000fe40001f61670 */
[----:B------:R-:W-:-:S02]  /*e5e0*/  FSEL R48, R48, -INF , !P4 ;  /* 0xff80000030307808 */ /* 0x000fc40006000000 */
[----:B------:R-:W-:Y:S01]  /*e5f0*/  FMNMX.FTZ R5, R47, R80, !PT ;  /* 0x000000502f057209 */ /* 0x000fe20007810000 */
[----:B------:R-:W-:Y:S01]  /*e600*/  MUFU.EX2 R15, R15 ;  /* 0x0000000f000f7308 */ /* 0x000fe20000000800 */
[----:B------:R-:W-:Y:S01]  /*e610*/  ISETP.LT.OR P2, PT, R62, 0x7a, P2 ;  /* 0x0000007a3e00780c */ /* 0x000fe20001741670 */
[--C-:B------:R-:W-:Y:S01]  /*e620*/  FFMA.FTZ R62, R53, UR10, -R10.reuse ;  /* 0x0000000a353e7c23 */ /* 0x100fe2000801080a */
[----:B------:R-:W-:Y:S01]  /*e630*/  FSEL R49, R49, -INF , !P3 ;  /* 0xff80000031317808 */ /* 0x000fe20005800000 */
[--C-:B------:R-:W-:Y:S01]  /*e640*/  FFMA.FTZ R53, R56, UR10, -R10.reuse ;  /* 0x0000000a38357c23 */ /* 0x100fe2000801080a */
[----:B------:R-:W-:Y:S01]  /*e650*/  FMNMX.FTZ R80, R48, R5, !PT ;  /* 0x0000000530507209 */ /* 0x000fe20007810000 */
[--C-:B------:R-:W-:Y:S01]  /*e660*/  FFMA.FTZ R56, R57, UR10, -R10.reuse ;  /* 0x0000000a39387c23 */ /* 0x100fe2000801080a */
[----:B------:R-:W-:Y:S01]  /*e670*/  FSEL R50, R50, -INF , !P2 ;  /* 0xff80000032327808 */ /* 0x000fe20005000000 */
[--C-:B------:R-:W-:Y:S01]  /*e680*/  FFMA.FTZ R57, R60, UR10, -R10.reuse ;  /* 0x0000000a3c397c23 */ /* 0x100fe2000801080a */
[----:B------:R-:W-:Y:S01]  /*e690*/  FMNMX.FTZ R5, R49, R80, !PT ;  /* 0x0000005031057209 */ /* 0x000fe20007810000 */
[--C-:B------:R-:W-:Y:S01]  /*e6a0*/  FFMA.FTZ R60, R61, UR10, -R10.reuse ;  /* 0x0000000a3d3c7c23 */ /* 0x100fe2000801080a */
[----:B------:R-:W-:-:S01]  /*e6b0*/  FFMA.FTZ R61, R66, UR10, -R10 ;  /* 0x0000000a423d7c23 */ /* 0x000fc2000801080a */
[--C-:B------:R-:W-:Y:S01]  /*e6c0*/  FFMA.FTZ R66, R64, UR10, -R10.reuse ;  /* 0x0000000a40427c23 */ /* 0x100fe2000801080a */
[----:B------:R-:W-:Y:S01]  /*e6d0*/  FMNMX.FTZ R5, R50, R5, !PT ;  /* 0x0000000532057209 */ /* 0x000fe20007810000 */
[----:B------:R-:W-:Y:S01]  /*e6e0*/  IMAD.U32 R64, RZ, RZ, UR10 ;  /* 0x0000000aff407e24 */ /* 0x000fe2000f8e00ff */
[----:B------:R-:W-:Y:S03]  /*e6f0*/  MUFU.EX2 R62, R62 ;  /* 0x0000003e003e7308 */ /* 0x000fe60000000800 */
[----:B------:R-:W0:Y:S05]  /*e700*/  SHFL.BFLY PT, R80, R5, 0x2, 0x1f ;  /* 0x0c401f0005507f89 */ /* 0x000e2a00000e0000 */
[----:B------:R-:W-:Y:S08]  /*e710*/  MUFU.EX2 R21, R21 ;  /* 0x0000001500157308 */ /* 0x000ff00000000800 */
[----:B------:R-:W-:Y:S08]  /*e720*/  MUFU.EX2 R54, R54 ;  /* 0x0000003600367308 */ /* 0x000ff00000000800 */
[----:B------:R-:W-:Y:S01]  /*e730*/  MUFU.EX2 R53, R53 ;  /* 0x0000003500357308 */ /* 0x000fe20000000800 */
[----:B0-----:R-:W-:Y:S01]  /*e740*/  FMNMX.FTZ R83, R5, R80, !PT ;  /* 0x0000005005537209 */ /* 0x001fe20007810000 */
[----:B------:R-:W-:Y:S01]  /*e750*/  FFMA.FTZ R80, R65, UR10, -R10 ;  /* 0x0000000a41507c23 */ /* 0x000fe2000801080a */
[----:B------:R-:W-:-:S03]  /*e760*/  FSEL R10, R6, RZ, P6 ;  /* 0x000000ff060a7208 */ /* 0x000fc60003000000 */
[----:B------:R-:W0:Y:S02]  /*e770*/  SHFL.BFLY PT, R84, R83, 0x1, 0x1f ;  /* 0x0c201f0053547f89 */ /* 0x000e2400000e0000 */
[----:B------:R-:W-:Y:S01]  /*e780*/  MUFU.EX2 R56, R56 ;  /* 0x0000003800387308 */ /* 0x000fe20000000800 */
[----:B------:R-:W-:-:S04]  /*e790*/  FADD.FTZ R7, -R10, R7 ;  /* 0x000000070a077221 */ /* 0x000fc80000010100 */
[----:B------:R-:W-:-:S03]  /*e7a0*/  FMUL.FTZ R63, R7, UR10 ;  /* 0x0000000a073f7c20 */ /* 0x000fc60008410000 */
[----:B------:R1:W-:Y:S08]  /*e7b0*/  MUFU.EX2 R10, R66 ;  /* 0x00000042000a7308 */ /* 0x0003f00000000800 */
[----:B------:R-:W2:Y:S01]  /*e7c0*/  MUFU.EX2 R63, R63 ;  /* 0x0000003f003f7308 */ /* 0x000ea20000000800 */
[----:B0-----:R-:W-:-:S07]  /*e7d0*/  FMNMX.FTZ R5, R83, R84, !PT ;  /* 0x0000005453057209 */ /* 0x001fce0007810000 */
[----:B------:R-:W-:Y:S01]  /*e7e0*/  MUFU.EX2 R55, R55 ;  /* 0x0000003700377308 */ /* 0x000fe20000000800 */
[C---:B------:R-:W-:Y:S01]  /*e7f0*/  FSETP.NEU.FTZ.AND P2, PT, R5.reuse, -INF , PT ;  /* 0xff8000000500780b */ /* 0x040fe20003f5d000 */
[----:B------:R-:W-:-:S06]  /*e800*/  FFMA.FTZ R64, R5, R64, -8 ;  /* 0xc100000005407423 */ /* 0x000fcc0000010040 */
[----:B------:R-:W-:Y:S01]  /*e810*/  MUFU.EX2 R58, R58 ;  /* 0x0000003a003a7308 */ /* 0x000fe20000000800 */
[----:B------:R-:W-:-:S05]  /*e820*/  FSEL R7, R64, RZ, P2 ;  /* 0x000000ff40077208 */ /* 0x000fca0001000000 */
[--C-:B------:R-:W-:Y:S01]  /*e830*/  FFMA.FTZ R65, R81, UR10, -R7.reuse ;  /* 0x0000000a51417c23 */ /* 0x100fe20008010807 */
[----:B------:R-:W-:-:S01]  /*e840*/  FFMA.FTZ R81, R28, UR10, -R7 ;  /* 0x0000000a1c517c23 */ /* 0x000fc20008010807 */
[--C-:B------:R-:W-:Y:S01]  /*e850*/  FFMA.FTZ R28, R29, UR10, -R7.reuse ;  /* 0x0000000a1d1c7c23 */ /* 0x100fe20008010807 */
[----:B------:R-:W-:-:S01]  /*e860*/  FFMA.FTZ R29, R30, UR10, -R7 ;  /* 0x0000000a1e1d7c23 */ /* 0x000fc20008010807 */
[--C-:B------:R-:W-:Y:S01]  /*e870*/  FFMA.FTZ R30, R31, UR10, -R7.reuse ;  /* 0x0000000a1f1e7c23 */ /* 0x100fe20008010807 */
[----:B------:R-:W-:-:S01]  /*e880*/  FFMA.FTZ R31, R71, UR10, -R7 ;  /* 0x0000000a471f7c23 */ /* 0x000fc20008010807 */
[----:B------:R-:W-:Y:S01]  /*e890*/  FSEL R71, R5, RZ, P2 ;  /* 0x000000ff05477208 */ /* 0x000fe20001000000 */
[----:B------:R-:W-:-:S01]  /*e8a0*/  FFMA.FTZ R64, R9, UR10, -R7 ;  /* 0x0000000a09407c23 */ /* 0x000fc20008010807 */
[----:B------:R-:W-:Y:S01]  /*e8b0*/  MUFU.EX2 R65, R65 ;  /* 0x0000004100417308 */ /* 0x000fe20000000800 */
[----:B------:R-:W-:-:S01]  /*e8c0*/  FFMA.FTZ R9, R12, UR10, -R7 ;  /* 0x0000000a0c097c23 */ /* 0x000fc20008010807 */
[----:B------:R-:W-:Y:S01]  /*e8d0*/  FFMA.FTZ R12, R14, UR10, -R7 ;  /* 0x0000000a0e0c7c23 */ /* 0x000fe20008010807 */
[----:B------:R-:W-:-:S01]  /*e8e0*/  FADD.FTZ R71, -R71, R8 ;  /* 0x0000000847477221 */ /* 0x000fc20000010100 */
[--C-:B------:R-:W-:Y:S01]  /*e8f0*/  FFMA.FTZ R14, R20, UR10, -R7.reuse ;  /* 0x0000000a140e7c23 */ /* 0x100fe20008010807 */
[----:B------:R-:W-:-:S01]  /*e900*/  FFMA.FTZ R20, R25, UR10, -R7 ;  /* 0x0000000a19147c23 */ /* 0x000fc20008010807 */
[--C-:B------:R-:W-:Y:S01]  /*e910*/  FFMA.FTZ R25, R26, UR10, -R7.reuse ;  /* 0x0000000a1a197c23 */ /* 0x100fe20008010807 */
[----:B-1----:R-:W-:Y:S01]  /*e920*/  FMUL.FTZ R66, R71, UR10 ;  /* 0x0000000a47427c20 */ /* 0x002fe20008410000 */
[----:B------:R-:W-:Y:S01]  /*e930*/  MUFU.EX2 R64, R64 ;  /* 0x0000004000407308 */ /* 0x000fe20000000800 */
[----:B------:R-:W-:-:S01]  /*e940*/  FFMA.FTZ R26, R68, UR10, -R7 ;  /* 0x0000000a441a7c23 */ /* 0x000fc20008010807 */
[--C-:B------:R-:W-:Y:S01]  /*e950*/  FFMA.FTZ R68, R33, UR10, -R7.reuse ;  /* 0x0000000a21447c23 */ /* 0x100fe20008010807 */
[----:B------:R-:W-:-:S01]  /*e960*/  FFMA.FTZ R11, R11, UR10, -R7 ;  /* 0x0000000a0b0b7c23 */ /* 0x000fc20008010807 */
[--C-:B------:R-:W-:Y:S01]  /*e970*/  FFMA.FTZ R33, R34, UR10, -R7.reuse ;  /* 0x0000000a22217c23 */ /* 0x100fe20008010807 */
[----:B------:R-:W-:-:S01]  /*e980*/  FFMA.FTZ R34, R74, UR10, -R7 ;  /* 0x0000000a4a227c23 */ /* 0x000fc20008010807 */
[----:B--2---:R-:W-:Y:S01]  /*e990*/  FFMA.FTZ R74, R63, R3, R24 ;  /* 0x000000033f4a7223 */ /* 0x004fe20000010018 */
[----:B------:R-:W-:-:S01]  /*e9a0*/  FFMA.FTZ R71, R75, UR10, -R7 ;  /* 0x0000000a4b477c23 */ /* 0x000fc20008010807 */
[----:B------:R-:W0:Y:S01]  /*e9b0*/  MUFU.EX2 R66, R66 ;  /* 0x0000004200427308 */ /* 0x000e220000000800 */
[----:B------:R-:W-:-:S01]  /*e9c0*/  FFMA.FTZ R37, R37, UR10, -R7 ;  /* 0x0000000a25257c23 */ /* 0x000fc20008010807 */
[----:B------:R-:W-:Y:S01]  /*e9d0*/  FADD.FTZ R74, R67, R74 ;  /* 0x0000004a434a7221 */ /* 0x000fe20000010000 */
[----:B------:R-:W-:-:S01]  /*e9e0*/  FFMA.FTZ R38, R38, UR10, -R7 ;  /* 0x0000000a26267c23 */ /* 0x000fc20008010807 */
[--C-:B------:R-:W-:Y:S01]  /*e9f0*/  FFMA.FTZ R41, R41, UR10, -R7.reuse ;  /* 0x0000000a29297c23 */ /* 0x100fe20008010807 */
[----:B------:R-:W-:-:S01]  /*ea00*/  FFMA.FTZ R43, R43, UR10, -R7 ;  /* 0x0000000a2b2b7c23 */ /* 0x000fc20008010807 */
[--C-:B------:R-:W-:Y:S01]  /*ea10*/  FFMA.FTZ R44, R44, UR10, -R7.reuse ;  /* 0x0000000a2c2c7c23 */ /* 0x100fe20008010807 */
[----:B------:R-:W-:-:S01]  /*ea20*/  FFMA.FTZ R45, R45, UR10, -R7 ;  /* 0x0000000a2d2d7c23 */ /* 0x000fc20008010807 */
[----:B------:R-:W1:Y:S01]  /*ea30*/  MUFU.EX2 R9, R9 ;  /* 0x0000000900097308 */ /* 0x000e620000000800 */
[----:B------:R-:W-:-:S01]  /*ea40*/  FFMA.FTZ R46, R46, UR10, -R7 ;  /* 0x0000000a2e2e7c23 */ /* 0x000fc20008010807 */
[--C-:B------:R-:W-:Y:S01]  /*ea50*/  FFMA.FTZ R47, R47, UR10, -R7.reuse ;  /* 0x0000000a2f2f7c23 */ /* 0x100fe20008010807 */
[----:B------:R-:W-:-:S01]  /*ea60*/  FFMA.FTZ R48, R48, UR10, -R7 ;  /* 0x0000000a30307c23 */ /* 0x000fc20008010807 */
[----:B------:R-:W-:-:S04]  /*ea70*/  FFMA.FTZ R49, R49, UR10, -R7 ;  /* 0x0000000a31317c23 */ /* 0x000fc80008010807 */
[----:B------:R-:W2:Y:S01]  /*ea80*/  MUFU.EX2 R12, R12 ;  /* 0x0000000c000c7308 */ /* 0x000ea20000000800 */
[----:B0-----:R-:W-:-:S04]  /*ea90*/  FFMA.FTZ R3, R66, R2, R65 ;  /* 0x0000000242037223 */ /* 0x001fc80000010041 */
[----:B------:R-:W-:Y:S01]  /*eaa0*/  FADD.FTZ R2, R64, R3 ;  /* 0x0000000340027221 */ /* 0x000fe20000010000 */
[----:B------:R-:W-:-:S02]  /*eab0*/  FADD.FTZ R3, R27, R74 ;  /* 0x0000004a1b037221 */ /* 0x000fc40000010000 */
[----:B------:R-:W0:Y:S01]  /*eac0*/  MUFU.EX2 R14, R14 ;  /* 0x0000000e000e7308 */ /* 0x000e220000000800 */
[----:B-1----:R-:W-:-:S01]  /*ead0*/  FADD.FTZ R75, R9, R2 ;  /* 0x00000002094b7221 */ /* 0x002fc20000010000 */
[----:B------:R-:W-:-:S04]  /*eae0*/  FADD.FTZ R2, R70, R3 ;  /* 0x0000000346027221 */ /* 0x000fc80000010000 */
[----:B------:R-:W-:Y:S02]  /*eaf0*/  FADD.FTZ R3, R69, R2 ;  /* 0x0000000245037221 */ /* 0x000fe40000010000 */
[----:B------:R-:W1:Y:S01]  /*eb00*/  MUFU.EX2 R11, R11 ;  /* 0x0000000b000b7308 */ /* 0x000e620000000800 */
[----:B--2---:R-:W-:-:S01]  /*eb10*/  FADD.FTZ R75, R12, R75 ;  /* 0x0000004b0c4b7221 */ /* 0x004fc20000010000 */
[----:B------:R-:W-:-:S06]  /*eb20*/  FADD.FTZ R3, R72, R3 ;  /* 0x0000000348037221 */ /* 0x000fcc0000010000 */
[----:B------:R-:W2:Y:S01]  /*eb30*/  MUFU.EX2 R20, R20 ;  /* 0x0000001400147308 */ /* 0x000ea20000000800 */
[----:B0-----:R-:W-:-:S01]  /*eb40*/  FADD.FTZ R2, R14, R75 ;  /* 0x0000004b0e027221 */ /* 0x001fc20000010000 */
[----:B------:R-:W-:-:S06]  /*eb50*/  FFMA.FTZ R75, R78, UR10, -R7 ;  /* 0x0000000a4e4b7c23 */ /* 0x000fcc0008010807 */
[----:B------:R-:W0:Y:S08]  /*eb60*/  MUFU.EX2 R25, R25 ;  /* 0x0000001900197308 */ /* 0x000e300000000800 */
[----:B------:R-:W3:Y:S08]  /*eb70*/  MUFU.EX2 R26, R26 ;  /* 0x0000001a001a7308 */ /* 0x000ef00000000800 */
[----:B------:R4:W-:Y:S08]  /*eb80*/  MUFU.EX2 R8, R68 ;  /* 0x0000004400087308 */ /* 0x0009f00000000800 */
[----:B------:R-:W5:Y:S01]  /*eb90*/  MUFU.EX2 R81, R81 ;  /* 0x0000005100517308 */ /* 0x000f620000000800 */
[----:B----4-:R-:W-:-:S01]  /*eba0*/  FFMA.FTZ R68, R77, UR10, -R7 ;  /* 0x0000000a4d447c23 */ /* 0x010fc20008010807 */
[----:B-1----:R-:W-:Y:S01]  /*ebb0*/  FADD.FTZ R77, R11, R2 ;  /* 0x000000020b4d7221 */ /* 0x002fe20000010000 */
[----:B------:R-:W-:-:S03]  /*ebc0*/  FADD.FTZ R2, R32, R3 ;  /* 0x0000000320027221 */ /* 0x000fc60000010000 */
[----:B--2---:R-:W-:Y:S01]  /*ebd0*/  FADD.FTZ R74, R20, R77 ;  /* 0x0000004d144a7221 */ /* 0x004fe20000010000 */
[----:B------:R-:W-:-:S01]  /*ebe0*/  FADD.FTZ R2, R73, R2 ;  /* 0x0000000249027221 */ /* 0x000fc20000010000 */
[----:B------:R-:W1:Y:S02]  /*ebf0*/  MUFU.EX2 R28, R28 ;  /* 0x0000001c001c7308 */ /* 0x000e640000000800 */
[----:B0-----:R-:W-:-:S01]  /*ec00*/  FADD.FTZ R3, R25, R74 ;  /* 0x0000004a19037221 */ /* 0x001fc20000010000 */
[----:B------:R-:W-:Y:S01]  /*ec10*/  FADD.FTZ R77, R35, R2 ;  /* 0x00000002234d7221 */ /* 0x000fe20000010000 */
[----:B------:R-:W-:-:S01]  /*ec20*/  FFMA.FTZ R74, R82, UR10, -R7 ;  /* 0x0000000a524a7c23 */ /* 0x000fc20008010807 */
[----:B------:R-:W-:Y:S01]  /*ec30*/  FFMA.FTZ R7, R50, UR10, -R7 ;  /* 0x0000000a32077c23 */ /* 0x000fe20008010807 */
[----:B---3--:R-:W-:-:S01]  /*ec40*/  FADD.FTZ R2, R26, R3 ;  /* 0x000000031a027221 */ /* 0x008fc20000010000 */
[----:B------:R-:W-:Y:S01]  /*ec50*/  FADD.FTZ R77, R36, R77 ;  /* 0x0000004d244d7221 */ /* 0x000fe20000010000 */
[----:B------:R-:W0:Y:S02]  /*ec60*/  MUFU.EX2 R29, R29 ;  /* 0x0000001d001d7308 */ /* 0x000e240000000800 */
[----:B-----5:R-:W-:-:S01]  /*ec70*/  FADD.FTZ R3, R81, R2 ;  /* 0x0000000251037221 */ /* 0x020fc20000010000 */
[----:B------:R-:W-:-:S05]  /*ec80*/  FADD.FTZ R2, R76, R77 ;  /* 0x0000004d4c027221 */ /* 0x000fca0000010000 */
[----:B------:R-:W2:Y:S01]  /*ec90*/  MUFU.EX2 R30, R30 ;  /* 0x0000001e001e7308 */ /* 0x000ea20000000800 */
[----:B-1----:R-:W-:-:S01]  /*eca0*/  FADD.FTZ R78, R28, R3 ;  /* 0x000000031c4e7221 */ /* 0x002fc20000010000 */
[----:B------:R-:W-:-:S04]  /*ecb0*/  FADD.FTZ R3, R39, R2 ;  /* 0x0000000227037221 */ /* 0x000fc80000010000 */
[----:B------:R-:W-:Y:S02]  /*ecc0*/  FADD.FTZ R2, R40, R3 ;  /* 0x0000000328027221 */ /* 0x000fe40000010000 */
[----:B------:R-:W1:Y:S01]  /*ecd0*/  MUFU.EX2 R31, R31 ;  /* 0x0000001f001f7308 */ /* 0x000e620000000800 */
[----:B0-----:R-:W-:-:S01]  /*ece0*/  FADD.FTZ R77, R29, R78 ;  /* 0x0000004e1d4d7221 */ /* 0x001fc20000010000 */
[----:B------:R-:W-:-:S04]  /*ecf0*/  FADD.FTZ R3, R79, R2 ;  /* 0x000000024f037221 */ /* 0x000fc80000010000 */
[----:B------:R-:W-:Y:S02]  /*ed00*/  FADD.FTZ R2, R42, R3 ;  /* 0x000000032a027221 */ /* 0x000fe40000010000 */
[----:B------:R-:W0:Y:S01]  /*ed10*/  MUFU.EX2 R33, R33 ;  /* 0x0000002100217308 */ /* 0x000e220000000800 */
[----:B--2---:R-:W-:-:S01]  /*ed20*/  FADD.FTZ R78, R30, R77 ;  /* 0x0000004d1e4e7221 */ /* 0x004fc20000010000 */
[----:B------:R-:W-:-:S06]  /*ed30*/  FADD.FTZ R2, R51, R2 ;  /* 0x0000000233027221 */ /* 0x000fcc0000010000 */
[----:B------:R-:W2:Y:S01]  /*ed40*/  MUFU.EX2 R34, R34 ;  /* 0x0000002200227308 */ /* 0x000ea20000000800 */
[----:B-1----:R-:W-:-:S04]  /*ed50*/  FADD.FTZ R77, R31, R78 ;  /* 0x0000004e1f4d7221 */ /* 0x002fc80000010000 */
[----:B------:R-:W-:Y:S01]  /*ed60*/  FADD.FTZ R78, R8, R77 ;  /* 0x0000004d084e7221 */ /* 0x000fe20000010000 */
[----:B------:R-:W-:-:S02]  /*ed70*/  FADD.FTZ R77, R13, R2 ;  /* 0x000000020d4d7221 */ /* 0x000fc40000010000 */
[----:B------:R-:W1:Y:S01]  /*ed80*/  MUFU.EX2 R71, R71 ;  /* 0x0000004700477308 */ /* 0x000e620000000800 */
[----:B0-----:R-:W-:-:S01]  /*ed90*/  FADD.FTZ R3, R33, R78 ;  /* 0x0000004e21037221 */ /* 0x001fc20000010000 */
[----:B------:R-:W-:-:S06]  /*eda0*/  FADD.FTZ R78, R52, R77 ;  /* 0x0000004d344e7221 */ /* 0x000fcc0000010000 */
[----:B------:R-:W0:Y:S01]  /*edb0*/  MUFU.EX2 R37, R37 ;  /* 0x0000002500257308 */ /* 0x000e220000000800 */
[----:B--2---:R-:W-:-:S01]  /*edc0*/  FADD.FTZ R2, R34, R3 ;  /* 0x0000000322027221 */ /* 0x004fc20000010000 */
[----:B------:R-:W-:-:S06]  /*edd0*/  FADD.FTZ R3, R15, R78 ;  /* 0x0000004e0f037221 */ /* 0x000fcc0000010000 */
[----:B------:R-:W2:Y:S01]  /*ede0*/  MUFU.EX2 R38, R38 ;  /* 0x0000002600267308 */ /* 0x000ea20000000800 */
[----:B-1----:R-:W-:-:S07]  /*edf0*/  FADD.FTZ R2, R71, R2 ;  /* 0x0000000247027221 */ /* 0x002fce0000010000 */
[----:B------:R-:W1:Y:S01]  /*ee00*/  MUFU.EX2 R68, R68 ;  /* 0x0000004400447308 */ /* 0x000e620000000800 */
[----:B0-----:R-:W-:-:S01]  /*ee10*/  FADD.FTZ R77, R37, R2 ;  /* 0x00000002254d7221 */ /* 0x001fc20000010000 */
[----:B------:R-:W-:-:S04]  /*ee20*/  FADD.FTZ R2, R62, R3 ;  /* 0x000000033e027221 */ /* 0x000fc80000010000 */
[----:B------:R-:W-:Y:S02]  /*ee30*/  FADD.FTZ R3, R21, R2 ;  /* 0x0000000215037221 */ /* 0x000fe40000010000 */
[----:B------:R-:W0:Y:S01]  /*ee40*/  MUFU.EX2 R75, R75 ;  /* 0x0000004b004b7308 */ /* 0x000e220000000800 */
[----:B--2---:R-:W-:-:S01]  /*ee50*/  FADD.FTZ R77, R38, R77 ;  /* 0x0000004d264d7221 */ /* 0x004fc20000010000 */
[----:B------:R-:W-:-:S04]  /*ee60*/  FADD.FTZ R78, R54, R3 ;  /* 0x00000003364e7221 */ /* 0x000fc80000010000 */
[----:B------:R-:W-:Y:S02]  /*ee70*/  FADD.FTZ R3, R53, R78 ;  /* 0x0000004e35037221 */ /* 0x000fe40000010000 */
[----:B------:R-:W2:Y:S01]  /*ee80*/  MUFU.EX2 R41, R41 ;  /* 0x0000002900297308 */ /* 0x000ea20000000800 */
[----:B-1----:R-:W-:-:S07]  /*ee90*/  FADD.FTZ R2, R68, R77 ;  /* 0x0000004d44027221 */ /* 0x002fce0000010000 */
[----:B------:R-:W-:Y:S01]  /*eea0*/  MUFU.EX2 R74, R74 ;  /* 0x0000004a004a7308 */ /* 0x000fe20000000800 */
[----:B0-----:R-:W-:-:S07]  /*eeb0*/  FADD.FTZ R2, R75, R2 ;  /* 0x000000024b027221 */ /* 0x001fce0000010000 */
[----:B------:R-:W-:Y:S01]  /*eec0*/  MUFU.EX2 R43, R43 ;  /* 0x0000002b002b7308 */ /* 0x000fe20000000800 */
[----:B--2---:R-:W-:-:S01]  /*eed0*/  FADD.FTZ R77, R41, R2 ;  /* 0x00000002294d7221 */ /* 0x004fc20000010000 */
[----:B------:R-:W-:-:S04]  /*eee0*/  FADD.FTZ R2, R56, R3 ;  /* 0x0000000338027221 */ /* 0x000fc80000010000 */
[----:B------:R-:W-:Y:S02]  /*eef0*/  FADD.FTZ R3, R55, R2 ;  /* 0x0000000237037221 */ /* 0x000fe40000010000 */
[----:B------:R-:W-:Y:S02]  /*ef00*/  MUFU.EX2 R44, R44 ;  /* 0x0000002c002c7308 */ /* 0x000fe40000000800 */
[----:B------:R-:W-:-:S06]  /*ef10*/  FADD.FTZ R2, R58, R3 ;  /* 0x000000033a027221 */ /* 0x000fcc0000010000 */
[----:B------:R-:W0:Y:S08]  /*ef20*/  MUFU.EX2 R57, R57 ;  /* 0x0000003900397308 */ /* 0x000e300000000800 */
[----:B------:R-:W-:Y:S08]  /*ef30*/  MUFU.EX2 R82, R45 ;  /* 0x0000002d00527308 */ /* 0x000ff00000000800 */
[----:B------:R-:W1:Y:S01]  /*ef40*/  MUFU.EX2 R60, R60 ;  /* 0x0000003c003c7308 */ /* 0x000e620000000800 */
[----:B0-----:R-:W-:-:S07]  /*ef50*/  FADD.FTZ R3, R57, R2 ;  /* 0x0000000239037221 */ /* 0x001fce0000010000 */
[----:B------:R0:W-:Y:S08]  /*ef60*/  MUFU.EX2 R83, R46 ;  /* 0x0000002e00537308 */ /* 0x0001f00000000800 */
[----:B------:R-:W2:Y:S01]  /*ef70*/  MUFU.EX2 R59, R59 ;  /* 0x0000003b003b7308 */ /* 0x000ea20000000800 */
[----:B0-----:R-:W-:-:S01]  /*ef80*/  FADD.FTZ R46, R74, R77 ;  /* 0x0000004d4a2e7221 */ /* 0x001fc20000010000 */
[----:B-1----:R-:W-:-:S06]  /*ef90*/  FADD.FTZ R2, R60, R3 ;  /* 0x000000033c027221 */ /* 0x002fcc0000010000 */
[----:B------:R0:W1:Y:S08]  /*efa0*/  MUFU.EX2 R45, R47 ;  /* 0x0000002f002d7308 */ /* 0x0000700000000800 */
[----:B------:R-:W3:Y:S01]  /*efb0*/  MUFU.EX2 R80, R80 ;  /* 0x0000005000507308 */ /* 0x000ee20000000800 */
[----:B0-----:R-:W-:-:S01]  /*efc0*/  FADD.FTZ R47, R43, R46 ;  /* 0x0000002e2b2f7221 */ /* 0x001fc20000010000 */
[----:B--2---:R-:W-:-:S03]  /*efd0*/  FADD.FTZ R3, R59, R2 ;  /* 0x000000023b037221 */ /* 0x004fc60000010000 */
[----:B------:R-:W-:-:S03]  /*efe0*/  FADD.FTZ R47, R44, R47 ;  /* 0x0000002f2c2f7221 */ /* 0x000fc60000010000 */
[----:B------:R-:W0:Y:S01]  /*eff0*/  MUFU.EX2 R155, R48 ;  /* 0x00000030009b7308 */ /* 0x000e220000000800 */
[----:B------:R-:W-:-:S04]  /*f000*/  FADD.FTZ R47, R82, R47 ;  /* 0x0000002f522f7221 */ /* 0x000fc80000010000 */
[----:B------:R-:W-:-:S03]  /*f010*/  FADD.FTZ R46, R83, R47 ;  /* 0x0000002f532e7221 */ /* 0x000fc60000010000 */
[----:B------:R-:W2:Y:S01]  /*f020*/  MUFU.EX2 R61, R61 ;  /* 0x0000003d003d7308 */ /* 0x000ea20000000800 */
[----:B-1----:R-:W-:-:S01]  /*f030*/  FADD.FTZ R46, R45, R46 ;  /* 0x0000002e2d2e7221 */ /* 0x002fc20000010000 */
[----:B---3--:R-:W-:-:S06]  /*f040*/  FADD.FTZ R2, R80, R3 ;  /* 0x0000000350027221 */ /* 0x008fcc0000010000 */
[----:B------:R-:W1:Y:S01]  /*f050*/  MUFU.EX2 R49, R49 ;  /* 0x0000003100317308 */ /* 0x000e620000000800 */
[----:B0-----:R-:W-:-:S07]  /*f060*/  FADD.FTZ R46, R155, R46 ;  /* 0x0000002e9b2e7221 */ /* 0x001fce0000010000 */
[----:B------:R-:W0:Y:S01]  /*f070*/  MUFU.EX2 R48, R7 ;  /* 0x0000000700307308 */ /* 0x000e220000000800 */
[----:B--2---:R-:W-:-:S04]  /*f080*/  FADD.FTZ R3, R61, R2 ;  /* 0x000000023d037221 */ /* 0x004fc80000010000 */
[----:B------:R-:W-:Y:S01]  /*f090*/  FADD.FTZ R3, R10, R3 ;  /* 0x000000030a037221 */ /* 0x000fe20000010000 */
[----:B-1----:R-:W-:-:S04]  /*f0a0*/  FADD.FTZ R46, R49, R46 ;  /* 0x0000002e312e7221 */ /* 0x002fc80000010000 */
[----:B0-----:R-:W-:Y:S01]  /*f0b0*/  FADD.FTZ R2, R48, R46 ;  /* 0x0000002e30027221 */ /* 0x001fe20000010000 */
[----:B------:R-:W-:Y:S06]  /*f0c0*/  @!P0 BRA `(.L_x_1136) ;  /* 0x0000000000048947 */ /* 0x000fec0003800000 */
[----:B------:R-:W-:Y:S01]  /*f0d0*/  BPT.TRAP 0x1 ;  /* 0x000000040000795c */ /* 0x000fe20000300000 */
.L_x_1136:
        /* <DEDUP_REMOVED lines=107> */
.L_x_1119:
[----:B------:R-:W-:Y:S06]  /*f790*/  BAR.ARV 0x8, 0x180 ;  /* 0x0206000000007b1d */ /* 0x000fec0000002000 */
[----:B------:R-:W-:Y:S05]  /*f7a0*/  @!P0 BRA `(.L_x_1138) ;  /* 0x0000000000048947 */ /* 0x000fea0003800000 */
[----:B------:R-:W-:Y:S01]  /*f7b0*/  BPT.TRAP 0x1 ;  /* 0x000000040000795c */ /* 0x000fe20000300000 */
.L_x_1138:
[----:B------:R-:W-:Y:S01]  /*f7c0*/  ULEA UR9, UR54, UR36, 0x3 ;  /* 0x0000002436097291 */ /* 0x000fe2000f8e183f */
[----:B------:R-:W-:-:S05]  /*f7d0*/  IMAD.U32 R0, RZ, RZ, UR51 ;  /* 0x00000033ff007e24 */ /* 0x000fca000f8e00ff */
[----:B------:R-:W-:-:S04]  /*f7e0*/  SHF.L.U32 R0, R0, 0x1f, RZ ;  /* 0x0000001f00007819 */ /* 0x000fc800000006ff */
[----:B------:R0:W1:Y:S01]  /*f7f0*/  SYNCS.PHASECHK.TRANS64.TRYWAIT P1, [UR9+0x22850], R0 ;  /* 0x02285000ff0075a7 */ /* 0x0000620008020149 */
[----:B------:R-:W-:Y:S05]  /*f800*/  @!P0 BRA `(.L_x_1139) ;  /* 0x0000000000048947 */ /* 0x000fea0003800000 */
[----:B------:R-:W-:Y:S01]  /*f810*/  BPT.TRAP 0x1 ;  /* 0x000000040000795c */ /* 0x000fe20000300000 */
.L_x_1139:
[----:B-1----:R-:W-:Y:S05]  /*f820*/  @P1 BRA `(.L_x_1140) ;  /* 0x0000000000081947 */ /* 0x002fea0003800000 */
[----:B------:R-:W1:Y:S02]  /*f830*/  SYNCS.PHASECHK.TRANS64.TRYWAIT P1, [UR9+0x22850], R0 ;  /* 0x02285000ff0075a7 */ /* 0x000e640008020149 */
[----:B-1----:R-:W-:Y:S05]  /*f840*/  @!P1 BRA `(.L_x_1141) ;  /* 0x000000ac00889947 */ /* 0x002fea0003800000 */
.L_x_1140:
[----:B------:R-:W-:Y:S01]  /*f850*/  UIADD3 UR36, UR36, 0x400, URZ ;  /* 0x0000040024247890 */ /* 0x000fe2000fffe03f */
[----:B------:R-:W-:Y:S01]  /*f860*/  WARPGROUP.ARRIVE ;  /* 0x00000000000079c5 */ /* 0x000fe20000000000 */
[----:B------:R-:W-:Y:S01]  /*f870*/  UMOV UR7, 0x40000040 ;  /* 0x4000004000077882 */ /* 0x000fe20000000000 */
[----:B------:R-:W-:Y:S01]  /*f880*/  ULDC.64 UR12, c[0x0][0x9a0] ;  /* 0x00026800000c7ab9 */ /* 0x000fe20000000a00 */
[----:B------:R-:W-:Y:S01]  /*f890*/  USHF.R.U32.HI UR36, URZ, 0x4, UR36 ;  /* 0x000000043f247899 */ /* 0x000fe20008011624 */
[----:B------:R-:W-:Y:S01]  /*f8a0*/  IMAD.MOV.U32 R4, RZ, RZ, 0x3f800000 ;  /* 0x3f800000ff047424 */ /* 0x000fe200078e00ff */
[----:B------:R-:W-:Y:S02]  /*f8b0*/  UISETP.NE.U32.AND UP0, UPT, UR12, URZ, UPT ;  /* 0x0000003f0c00728c */ /* 0x000fe4000bf05070 */
[----:B------:R-:W-:Y:S02]  /*f8c0*/  ULOP3.LUT UR36, UR36, 0x3fff, URZ, 0xc0, !UPT ;  /* 0x00003fff24247892 */ /* 0x000fe4000f8ec03f */
[----:B------:R-:W-:-:S02]  /*f8d0*/  UISETP.NE.AND.EX UP0, UPT, UR13, URZ, UPT, UP0 ;  /* 0x0000003f0d00728c */ /* 0x000fc4000bf05300 */
[----:B------:R-:W-:-:S04]  /*f8e0*/  ULOP3.LUT UR8, UR36, 0x10000, URZ, 0xfc, !UPT ;  /* 0x0001000024087892 */ /* 0x000fc8000f8efc3f */
[----:B------:R-:W-:Y:S01]  /*f8f0*/  ULEA UR8, UR54, UR8, 0xa ;  /* 0x0000000836087291 */ /* 0x000fe2000f8e503f */
[----:B------:R-:W-:-:S04]  /*f900*/  PLOP3.LUT P1, PT, PT, PT, UP0, 0x80, 0x0 ;  /* 0x000000000000781c */ /* 0x000fc80003f2f008 */
[----:B------:R-:W-:Y:S02]  /*f910*/  @UP0 ULDC.64 UR14, c[0x0][0x9c8] ;  /* 0x00027200000e0ab9 */ /* 0x000fe40000000a00 */
[----:B------:R-:W-:Y:S01]  /*f920*/  UMOV UR6, UR8 ;  /* 0x0000000800067c82 */ /* 0x000fe20008000000 */
[----:B------:R-:W-:-:S09]  /*f930*/  @UP0 UIMAD.WIDE.U32 UR4, UR50, UR14, URZ ;  /* 0x0000000e320402a5 */ /* 0x000fd2000f8e003f */
[----:B------:R-:W-:Y:S01]  /*f940*/  QGMMA.64x128x32.F32.E4M3.E4M3 R88, R164, gdesc[UR4], R88, gsb0 ;  /* 0x01e00004a4587df3 */ /* 0x000fe20008000858 */
[----:B------:R-:W-:-:S04]  /*f950*/  @UP0 USHF.R.S32.HI UR6, URZ, 0x1f, UR50 ;  /* 0x0000001f3f060899 */ /* 0x000fc80008011432 */
[----:B------:R-:W-:-:S04]  /*f960*/  @UP0 UIMAD UR6, UR6, UR14, URZ ;  /* 0x0000000e060602a4 */ /* 0x000fc8000f8e023f */
[----:B------:R-:W-:-:S04]  /*f970*/  @UP0 UIMAD UR6, UR50, UR15, UR6 ;  /* 0x0000000f320602a4 */ /* 0x000fc8000f8e0206 */
[----:B------:R-:W-:-:S03]  /*f980*/  @UP0 UIADD3 UR5, UR5, UR6, URZ ;  /* 0x0000000605050290 */ /* 0x000fc6000fffe03f */
[----:B------:R-:W-:Y:S02]  /*f990*/  @UP0 ULDC.64 UR6, c[0x0][0x9d0] ;  /* 0x0002740000060ab9 */ /* 0x000fe40000000a00 */
[----:B------:R-:W-:-:S04]  /*f9a0*/  @UP0 UIMAD.WIDE.U32 UR4, UR43, UR6, UR4 ;  /* 0x000000062b0402a5 */ /* 0x000fc8000f8e0004 */
[----:B------:R-:W-:Y:S02]  /*f9b0*/  @UP0 ULEA UR6, UP1, UR4, UR12, 0x2 ;  /* 0x0000000c04060291 */ /* 0x000fe4000f82103f */
[----:B------:R-:W-:-:S04]  /*f9c0*/  @UP0 UIMAD UR5, UR43, UR7, UR5 ;  /* 0x000000072b0502a4 */ /* 0x000fc8000f8e0205 */
[----:B------:R-:W-:Y:S01]  /*f9d0*/  IMAD.U32 R8, RZ, RZ, UR6 ;  /* 0x00000006ff087e24 */ /* 0x000fe2000f8e00ff */
[----:B------:R-:W-:Y:S02]  /*f9e0*/  @UP0 ULEA.HI.X UR7, UR4, UR13, UR5, 0x2, UP1 ;  /* 0x0000000d04070291 */ /* 0x000fe400088f1405 */
[----:B------:R-:W-:-:S04]  /*f9f0*/  UIADD3 UR6, UR8, 0x2, URZ ;  /* 0x0000000208067890 */ /* 0x000fc8000fffe03f */
[----:B------:R-:W-:Y:S01]  /*fa00*/  IMAD.U32 R9, RZ, RZ, UR7 ;  /* 0x00000007ff097e24 */ /* 0x000fe2000f8e00ff */
[----:B------:R-:W-:-:S04]  /*fa10*/  UMOV UR7, 0x40000040 ;  /* 0x4000004000077882 */ /* 0x000fc80000000000 */
[----:B------:R2:W3:Y:S01]  /*fa20*/  @P1 LDG.E R4, desc[UR52][R8.64] ;  /* 0x0000003408041981 */ /* 0x0004e2000c1e1900 */
[----:B------:R-:W-:Y:S02]  /*fa30*/  WARPGROUP.DEPBAR.LE gsb0, 0x0 ;  /* 0x00008000000079c5 */ /* 0x000fe40000010000 */
[----:B------:R-:W-:-:S06]  /*fa40*/  WARPGROUP.ARRIVE ;  /* 0x00000000000079c5 */ /* 0x000fcc0000000000 */
[----:B------:R-:W-:Y:S01]  /*fa50*/  QGMMA.64x128x32.F32.E4M3.E4M3 R88, R160, gdesc[UR4], R88, gsb0 ;  /* 0x01e00004a0587df3 */ /* 0x000fe20008000858 */
[----:B------:R-:W-:Y:S01]  /*fa60*/  UIADD3 UR6, UR8, 0x4, URZ ;  /* 0x0000000408067890 */ /* 0x000fe2000fffe03f */
[----:B------:R-:W-:Y:S01]  /*fa70*/  UMOV UR7, 0x40000040 ;  /* 0x4000004000077882 */ /* 0x000fe20000000000 */
[----:B------:R-:W-:Y:S01]  /*fa80*/  UIADD3 UR8, UR8, 0x6, URZ ;  /* 0x0000000608087890 */ /* 0x000fe2000fffe03f */
[----:B01----:R-:W0:Y:S04]  /*fa90*/  SHFL.BFLY PT, R0, R3, 0x2, 0x1f ;  /* 0x0c401f0003007f89 */ /* 0x003e2800000e0000 */
[----:B------:R-:W1:Y:S01]  /*faa0*/  SHFL.BFLY PT, R11, R2, 0x2, 0x1f ;  /* 0x0c401f00020b7f89 */ /* 0x000e6200000e0000 */
[----:B------:R-:W-:Y:S02]  /*fab0*/  WARPGROUP.DEPBAR.LE gsb0, 0x0 ;  /* 0x00008000000079c5 */ /* 0x000fe40000010000 */
[----:B------:R-:W-:-:S06]  /*fac0*/  WARPGROUP.ARRIVE ;  /* 0x00000000000079c5 */ /* 0x000fcc0000000000 */
[----:B------:R-:W-:Y:S01]  /*fad0*/  QGMMA.64x128x32.F32.E4M3.E4M3 R88, R156, gdesc[UR4], R88, gsb0 ;  /* 0x01e000049c587df3 */ /* 0x000fe20008000858 */
[----:B------:R-:W-:Y:S01]  /*fae0*/  UMOV UR6, UR8 ;  /* 0x0000000800067c82 */ /* 0x000fe20008000000 */
[----:B------:R-:W-:Y:S01]  /*faf0*/  UMOV UR7, 0x40000040 ;  /* 0x4000004000077882 */ /* 0x000fe20000000000 */
[----:B0-----:R-:W-:-:S01]  /*fb00*/  FADD.FTZ R0, R0, R3 ;  /* 0x0000000300007221 */ /* 0x001fc20000010000 */
[----:B-1----:R-:W-:-:S04]  /*fb10*/  FADD.FTZ R11, R11, R2 ;  /* 0x000000020b0b7221 */ /* 0x002fc80000010000 */
[----:B------:R-:W0:Y:S04]  /*fb20*/  SHFL.BFLY PT, R7, R0, 0x1, 0x1f ;  /* 0x0c201f0000077f89 */ /* 0x000e2800000e0000 */
[----:B--2---:R-:W1:Y:S01]  /*fb30*/  SHFL.BFLY PT, R8, R11, 0x1, 0x1f ;  /* 0x0c201f000b087f89 */ /* 0x004e6200000e0000 */
        /* <DEDUP_REMOVED lines=16> */
[----:B------:R-:W2:Y:S01]  /*fc40*/  @P1 MUFU.RCP R9, R12 ;  /* 0x0000000c00091308 */ /* 0x000ea20000001000 */
[----:B------:R-:W-:-:S02]  /*fc50*/  IMAD.U32 R11, RZ, RZ, UR10 ;  /* 0x0000000aff0b7e24 */ /* 0x000fc4000f8e00ff */
[----:B------:R-:W-:Y:S02]  /*fc60*/  IMAD.U32 R15, RZ, RZ, UR10 ;  /* 0x0000000aff0f7e24 */ /* 0x000fe4000f8e00ff */
[----:B0-----:R-:W-:Y:S01]  /*fc70*/  @P2 FMUL.FTZ R8, R8, 0.69314718246459960938 ;  /* 0x3f31721808082820 */ /* 0x001fe20000410000 */
[----:B------:R-:W-:Y:S01]  /*fc80*/  @P2 FMUL.FTZ R7, R11, 0.69314718246459960938 ;  /* 0x3f3172180b072820 */ /* 0x000fe20000410000 */
[----:B------:R-:W-:Y:S01]  /*fc90*/  @P3 FMUL.FTZ R11, R15, 0.69314718246459960938 ;  /* 0x3f3172180f0b3820 */ /* 0x000fe20000410000 */
[----:B-1----:R-:W-:Y:S01]  /*fca0*/  @P3 FMUL.FTZ R10, R10, 0.69314718246459960938 ;  /* 0x3f3172180a0a3820 */ /* 0x002fe20000410000 */
[----:B------:R-:W-:Y:S02]  /*fcb0*/  IMAD.MOV.U32 R2, RZ, RZ, -0x800000 ;  /* 0xff800000ff027424 */ /* 0x000fe400078e00ff */
[----:B------:R-:W-:Y:S01]  /*fcc0*/  @P2 FFMA.FTZ R2, R7, R6, R8 ;  /* 0x0000000607022223 */ /* 0x000fe20000010008 */
[----:B------:R-:W-:Y:S02]  /*fcd0*/  IMAD.MOV.U32 R0, RZ, RZ, -0x800000 ;  /* 0xff800000ff007424 */ /* 0x000fe400078e00ff */
[----:B------:R-:W-:Y:S01]  /*fce0*/  @P3 FFMA.FTZ R0, R11, R5, R10 ;  /* 0x000000050b003223 */ /* 0x000fe2000001000a */
[-C--:B---3--:R-:W-:Y:S01]  /*fcf0*/  FMUL.FTZ R3, R3, R4.reuse ;  /* 0x0000000403037220 */ /* 0x088fe20000410000 */
[----:B--2---:R-:W-:Y:S01]  /*fd00*/  FMUL.FTZ R9, R9, R4 ;  /* 0x0000000409097220 */ /* 0x004fe20000410000 */
[----:B------:R-:W-:-:S02]  /*fd10*/  WARPGROUP.DEPBAR.LE gsb0, 0x0 ;  /* 0x00008000000079c5 */ /* 0x000fc40000010000 */
[----:B------:R-:W-:Y:S05]  /*fd20*/  @!P0 BRA `(.L_x_1142) ;  /* 0x0000000000048947 */ /* 0x000fea0003800000 */
[----:B------:R-:W-:Y:S01]  /*fd30*/  BPT.TRAP 0x1 ;  /* 0x000000040000795c */ /* 0x000fe20000300000 */
.L_x_1142:
[----:B------:R-:W-:Y:S01]  /*fd40*/  UIADD3 UR4, UR9, 0x22860, URZ ;  /* 0x0002286009047890 */ /* 0x000fe2000fffe03f */
[-C--:B------:R-:W-:Y:S01]  /*fd50*/  FMUL.FTZ R25, R88, R3.reuse ;  /* 0x0000000358197220 */ /* 0x080fe20000410000 */
[----:B------:R-:W-:Y:S01]  /*fd60*/  UIADD3 UR54, UR54, 0x1, URZ ;  /* 0x0000000136367890 */ /* 0x000fe2000fffe03f */
[-C--:B------:R-:W-:Y:S01]  /*fd70*/  FMUL.FTZ R6, R93, R3.reuse ;  /* 0x000000035d067220 */ /* 0x080fe20000410000 */
[----:B------:R-:W-:Y:S01]  /*fd80*/  UPRMT UR4, UR37, 0x654, UR4 ;  /* 0x0000065425047896 */ /* 0x000fe20008000004 */
[-C--:B------:R-:W-:Y:S01]  /*fd90*/  FMUL.FTZ R26, R96, R3.reuse ;  /* 0x00000003601a7220 */ /* 0x080fe20000410000 */
[----:B------:R-:W-:Y:S01]  /*fda0*/  UISETP.NE.AND UP0, UPT, UR54, 0x2, UPT ;  /* 0x000000023600788c */ /* 0x000fe2000bf05270 */
[-C--:B------:R-:W-:Y:S01]  /*fdb0*/  FMUL.FTZ R20, R101, R3.reuse ;  /* 0x0000000365147220 */ /* 0x080fe20000410000 */
[-C--:B------:R-:W-:Y:S01]  /*fdc0*/  FMUL.FTZ R28, R104, R3.reuse ;  /* 0x00000003681c7220 */ /* 0x080fe20000410000 */
[-C--:B------:R-:W-:Y:S01]  /*fdd0*/  FMUL.FTZ R109, R109, R3.reuse ;  /* 0x000000036d6d7220 */ /* 0x080fe20000410000 */
[-C--:B------:R-:W-:Y:S01]  /*fde0*/  FMUL.FTZ R30, R112, R3.reuse ;  /* 0x00000003701e7220 */ /* 0x080fe20000410000 */
[-C--:B------:R-:W-:Y:S01]  /*fdf0*/  FMUL.FTZ R117, R117, R3.reuse ;  /* 0x0000000375757220 */ /* 0x080fe20000410000 */
[-C--:B------:R-:W-:Y:S01]  /*fe00*/  FMUL.FTZ R31, R120, R3.reuse ;  /* 0x00000003781f7220 */ /* 0x080fe20000410000 */
[----:B------:R-:W-:Y:S01]  /*fe10*/  SYNCS.ARRIVE.TRANS64.RED.A1T0 RZ, [UR4], RZ ;  /* 0x000000ffffff79a7 */ /* 0x000fe20008100404 */
        /* <DEDUP_REMOVED lines=59> */
[----:B------:R-:W-:-:S12]  /*101d0*/  ULOP3.LUT UR51, UR51, UR4, URZ, 0x3c, !UPT ;  /* 0x0000000433337292 */ /* 0x000fd8000f8e3c3f */
.L_x_1068:
        /* <DEDUP_REMOVED lines=9> */
[----:B------:R-:W-:Y:S02]  /*10270*/  R2UR UR6, R14 ;  /* 0x000000000e0672ca */ /* 0x000fe400000e0000 */
[----:B------:R-:W-:Y:S01]  /*10280*/  R2UR UR50, R15 ;  /* 0x000000000f3272ca */ /* 0x000fe200000e0000 */
[----:B------:R-:W-:Y:S06]  /*10290*/  BAR.ARV 0x4, 0x180 ;  /* 0x0106000000007b1d */ /* 0x000fec0000002000 */
[----:B------:R-:W-:Y:S08]  /*102a0*/  @P0 BRA `(.L_x_1144) ;  /* 0x0000002c007c0947 */ /* 0x000ff00003800000 */
[----:B------:R-:W0:Y:S01]  /*102b0*/  S2R R7, SR_TID.X ;  /* 0x0000000000077919 */ /* 0x000e220000002100 */
[----:B------:R-:W-:Y:S01]  /*102c0*/  ULDC.64 UR8, c[0x4][0x40] ;  /* 0x0100100000087ab9 */ /* 0x000fe20000000a00 */
[----:B------:R-:W-:Y:S01]  /*102d0*/  ULDC.64 UR10, c[0x0][0xc00] ;  /* 0x00030000000a7ab9 */ /* 0x000fe20000000a00 */
[----:B0-----:R-:W-:-:S05]  /*102e0*/  IMAD.SHL.U32 R4, R7, 0x4, RZ ;  /* 0x0000000407047824 */ /* 0x001fca00078e00ff */
[----:B------:R-:W-:Y:S01]  /*102f0*/  LOP3.LUT R4, R4, 0xc, RZ, 0xc0, !PT ;  /* 0x0000000c04047812 */ /* 0x000fe200078ec0ff */
[----:B------:R-:W-:Y:S03]  /*10300*/  BAR.SYNC.DEFER_BLOCKING 0x1, 0x100 ;  /* 0x0044000000007b1d */ /* 0x000fe60000010000 */
[----:B------:R-:W-:-:S05]  /*10310*/  IADD3 R4, P0, R4, UR8, RZ ;  /* 0x0000000804047c10 */ /* 0x000fca000ff1e0ff */
[----:B------:R-:W-:Y:S01]  /*10320*/  IMAD.X R5, RZ, RZ, UR9, P0 ;  /* 0x00000009ff057e24 */ /* 0x000fe200080e06ff */
[----:B------:R-:W-:-:S04]  /*10330*/  ULDC.64 UR8, c[0x0][0xc00] ;  /* 0x0003000000087ab9 */ /* 0x000fc80000000a00 */
[----:B------:R0:W2:Y:S01]  /*10340*/  LDG.E.CONSTANT R24, desc[UR52][R4.64] ;  /* 0x0000003404187981 */ /* 0x0000a2000c1e9900 */
[----:B------:R-:W-:Y:S01]  /*10350*/  LOP3.LUT P0, R7, R7, 0x3, RZ, 0xc0, !PT ;  /* 0x0000000307077812 */ /* 0x000fe2000780c0ff */
[----:B------:R-:W-:-:S03]  /*10360*/  UIMAD.WIDE UR8, UR44, 0x4, UR8 ;  /* 0x000000042c0878a5 */ /* 0x000fc6000f8e0208 */
[----:B------:R-:W-:-:S04]  /*10370*/  ISETP.EQ.OR P0, PT, R7, 0x3, !P0 ;  /* 0x000000030700780c */ /* 0x000fc80004702670 */
        /* <DEDUP_REMOVED lines=25> */
[----:B------:R-:W-:-:S02]  /*10510*/  IADD3 R93, P1, R10, 0x40, RZ ;  /* 0x000000400a5d7810 */ /* 0x000fc40007f3e0ff */
[----:B------:R-:W-:Y:S02]  /*10520*/  IADD3 R91, P6, R10, 0x20, RZ ;  /* 0x000000200a5b7810 */ /* 0x000fe40007fde0ff */
[----:B------:R-:W-:Y:S02]  /*10530*/  LOP3.LUT R6, R93, 0x380, RZ, 0xc0, !PT ;  /* 0x000003805d067812 */ /* 0x000fe400078ec0ff */
[----:B------:R-:W-:Y:S01]  /*10540*/  LOP3.LUT R4, R91, 0x380, RZ, 0xc0, !PT ;  /* 0x000003805b047812 */ /* 0x000fe200078ec0ff */
[----:B------:R-:W-:Y:S01]  /*10550*/  IMAD.X R15, RZ, RZ, R11, P6 ;  /* 0x000000ffff0f7224 */ /* 0x000fe200030e060b */
[----:B------:R-:W-:Y:S02]  /*10560*/  SHF.R.U64 R6, R6, 0x3, RZ ;  /* 0x0000000306067819 */ /* 0x000fe400000012ff */
[C---:B------:R-:W-:Y:S02]  /*10570*/  IADD3 R123, P4, R10.reuse, 0x4020, RZ ;  /* 0x000040200a7b7810 */ /* 0x040fe40007f9e0ff */
[----:B------:R-:W-:-:S02]  /*10580*/  IADD3 R99, P2, R10, 0x60, RZ ;  /* 0x000000600a637810 */ /* 0x000fc40007f5e0ff */
[----:B------:R-:W-:Y:S01]  /*10590*/  SHF.R.U64 R4, R4, 0x3, RZ ;  /* 0x0000000304047819 */ /* 0x000fe200000012ff */
[--C-:B------:R-:W-:Y:S01]  /*105a0*/  IMAD.X R7, RZ, RZ, R11.reuse, P4 ;  /* 0x000000ffff077224 */ /* 0x100fe200020e060b */
[----:B------:R-:W-:Y:S01]  /*105b0*/  LOP3.LUT R96, R6, R93, RZ, 0x3c, !PT ;  /* 0x0000005d06607212 */ /* 0x000fe200078e3cff */
[----:B------:R-:W-:Y:S01]  /*105c0*/  IMAD.X R13, RZ, RZ, R11, P2 ;  /* 0x000000ffff0d7224 */ /* 0x000fe200010e060b */
[----:B------:R-:W-:Y:S02]  /*105d0*/  SEL R38, R133, R132, P0 ;  /* 0x0000008485267207 */ /* 0x000fe40000000000 */
[----:B------:R-:W-:Y:S02]  /*105e0*/  SEL R67, R134, R135, P0 ;  /* 0x0000008786437207 */ /* 0x000fe40000000000 */
[----:B------:R-:W-:Y:S02]  /*105f0*/  SEL R103, R135, R134, P0 ;  /* 0x0000008687677207 */ /* 0x000fe40000000000 */
[----:B------:R-:W-:-:S02]  /*10600*/  IADD3 R115, P3, R10, 0x4000, RZ ;  /* 0x000040000a737810 */ /* 0x000fc40007f7e0ff */
[----:B------:R-:W-:Y:S02]  /*10610*/  LOP3.LUT R6, R123, 0x380, RZ, 0xc0, !PT ;  /* 0x000003807b067812 */ /* 0x000fe400078ec0ff */
[----:B------:R-:W-:Y:S01]  /*10620*/  SEL R153, R25, R8, P0 ;  /* 0x0000000819997207 */ /* 0x000fe20000000000 */
[--C-:B------:R-:W-:Y:S01]  /*10630*/  IMAD.X R9, RZ, RZ, R11.reuse, P3 ;  /* 0x000000ffff097224 */ /* 0x100fe200018e060b */
[C---:B------:R-:W-:Y:S02]  /*10640*/  IADD3 R133, P5, R10.reuse, 0x4040, RZ ;  /* 0x000040400a857810 */ /* 0x040fe40007fbe0ff */
[----:B------:R-:W-:Y:S02]  /*10650*/  IADD3 R135, P6, R10, 0x4060, RZ ;  /* 0x000040600a877810 */ /* 0x000fe40007fde0ff */
[----:B------:R-:W-:Y:S01]  /*10660*/  SEL R25, R8, R25, P0 ;  /* 0x0000001908197207 */ /* 0x000fe20000000000 */
[----:B------:R-:W-:Y:S01]  /*10670*/  IMAD.X R95, RZ, RZ, R11, P5 ;  /* 0x000000ffff5f7224 */ /* 0x000fe200028e060b */
[----:B------:R-:W-:-:S02]  /*10680*/  SEL R87, R39, R52, P0 ;  /* 0x0000003427577207 */ /* 0x000fc40000000000 */
[----:B------:R-:W-:Y:S02]  /*10690*/  SEL R57, R49, R50, P0 ;  /* 0x0000003231397207 */ /* 0x000fe40000000000 */
[----:B------:R-:W-:Y:S02]  /*106a0*/  LOP3.LUT R8, R99, 0x380, RZ, 0xc0, !PT ;  /* 0x0000038063087812 */ /* 0x000fe400078ec0ff */
[----:B------:R-:W-:Y:S02]  /*106b0*/  LOP3.LUT R14, R4, R91, RZ, 0x3c, !PT ;  /* 0x0000005b040e7212 */ /* 0x000fe400078e3cff */
[----:B------:R-:W-:Y:S02]  /*106c0*/  SEL R39, R52, R39, P0 ;  /* 0x0000002734277207 */ /* 0x000fe40000000000 */
[----:B------:R-:W-:Y:S02]  /*106d0*/  SEL R49, R50, R49, P0 ;  /* 0x0000003132317207 */ /* 0x000fe40000000000 */
[----:B------:R-:W-:-:S02]  /*106e0*/  LOP3.LUT R5, R10, 0x380, RZ, 0xc0, !PT ;  /* 0x000003800a057812 */ /* 0x000fc400078ec0ff */
[----:B------:R-:W-:Y:S02]  /*106f0*/  LOP3.LUT R4, R115, 0x380, RZ, 0xc0, !PT ;  /* 0x0000038073047812 */ /* 0x000fe400078ec0ff */
[----:B------:R-:W-:Y:S02]  /*10700*/  SHF.R.U64 R6, R6, 0x3, RZ ;  /* 0x0000000306067819 */ /* 0x000fe400000012ff */
[----:B------:R-:W-:Y:S02]  /*10710*/  LOP3.LUT R50, R133, 0x380, RZ, 0xc0, !PT ;  /* 0x0000038085327812 */ /* 0x000fe400078ec0ff */
[----:B------:R-:W-:Y:S02]  /*10720*/  LOP3.LUT R52, R135, 0x380, RZ, 0xc0, !PT ;  /* 0x0000038087347812 */ /* 0x000fe400078ec0ff */
[----:B------:R-:W-:Y:S02]  /*10730*/  SHF.R.U64 R8, R8, 0x3, RZ ;  /* 0x0000000308087819 */ /* 0x000fe400000012ff */
[----:B------:R-:W-:-:S02]  /*10740*/  SHF.R.U64 R5, R5, 0x3, RZ ;  /* 0x0000000305057819 */ /* 0x000fc400000012ff */
[----:B------:R-:W-:Y:S02]  /*10750*/  SHF.R.U64 R4, R4, 0x3, RZ ;  /* 0x0000000304047819 */ /* 0x000fe400000012ff */
[----:B------:R-:W-:Y:S02]  /*10760*/  LOP3.LUT R6, R6, R123, RZ, 0x3c, !PT ;  /* 0x0000007b06067212 */ /* 0x000fe400078e3cff */
[----:B------:R-:W-:Y:S02]  /*10770*/  SHF.R.U64 R50, R50, 0x3, RZ ;  /* 0x0000000332327819 */ /* 0x000fe400000012ff */
[----:B------:R-:W-:Y:S02]  /*10780*/  SHF.R.U64 R52, R52, 0x3, RZ ;  /* 0x0000000334347819 */ /* 0x000fe400000012ff */
[----:B------:R-:W-:Y:S02]  /*10790*/  LOP3.LUT R12, R8, R99, RZ, 0x3c, !PT ;  /* 0x00000063080c7212 */ /* 0x000fe400078e3cff */
[----:B------:R-:W-:-:S02]  /*107a0*/  SEL R141, R26, R97, P0 ;  /* 0x000000611a8d7207 */ /* 0x000fc40000000000 */
[----:B------:R-:W-:Y:S02]  /*107b0*/  SEL R85, R136, R137, P0 ;  /* 0x0000008988557207 */ /* 0x000fe40000000000 */
[----:B------:R-:W-:Y:S01]  /*107c0*/  LOP3.LUT R10, R5, R10, RZ, 0x3c, !PT ;  /* 0x0000000a050a7212 */ /* 0x000fe200078e3cff */
[--C-:B------:R-:W-:Y:S01]  /*107d0*/  IMAD.X R5, RZ, RZ, R11.reuse, P6 ;  /* 0x000000ffff057224 */ /* 0x100fe200030e060b */
[----:B------:R-:W-:Y:S02]  /*107e0*/  LOP3.LUT R8, R4, R115, RZ, 0x3c, !PT ;  /* 0x0000007304087212 */ /* 0x000fe400078e3cff */
[----:B------:R-:W-:Y:S02]  /*107f0*/  MOV R92, R6 ;  /* 0x00000006005c7202 */ /* 0x000fe40000000f00 */
[----:B------:R-:W-:Y:S01]  /*10800*/  SEL R26, R97, R26, P0 ;  /* 0x0000001a611a7207 */ /* 0x000fe20000000000 */
[----:B------:R-:W-:Y:S01]  /*10810*/  IMAD.X R97, RZ, RZ, R11, P1 ;  /* 0x000000ffff617224 */ /* 0x000fe200008e060b */
[----:B------:R-:W-:-:S02]  /*10820*/  SEL R125, R28, R105, P0 ;  /* 0x000000691c7d7207 */ /* 0x000fc40000000000 */
[----:B------:R-:W-:Y:S02]  /*10830*/  SEL R121, R34, R117, P0 ;  /* 0x0000007522797207 */ /* 0x000fe40000000000 */
[----:B------:R-:W-:Y:S02]  /*10840*/  SEL R79, R45, R44, P0 ;  /* 0x0000002c2d4f7207 */ /* 0x000fe40000000000 */
[----:B------:R-:W-:Y:S02]  /*10850*/  LOP3.LUT R94, R50, R133, RZ, 0x3c, !PT ;  /* 0x00000085325e7212 */ /* 0x000fe400078e3cff */
[----:B------:R-:W-:Y:S02]  /*10860*/  LOP3.LUT R4, R52, R135, RZ, 0x3c, !PT ;  /* 0x0000008734047212 */ /* 0x000fe400078e3cff */
        /* <DEDUP_REMOVED lines=23> */
[----:B------:R-:W-:Y:S02]  /*109e0*/  MOV R94, R94 ;  /* 0x0000005e005e7202 */ /* 0x000fe40000000f00 */
[----:B------:R-:W-:Y:S02]  /*109f0*/  MOV R95, R4 ;  /* 0x00000004005f7202 */ /* 0x000fe40000000f00 */
[----:B------:R-:W-:-:S02]  /*10a00*/  SEL R40, R149, R148, P0 ;  /* 0x0000009495287207 */ /* 0x000fc40000000000 */
[----:B------:R-:W-:Y:S02]  /*10a10*/  MOV R93, R8 ;  /* 0x00000008005d7202 */ /* 0x000fe40000000f00 */
[----:B------:R-:W-:Y:S02]  /*10a20*/  MOV R98, R10 ;  /* 0x0000000a00627202 */ /* 0x000fe40000000f00 */
[----:B------:R-:W-:Y:S02]  /*10a30*/  MOV R96, R96 ;  /* 0x0000006000607202 */ /* 0x000fe40000000f00 */
[----:B------:R-:W-:Y:S02]  /*10a40*/  SEL R131, R131, R130, P0 ;  /* 0x0000008283837207 */ /* 0x000fe40000000000 */
[----:B------:R-:W-:Y:S02]  /*10a50*/  SEL R107, R143, R142, P0 ;  /* 0x0000008e8f6b7207 */ /* 0x000fe40000000000 */
[----:B------:R-:W-:-:S02]  /*10a60*/  MOV R97, R12 ;  /* 0x0000000c00617202 */ /* 0x000fc40000000f00 */
[----:B------:R-:W-:Y:S02]  /*10a70*/  SEL R139, R139, R138, P0 ;  /* 0x0000008a8b8b7207 */ /* 0x000fe40000000000 */
[----:B------:R-:W-:Y:S02]  /*10a80*/  SEL R109, R147, R146, P0 ;  /* 0x00000092936d7207 */ /* 0x000fe40000000000 */
        /* <DEDUP_REMOVED lines=12> */
[----:B------:R-:W2:Y:S01]  /*10b50*/  SHFL.IDX PT, R27, R27, R6, 0x1c1f ;  /* 0x001c1f061b1b7589 */ /* 0x000ea200000e0000 */
[----:B0-----:R-:W-:-:S02]  /*10b60*/  SEL R90, R86, R25, P0 ;  /* 0x00000019565a7207 */ /* 0x001fc40000000000 */
[----:B------:R-:W-:Y:S01]  /*10b70*/  SEL R86, R25, R86, P0 ;  /* 0x0000005619567207 */ /* 0x000fe20000000000 */
[----:B------:R-:W0:Y:S01]  /*10b80*/  SHFL.IDX PT, R81, R28, R6, 0x1c1f ;  /* 0x001c1f061c517589 */ /* 0x000e2200000e0000 */
[----:B-1----:R-:W-:Y:S02]  /*10b90*/  SEL R88, R84, R85, P0 ;  /* 0x0000005554587207 */ /* 0x002fe40000000000 */
[----:B------:R-:W-:Y:S01]  /*10ba0*/  SEL R84, R85, R84, P0 ;  /* 0x0000005455547207 */ /* 0x000fe20000000000 */
[----:B------:R-:W-:Y:S04]  /*10bb0*/  SHFL.IDX PT, R42, R42, R6, 0x1c1f ;  /* 0x001c1f062a2a7589 */ /* 0x000fe800000e0000 */
[----:B------:R-:W-:Y:S04]  /*10bc0*/  SHFL.IDX PT, R43, R43, R6, 0x1c1f ;  /* 0x001c1f062b2b7589 */ /* 0x000fe800000e0000 */
[----:B------:R-:W-:Y:S04]  /*10bd0*/  SHFL.IDX PT, R5, R145, R24, 0x1c1f ;  /* 0x001c1f1891057589 */ /* 0x000fe800000e0000 */
[----:B------:R-:W-:Y:S04]  /*10be0*/  SHFL.IDX PT, R76, R119, R24, 0x1c1f ;  /* 0x001c1f18774c7589 */ /* 0x000fe800000e0000 */
[----:B------:R-:W-:Y:S01]  /*10bf0*/  SHFL.IDX PT, R53, R53, R24, 0x1c1f ;  /* 0x001c1f1835357589 */ /* 0x000fe200000e0000 */
[----:B--2---:R-:W-:-:S03]  /*10c00*/  SEL R91, R4, R27, P0 ;  /* 0x0000001b045b7207 */ /* 0x004fc60000000000 */
[----:B------:R-:W-:Y:S01]  /*10c10*/  SHFL.IDX PT, R52, R79, R24, 0x1c1f ;  /* 0x001c1f184f347589 */ /* 0x000fe200000e0000 */
[----:B0-----:R-:W-:Y:S02]  /*10c20*/  SEL R82, R80, R81, P0 ;  /* 0x0000005150527207 */ /* 0x001fe40000000000 */
[----:B------:R-:W-:Y:S01]  /*10c30*/  SEL R80, R81, R80, P0 ;  /* 0x0000005051507207 */ /* 0x000fe20000000000 */
        /* <DEDUP_REMOVED lines=16> */
[----:B------:R-:W-:Y:S04]  /*10d40*/  SHFL.IDX PT, R108, R59, R24, 0x1c1f ;  /* 0x001c1f183b6c7589 */ /* 0x000fe800000e0000 */
[----:B------:R0:W1:Y:S04]  /*10d50*/  SHFL.IDX PT, R10, R32, R6, 0x1c1f ;  /* 0x001c1f06200a7589 */ /* 0x00006800000e0000 */
[----:B------:R-:W2:Y:S04]  /*10d60*/  SHFL.IDX PT, R75, R75, R6, 0x1c1f ;  /* 0x001c1f064b4b7589 */ /* 0x000ea800000e0000 */
[----:B------:R3:W4:Y:S01]  /*10d70*/  SHFL.IDX PT, R73, R31, R6, 0x1c1f ;  /* 0x001c1f061f497589 */ /* 0x00072200000e0000 */
[----:B0-----:R-:W-:-:S03]  /*10d80*/  SEL R32, R51, R42, P0 ;  /* 0x0000002a33207207 */ /* 0x001fc60000000000 */
[----:B------:R-:W0:Y:S04]  /*10d90*/  SHFL.IDX PT, R47, R47, R6, 0x1c1f ;  /* 0x001c1f062f2f7589 */ /* 0x000e2800000e0000 */
[----:B------:R-:W-:Y:S04]  /*10da0*/  SHFL.IDX PT, R44, R44, R6, 0x1c1f ;  /* 0x001c1f062c2c7589 */ /* 0x000fe800000e0000 */
[----:B------:R-:W-:Y:S04]  /*10db0*/  SHFL.IDX PT, R67, R127, R6, 0x1c1f ;  /* 0x001c1f067f437589 */ /* 0x000fe800000e0000 */
[----:B------:R-:W0:Y:S01]  /*10dc0*/  SHFL.IDX PT, R71, R48, R6, 0x1c1f ;  /* 0x001c1f0630477589 */ /* 0x000e2200000e0000 */
[----:B-1----:R-:W-:-:S03]  /*10dd0*/  SEL R81, R10, R7, P0 ;  /* 0x000000070a517207 */ /* 0x002fc60000000000 */
[----:B------:R-:W-:Y:S01]  /*10de0*/  SHFL.IDX PT, R9, R121, R24, 0x1c1f ;  /* 0x001c1f1879097589 */ /* 0x000fe200000e0000 */
[----:B--2---:R-:W-:Y:S02]  /*10df0*/  SEL R29, R70, R75, P0 ;  /* 0x0000004b461d7207 */ /* 0x004fe40000000000 */
[----:B---3--:R-:W-:Y:S01]  /*10e00*/  SEL R31, R75, R70, P0 ;  /* 0x000000464b1f7207 */ /* 0x008fe20000000000 */
[----:B------:R1:W-:Y:S01]  /*10e10*/  SHFL.IDX PT, R68, R89, R24, 0x1c1f ;  /* 0x001c1f1859447589 */ /* 0x0003e200000e0000 */
[----:B----4-:R-:W-:Y:S02]  /*10e20*/  SEL R74, R72, R73, P0 ;  /* 0x00000049484a7207 */ /* 0x010fe40000000000 */
[----:B------:R-:W-:Y:S01]  /*10e30*/  SEL R72, R73, R72, P0 ;  /* 0x0000004849487207 */ /* 0x000fe20000000000 */
[----:B------:R2:W-:Y:S01]  /*10e40*/  SHFL.IDX PT, R60, R83, R24, 0x1c1f ;  /* 0x001c1f18533c7589 */ /* 0x0005e200000e0000 */
[----:B0-----:R-:W-:-:S03]  /*10e50*/  SEL R41, R54, R47, P0 ;  /* 0x0000002f36297207 */ /* 0x001fc60000000000 */
[----:B------:R-:W-:Y:S01]  /*10e60*/  SHFL.IDX PT, R57, R57, R24, 0x1c1f ;  /* 0x001c1f1839397589 */ /* 0x000fe200000e0000 */
[----:B-1----:R-:W-:-:S03]  /*10e70*/  SEL R89, R5, R8, P0 ;  /* 0x0000000805597207 */ /* 0x002fc60000000000 */
[----:B------:R0:W1:Y:S01]  /*10e80*/  SHFL.IDX PT, R12, R34, R6, 0x1c1f ;  /* 0x001c1f06220c7589 */ /* 0x00006200000e0000 */
[----:B--2---:R-:W-:-:S03]  /*10e90*/  SEL R83, R7, R10, P0 ;  /* 0x0000000a07537207 */ /* 0x004fc60000000000 */
[----:B------:R2:W3:Y:S01]  /*10ea0*/  SHFL.IDX PT, R69, R33, R6, 0x1c1f ;  /* 0x001c1f0621457589 */ /* 0x0004e200000e0000 */
[----:B------:R-:W-:Y:S02]  /*10eb0*/  SEL R48, R66, R71, P0 ;  /* 0x0000004742307207 */ /* 0x000fe40000000000 */
[----:B------:R-:W-:Y:S01]  /*10ec0*/  F2FP.BF16.F32.PACK_AB R8, R89, R88 ;  /* 0x000000585908723e */ /* 0x000fe200000010ff */
[----:B------:R4:W-:Y:S01]  /*10ed0*/  SHFL.IDX PT, R65, R36, R6, 0x1c1f ;  /* 0x001c1f0624417589 */ /* 0x0009e200000e0000 */
[----:B------:R-:W-:Y:S02]  /*10ee0*/  F2FP.BF16.F32.PACK_AB R10, R85, R84 ;  /* 0x00000054550a723e */ /* 0x000fe400000010ff */
[----:B0-----:R-:W-:Y:S01]  /*10ef0*/  SEL R34, R42, R51, P0 ;  /* 0x000000332a227207 */ /* 0x001fe20000000000 */
[----:B------:R0:W3:Y:S01]  /*10f00*/  SHFL.IDX PT, R63, R37, R6, 0x1c1f ;  /* 0x001c1f06253f7589 */ /* 0x0000e200000e0000 */
[----:B------:R-:W-:Y:S02]  /*10f10*/  SEL R42, R44, R55, P0 ;  /* 0x000000372c2a7207 */ /* 0x000fe40000000000 */
[----:B--2---:R-:W-:Y:S01]  /*10f20*/  SEL R33, R50, R43, P0 ;  /* 0x0000002b32217207 */ /* 0x004fe20000000000 */
[----:B------:R2:W-:Y:S01]  /*10f30*/  SHFL.IDX PT, R30, R49, R6, 0x1c1f ;  /* 0x001c1f06311e7589 */ /* 0x0005e200000e0000 */
[----:B------:R-:W-:-:S02]  /*10f40*/  SEL R51, R67, R62, P0 ;  /* 0x0000003e43337207 */ /* 0x000fc40000000000 */
[----:B----4-:R-:W-:Y:S01]  /*10f50*/  SEL R36, R53, R28, P0 ;  /* 0x0000001c35247207 */ /* 0x010fe20000000000 */
[----:B------:R-:W4:Y:S01]  /*10f60*/  SHFL.IDX PT, R59, R46, R6, 0x1c1f ;  /* 0x001c1f062e3b7589 */ /* 0x000f2200000e0000 */
[----:B------:R-:W-:Y:S02]  /*10f70*/  F2FP.BF16.F32.PACK_AB R5, R33, R32 ;  /* 0x000000202105723e */ /* 0x000fe400000010ff */
[----:B0-----:R-:W-:Y:S01]  /*10f80*/  SEL R37, R52, R45, P0 ;  /* 0x0000002d34257207 */ /* 0x001fe20000000000 */
[----:B------:R-:W-:Y:S01]  /*10f90*/  SHFL.IDX PT, R11, R117, R24, 0x1c1f ;  /* 0x001c1f18750b7589 */ /* 0x000fe200000e0000 */
[----:B-1----:R-:W-:Y:S02]  /*10fa0*/  SEL R79, R9, R12, P0 ;  /* 0x0000000c094f7207 */ /* 0x002fe40000000000 */
[----:B--2---:R-:W-:Y:S01]  /*10fb0*/  SEL R49, R62, R67, P0 ;  /* 0x000000433e317207 */ /* 0x004fe20000000000 */
[----:B------:R-:W-:Y:S01]  /*10fc0*/  SHFL.IDX PT, R13, R111, R24, 0x1c1f ;  /* 0x001c1f186f0d7589 */ /* 0x000fe200000e0000 */
[----:B------:R-:W-:-:S02]  /*10fd0*/  SEL R77, R12, R9, P0 ;  /* 0x000000090c4d7207 */ /* 0x000fc40000000000 */
[----:B---3--:R-:W-:Y:S01]  /*10fe0*/  SEL R70, R68, R69, P0 ;  /* 0x0000004544467207 */ /* 0x008fe20000000000 */
[----:B------:R0:W-:Y:S01]  /*10ff0*/  SHFL.IDX PT, R15, R87, R24, 0x1c1f ;  /* 0x001c1f18570f7589 */ /* 0x0001e200000e0000 */
[----:B------:R-:W-:Y:S02]  /*11000*/  SEL R68, R69, R68, P0 ;  /* 0x0000004445447207 */ /* 0x000fe40000000000 */
[----:B------:R-:W-:Y:S01]  /*11010*/  F2FP.BF16.F32.PACK_AB R9, R37, R36 ;  /* 0x000000242509723e */ /* 0x000fe200000010ff */
[----:B------:R-:W-:Y:S01]  /*11020*/  SHFL.IDX PT, R61, R61, R24, 0x1c1f ;  /* 0x001c1f183d3d7589 */ /* 0x000fe200000e0000 */
[----:B------:R-:W-:Y:S02]  /*11030*/  SEL R62, R60, R63, P0 ;  /* 0x0000003f3c3e7207 */ /* 0x000fe40000000000 */
[----:B------:R-:W-:Y:S01]  /*11040*/  SEL R60, R63, R60, P0 ;  /* 0x0000003c3f3c7207 */ /* 0x000fe20000000000 */
[----:B------:R-:W-:Y:S01]  /*11050*/  SHFL.IDX PT, R101, R101, R24, 0x1c1f ;  /* 0x001c1f1865657589 */ /* 0x000fe200000e0000 */
[----:B------:R-:W-:-:S02]  /*11060*/  F2FP.BF16.F32.PACK_AB R12, R83, R82 ;  /* 0x00000052530c723e */ /* 0x000fc400000010ff */
[----:B0-----:R-:W-:Y:S01]  /*11070*/  SEL R87, R27, R4, P0 ;  /* 0x000000041b577207 */ /* 0x001fe20000000000 */
[----:B------:R-:W-:Y:S01]  /*11080*/  SHFL.IDX PT, R105, R105, R24, 0x1c1f ;  /* 0x001c1f1869697589 */ /* 0x000fe200000e0000 */
[----:B----4-:R-:W-:Y:S02]  /*11090*/  SEL R46, R59, R58, P0 ;  /* 0x0000003a3b2e7207 */ /* 0x010fe40000000000 */
[----:B------:R-:W-:Y:S01]  /*110a0*/  F2FP.BF16.F32.PACK_AB R4, R91, R90 ;  /* 0x0000005a5b04723e */ /* 0x000fe200000010ff */
[----:B------:R0:W1:Y:S04]  /*110b0*/  SHFL.IDX PT, R14, R35, R6, 0x1c1f ;  /* 0x001c1f06230e7589 */ /* 0x00006800000e0000 */
[----:B------:R2:W3:Y:S04]  /*110c0*/  SHFL.IDX PT, R24, R38, R6, 0x1c1f ;  /* 0x001c1f0626187589 */ /* 0x0004e800000e0000 */
[----:B------:R4:W3:Y:S01]  /*110d0*/  SHFL.IDX PT, R56, R39, R6, 0x1c1f ;  /* 0x001c1f0627387589 */ /* 0x0008e200000e0000 */
[----:B0-----:R-:W-:-:S03]  /*110e0*/  SEL R35, R43, R50, P0 ;  /* 0x000000322b237207 */ /* 0x001fc60000000000 */
[----:B------:R0:W3:Y:S01]  /*110f0*/  SHFL.IDX PT, R26, R40, R6, 0x1c1f ;  /* 0x001c1f06281a7589 */ /* 0x0000e200000e0000 */
[----:B------:R-:W-:Y:S02]  /*11100*/  SEL R43, R47, R54, P0 ;  /* 0x000000362f2b7207 */ /* 0x000fe40000000000 */
[----:B--2---:R-:W-:Y:S01]  /*11110*/  SEL R38, R28, R53, P0 ;  /* 0x000000351c267207 */ /* 0x004fe20000000000 */
[----:B------:R-:W-:Y:S01]  /*11120*/  SHFL.IDX PT, R103, R103, R6, 0x1c1f ;  /* 0x001c1f0667677589 */ /* 0x000fe200000e0000 */
[----:B------:R-:W-:Y:S02]  /*11130*/  SEL R50, R71, R66, P0 ;  /* 0x0000004247327207 */ /* 0x000fe40000000000 */
[----:B----4-:R-:W-:Y:S01]  /*11140*/  SEL R39, R45, R52, P0 ;  /* 0x000000342d277207 */ /* 0x010fe20000000000 */
[----:B------:R-:W2:Y:S01]  /*11150*/  SHFL.IDX PT, R102, R131, R6, 0x1c1f ;  /* 0x001c1f0683667589 */ /* 0x000ea200000e0000 */
[----:B------:R-:W-:Y:S02]  /*11160*/  SEL R45, R57, R30, P0 ;  /* 0x0000001e392d7207 */ /* 0x000fe40000000000 */
[----:B0-----:R-:W-:Y:S01]  /*11170*/  SEL R40, R55, R44, P0 ;  /* 0x0000002c37287207 */ /* 0x001fe20000000000 */
[----:B------:R-:W-:Y:S01]  /*11180*/  SHFL.IDX PT, R107, R107, R6, 0x1c1f ;  /* 0x001c1f066b6b7589 */ /* 0x000fe200000e0000 */
[----:B------:R-:W-:-:S02]  /*11190*/  SEL R44, R58, R59, P0 ;  /* 0x0000003b3a2c7207 */ /* 0x000fc40000000000 */
[----:B------:R-:W-:Y:S01]  /*111a0*/  SEL R47, R30, R57, P0 ;  /* 0x000000391e2f7207 */ /* 0x000fe20000000000 */
[----:B------:R-:W0:Y:S01]  /*111b0*/  SHFL.IDX PT, R106, R139, R6, 0x1c1f ;  /* 0x001c1f068b6a7589 */ /* 0x000e2200000e0000 */
[----:B------:R-:W-:Y:S02]  /*111c0*/  SEL R66, R64, R65, P0 ;  /* 0x0000004140427207 */ /* 0x000fe40000000000 */
[----:B-1----:R-:W-:Y:S01]  /*111d0*/  SEL R75, R11, R14, P0 ;  /* 0x0000000e0b4b7207 */ /* 0x002fe20000000000 */
[----:B------:R1:W4:Y:S01]  /*111e0*/  SHFL.IDX PT, R109, R109, R6, 0x1c1f ;  /* 0x001c1f066d6d7589 */ /* 0x00032200000e0000 */
[----:B------:R-:W-:Y:S02]  /*111f0*/  SEL R73, R14, R11, P0 ;  /* 0x0000000b0e497207 */ /* 0x000fe40000000000 */
[----:B------:R-:W-:Y:S02]  /*11200*/  SEL R64, R65, R64, P0 ;  /* 0x0000004041407207 */ /* 0x000fe40000000000 */
[----:B------:R-:W-:-:S02]  /*11210*/  F2FP.BF16.F32.PACK_AB R7, R35, R34 ;  /* 0x000000222307723e */ /* 0x000fc400000010ff */
[----:B---3--:R-:W-:Y:S02]  /*11220*/  SEL R71, R13, R24, P0 ;  /* 0x000000180d477207 */ /* 0x008fe40000000000 */
[----:B------:R-:W-:Y:S02]  /*11230*/  SEL R69, R24, R13, P0 ;  /* 0x0000000d18457207 */ /* 0x000fe40000000000 */
[----:B-1----:R-:W-:Y:S02]  /*11240*/  F2FP.BF16.F32.PACK_AB R6, R87, R86 ;  /* 0x000000565706723e */ /* 0x002fe400000010ff */
[----:B------:R-:W-:Y:S02]  /*11250*/  SEL R67, R15, R56, P0 ;  /* 0x000000380f437207 */ /* 0x000fe40000000000 */
[----:B------:R-:W-:Y:S01]  /*11260*/  SEL R65, R56, R15, P0 ;  /* 0x0000000f38417207 */ /* 0x000fe20000000000 */
[----:B------:R-:W-:Y:S01]  /*11270*/  STSM.16.M88.4 [R98], R4 ;  /* 0x0000000462007844 */ /* 0x000fe20000000200 */
[----:B------:R-:W-:-:S02]  /*11280*/  SEL R63, R61, R26, P0 ;  /* 0x0000001a3d3f7207 */ /* 0x000fc40000000000 */
[----:B------:R-:W-:Y:S02]  /*11290*/  F2FP.BF16.F32.PACK_AB R11, R39, R38 ;  /* 0x00000026270b723e */ /* 0x000fe400000010ff */
[----:B------:R-:W-:Y:S02]  /*112a0*/  SEL R61, R26, R61, P0 ;  /* 0x0000003d1a3d7207 */ /* 0x000fe40000000000 */
[----:B------:R-:W-:Y:S01]  /*112b0*/  F2FP.BF16.F32.PACK_AB R13, R41, R40 ;  /* 0x00000028290d723e */ /* 0x000fe200000010ff */
[----:B------:R-:W-:Y:S01]  /*112c0*/  STSM.16.M88.4 [R99], R8 ;  /* 0x0000000863007844 */ /* 0x000fe20000000200 */
[----:B------:R-:W-:Y:S02]  /*112d0*/  F2FP.BF16.F32.PACK_AB R14, R81, R80 ;  /* 0x00000050510e723e */ /* 0x000fe400000010ff */
[----:B------:R-:W-:Y:S02]  /*112e0*/  F2FP.BF16.F32.PACK_AB R15, R43, R42 ;  /* 0x0000002a2b0f723e */ /* 0x000fe400000010ff */
[----:B--2---:R-:W-:-:S02]  /*112f0*/  SEL R52, R101, R102, P0 ;  /* 0x0000006665347207 */ /* 0x004fc40000000000 */
[----:B------:R-:W-:Y:S01]  /*11300*/  SEL R54, R102, R101, P0 ;  /* 0x0000006566367207 */ /* 0x000fe20000000000 */
[----:B------:R1:W-:Y:S01]  /*11310*/  STSM.16.M88.4 [R96], R12 ;  /* 0x0000000c60007844 */ /* 0x0003e20000000200 */
[----:B------:R-:W-:Y:S02]  /*11320*/  SEL R53, R100, R103, P0 ;  /* 0x0000006764357207 */ /* 0x000fe40000000000 */
[----:B------:R-:W-:Y:S02]  /*11330*/  SEL R55, R103, R100, P0 ;  /* 0x0000006467377207 */ /* 0x000fe40000000000 */
[----:B------:R-:W-:Y:S02]  /*11340*/  F2FP.BF16.F32.PACK_AB R24, R79, R78 ;  /* 0x0000004e4f18723e */ /* 0x000fe400000010ff */
[----:B------:R-:W-:Y:S02]  /*11350*/  F2FP.BF16.F32.PACK_AB R25, R45, R44 ;  /* 0x0000002c2d19723e */ /* 0x000fe400000010ff */
[----:B------:R-:W-:-:S02]  /*11360*/  F2FP.BF16.F32.PACK_AB R26, R77, R76 ;  /* 0x0000004c4d1a723e */ /* 0x000fc400000010ff */
[----:B------:R-:W-:Y:S02]  /*11370*/  F2FP.BF16.F32.PACK_AB R27, R47, R46 ;  /* 0x0000002e2f1b723e */ /* 0x000fe400000010ff */
[----:B0-----:R-:W-:Y:S02]  /*11380*/  SEL R56, R105, R106, P0 ;  /* 0x0000006a69387207 */ /* 0x001fe40000000000 */
[----:B------:R-:W-:Y:S01]  /*11390*/  SEL R58, R106, R105, P0 ;  /* 0x000000696a3a7207 */ /* 0x000fe20000000000 */
[----:B------:R0:W-:Y:S01]  /*113a0*/  STSM.16.M88.4 [R97], R24 ;  /* 0x0000001861007844 */ /* 0x0001e20000000200 */
[----:B------:R-:W-:Y:S01]  /*113b0*/  SEL R57, R104, R107, P0 ;  /* 0x0000006b68397207 */ /* 0x000fe20000000000 */
[----:B-1----:R-:W-:Y:S01]  /*113c0*/  IMAD.U32 R96, RZ, RZ, UR8 ;  /* 0x00000008ff607e24 */ /* 0x002fe2000f8e00ff */
[----:B------:R-:W-:Y:S02]  /*113d0*/  SEL R59, R107, R104, P0 ;  /* 0x000000686b3b7207 */ /* 0x000fe40000000000 */
[----:B----4-:R-:W-:-:S02]  /*113e0*/  SEL R28, R108, R109, P0 ;  /* 0x0000006d6c1c7207 */ /* 0x010fc40000000000 */
[----:B------:R-:W-:Y:S02]  /*113f0*/  SEL R30, R109, R108, P0 ;  /* 0x0000006c6d1e7207 */ /* 0x000fe40000000000 */
[----:B------:R-:W-:Y:S02]  /*11400*/  F2FP.BF16.F32.PACK_AB R4, R75, R74 ;  /* 0x0000004a4b04723e */ /* 0x000fe400000010ff */
[----:B------:R-:W-:Y:S02]  /*11410*/  F2FP.BF16.F32.PACK_AB R5, R49, R48 ;  /* 0x000000303105723e */ /* 0x000fe400000010ff */
[----:B------:R-:W-:Y:S02]  /*11420*/  F2FP.BF16.F32.PACK_AB R6, R73, R72 ;  /* 0x000000484906723e */ /* 0x000fe400000010ff */
[----:B------:R-:W-:Y:S01]  /*11430*/  F2FP.BF16.F32.PACK_AB R7, R51, R50 ;  /* 0x000000323307723e */ /* 0x000fe200000010ff */
[----:B0-----:R-:W-:Y:S01]  /*11440*/  IMAD.U32 R97, RZ, RZ, UR9 ;  /* 0x00000009ff617e24 */ /* 0x001fe2000f8e00ff */
[----:B------:R-:W-:Y:S01]  /*11450*/  F2FP.BF16.F32.PACK_AB R8, R71, R70 ;  /* 0x000000464708723e */ /* 0x000fe200000010ff */
[----:B------:R-:W-:Y:S01]  /*11460*/  ULDC.64 UR8, c[0x0][0xc08] ;  /* 0x0003020000087ab9 */ /* 0x000fe20000000a00 */
[----:B------:R-:W-:Y:S01]  /*11470*/  F2FP.BF16.F32.PACK_AB R9, R53, R52 ;  /* 0x000000343509723e */ /* 0x000fe200000010ff */
[----:B------:R0:W-:Y:S01]  /*11480*/  STSM.16.M88.4 [R93], R4 ;  /* 0x000000045d007844 */ /* 0x0001e20000000200 */
[----:B------:R-:W-:-:S02]  /*11490*/  F2FP.BF16.F32.PACK_AB R10, R69, R68 ;  /* 0x00000044450a723e */ /* 0x000fc400000010ff */
[----:B------:R-:W-:Y:S02]  /*114a0*/  F2FP.BF16.F32.PACK_AB R11, R55, R54 ;  /* 0x00000036370b723e */ /* 0x000fe400000010ff */
[----:B------:R-:W-:Y:S02]  /*114b0*/  F2FP.BF16.F32.PACK_AB R12, R67, R66 ;  /* 0x00000042430c723e */ /* 0x000fe400000010ff */
[----:B------:R-:W-:Y:S01]  /*114c0*/  F2FP.BF16.F32.PACK_AB R13, R57, R56 ;  /* 0x00000038390d723e */ /* 0x000fe200000010ff */
[----:B------:R1:W-:Y:S01]  /*114d0*/  STSM.16.M88.4 [R92], R8 ;  /* 0x000000085c007844 */ /* 0x0003e20000000200 */
[----:B------:R-:W-:Y:S02]  /*114e0*/  F2FP.BF16.F32.PACK_AB R14, R65, R64 ;  /* 0x00000040410e723e */ /* 0x000fe400000010ff */
[----:B------:R-:W-:Y:S02]  /*114f0*/  F2FP.BF16.F32.PACK_AB R15, R59, R58 ;  /* 0x0000003a3b0f723e */ /* 0x000fe400000010ff */
[----:B------:R-:W-:-:S02]  /*11500*/  F2FP.BF16.F32.PACK_AB R24, R63, R62 ;  /* 0x0000003e3f18723e */ /* 0x000fc400000010ff */
[----:B------:R-:W-:Y:S01]  /*11510*/  F2FP.BF16.F32.PACK_AB R25, R29, R28 ;  /* 0x0000001c1d19723e */ /* 0x000fe200000010ff */
[----:B------:R2:W-:Y:S01]  /*11520*/  STSM.16.M88.4 [R94], R12 ;  /* 0x0000000c5e007844 */ /* 0x0005e20000000200 */
[----:B------:R-:W-:Y:S01]  /*11530*/  F2FP.BF16.F32.PACK_AB R26, R61, R60 ;  /* 0x0000003c3d1a723e */ /* 0x000fe200000010ff */
[----:B0-----:R-:W0:Y:S01]  /*11540*/  LDC R93, c[0x0][0xbe8] ;  /* 0x0002fa00ff5d7b82 */ /* 0x001e220000000800 */
[----:B------:R-:W-:Y:S02]  /*11550*/  F2FP.BF16.F32.PACK_AB R27, R31, R30 ;  /* 0x0000001e1f1b723e */ /* 0x000fe400000010ff */
[----:B------:R-:W-:-:S03]  /*11560*/  ISETP.NE.U32.AND P0, PT, RZ, UR10, PT ;  /* 0x0000000aff007c0c */ /* 0x000fc6000bf05070 */
[----:B------:R3:W-:Y:S01]  /*11570*/  STSM.16.M88.4 [R95], R24 ;  /* 0x000000185f007844 */ /* 0x0007e20000000200 */
[----:B------:R-:W-:Y:S01]  /*11580*/  ISETP.NE.AND.EX P0, PT, RZ, UR11, PT, P0 ;  /* 0x0000000bff007c0c */ /* 0x000fe2000bf05300 */
[----:B------:R-:W-:-:S12]  /*11590*/  BAR.SYNC.DEFER_BLOCKING 0x1, 0x100 ;  /* 0x0044000000007b1d */ /* 0x000fd80000010000 */
[----:B------:R-:W4:Y:S01]  /*115a0*/  @P0 LDG.E R98, desc[UR52][R96.64] ;  /* 0x0000003460620981 */ /* 0x000f22000c1e1900 */
[----:B0-----:R-:W-:Y:S01]  /*115b0*/  ISETP.NE.AND P1, PT, R93, 0x1, PT ;  /* 0x000000015d00780c */ /* 0x001fe20003f25270 */
[----:B------:R-:W-:Y:S02]  /*115c0*/  UISETP.NE.U32.AND UP0, UPT, UR8, URZ, UPT ;  /* 0x0000003f0800728c */ /* 0x000fe4000bf05070 */
[----:B------:R-:W-:Y:S02]  /*115d0*/  UISETP.GT.AND UP1, UPT, UR46, 0x1, UPT ;  /* 0x000000012e00788c */ /* 0x000fe4000bf24270 */
[----:B------:R-:W-:Y:S01]  /*115e0*/  UISETP.NE.AND.EX UP0, UPT, UR9, URZ, UPT, UP0 ;  /* 0x0000003f0900728c */ /* 0x000fe2000bf05300 */
[----:B------:R-:W-:Y:S01]  /*115f0*/  UMOV UR18, 0x9b8 ;  /* 0x000009b800127882 */ /* 0x000fe20000000000 */
[----:B------:R-:W-:-:S06]  /*11600*/  ULDC UR4, c[0x0][0xa88] ;  /* 0x0002a20000047ab9 */ /* 0x000fcc0000000800 */
[----:B------:R-:W0:Y:S01]  /*11610*/  @P1 LDC R6, c[0x0][0xbec] ;  /* 0x0002fb00ff061b82 */ /* 0x000e220000000800 */
[----:B------:R-:W-:Y:S01]  /*11620*/  USEL UR18, UR18, 0x978, UP1 ;  /* 0x0000097812127887 */ /* 0x000fe20008800000 */
[----:B------:R-:W-:Y:S01]  /*11630*/  PLOP3.LUT P4, PT, PT, PT, UP0, 0x80, 0x0 ;  /* 0x000000000000781c */ /* 0x000fe20003f8f008 */
[----:B------:R-:W-:Y:S01]  /*11640*/  @UP0 ULDC.64 UR8, c[0x0][0xc08] ;  /* 0x0003020000080ab9 */ /* 0x000fe20000000a00 */
[----:B-1----:R-:W-:Y:S01]  /*11650*/  IMAD.U32 R92, RZ, RZ, UR4 ;  /* 0x00000004ff5c7e24 */ /* 0x002fe2000f8e00ff */
[----:B------:R-:W-:-:S03]  /*11660*/  @UP0 UIMAD.WIDE UR8, UR44, 0x4, UR8 ;  /* 0x000000042c0808a5 */ /* 0x000fc6000f8e0208 */
[----:B------:R-:W1:Y:S01]  /*11670*/  @P1 LDC R9, c[0x0][0xbf0] ;  /* 0x0002fc00ff091b82 */ /* 0x000e620000000800 */
[----:B------:R-:W-:Y:S02]  /*11680*/  UISETP.NE.U32.AND UP0, UPT, UR10, URZ, UPT ;  /* 0x0000003f0a00728c */ /* 0x000fe4000bf05070 */
[----:B------:R-:W-:Y:S01]  /*11690*/  IMAD.U32 R4, RZ, RZ, UR8 ;  /* 0x00000008ff047e24 */ /* 0x000fe2000f8e00ff */
[----:B------:R-:W-:Y:S01]  /*116a0*/  USEL UR16, UR40, URZ, UP1 ;  /* 0x0000003f28107287 */ /* 0x000fe20008800000 */
[----:B------:R-:W-:Y:S01]  /*116b0*/  IMAD.U32 R5, RZ, RZ, UR9 ;  /* 0x00000009ff057e24 */ /* 0x000fe2000f8e00ff */
[----:B------:R-:W-:Y:S01]  /*116c0*/  UISETP.NE.AND.EX UP0, UPT, UR11, URZ, UPT, UP0 ;  /* 0x0000003f0b00728c */ /* 0x000fe2000bf05300 */
[----:B------:R-:W-:Y:S01]  /*116d0*/  ULDC.64 UR12, c[0x0][UR18+0x218] ;  /* 0x00008600120c7abb */ /* 0x000fe20008000a00 */
[----:B------:R-:W-:Y:S01]  /*116e0*/  UMOV UR4, URZ ;  /* 0x0000003f00047c82 */ /* 0x000fe20008000000 */
[----:B------:R-:W-:Y:S01]  /*116f0*/  UIMAD.WIDE.U32 UR8, UR12, UR43, URZ ;  /* 0x0000002b0c0872a5 */ /* 0x000fe2000f8e003f */
[----:B--2---:R-:W-:Y:S01]  /*11700*/  VIADD R13, R17, UR42 ;  /* 0x0000002a110d7c36 */ /* 0x004fe20008000000 */
[----:B------:R-:W-:Y:S01]  /*11710*/  ULDC.64 UR14, c[0x0][UR18+0x228] ;  /* 0x00008a00120e7abb */ /* 0x000fe20008000a00 */
[----:B------:R-:W-:Y:S01]  /*11720*/  UIMAD UR12, UR13, UR43, URZ ;  /* 0x0000002b0d0c72a4 */ /* 0x000fe2000f8e023f */
[----:B------:R0:W5:Y:S01]  /*11730*/  @P4 LDG.E R92, desc[UR52][R4.64] ;  /* 0x00000034045c4981 */ /* 0x000162000c1e1900 */
[----:B------:R-:W-:Y:S01]  /*11740*/  USHF.R.S32.HI UR17, URZ, 0x1f, UR44 ;  /* 0x0000001f3f117899 */ /* 0x000fe2000801142c */
[----:B------:R-:W-:Y:S01]  /*11750*/  IMAD.MOV.U32 R7, RZ, RZ, R13 ;  /* 0x000000ffff077224 */ /* 0x000fe200078e000d */
[----:B------:R-:W-:-:S02]  /*11760*/  USEL UR7, UR44, URZ, !UP0 ;  /* 0x0000003f2c077287 */ /* 0x000fc4000c000000 */
[----:B------:R-:W-:Y:S01]  /*11770*/  UIMAD.WIDE.U32 UR20, UR14, UR16, URZ ;  /* 0x000000100e1472a5 */ /* 0x000fe2000f8e003f */
[----:B------:R-:W-:Y:S01]  /*11780*/  ULDC.64 UR10, c[0x0][UR18+0x220] ;  /* 0x00008800120a7abb */ /* 0x000fe20008000a00 */
[----:B------:R-:W-:Y:S02]  /*11790*/  UIMAD UR14, UR15, UR16, URZ ;  /* 0x000000100f0e72a4 */ /* 0x000fe4000f8e023f */
[----:B------:R-:W-:Y:S01]  /*117a0*/  UIADD3 UR15, UR9, UR12, URZ ;  /* 0x0000000c090f7290 */ /* 0x000fe2000fffe03f */
[----:B0-----:R-:W-:Y:S01]  /*117b0*/  @P1 IMAD.HI.U32 R4, R13, R6, RZ ;  /* 0x000000060d041227 */ /* 0x001fe200078e00ff */
[----:B------:R-:W-:Y:S02]  /*117c0*/  USEL UR17, UR17, URZ, !UP0 ;  /* 0x0000003f11117287 */ /* 0x000fe4000c000000 */
[----:B------:R-:W-:Y:S01]  /*117d0*/  UIMAD UR9, UR11, UR7, URZ ;  /* 0x000000070b0972a4 */ /* 0x000fe2000f8e023f */
[----:B------:R-:W-:Y:S01]  /*117e0*/  IMAD.U32 R5, RZ, RZ, UR21 ;  /* 0x00000015ff057e24 */ /* 0x000fe2000f8e00ff */
[----:B------:R-:W-:Y:S01]  /*117f0*/  UIMAD.WIDE.U32 UR12, UR10, UR7, URZ ;  /* 0x000000070a0c72a5 */ /* 0x000fe2000f8e003f */
[----:B-1----:R-:W-:Y:S01]  /*11800*/  @P1 SHF.R.U32.HI R7, RZ, R9, R4 ;  /* 0x00000009ff071219 */ /* 0x002fe20000011604 */
[----:B------:R-:W-:Y:S01]  /*11810*/  UIMAD UR9, UR10, UR17, UR9 ;  /* 0x000000110a0972a4 */ /* 0x000fe2000f8e0209 */
[----:B------:R-:W-:Y:S01]  /*11820*/  IMAD.U32 R4, RZ, RZ, UR20 ;  /* 0x00000014ff047e24 */ /* 0x000fe2000f8e00ff */
[----:B------:R-:W-:Y:S01]  /*11830*/  UIADD3 UR14, UR21, UR14, URZ ;  /* 0x0000000e150e7290 */ /* 0x000fe2000fffe03f */
[--C-:B------:R-:W-:Y:S01]  /*11840*/  SHF.R.S32.HI R5, RZ, 0x1f, R7.reuse ;  /* 0x0000001fff057819 */ /* 0x100fe20000011407 */
[----:B------:R-:W-:Y:S01]  /*11850*/  UIADD3 UR9, UR13, UR9, URZ ;  /* 0x000000090d097290 */ /* 0x000fe2000fffe03f */
[----:B------:R-:W-:-:S03]  /*11860*/  IMAD.MOV R6, RZ, RZ, -R7 ;  /* 0x000000ffff067224 */ /* 0x000fc600078e0a07 */
[----:B------:R-:W-:Y:S02]  /*11870*/  IMAD.U32 R8, RZ, RZ, UR14 ;  /* 0x0000000eff087e24 */ /* 0x000fe4000f8e00ff */
[----:B------:R-:W-:-:S05]  /*11880*/  IMAD R9, R93, R6, R13 ;  /* 0x000000065d097224 */ /* 0x000fca00078e020d */
[----:B------:R-:W-:Y:S02]  /*11890*/  SHF.R.S32.HI R6, RZ, 0x1f, R9 ;  /* 0x0000001fff067819 */ /* 0x000fe40000011409 */
[----:B----4-:R-:W-:-:S13]  /*118a0*/  @P0 R2UR UR4, R98 ;  /* 0x00000000620402ca */ /* 0x010fda00000e0000 */
        /* <DEDUP_REMOVED lines=15> */
[----:B---3--:R-:W-:Y:S08]  /*119a0*/  @P4 BRA `(.L_x_1145) ;  /* 0x0000000000104947 */ /* 0x008ff00003800000 */
[----:B------:R-:W-:Y:S05]  /*119b0*/  @!P0 BRA `(.L_x_1145) ;  /* 0x00000000000c8947 */ /* 0x000fea0003800000 */
[----:B------:R-:W2:Y:S04]  /*119c0*/  LDG.E R5, desc[UR52][R96.64] ;  /* 0x0000003460057981 */ /* 0x000ea8000c1e1900 */
[----:B-----5:R-:W2:Y:S02]  /*119d0*/  LDG.E R92, desc[UR52][R96.64+0x4] ;  /* 0x00000434605c7981 */ /* 0x020ea4000c1e1900 */
[----:B--2---:R-:W-:-:S07]  /*119e0*/  IMAD.IADD R92, R92, 0x1, -R5 ;  /* 0x000000015c5c7824 */ /* 0x004fce00078e0a05 */
.L_x_1145:
[----:B------:R-:W-:Y:S01]  /*119f0*/  SHFL.IDX PT, R4, R8, RZ, 0x1c1f ;  /* 0x001c1fff08047589 */ /* 0x000fe200000e0000 */
[----:B------:R-:W-:Y:S01]  /*11a00*/  VIADD R11, R201, UR42 ;  /* 0x0000002ac90b7c36 */ /* 0x000fe20008000000 */
[----:B------:R-:W-:Y:S01]  /*11a10*/  LOP3.LUT P0, RZ, R183, 0x3, RZ, 0xc0, !PT ;  /* 0x00000003b7ff7812 */ /* 0x000fe2000780c0ff */
[----:B-----5:R-:W-:Y:S01]  /*11a20*/  IMAD R92, R92, R93, RZ ;  /* 0x0000005d5c5c7224 */ /* 0x020fe200078e02ff */
[----:B------:R-:W0:Y:S01]  /*11a30*/  SHFL.IDX PT, R5, R9, RZ, 0x1c1f ;  /* 0x001c1fff09057589 */ /* 0x000e2200000e0000 */
[----:B------:R-:W-:-:S03]  /*11a40*/  VIADD R15, R11, 0x8 ;  /* 0x000000080b0f7836 */ /* 0x000fc60000000000 */
[----:B------:R-:W-:Y:S01]  /*11a50*/  SHFL.IDX PT, R6, R8, 0x1, 0x1c1f ;  /* 0x003c1f0008067f89 */ /* 0x000fe200000e0000 */
[-C--:B------:R-:W-:Y:S02]  /*11a60*/  ISETP.GE.OR P2, PT, R11, R92.reuse, P0 ;  /* 0x0000005c0b00720c */ /* 0x080fe40000746670 */
[----:B------:R-:W-:Y:S01]  /*11a70*/  ISETP.GE.OR P0, PT, R15, R92, P0 ;  /* 0x0000005c0f00720c */ /* 0x000fe20000706670 */
[----:B------:R-:W1:Y:S10]  /*11a80*/  SHFL.IDX PT, R7, R9, 0x1, 0x1c1f ;  /* 0x003c1f0009077f89 */ /* 0x000e7400000e0000 */
[----:B0-----:R0:W-:Y:S04]  /*11a90*/  @!P2 ST.E desc[UR52][R4.64], R2 ;  /* 0x000000020400a985 */ /* 0x0011e8000c101934 */
[----:B-1----:R0:W-:Y:S01]  /*11aa0*/  @!P0 ST.E desc[UR52][R6.64], R0 ;  /* 0x0000000006008985 */ /* 0x0021e2000c101934 */
[----:B------:R-:W-:-:S13]  /*11ab0*/  PLOP3.LUT P0, PT, PT, PT, UP1, 0x80, 0x0 ;  /* 0x000000000000781c */ /* 0x000fda0003f0f018 */
[----:B0-----:R-:W-:Y:S05]  /*11ac0*/  @P0 BRA `(.L_x_1146) ;  /* 0x0000000800880947 */ /* 0x001fea0003800000 */
[----:B------:R-:W-:Y:S01]  /*11ad0*/  IMAD R5, R182, 0x40, R18 ;  /* 0x00000040b6057824 */ /* 0x000fe200078e0212 */
[----:B------:R-:W-:Y:S01]  /*11ae0*/  ULDC.64 UR12, c[0x0][0xaa0] ;  /* 0x0002a800000c7ab9 */ /* 0x000fe20000000a00 */
[----:B------:R-:W0:Y:S02]  /*11af0*/  @P1 LDC R47, c[0x0][0xbf0] ;  /* 0x0002fc00ff2f1b82 */ /* 0x000e240000000800 */
[----:B------:R-:W-:-:S03]  /*11b00*/  IMAD.WIDE R20, R5, 0x2, R20 ;  /* 0x0000000205147825 */ /* 0x000fc600078e0214 */
[C---:B------:R-:W-:Y:S02]  /*11b10*/  IADD3 R9, P6, R20.reuse, 0x1000, RZ ;  /* 0x0000100014097810 */ /* 0x040fe40007fde0ff */
[C---:B------:R-:W-:Y:S02]  /*11b20*/  IADD3 R13, P5, R20.reuse, 0x2000, RZ ;  /* 0x00002000140d7810 */ /* 0x040fe40007fbe0ff */
[----:B------:R-:W-:Y:S02]  /*11b30*/  LOP3.LUT R8, R9, 0x380, RZ, 0xc0, !PT ;  /* 0x0000038009087812 */ /* 0x000fe400078ec0ff */
[----:B------:R-:W-:Y:S02]  /*11b40*/  IADD3 R25, P4, R20, 0x3000, RZ ;  /* 0x0000300014197810 */ /* 0x000fe40007f9e0ff */
[----:B------:R-:W-:Y:S02]  /*11b50*/  SHF.R.U64 R8, R8, 0x3, RZ ;  /* 0x0000000308087819 */ /* 0x000fe400000012ff */
[----:B------:R-:W-:-:S02]  /*11b60*/  IADD3 R29, P3, R20, 0x4000, RZ ;  /* 0x00004000141d7810 */ /* 0x000fc40007f7e0ff */
[----:B------:R-:W-:Y:S01]  /*11b70*/  LOP3.LUT R8, R8, R9, RZ, 0x3c, !PT ;  /* 0x0000000908087212 */ /* 0x000fe200078e3cff */
[--C-:B------:R-:W-:Y:S01]  /*11b80*/  IMAD.X R9, RZ, RZ, R21.reuse, P6 ;  /* 0x000000ffff097224 */ /* 0x100fe200030e0615 */
[C---:B------:R-:W-:Y:S02]  /*11b90*/  IADD3 R33, P2, R20.reuse, 0x5000, RZ ;  /* 0x0000500014217810 */ /* 0x040fe40007f5e0ff */
[C---:B------:R-:W-:Y:S02]  /*11ba0*/  IADD3 R37, P0, R20.reuse, 0x6000, RZ ;  /* 0x0000600014257810 */ /* 0x040fe40007f1e0ff */
[C---:B------:R-:W-:Y:S01]  /*11bb0*/  LOP3.LUT R7, R20.reuse, 0x380, RZ, 0xc0, !PT ;  /* 0x0000038014077812 */ /* 0x040fe200078ec0ff */
[----:B------:R-:W-:Y:S01]  /*11bc0*/  UIMAD UR10, UR11, UR12, URZ ;  /* 0x0000000c0b0a72a4 */ /* 0x000fe2000f8e023f */
[----:B------:R-:W-:Y:S01]  /*11bd0*/  IADD3 R5, P6, R20, 0x7000, RZ ;  /* 0x0000700014057810 */ /* 0x000fe20007fde0ff */
[----:B------:R-:W-:Y:S01]  /*11be0*/  UIMAD.WIDE.U32 UR8, UR4, UR12, URZ ;  /* 0x0000000c040872a5 */ /* 0x000fe2000f8e003f */
[----:B------:R-:W-:Y:S01]  /*11bf0*/  LOP3.LUT R12, R13, 0x380, RZ, 0xc0, !PT ;  /* 0x000003800d0c7812 */ /* 0x000fe200078ec0ff */
[----:B------:R-:W5:Y:S01]  /*11c00*/  LD.E.128 R8, desc[UR52][R8.64] ;  /* 0x0000003408087980 */ /* 0x000f62000c101d00 */
[----:B------:R-:W-:Y:S01]  /*11c10*/  LOP3.LUT R24, R25, 0x380, RZ, 0xc0, !PT ;  /* 0x0000038019187812 */ /* 0x000fe200078ec0ff */
[----:B------:R-:W-:Y:S01]  /*11c20*/  IMAD.X R41, RZ, RZ, R21, P6 ;  /* 0x000000ffff297224 */ /* 0x000fe200030e0615 */
[----:B------:R-:W-:-:S02]  /*11c30*/  LOP3.LUT R28, R29, 0x380, RZ, 0xc0, !PT ;  /* 0x000003801d1c7812 */ /* 0x000fc400078ec0ff */
[----:B------:R-:W-:Y:S02]  /*11c40*/  LOP3.LUT R32, R33, 0x380, RZ, 0xc0, !PT ;  /* 0x0000038021207812 */ /* 0x000fe400078ec0ff */
[----:B------:R-:W-:Y:S02]  /*11c50*/  LOP3.LUT R36, R37, 0x380, RZ, 0xc0, !PT ;  /* 0x0000038025247812 */ /* 0x000fe400078ec0ff */
[----:B------:R-:W-:Y:S02]  /*11c60*/  SHF.R.U64 R7, R7, 0x3, RZ ;  /* 0x0000000307077819 */ /* 0x000fe400000012ff */
[----:B------:R-:W-:Y:S02]  /*11c70*/  LOP3.LUT R0, R5, 0x380, RZ, 0xc0, !PT ;  /* 0x0000038005007812 */ /* 0x000fe400078ec0ff */
[----:B------:R-:W-:Y:S02]  /*11c80*/  SHF.R.U64 R12, R12, 0x3, RZ ;  /* 0x000000030c0c7819 */ /* 0x000fe400000012ff */
[----:B------:R-:W-:-:S02]  /*11c90*/  SHF.R.U64 R24, R24, 0x3, RZ ;  /* 0x0000000318187819 */ /* 0x000fc400000012ff */
[----:B------:R-:W-:Y:S02]  /*11ca0*/  SHF.R.U64 R28, R28, 0x3, RZ ;  /* 0x000000031c1c7819 */ /* 0x000fe400000012ff */
[----:B------:R-:W-:Y:S02]  /*11cb0*/  SHF.R.U64 R32, R32, 0x3, RZ ;  /* 0x0000000320207819 */ /* 0x000fe400000012ff */
[----:B------:R-:W-:Y:S02]  /*11cc0*/  SHF.R.U64 R36, R36, 0x3, RZ ;  /* 0x0000000324247819 */ /* 0x000fe400000012ff */
[----:B------:R-:W-:Y:S02]  /*11cd0*/  LOP3.LUT R20, R7, R20, RZ, 0x3c, !PT ;  /* 0x0000001407147212 */ /* 0x000fe400078e3cff */
        /* <DEDUP_REMOVED lines=11> */
[----:B------:R-:W-:Y:S01]  /*11d90*/  LOP3.LUT R40, R0, R5, RZ, 0x3c, !PT ;  /* 0x0000000500287212 */ /* 0x000fe200078e3cff */
[----:B------:R-:W-:Y:S01]  /*11da0*/  UIMAD UR10, UR4, UR13, UR10 ;  /* 0x0000000d040a72a4 */ /* 0x000fe2000f8e020a */
[----:B------:R1:W5:Y:S01]  /*11db0*/  LD.E.128 R4, desc[UR52][R20.64] ;  /* 0x0000003414047980 */ /* 0x000362000c101d00 */
[----:B------:R-:W-:-:S03]  /*11dc0*/  IMAD R0, R22, 0x20, R182 ;  /* 0x0000002016007824 */ /* 0x000fc600078e02b6 */
[----:B------:R-:W5:Y:S04]  /*11dd0*/  LD.E.128 R12, desc[UR52][R12.64] ;  /* 0x000000340c0c7980 */ /* 0x000f68000c101d00 */
[----:B------:R-:W5:Y:S01]  /*11de0*/  LD.E.128 R24, desc[UR52][R24.64] ;  /* 0x0000003418187980 */ /* 0x000f62000c101d00 */
[----:B-1----:R-:W1:Y:S01]  /*11df0*/  @P1 LDC R21, c[0x0][0xbec] ;  /* 0x0002fb00ff151b82 */ /* 0x002e620000000800 */
[----:B------:R-:W-:Y:S02]  /*11e00*/  UIADD3 UR9, UR9, UR10, URZ ;  /* 0x0000000a09097290 */ /* 0x000fe4000fffe03f */
[----:B------:R-:W5:Y:S01]  /*11e10*/  LD.E.128 R28, desc[UR52][R28.64] ;  /* 0x000000341c1c7980 */ /* 0x000f62000c101d00 */
[----:B------:R-:W-:Y:S01]  /*11e20*/  ULDC.64 UR10, c[0x0][0xae8] ;  /* 0x0002ba00000a7ab9 */ /* 0x000fe20000000a00 */
[----:B------:R-:W-:Y:S01]  /*11e30*/  VIADD R44, R0, UR42 ;  /* 0x0000002a002c7c36 */ /* 0x000fe20008000000 */
[----:B------:R-:W-:Y:S01]  /*11e40*/  UIMAD.WIDE.U32 UR8, UR43, UR10, UR8 ;  /* 0x0000000a2b0872a5 */ /* 0x000fe2000f8e0008 */
[----:B------:R-:W5:Y:S01]  /*11e50*/  LD.E.128 R32, desc[UR52][R32.64] ;  /* 0x0000003420207980 */ /* 0x000f62000c101d00 */
[----:B------:R-:W-:-:S02]  /*11e60*/  USHF.R.S32.HI UR4, URZ, 0x1f, UR7 ;  /* 0x0000001f3f047899 */ /* 0x000fc40008011407 */
[----:B------:R-:W-:Y:S01]  /*11e70*/  UIMAD UR9, UR43, UR11, UR9 ;  /* 0x0000000b2b0972a4 */ /* 0x000fe2000f8e0209 */
[----:B------:R-:W5:Y:S02]  /*11e80*/  LD.E.128 R36, desc[UR52][R36.64] ;  /* 0x0000003424247980 */ /* 0x000f64000c101d00 */
[----:B------:R-:W-:Y:S02]  /*11e90*/  ULDC.64 UR10, c[0x0][0xaf0] ;  /* 0x0002bc00000a7ab9 */ /* 0x000fe40000000a00 */
[----:B------:R-:W-:Y:S01]  /*11ea0*/  UIMAD UR4, UR4, UR10, URZ ;  /* 0x0000000a040472a4 */ /* 0x000fe2000f8e023f */
[----:B------:R-:W-:Y:S01]  /*11eb0*/  IMAD.MOV.U32 R45, RZ, RZ, R44 ;  /* 0x000000ffff2d7224 */ /* 0x000fe200078e002c */
[----:B------:R-:W-:Y:S01]  /*11ec0*/  UIMAD.WIDE.U32 UR8, UR7, UR10, UR8 ;  /* 0x0000000a070872a5 */ /* 0x000fe2000f8e0008 */
[----:B------:R-:W5:Y:S01]  /*11ed0*/  LD.E.128 R40, desc[UR52][R40.64] ;  /* 0x0000003428287980 */ /* 0x000f62000c101d00 */
[----:B-1----:R-:W-:Y:S01]  /*11ee0*/  @P1 IMAD.HI.U32 R0, R44, R21, RZ ;  /* 0x000000152c001227 */ /* 0x002fe200078e00ff */
[----:B------:R-:W-:Y:S01]  /*11ef0*/  UIMAD UR4, UR7, UR11, UR4 ;  /* 0x0000000b070472a4 */ /* 0x000fe2000f8e0204 */
[----:B------:R-:W-:Y:S01]  /*11f00*/  @!PT LDS RZ, [RZ] ;  /* 0x00000000fffff984 */ /* 0x000fe20000000800 */
[----:B------:R-:W-:Y:S01]  /*11f10*/  @!PT LDS RZ, [RZ] ;  /* 0x00000000fffff984 */ /* 0x000fe20000000800 */
[----:B------:R-:W-:Y:S01]  /*11f20*/  @!PT LDS RZ, [RZ] ;  /* 0x00000000fffff984 */ /* 0x000fe20000000800 */
[----:B------:R-:W-:Y:S01]  /*11f30*/  @!PT LDS RZ, [RZ] ;  /* 0x00000000fffff984 */ /* 0x000fe20000000800 */
[----:B------:R1:W-:Y:S06]  /*11f40*/  MEMBAR.ALL.CTA ;  /* 0x0000000000007992 */ /* 0x0003ec0000008000 */
[----:B-1----:R-:W1:Y:S01]  /*11f50*/  FENCE.VIEW.ASYNC.S ;  /* 0x00000000000073c6 */ /* 0x002e620000000000 */
[----:B------:R-:W-:Y:S01]  /*11f60*/  ULDC.64 UR10, c[0x0][0xae0] ;  /* 0x0002b800000a7ab9 */ /* 0x000fe20000000a00 */
[----:B0-----:R-:W-:Y:S01]  /*11f70*/  @P1 SHF.R.U32.HI R45, RZ, R47, R0 ;  /* 0x0000002fff2d1219 */ /* 0x001fe20000011600 */
[----:B------:R-:W-:-:S03]  /*11f80*/  UIADD3 UR4, UR9, UR4, URZ ;  /* 0x0000000409047290 */ /* 0x000fc6000fffe03f */
[--C-:B------:R-:W-:Y:S01]  /*11f90*/  SHF.R.S32.HI R0, RZ, 0x1f, R45.reuse ;  /* 0x0000001fff007819 */ /* 0x100fe2000001142d */
[----:B------:R-:W-:Y:S02]  /*11fa0*/  IMAD.MOV R2, RZ, RZ, -R45 ;  /* 0x000000ffff027224 */ /* 0x000fe400078e0a2d */
[----:B------:R-:W-:Y:S02]  /*11fb0*/  IMAD.U32 R21, RZ, RZ, UR9 ;  /* 0x00000009ff157e24 */ /* 0x000fe4000f8e00ff */
[----:B------:R-:W-:Y:S02]  /*11fc0*/  IMAD R0, R0, UR10, RZ ;  /* 0x0000000a00007c24 */ /* 0x000fe4000f8e02ff */
[----:B------:R-:W-:Y:S02]  /*11fd0*/  IMAD R93, R93, R2, R44 ;  /* 0x000000025d5d7224 */ /* 0x000fe400078e022c */
[----:B------:R-:W-:Y:S01]  /*11fe0*/  IMAD.U32 R20, RZ, RZ, UR8 ;  /* 0x00000008ff147e24 */ /* 0x000fe2000f8e00ff */
[----:B------:R-:W-:Y:S01]  /*11ff0*/  ULDC.64 UR8, c[0x0][0xad8] ;  /* 0x0002b60000087ab9 */ /* 0x000fe20000000a00 */
[----:B------:R-:W-:-:S02]  /*12000*/  IMAD.U32 R21, RZ, RZ, UR4 ;  /* 0x00000004ff157e24 */ /* 0x000fc4000f8e00ff */
[C---:B------:R-:W-:Y:S01]  /*12010*/  IMAD R47, R45.reuse, UR11, R0 ;  /* 0x0000000b2d2f7c24 */ /* 0x040fe2000f8e0200 */
[----:B------:R-:W-:Y:S01]  /*12020*/  SHF.R.S32.HI R0, RZ, 0x1f, R93 ;  /* 0x0000001fff007819 */ /* 0x000fe2000001145d */
[----:B------:R-:W-:-:S04]  /*12030*/  IMAD.WIDE.U32 R20, R45, UR10, R20 ;  /* 0x0000000a2d147c25 */ /* 0x000fc8000f8e0014 */
[----:B------:R-:W-:Y:S02]  /*12040*/  IMAD.IADD R21, R21, 0x1, R47 ;  /* 0x0000000115157824 */ /* 0x000fe400078e022f */
[----:B------:R-:W-:Y:S02]  /*12050*/  IMAD R0, R0, UR8, RZ ;  /* 0x0000000800007c24 */ /* 0x000fe4000f8e02ff */
[----:B------:R-:W-:Y:S02]  /*12060*/  VIADD R49, R182, UR42 ;  /* 0x0000002ab6317c36 */ /* 0x000fe40008000000 */
[C---:B------:R-:W-:Y:S02]  /*12070*/  IMAD R47, R93.reuse, UR9, R0 ;  /* 0x000000095d2f7c24 */ /* 0x040fe4000f8e0200 */
[----:B------:R-:W-:Y:S01]  /*12080*/  IMAD.WIDE.U32 R20, R93, UR8, R20 ;  /* 0x000000085d147c25 */ /* 0x000fe2000f8e0014 */
[----:B------:R-:W-:Y:S01]  /*12090*/  ISETP.GE.AND P2, PT, R49, R92, PT ;  /* 0x0000005c3100720c */ /* 0x000fe20003f46270 */
[----:B------:R-:W-:-:S02]  /*120a0*/  ULDC.64 UR8, c[0x0][0xa80] ;  /* 0x0002a00000087ab9 */ /* 0x000fc40000000a00 */
[----:B------:R-:W-:Y:S01]  /*120b0*/  IMAD.IADD R21, R21, 0x1, R47 ;  /* 0x0000000115157824 */ /* 0x000fe200078e022f */
[C---:B------:R-:W-:Y:S01]  /*120c0*/  LEA R0, P3, R20.reuse, UR8, 0x1 ;  /* 0x0000000814007c11 */ /* 0x040fe2000f8608ff */
[----:B------:R-:W-:Y:S02]  /*120d0*/  VIADD R3, R3, 0x22820 ;  /* 0x0002282003037836 */ /* 0x000fe40000000000 */
[----:B------:R-:W-:Y:S01]  /*120e0*/  VIADD R45, R49, 0x20 ;  /* 0x00000020312d7836 */ /* 0x000fe20000000000 */
[----:B------:R-:W-:Y:S02]  /*120f0*/  LEA.HI.X R44, R20, UR9, R21, 0x1, P3 ;  /* 0x00000009142c7c11 */ /* 0x000fe400098f0c15 */
[----:B------:R-:W-:Y:S02]  /*12100*/  PRMT R3, RZ, 0x654, R3 ;  /* 0x00000654ff037816 */ /* 0x000fe40000000003 */
[-C--:B------:R-:W-:Y:S01]  /*12110*/  ISETP.GE.AND P0, PT, R45, R92.reuse, PT ;  /* 0x0000005c2d00720c */ /* 0x080fe20003f06270 */
[----:B------:R-:W-:Y:S01]  /*12120*/  VIADD R45, R49, 0x40 ;  /* 0x00000040312d7836 */ /* 0x000fe20000000000 */
[----:B-1----:R0:W-:Y:S01]  /*12130*/  SYNCS.ARRIVE.TRANS64.RED.A1T0 RZ, [R3+URZ], RZ ;  /* 0x000000ff03ff79a7 */ /* 0x0021e2000810043f */
        /* <DEDUP_REMOVED lines=8> */
[CC--:B-1----:R-:W-:Y:S02]  /*121c0*/  @!P2 LEA R2, P4, R18.reuse, R20.reuse, 0x1 ;  /* 0x000000141202a211 */ /* 0x0c2fe400078808ff */
[C---:B------:R-:W-:Y:S02]  /*121d0*/  @!P3 LEA R20, P5, R19.reuse, R20, 0x1 ;  /* 0x000000141314b211 */ /* 0x040fe400078a08ff */
[-C--:B0-2---:R-:W-:Y:S02]  /*121e0*/  @!P2 LEA.HI.X R3, R18, R21.reuse, R204, 0x1, P4 ;  /* 0x000000151203a211 */ /* 0x085fe400020f0ccc */
[----:B------:R-:W-:-:S03]  /*121f0*/  @!P3 LEA.HI.X R21, R19, R21, R203, 0x1, P5 ;  /* 0x000000151315b211 */ /* 0x000fc600028f0ccb */
[----:B-----5:R3:W-:Y:S04]  /*12200*/  @!P2 ST.E.128 desc[UR52][R2.64], R4 ;  /* 0x000000040200a985 */ /* 0x0207e8000c101d34 */
[----:B------:R3:W-:Y:S02]  /*12210*/  @!P3 ST.E.128 desc[UR52][R20.64], R28 ;  /* 0x0000001c1400b985 */ /* 0x0007e4000c101d34 */
.L_x_1148:
[----:B------:R-:W-:Y:S05]  /*12220*/  BSYNC B1 ;  /* 0x0000000000017941 */ /* 0x000fea0003800000 */
.L_x_1147:
[----:B---3-5:R3:W4:Y:S01]  /*12230*/  SHFL.IDX PT, R5, R44, 0x1, 0x181f ;  /* 0x00381f002c057f89 */ /* 0x02872200000e0000 */
[----:B------:R-:W-:Y:S03]  /*12240*/  BSSY B1, `(.L_x_1149) ;  /* 0x000000c000017945 */ /* 0x000fe60003800000 */
[----:B------:R3:W0:Y:S01]  /*12250*/  SHFL.IDX PT, R4, R0, 0x1, 0x181f ;  /* 0x00381f0000047f89 */ /* 0x00062200000e0000 */
[----:B------:R-:W-:Y:S05]  /*12260*/  @P0 BRA `(.L_x_1150) ;  /* 0x0000000000240947 */ /* 0x000fea0003800000 */
[----:B------:R-:W-:Y:S02]  /*12270*/  ULDC UR4, c[0x0][0xac8] ;  /* 0x0002b20000047ab9 */ /* 0x000fe40000000800 */
[----:B------:R-:W-:Y:S02]  /*12280*/  ISETP.GE.AND P3, PT, R18, UR4, PT ;  /* 0x0000000412007c0c */ /* 0x000fe4000bf66270 */
[----:B------:R-:W-:-:S11]  /*12290*/  ISETP.GE.AND P4, PT, R19, UR4, PT ;  /* 0x0000000413007c0c */ /* 0x000fd6000bf86270 */
[CC--:B0-----:R-:W-:Y:S02]  /*122a0*/  @!P3 LEA R2, P0, R18.reuse, R4.reuse, 0x1 ;  /* 0x000000041202b211 */ /* 0x0c1fe400078008ff */
[C---:B------:R-:W-:Y:S02]  /*122b0*/  @!P4 LEA R4, P2, R19.reuse, R4, 0x1 ;  /* 0x000000041304c211 */ /* 0x040fe400078408ff */
[-C--:B----4-:R-:W-:Y:S02]  /*122c0*/  @!P3 LEA.HI.X R3, R18, R5.reuse, R204, 0x1, P0 ;  /* 0x000000051203b211 */ /* 0x090fe400000f0ccc */
[----:B------:R-:W-:-:S03]  /*122d0*/  @!P4 LEA.HI.X R5, R19, R5, R203, 0x1, P2 ;  /* 0x000000051305c211 */ /* 0x000fc600010f0ccb */
[----:B------:R0:W-:Y:S04]  /*122e0*/  @!P3 ST.E.128 desc[UR52][R2.64], R8 ;  /* 0x000000080200b985 */ /* 0x0001e8000c101d34 */
[----:B------:R0:W-:Y:S02]  /*122f0*/  @!P4 ST.E.128 desc[UR52][R4.64], R32 ;  /* 0x000000200400c985 */ /* 0x0001e4000c101d34 */
.L_x_1150:
[----:B------:R-:W-:Y:S05]  /*12300*/  BSYNC B1 ;  /* 0x0000000000017941 */ /* 0x000fea0003800000 */
.L_x_1149:
[----:B0---4-:R0:W4:Y:S01]  /*12310*/  SHFL.IDX PT, R5, R44, 0x2, 0x181f ;  /* 0x00581f002c057f89 */ /* 0x01112200000e0000 */
        /* <DEDUP_REMOVED lines=12> */
.L_x_1152:
[----:B------:R-:W-:Y:S05]  /*123e0*/  BSYNC B1 ;  /* 0x0000000000017941 */ /* 0x000fea0003800000 */
.L_x_1151:
[----:B0-----:R-:W-:Y:S01]  /*123f0*/  VIADD R3, R49, 0x60 ;  /* 0x0000006031037836 */ /* 0x001fe20000000000 */
[----:B---3--:R-:W0:Y:S04]  /*12400*/  SHFL.IDX PT, R44, R44, 0x3, 0x181f ;  /* 0x00781f002c2c7f89 */ /* 0x008e2800000e0000 */
[----:B------:R-:W-:Y:S01]  /*12410*/  ISETP.GE.AND P0, PT, R3, R92, PT ;  /* 0x0000005c0300720c */ /* 0x000fe20003f06270 */
[----:B------:R-:W3:-:S12]  /*12420*/  SHFL.IDX PT, R0, R0, 0x3, 0x181f ;  /* 0x00781f0000007f89 */ /* 0x000ed800000e0000 */
[----:B------:R-:W-:Y:S05]  /*12430*/  @P0 BRA `(.L_x_1153) ;  /* 0x0000001800280947 */ /* 0x000fea0003800000 */
[----:B------:R-:W-:Y:S02]  /*12440*/  ULDC UR4, c[0x0][0xac8] ;  /* 0x0002b20000047ab9 */ /* 0x000fe40000000800 */
[----:B------:R-:W-:-:S13]  /*12450*/  ISETP.GE.AND P1, PT, R18, UR4, PT ;  /* 0x0000000412007c0c */ /* 0x000fda000bf26270 */
[----:B---3--:R-:W-:-:S04]  /*12460*/  @!P1 LEA R2, P0, R18, R0, 0x1 ;  /* 0x0000000012029211 */ /* 0x008fc800078008ff */
        /* <DEDUP_REMOVED lines=8> */
.L_x_1146:
[----:B------:R-:W-:Y:S01]  /*124f0*/  ULDC.64 UR12, c[0x0][0xb08] ;  /* 0x0002c200000c7ab9 */ /* 0x000fe20000000a00 */
[----:B------:R-:W0:Y:S01]  /*12500*/  @P1 LDC R0, c[0x0][0xbec] ;  /* 0x0002fb00ff001b82 */ /* 0x000e220000000800 */
[----:B------:R-:W-:Y:S01]  /*12510*/  UIMAD UR10, UR11, UR12, URZ ;  /* 0x0000000c0b0a72a4 */ /* 0x000fe2000f8e023f */
[----:B------:R-:W-:Y:S01]  /*12520*/  IMAD.MOV.U32 R7, RZ, RZ, R13 ;  /* 0x000000ffff077224 */ /* 0x000fe200078e000d */
[----:B------:R-:W-:Y:S01]  /*12530*/  UIMAD.WIDE.U32 UR8, UR4, UR12, URZ ;  /* 0x0000000c040872a5 */ /* 0x000fe2000f8e003f */
[----:B------:R-:W-:Y:S01]  /*12540*/  ISETP.GE.AND P0, PT, R11, R92, PT ;  /* 0x0000005c0b00720c */ /* 0x000fe20003f06270 */
[----:B------:R-:W-:Y:S01]  /*12550*/  UIMAD UR10, UR4, UR13, UR10 ;  /* 0x0000000d040a72a4 */ /* 0x000fe2000f8e020a */
[----:B------:R-:W-:Y:S01]  /*12560*/  BSSY B1, `(.L_x_1154) ;  /* 0x000006c000017945 */ /* 0x000fe20003800000 */
[----:B------:R-:W-:Y:S01]  /*12570*/  USHF.R.S32.HI UR4, URZ, 0x1f, UR7 ;  /* 0x0000001f3f047899 */ /* 0x000fe20008011407 */
[----:B------:R-:W1:Y:S01]  /*12580*/  @P1 LDC R5, c[0x0][0xbf0] ;  /* 0x0002fc00ff051b82 */ /* 0x000e620000000800 */
[----:B------:R-:W-:-:S03]  /*12590*/  UIADD3 UR9, UR9, UR10, URZ ;  /* 0x0000000a09097290 */ /* 0x000fc6000fffe03f */
[----:B------:R-:W-:Y:S02]  /*125a0*/  ULDC.64 UR10, c[0x0][0xb38] ;  /* 0x0002ce00000a7ab9 */ /* 0x000fe40000000a00 */
[----:B------:R-:W-:-:S04]  /*125b0*/  UIMAD.WIDE.U32 UR8, UR43, UR10, UR8 ;  /* 0x0000000a2b0872a5 */ /* 0x000fc8000f8e0008 */
[----:B------:R-:W-:-:S03]  /*125c0*/  UIMAD UR9, UR43, UR11, UR9 ;  /* 0x0000000b2b0972a4 */ /* 0x000fc6000f8e0209 */
[----:B------:R-:W-:Y:S02]  /*125d0*/  ULDC.64 UR10, c[0x0][0xb40] ;  /* 0x0002d000000a7ab9 */ /* 0x000fe40000000a00 */
[----:B------:R-:W-:Y:S01]  /*125e0*/  UIMAD UR4, UR4, UR10, URZ ;  /* 0x0000000a040472a4 */ /* 0x000fe2000f8e023f */
[----:B0-----:R-:W-:Y:S01]  /*125f0*/  @P1 IMAD.HI.U32 R0, R13, R0, RZ ;  /* 0x000000000d001227 */ /* 0x001fe200078e00ff */
[----:B------:R-:W-:Y:S02]  /*12600*/  UIMAD.WIDE.U32 UR8, UR7, UR10, UR8 ;  /* 0x0000000a070872a5 */ /* 0x000fe4000f8e0008 */
[----:B------:R-:W-:-:S03]  /*12610*/  UIMAD UR4, UR7, UR11, UR4 ;  /* 0x0000000b070472a4 */ /* 0x000fc6000f8e0204 */
[----:B------:R-:W-:Y:S01]  /*12620*/  ULDC.64 UR10, c[0x0][0xb48] ;  /* 0x0002d200000a7ab9 */ /* 0x000fe20000000a00 */
[----:B------:R-:W-:Y:S01]  /*12630*/  UIADD3 UR9, UR9, UR4, URZ ;  /* 0x0000000409097290 */ /* 0x000fe2000fffe03f */
[----:B-1----:R-:W-:-:S03]  /*12640*/  @P1 SHF.R.U32.HI R7, RZ, R5, R0 ;  /* 0x00000005ff071219 */ /* 0x002fc60000011600 */
[----:B------:R-:W-:Y:S01]  /*12650*/  UIMAD.WIDE.U32 UR8, UR40, UR10, UR8 ;  /* 0x0000000a280872a5 */ /* 0x000fe2000f8e0008 */
[--C-:B------:R-:W-:Y:S01]  /*12660*/  SHF.R.S32.HI R0, RZ, 0x1f, R7.reuse ;  /* 0x0000001fff007819 */ /* 0x100fe20000011407 */
[----:B------:R-:W-:Y:S02]  /*12670*/  IMAD.MOV R2, RZ, RZ, -R7 ;  /* 0x000000ffff027224 */ /* 0x000fe400078e0a07 */
[----:B------:R-:W-:Y:S02]  /*12680*/  UIMAD UR40, UR40, UR11, UR9 ;  /* 0x0000000b282872a4 */ /* 0x000fe4000f8e0209 */
[----:B------:R-:W-:Y:S01]  /*12690*/  IMAD R93, R93, R2, R13 ;  /* 0x000000025d5d7224 */ /* 0x000fe200078e020d */
[----:B------:R-:W-:Y:S01]  /*126a0*/  ULDC.64 UR10, c[0x0][0xb30] ;  /* 0x0002cc00000a7ab9 */ /* 0x000fe20000000a00 */
[----:B------:R-:W-:Y:S02]  /*126b0*/  IMAD.U32 R5, RZ, RZ, UR9 ;  /* 0x00000009ff057e24 */ /* 0x000fe4000f8e00ff */
[----:B------:R-:W-:-:S02]  /*126c0*/  IMAD R0, R0, UR10, RZ ;  /* 0x0000000a00007c24 */ /* 0x000fc4000f8e02ff */
        /* <DEDUP_REMOVED lines=11> */
[----:B------:R-:W-:Y:S01]  /*12780*/  VIADD R2, R3, 0x22820 ;  /* 0x0002282003027836 */ /* 0x000fe20000000000 */
[----:B------:R-:W-:Y:S01]  /*12790*/  LEA R0, P1, R4, UR8, 0x2 ;  /* 0x0000000804007c11 */ /* 0x000fe2000f8210ff */
[----:B------:R-:W-:-:S03]  /*127a0*/  IMAD.IADD R3, R5, 0x1, R7 ;  /* 0x0000000105037824 */ /* 0x000fc600078e0207 */
[----:B------:R-:W-:Y:S01]  /*127b0*/  PRMT R2, RZ, 0x654, R2 ;  /* 0x00000654ff027816 */ /* 0x000fe20000000002 */
[----:B------:R0:W1:Y:S01]  /*127c0*/  SHFL.IDX PT, R21, R0, RZ, 0x1c1f ;  /* 0x001c1fff00157589 */ /* 0x00006200000e0000 */
[----:B------:R-:W-:Y:S02]  /*127d0*/  LEA.HI.X R14, R4, UR9, R3, 0x2, P1 ;  /* 0x00000009040e7c11 */ /* 0x000fe400088f1403 */
[----:B------:R0:W-:Y:S03]  /*127e0*/  SYNCS.ARRIVE.TRANS64.RED.A1T0 RZ, [R2+URZ], RZ ;  /* 0x000000ff02ff79a7 */ /* 0x0001e6000810043f */
[----:B------:R0:W2:Y:S01]  /*127f0*/  SHFL.IDX PT, R20, R14, RZ, 0x1c1f ;  /* 0x001c1fff0e147589 */ /* 0x0000a200000e0000 */
[----:B------:R-:W-:Y:S05]  /*12800*/  @P0 BRA `(.L_x_1155) ;  /* 0x0000000400040947 */ /* 0x000fea0003800000 */
[----:B------:R-:W-:Y:S02]  /*12810*/  ULDC UR4, c[0x0][0xac8] ;  /* 0x0002b20000047ab9 */ /* 0x000fe40000000800 */
[----:B------:R-:W-:Y:S02]  /*12820*/  ISETP.GE.AND P2, PT, R16, UR4, PT ;  /* 0x0000000410007c0c */ /* 0x000fe4000bf46270 */
[----:B------:R-:W-:Y:S02]  /*12830*/  ISETP.GE.AND P3, PT, R181, UR4, PT ;  /* 0x00000004b5007c0c */ /* 0x000fe4000bf66270 */
[----:B------:R-:W-:Y:S02]  /*12840*/  ISETP.GE.AND P1, PT, R180, UR4, PT ;  /* 0x00000004b4007c0c */ /* 0x000fe4000bf26270 */
[----:B------:R-:W-:-:S07]  /*12850*/  ISETP.GE.AND P0, PT, R179, UR4, PT ;  /* 0x00000004b3007c0c */ /* 0x000fce000bf06270 */
[CC--:B01----:R-:W-:Y:S02]  /*12860*/  @!P2 LEA R2, P4, R16.reuse, R21.reuse, 0x2 ;  /* 0x000000151002a211 */ /* 0x0c3fe400078810ff */
[CC--:B------:R-:W-:Y:S02]  /*12870*/  @!P3 LEA R4, P5, R181.reuse, R21.reuse, 0x2 ;  /* 0x00000015b504b211 */ /* 0x0c0fe400078a10ff */
[-C--:B--2---:R-:W-:Y:S02]  /*12880*/  @!P2 LEA.HI.X R3, R16, R20.reuse, R199, 0x2, P4 ;  /* 0x000000141003a211 */ /* 0x084fe400020f14c7 */
[----:B------:R-:W-:Y:S02]  /*12890*/  ISETP.GE.AND P4, PT, R178, UR4, PT ;  /* 0x00000004b2007c0c */ /* 0x000fe4000bf86270 */
[----:B------:R-:W-:Y:S01]  /*128a0*/  @!P3 LEA.HI.X R5, R181, R20, R198, 0x2, P5 ;  /* 0x00000014b505b211 */ /* 0x000fe200028f14c6 */
[----:B------:R0:W-:Y:S01]  /*128b0*/  @!P2 ST.E.64 desc[UR52][R2.64], R90 ;  /* 0x0000005a0200a985 */ /* 0x0001e2000c101b34 */
[----:B------:R-:W-:-:S02]  /*128c0*/  @!P1 LEA R6, P6, R180, R21, 0x2 ;  /* 0x00000015b4069211 */ /* 0x000fc400078c10ff */
[----:B------:R-:W-:Y:S01]  /*128d0*/  ISETP.GE.AND P2, PT, R177, UR4, PT ;  /* 0x00000004b1007c0c */ /* 0x000fe2000bf46270 */
[----:B------:R1:W-:Y:S01]  /*128e0*/  @!P3 ST.E.64 desc[UR52][R4.64], R86 ;  /* 0x000000560400b985 */ /* 0x0003e2000c101b34 */
[----:B------:R-:W-:Y:S02]  /*128f0*/  ISETP.GE.AND P3, PT, R176, UR4, PT ;  /* 0x00000004b0007c0c */ /* 0x000fe4000bf66270 */
[C---:B------:R-:W-:Y:S02]  /*12900*/  @!P0 LEA R8, P5, R179.reuse, R21, 0x2 ;  /* 0x00000015b3088211 */ /* 0x040fe400078a10ff */
[-C--:B------:R-:W-:Y:S02]  /*12910*/  @!P1 LEA.HI.X R7, R180, R20.reuse, R197, 0x2, P6 ;  /* 0x00000014b4079211 */ /* 0x080fe400030f14c5 */
[----:B------:R-:W-:-:S03]  /*12920*/  @!P0 LEA.HI.X R9, R179, R20, R196, 0x2, P5 ;  /* 0x00000014b3098211 */ /* 0x000fc600028f14c4 */
[----:B------:R2:W-:Y:S01]  /*12930*/  @!P1 ST.E.64 desc[UR52][R6.64], R88 ;  /* 0x0000005806009985 */ /* 0x0005e2000c101b34 */
[CC--:B0-----:R-:W-:Y:S02]  /*12940*/  @!P4 LEA R2, P1, R178.reuse, R21.reuse, 0x2 ;  /* 0x00000015b202c211 */ /* 0x0c1fe400078210ff */
[-C--:B------:R-:W-:Y:S01]  /*12950*/  @!P2 LEA R10, P6, R177, R21.reuse, 0x2 ;  /* 0x00000015b10aa211 */ /* 0x080fe200078c10ff */
[----:B------:R0:W-:Y:S01]  /*12960*/  @!P0 ST.E.64 desc[UR52][R8.64], R84 ;  /* 0x0000005408008985 */ /* 0x0001e2000c101b34 */
[----:B------:R-:W-:Y:S02]  /*12970*/  ISETP.GE.AND P0, PT, R175, UR4, PT ;  /* 0x00000004af007c0c */ /* 0x000fe4000bf06270 */
[-C--:B------:R-:W-:Y:S02]  /*12980*/  @!P4 LEA.HI.X R3, R178, R20.reuse, R195, 0x2, P1 ;  /* 0x00000014b203c211 */ /* 0x080fe400008f14c3 */
[----:B------:R-:W-:Y:S02]  /*12990*/  ISETP.GE.AND P1, PT, R174, UR4, PT ;  /* 0x00000004ae007c0c */ /* 0x000fe4000bf26270 */
[----:B------:R-:W-:Y:S01]  /*129a0*/  @!P3 LEA R12, P5, R176, R21, 0x2 ;  /* 0x00000015b00cb211 */ /* 0x000fe200078a10ff */
[----:B------:R3:W-:Y:S01]  /*129b0*/  @!P4 ST.E.64 desc[UR52][R2.64], R82 ;  /* 0x000000520200c985 */ /* 0x0007e2000c101b34 */
[----:B------:R-:W-:-:S02]  /*129c0*/  @!P2 LEA.HI.X R11, R177, R20, R194, 0x2, P6 ;  /* 0x00000014b10ba211 */ /* 0x000fc400030f14c2 */
[----:B------:R-:W-:Y:S02]  /*129d0*/  ISETP.GE.AND P4, PT, R173, UR4, PT ;  /* 0x00000004ad007c0c */ /* 0x000fe4000bf86270 */
[----:B------:R-:W-:Y:S01]  /*129e0*/  @!P3 LEA.HI.X R13, R176, R20, R193, 0x2, P5 ;  /* 0x00000014b00db211 */ /* 0x000fe200028f14c1 */
[----:B------:R4:W-:Y:S01]  /*129f0*/  @!P2 ST.E.64 desc[UR52][R10.64], R80 ;  /* 0x000000500a00a985 */ /* 0x0009e2000c101b34 */
[----:B-1----:R-:W-:-:S03]  /*12a00*/  @!P0 LEA R4, P2, R175, R21, 0x2 ;  /* 0x00000015af048211 */ /* 0x002fc600078410ff */
[----:B------:R-:W-:Y:S01]  /*12a10*/  @!P3 ST.E.64 desc[UR52][R12.64], R78 ;  /* 0x0000004e0c00b985 */ /* 0x000fe2000c101b34 */
[----:B------:R-:W-:Y:S02]  /*12a20*/  ISETP.GE.AND P3, PT, R172, UR4, PT ;  /* 0x00000004ac007c0c */ /* 0x000fe4000bf66270 */
[CC--:B--2---:R-:W-:Y:S02]  /*12a30*/  @!P1 LEA R6, P5, R174.reuse, R21.reuse, 0x2 ;  /* 0x00000015ae069211 */ /* 0x0c4fe400078a10ff */
        /* <DEDUP_REMOVED lines=8> */
[C---:B---3--:R-:W-:Y:S02]  /*12ac0*/  @!P3 LEA R2, P1, R172.reuse, R21, 0x2 ;  /* 0x00000015ac02b211 */ /* 0x048fe400078210ff */
[----:B------:R-:W-:Y:S01]  /*12ad0*/  ISETP.GE.AND P5, PT, R169, UR4, PT ;  /* 0x00000004a9007c0c */ /* 0x000fe2000bfa6270 */
[----:B------:R2:W-:Y:S01]  /*12ae0*/  @!P4 ST.E.64 desc[UR52][R8.64], R72 ;  /* 0x000000480800c985 */ /* 0x0005e2000c101b34 */
[----:B------:R-:W-:Y:S02]  /*12af0*/  @!P3 LEA.HI.X R3, R172, R20, R189, 0x2, P1 ;  /* 0x00000014ac03b211 */ /* 0x000fe400008f14bd */
[----:B------:R-:W-:-:S02]  /*12b00*/  ISETP.GE.AND P4, PT, R168, UR4, PT ;  /* 0x00000004a8007c0c */ /* 0x000fc4000bf86270 */
[----:B------:R-:W-:Y:S01]  /*12b10*/  ISETP.GE.AND P1, PT, R23, UR4, PT ;  /* 0x0000000417007c0c */ /* 0x000fe2000bf26270 */
[----:B------:R3:W-:Y:S01]  /*12b20*/  @!P3 ST.E.64 desc[UR52][R2.64], R70 ;  /* 0x000000460200b985 */ /* 0x0007e2000c101b34 */
[CC--:B----4-:R-:W-:Y:S02]  /*12b30*/  @!P2 LEA R10, P6, R171.reuse, R21.reuse, 0x2 ;  /* 0x00000015ab0aa211 */ /* 0x0d0fe400078c10ff */
[C---:B0-----:R-:W-:Y:S02]  /*12b40*/  @!P0 LEA R4, P3, R170.reuse, R21, 0x2 ;  /* 0x00000015aa048211 */ /* 0x041fe400078610ff */
[-C--:B------:R-:W-:Y:S02]  /*12b50*/  @!P2 LEA.HI.X R11, R171, R20.reuse, R188, 0x2, P6 ;  /* 0x00000014ab0ba211 */ /* 0x080fe400030f14bc */
[----:B------:R-:W-:-:S03]  /*12b60*/  @!P0 LEA.HI.X R5, R170, R20, R187, 0x2, P3 ;  /* 0x00000014aa058211 */ /* 0x000fc600018f14bb */
[----:B------:R3:W-:Y:S01]  /*12b70*/  @!P2 ST.E.64 desc[UR52][R10.64], R68 ;  /* 0x000000440a00a985 */ /* 0x0007e2000c101b34 */
[-C--:B-1----:R-:W-:Y:S02]  /*12b80*/  @!P5 LEA R6, P2, R169, R21.reuse, 0x2 ;  /* 0x00000015a906d211 */ /* 0x082fe400078410ff */
[CC--:B--2---:R-:W-:Y:S01]  /*12b90*/  @!P4 LEA R8, P3, R168.reuse, R21.reuse, 0x2 ;  /* 0x00000015a808c211 */ /* 0x0c4fe200078610ff */
        /* <DEDUP_REMOVED lines=8> */
.L_x_1155:
[----:B------:R-:W-:Y:S05]  /*12c20*/  BSYNC B1 ;  /* 0x0000000000017941 */ /* 0x000fea0003800000 */
.L_x_1154:
[----:B------:R-:W-:Y:S01]  /*12c30*/  ISETP.GE.AND P0, PT, R15, R92, PT ;  /* 0x0000005c0f00720c */ /* 0x000fe20003f06270 */
[----:B0-----:R-:W0:Y:S04]  /*12c40*/  SHFL.IDX PT, R14, R14, 0x1, 0x1c1f ;  /* 0x003c1f000e0e7f89 */ /* 0x001e2800000e0000 */
[----:B------:R-:W4:Y:S08]  /*12c50*/  SHFL.IDX PT, R0, R0, 0x1, 0x1c1f ;  /* 0x003c1f0000007f89 */ /* 0x000f3000000e0000 */
[----:B------:R-:W-:Y:S05]  /*12c60*/  @P0 BRA `(.L_x_1153) ;  /* 0x00000010001c0947 */ /* 0x000fea0003800000 */
[----:B------:R-:W-:Y:S02]  /*12c70*/  ULDC UR4, c[0x0][0xac8] ;  /* 0x0002b20000047ab9 */ /* 0x000fe40000000800 */
[----:B------:R-:W-:Y:S02]  /*12c80*/  ISETP.GE.AND P3, PT, R16, UR4, PT ;  /* 0x0000000410007c0c */ /* 0x000fe4000bf66270 */
[----:B------:R-:W-:Y:S02]  /*12c90*/  ISETP.GE.AND P1, PT, R181, UR4, PT ;  /* 0x00000004b5007c0c */ /* 0x000fe4000bf26270 */
[----:B------:R-:W-:Y:S02]  /*12ca0*/  ISETP.GE.AND P0, PT, R180, UR4, PT ;  /* 0x00000004b4007c0c */ /* 0x000fe4000bf06270 */
[----:B------:R-:W-:-:S07]  /*12cb0*/  ISETP.GE.AND P4, PT, R179, UR4, PT ;  /* 0x00000004b3007c0c */ /* 0x000fce000bf86270 */
[CC--:B---34-:R-:W-:Y:S02]  /*12cc0*/  @!P3 LEA R2, P2, R16.reuse, R0.reuse, 0x2 ;  /* 0x000000001002b211 */ /* 0x0d8fe400078410ff */
[----:B------:R-:W-:Y:S02]  /*12cd0*/  @!P1 LEA R4, P6, R181, R0, 0x2 ;  /* 0x00000000b5049211 */ /* 0x000fe400078c10ff */
[----:B0-----:R-:W-:Y:S02]  /*12ce0*/  @!P3 LEA.HI.X R3, R16, R14, R199, 0x2, P2 ;  /* 0x0000000e1003b211 */ /* 0x001fe400010f14c7 */
[----:B------:R-:W-:Y:S02]  /*12cf0*/  ISETP.GE.AND P2, PT, R178, UR4, PT ;  /* 0x00000004b2007c0c */ /* 0x000fe4000bf46270 */
[----:B------:R-:W-:Y:S01]  /*12d00*/  @!P0 LEA R6, P5, R180, R0, 0x2 ;  /* 0x00000000b4068211 */ /* 0x000fe200078a10ff */
[----:B------:R0:W-:Y:S01]  /*12d10*/  @!P3 ST.E.64 desc[UR52][R2.64], R32 ;  /* 0x000000200200b985 */ /* 0x0001e2000c101b34 */
[----:B------:R-:W-:-:S02]  /*12d20*/  ISETP.GE.AND P3, PT, R177, UR4, PT ;  /* 0x00000004b1007c0c */ /* 0x000fc4000bf66270 */
[-C--:B------:R-:W-:Y:S02]  /*12d30*/  @!P1 LEA.HI.X R5, R181, R14.reuse, R198, 0x2, P6 ;  /* 0x0000000eb5059211 */ /* 0x080fe400030f14c6 */
[----:B------:R-:W-:-:S03]  /*12d40*/  @!P0 LEA.HI.X R7, R180, R14, R197, 0x2, P5 ;  /* 0x0000000eb4078211 */ /* 0x000fc600028f14c5 */
[----:B------:R3:W-:Y:S01]  /*12d50*/  @!P1 ST.E.64 desc[UR52][R4.64], R34 ;  /* 0x0000002204009985 */ /* 0x0007e2000c101b34 */
[CC--:B------:R-:W-:Y:S02]  /*12d60*/  @!P4 LEA R8, P1, R179.reuse, R0.reuse, 0x2 ;  /* 0x00000000b308c211 */ /* 0x0c0fe400078210ff */
[----:B------:R-:W-:Y:S01]  /*12d70*/  @!P2 LEA R10, P6, R178, R0, 0x2 ;  /* 0x00000000b20aa211 */ /* 0x000fe200078c10ff */
[----:B------:R4:W-:Y:S01]  /*12d80*/  @!P0 ST.E.64 desc[UR52][R6.64], R36 ;  /* 0x0000002406008985 */ /* 0x0009e2000c101b34 */
[----:B------:R-:W-:Y:S02]  /*12d90*/  ISETP.GE.AND P0, PT, R176, UR4, PT ;  /* 0x00000004b0007c0c */ /* 0x000fe4000bf06270 */
[----:B------:R-:W-:Y:S02]  /*12da0*/  @!P4 LEA.HI.X R9, R179, R14, R196, 0x2, P1 ;  /* 0x0000000eb309c211 */ /* 0x000fe400008f14c4 */
[----:B------:R-:W-:Y:S02]  /*12db0*/  ISETP.GE.AND P1, PT, R175, UR4, PT ;  /* 0x00000004af007c0c */ /* 0x000fe4000bf26270 */
[----:B------:R-:W-:Y:S01]  /*12dc0*/  @!P3 LEA R12, P5, R177, R0, 0x2 ;  /* 0x00000000b10cb211 */ /* 0x000fe200078a10ff */
[----:B------:R5:W-:Y:S01]  /*12dd0*/  @!P4 ST.E.64 desc[UR52][R8.64], R38 ;  /* 0x000000260800c985 */ /* 0x000be2000c101b34 */
[----:B------:R-:W-:-:S02]  /*12de0*/  @!P2 LEA.HI.X R11, R178, R14, R195, 0x2, P6 ;  /* 0x0000000eb20ba211 */ /* 0x000fc400030f14c3 */
[----:B------:R-:W-:Y:S02]  /*12df0*/  ISETP.GE.AND P4, PT, R174, UR4, PT ;  /* 0x00000004ae007c0c */ /* 0x000fe4000bf86270 */
[----:B------:R-:W-:Y:S01]  /*12e00*/  @!P3 LEA.HI.X R13, R177, R14, R194, 0x2, P5 ;  /* 0x0000000eb10db211 */ /* 0x000fe200028f14c2 */
[----:B------:R1:W-:Y:S01]  /*12e10*/  @!P2 ST.E.64 desc[UR52][R10.64], R40 ;  /* 0x000000280a00a985 */ /* 0x0003e2000c101b34 */
[----:B0-----:R-:W-:-:S03]  /*12e20*/  @!P0 LEA R2, P2, R176, R0, 0x2 ;  /* 0x00000000b0028211 */ /* 0x001fc600078410ff */
[----:B------:R-:W-:Y:S01]  /*12e30*/  @!P3 ST.E.64 desc[UR52][R12.64], R42 ;  /* 0x0000002a0c00b985 */ /* 0x000fe2000c101b34 */
[----:B------:R-:W-:Y:S02]  /*12e40*/  ISETP.GE.AND P3, PT, R173, UR4, PT ;  /* 0x00000004ad007c0c */ /* 0x000fe4000bf66270 */
[C---:B---3--:R-:W-:Y:S02]  /*12e50*/  @!P1 LEA R4, P5, R175.reuse, R0, 0x2 ;  /* 0x00000000af049211 */ /* 0x048fe400078a10ff */
[----:B------:R-:W-:Y:S02]  /*12e60*/  @!P0 LEA.HI.X R3, R176, R14, R193, 0x2, P2 ;  /* 0x0000000eb0038211 */ /* 0x000fe400010f14c1 */
[----:B------:R-:W-:Y:S02]  /*12e70*/  ISETP.GE.AND P2, PT, R172, UR4, PT ;  /* 0x00000004ac007c0c */ /* 0x000fe4000bf46270 */
[----:B----4-:R-:W-:Y:S01]  /*12e80*/  @!P4 LEA R6, P6, R174, R0, 0x2 ;  /* 0x00000000ae06c211 */ /* 0x010fe200078c10ff */
[----:B------:R0:W-:Y:S01]  /*12e90*/  @!P0 ST.E.64 desc[UR52][R2.64], R44 ;  /* 0x0000002c02008985 */ /* 0x0001e2000c101b34 */
[----:B------:R-:W-:-:S02]  /*12ea0*/  @!P1 LEA.HI.X R5, R175, R14, R192, 0x2, P5 ;  /* 0x0000000eaf059211 */ /* 0x000fc400028f14c0 */
[----:B------:R-:W-:Y:S02]  /*12eb0*/  @!P4 LEA.HI.X R7, R174, R14, R191, 0x2, P6 ;  /* 0x0000000eae07c211 */ /* 0x000fe400030f14bf */
[----:B------:R-:W-:Y:S01]  /*12ec0*/  ISETP.GE.AND P0, PT, R171, UR4, PT ;  /* 0x00000004ab007c0c */ /* 0x000fe2000bf06270 */
[----:B------:R3:W-:Y:S01]  /*12ed0*/  @!P1 ST.E.64 desc[UR52][R4.64], R46 ;  /* 0x0000002e04009985 */ /* 0x0007e2000c101b34 */
[C---:B-----5:R-:W-:Y:S02]  /*12ee0*/  @!P3 LEA R8, P1, R173.reuse, R0, 0x2 ;  /* 0x00000000ad08b211 */ /* 0x060fe400078210ff */
[----:B------:R-:W-:Y:S01]  /*12ef0*/  ISETP.GE.AND P5, PT, R170, UR4, PT ;  /* 0x00000004aa007c0c */ /* 0x000fe2000bfa6270 */
[----:B------:R4:W-:Y:S01]  /*12f00*/  @!P4 ST.E.64 desc[UR52][R6.64], R48 ;  /* 0x000000300600c985 */ /* 0x0009e2000c101b34 */
[----:B------:R-:W-:Y:S02]  /*12f10*/  @!P3 LEA.HI.X R9, R173, R14, R190, 0x2, P1 ;  /* 0x0000000ead09b211 */ /* 0x000fe400008f14be */
[----:B------:R-:W-:-:S02]  /*12f20*/  ISETP.GE.AND P4, PT, R169, UR4, PT ;  /* 0x00000004a9007c0c */ /* 0x000fc4000bf86270 */
[----:B------:R-:W-:Y:S01]  /*12f30*/  ISETP.GE.AND P1, PT, R168, UR4, PT ;  /* 0x00000004a8007c0c */ /* 0x000fe2000bf26270 */
[----:B------:R2:W-:Y:S01]  /*12f40*/  @!P3 ST.E.64 desc[UR52][R8.64], R50 ;  /* 0x000000320800b985 */ /* 0x0005e2000c101b34 */
[CC--:B-1----:R-:W-:Y:S02]  /*12f50*/  @!P2 LEA R10, P6, R172.reuse, R0.reuse, 0x2 ;  /* 0x00000000ac0aa211 */ /* 0x0c2fe400078c10ff */
[C---:B0-----:R-:W-:Y:S02]  /*12f60*/  @!P0 LEA R2, P3, R171.reuse, R0, 0x2 ;  /* 0x00000000ab028211 */ /* 0x041fe400078610ff */
[-C--:B------:R-:W-:Y:S02]  /*12f70*/  @!P2 LEA.HI.X R11, R172, R14.reuse, R189, 0x2, P6 ;  /* 0x0000000eac0ba211 */ /* 0x080fe400030f14bd */
[----:B------:R-:W-:-:S03]  /*12f80*/  @!P0 LEA.HI.X R3, R171, R14, R188, 0x2, P3 ;  /* 0x0000000eab038211 */ /* 0x000fc600018f14bc */
[----:B------:R0:W-:Y:S01]  /*12f90*/  @!P2 ST.E.64 desc[UR52][R10.64], R52 ;  /* 0x000000340a00a985 */ /* 0x0001e2000c101b34 */
[-C--:B---3--:R-:W-:Y:S02]  /*12fa0*/  @!P5 LEA R4, P2, R170, R0.reuse, 0x2 ;  /* 0x00000000aa04d211 */ /* 0x088fe400078410ff */
[CC--:B----4-:R-:W-:Y:S01]  /*12fb0*/  @!P4 LEA R6, P3, R169.reuse, R0.reuse, 0x2 ;  /* 0x00000000a906c211 */ /* 0x0d0fe200078610ff */
        /* <DEDUP_REMOVED lines=9> */
[----:B--2---:R-:W-:Y:S05]  /*13050*/  @P0 BRA `(.L_x_1153) ;  /* 0x0000000c00200947 */ /* 0x004fea0003800000 */
[----:B0-----:R-:W-:-:S04]  /*13060*/  LEA R2, P0, R23, R0, 0x2 ;  /* 0x0000000017027211 */ /* 0x001fc800078010ff */
[----:B------:R-:W-:-:S05]  /*13070*/  LEA.HI.X R3, R23, R14, R184, 0x2, P0 ;  /* 0x0000000e17037211 */ /* 0x000fca00000f14b8 */
[----:B------:R0:W-:Y:S01]  /*13080*/  ST.E.64 desc[UR52][R2.64], R30 ;  /* 0x0000001e02007985 */ /* 0x0001e2000c101b34 */
[----:B------:R-:W-:Y:S05]  /*13090*/  BRA `(.L_x_1153) ;  /* 0x0000000c00107947 */ /* 0x000fea0003800000 */
.L_x_1144:
        /* <DEDUP_REMOVED lines=9> */
[----:B------:R-:W-:Y:S01]  /*13130*/  UISETP.NE.U32.AND UP1, UPT, UR8, URZ, UPT ;  /* 0x0000003f0800728c */ /* 0x000fe2000bf25070 */
[----:B------:R-:W-:Y:S02]  /*13140*/  ULDC UR4, c[0x0][0xa88] ;  /* 0x0002a20000047ab9 */ /* 0x000fe40000000800 */
[----:B------:R-:W2:Y:S01]  /*13150*/  @P1 LDG.E R6, desc[UR52][R2.64] ;  /* 0x0000003402061981 */ /* 0x000ea2000c1e1900 */
[----:B------:R-:W-:Y:S01]  /*13160*/  UISETP.NE.AND.EX UP1, UPT, UR9, URZ, UPT, UP1 ;  /* 0x0000003f0900728c */ /* 0x000fe2000bf25310 */
[----:B------:R-:W-:-:S05]  /*13170*/  IMAD.U32 R0, RZ, RZ, UR4 ;  /* 0x00000004ff007e24 */ /* 0x000fca000f8e00ff */
        /* <DEDUP_REMOVED lines=8> */
[----:B--2---:R-:W-:Y:S01]  /*13200*/  @P1 R2UR UR4, R6 ;  /* 0x00000000060412ca */ /* 0x004fe200000e0000 */
[----:B0-----:R-:W-:-:S14]  /*13210*/  @P2 BRA `(.L_x_1156) ;  /* 0x0000000000102947 */ /* 0x001fdc0003800000 */
[----:B------:R-:W-:Y:S05]  /*13220*/  @!P1 BRA `(.L_x_1156) ;  /* 0x00000000000c9947 */ /* 0x000fea0003800000 */
[----:B------:R-:W2:Y:S04]  /*13230*/  LDG.E R5, desc[UR52][R2.64] ;  /* 0x0000003402057981 */ /* 0x000ea8000c1e1900 */
[----:B-----5:R-:W2:Y:S02]  /*13240*/  LDG.E R0, desc[UR52][R2.64+0x4] ;  /* 0x0000043402007981 */ /* 0x020ea4000c1e1900 */
[----:B--2---:R-:W-:-:S07]  /*13250*/  IMAD.IADD R0, R0, 0x1, -R5 ;  /* 0x0000000100007824 */ /* 0x004fce00078e0a05 */
.L_x_1156:
[----:B------:R-:W-:Y:S01]  /*13260*/  USHF.R.S32.HI UR12, URZ, 0x1f, UR44 ;  /* 0x0000001f3f0c7899 */ /* 0x000fe2000801142c */
[----:B------:R-:W-:Y:S01]  /*13270*/  BSSY B1, `(.L_x_1157) ;  /* 0x000003a000017945 */ /* 0x000fe20003800000 */
[----:B------:R-:W-:Y:S02]  /*13280*/  USHF.R.S32.HI UR18, URZ, 0x1f, UR4 ;  /* 0x0000001f3f127899 */ /* 0x000fe40008011404 */
[----:B------:R-:W-:Y:S02]  /*13290*/  USEL UR7, UR44, URZ, !UP0 ;  /* 0x0000003f2c077287 */ /* 0x000fe4000c000000 */
[----:B------:R-:W-:Y:S01]  /*132a0*/  USEL UR12, UR12, URZ, !UP0 ;  /* 0x0000003f0c0c7287 */ /* 0x000fe2000c000000 */
[----:B------:R-:W-:Y:S11]  /*132b0*/  @P0 BRA `(.L_x_1158) ;  /* 0x0000000000d40947 */ /* 0x000ff60003800000 */
[----:B------:R-:W0:Y:S01]  /*132c0*/  S2R R3, SR_TID.X ;  /* 0x0000000000037919 */ /* 0x000e220000002100 */
[----:B------:R-:W1:Y:S01]  /*132d0*/  LDC R9, c[0x0][0xbe8] ;  /* 0x0002fa00ff097b82 */ /* 0x000e620000000800 */
[----:B------:R-:W-:Y:S02]  /*132e0*/  IMAD.U32 R4, RZ, RZ, UR42 ;  /* 0x0000002aff047e24 */ /* 0x000fe4000f8e00ff */
[----:B-1---5:R-:W-:-:S03]  /*132f0*/  IMAD R2, R0, R9, RZ ;  /* 0x0000000900027224 */ /* 0x022fc600078e02ff */
[----:B0-----:R-:W-:-:S04]  /*13300*/  IADD3 R4, R4, -0x80, R3 ;  /* 0xffffff8004047810 */ /* 0x001fc80007ffe003 */
[----:B------:R-:W-:-:S13]  /*13310*/  ISETP.GE.AND P0, PT, R4, R2, PT ;  /* 0x000000020400720c */ /* 0x000fda0003f06270 */
[----:B------:R-:W-:Y:S05]  /*13320*/  @P0 BRA `(.L_x_1158) ;  /* 0x0000000000b80947 */ /* 0x000fea0003800000 */
[----:B------:R-:W-:Y:S01]  /*13330*/  ISETP.NE.AND P0, PT, R9, 0x1, PT ;  /* 0x000000010900780c */ /* 0x000fe20003f05270 */
[----:B------:R-:W-:Y:S01]  /*13340*/  UISETP.GT.AND UP2, UPT, UR46, 0x1, UPT ;  /* 0x000000012e00788c */ /* 0x000fe2000bf44270 */
[----:B------:R-:W-:Y:S01]  /*13350*/  IMAD.MOV.U32 R5, RZ, RZ, R4 ;  /* 0x000000ffff057224 */ /* 0x000fe200078e0004 */
[----:B------:R-:W-:Y:S02]  /*13360*/  UMOV UR8, 0x9b8 ;  /* 0x000009b800087882 */ /* 0x000fe40000000000 */
[----:B------:R-:W-:Y:S02]  /*13370*/  USEL UR19, UR8, 0x978, UP2 ;  /* 0x0000097808137887 */ /* 0x000fe40009000000 */
[----:B------:R-:W-:-:S06]  /*13380*/  USEL UR21, UR40, URZ, UP2 ;  /* 0x0000003f28157287 */ /* 0x000fcc0009000000 */
[----:B------:R-:W0:Y:S04]  /*13390*/  @P0 LDC R3, c[0x0][0xbec] ;  /* 0x0002fb00ff030b82 */ /* 0x000e280000000800 */
[----:B------:R-:W-:Y:S01]  /*133a0*/  ULDC.64 UR8, c[0x0][UR19+0x218] ;  /* 0x0000860013087abb */ /* 0x000fe20008000a00 */
[----:B------:R-:W-:Y:S01]  /*133b0*/  ULDC.64 UR14, c[0x0][UR19+0x220] ;  /* 0x00008800130e7abb */ /* 0x000fe20008000a00 */
[----:B------:R-:W-:Y:S01]  /*133c0*/  ULDC.64 UR16, c[0x0][UR19+0x228] ;  /* 0x00008a0013107abb */ /* 0x000fe20008000a00 */
[----:B------:R-:W-:Y:S01]  /*133d0*/  UIMAD.WIDE.U32 UR10, UR8, UR43, URZ ;  /* 0x0000002b080a72a5 */ /* 0x000fe2000f8e003f */
[----:B------:R-:W1:Y:S01]  /*133e0*/  @P0 LDC R7, c[0x0][0xbf0] ;  /* 0x0002fc00ff070b82 */ /* 0x000e620000000800 */
[----:B------:R-:W-:Y:S02]  /*133f0*/  UIMAD UR20, UR9, UR43, URZ ;  /* 0x0000002b091472a4 */ /* 0x000fe4000f8e023f */
        /* <DEDUP_REMOVED lines=10> */
[----:B------:R-:W-:Y:S02]  /*134a0*/  IMAD.U32 R3, RZ, RZ, UR23 ;  /* 0x00000017ff037e24 */ /* 0x000fe4000f8e00ff */
[----:B------:R-:W-:Y:S01]  /*134b0*/  IMAD.U32 R6, RZ, RZ, UR8 ;  /* 0x00000008ff067e24 */ /* 0x000fe2000f8e00ff */
[----:B------:R-:W-:Y:S01]  /*134c0*/  ULDC.64 UR8, c[0x0][UR19+0x210] ;  /* 0x0000840013087abb */ /* 0x000fe20008000a00 */
[----:B-1----:R-:W-:Y:S01]  /*134d0*/  @P0 SHF.R.U32.HI R5, RZ, R7, R2 ;  /* 0x00000007ff050219 */ /* 0x002fe20000011602 */
[----:B------:R-:W-:-:S04]  /*134e0*/  IMAD.U32 R2, RZ, RZ, UR22 ;  /* 0x00000016ff027e24 */ /* 0x000fc8000f8e00ff */
[--C-:B------:R-:W-:Y:S01]  /*134f0*/  IMAD.MOV R7, RZ, RZ, -R5.reuse ;  /* 0x000000ffff077224 */ /* 0x100fe200078e0a05 */
[----:B------:R-:W-:Y:S01]  /*13500*/  IADD3 R2, P0, P1, R5, UR10, R2 ;  /* 0x0000000a05027c10 */ /* 0x000fe2000f91e002 */
[----:B------:R-:W-:Y:S01]  /*13510*/  UIADD3.X UR10, UR13, UR11, UR18, UP0, UP1 ;  /* 0x0000000b0d0a7290 */ /* 0x000fe200087e2412 */
[----:B------:R-:W-:Y:S01]  /*13520*/  SHF.R.S32.HI R5, RZ, 0x1f, R5 ;  /* 0x0000001fff057819 */ /* 0x000fe20000011405 */
[----:B------:R-:W-:-:S04]  /*13530*/  IMAD R7, R9, R7, R4 ;  /* 0x0000000709077224 */ /* 0x000fc800078e0204 */
[----:B------:R-:W-:Y:S01]  /*13540*/  IADD3.X R3, R5, UR10, R6, P0, P1 ;  /* 0x0000000a05037c10 */ /* 0x000fe200087e2406 */
[C---:B------:R-:W-:Y:S01]  /*13550*/  IMAD R9, R7.reuse, UR9, RZ ;  /* 0x0000000907097c24 */ /* 0x040fe2000f8e02ff */
[----:B------:R-:W-:Y:S01]  /*13560*/  SHF.R.S32.HI R4, RZ, 0x1f, R7 ;  /* 0x0000001fff047819 */ /* 0x000fe20000011407 */
[----:B------:R-:W-:Y:S01]  /*13570*/  ULDC.64 UR10, c[0x0][0xba8] ;  /* 0x0002ea00000a7ab9 */ /* 0x000fe20000000a00 */
[----:B------:R-:W-:Y:S01]  /*13580*/  @!UP2 ULDC UR10, c[0x0][0xb50] ;  /* 0x0002d400000aaab9 */ /* 0x000fe20000000800 */
[----:B------:R-:W-:Y:S01]  /*13590*/  IMAD.WIDE.U32 R2, R7, UR8, R2 ;  /* 0x0000000807027c25 */ /* 0x000fe2000f8e0002 */
[----:B------:R-:W-:-:S03]  /*135a0*/  @!UP2 ULDC UR11, c[0x0][0xb54] ;  /* 0x0002d500000baab9 */ /* 0x000fc60000000800 */
[----:B------:R-:W-:Y:S01]  /*135b0*/  IMAD R9, R4, UR8, R9 ;  /* 0x0000000804097c24 */ /* 0x000fe2000f8e0209 */
[----:B------:R-:W-:-:S03]  /*135c0*/  LEA R4, P0, R2, UR10, 0x2 ;  /* 0x0000000a02047c11 */ /* 0x000fc6000f8010ff */
[----:B------:R-:W-:-:S05]  /*135d0*/  IMAD.IADD R3, R3, 0x1, R9 ;  /* 0x0000000103037824 */ /* 0x000fca00078e0209 */
[----:B------:R-:W-:Y:S01]  /*135e0*/  LEA.HI.X R5, R2, UR11, R3, 0x2, P0 ;  /* 0x0000000b02057c11 */ /* 0x000fe200080f1403 */
[----:B------:R-:W-:-:S05]  /*135f0*/  IMAD.MOV.U32 R3, RZ, RZ, -0x800000 ;  /* 0xff800000ff037424 */ /* 0x000fca00078e00ff */
[----:B------:R0:W-:Y:S02]  /*13600*/  STG.E desc[UR52][R4.64], R3 ;  /* 0x0000000304007986 */ /* 0x0001e4000c101934 */
.L_x_1158:
[----:B------:R-:W-:Y:S05]  /*13610*/  BSYNC B1 ;  /* 0x0000000000017941 */ /* 0x000fea0003800000 */
.L_x_1157:
[----:B------:R-:W-:-:S06]  /*13620*/  UISETP.GT.AND UP0, UPT, UR46, 0x1, UPT ;  /* 0x000000012e00788c */ /* 0x000fcc000bf04270 */
[----:B------:R-:W-:-:S13]  /*13630*/  PLOP3.LUT P0, PT, PT, PT, UP0, 0x80, 0x0 ;  /* 0x000000000000781c */ /* 0x000fda0003f0f008 */
[----:B------:R-:W-:Y:S05]  /*13640*/  @P0 BRA `(.L_x_1153) ;  /* 0x0000000400a40947 */ /* 0x000fea0003800000 */
[----:B------:R-:W1:Y:S01]  /*13650*/  LDC R11, c[0x0][0xbe8] ;  /* 0x0002fa00ff0b7b82 */ /* 0x000e620000000800 */
[----:B------:R-:W-:Y:S01]  /*13660*/  ULDC.64 UR14, c[0x0][0xaa0] ;  /* 0x0002a800000e7ab9 */ /* 0x000fe20000000a00 */
[----:B------:R-:W-:Y:S01]  /*13670*/  IMAD R2, R22, 0x20, R182 ;  /* 0x0000002016027824 */ /* 0x000fe200078e02b6 */
[----:B------:R-:W-:Y:S01]  /*13680*/  UIMAD UR10, UR18, UR14, URZ ;  /* 0x0000000e120a72a4 */ /* 0x000fe2000f8e023f */
[----:B------:R-:W-:Y:S01]  /*13690*/  BSSY B1, `(.L_x_1159) ;  /* 0x000003a000017945 */ /* 0x000fe20003800000 */
[----:B------:R-:W-:Y:S01]  /*136a0*/  UIMAD.WIDE.U32 UR8, UR4, UR14, URZ ;  /* 0x0000000e040872a5 */ /* 0x000fe2000f8e003f */
[----:B------:R-:W-:Y:S01]  /*136b0*/  VIADD R6, R2, UR42 ;  /* 0x0000002a02067c36 */ /* 0x000fe20008000000 */
[----:B------:R-:W-:-:S03]  /*136c0*/  UIMAD UR10, UR4, UR15, UR10 ;  /* 0x0000000f040a72a4 */ /* 0x000fc6000f8e020a */
[----:B0-----:R-:W-:Y:S01]  /*136d0*/  IMAD.MOV.U32 R5, RZ, RZ, R6 ;  /* 0x000000ffff057224 */ /* 0x001fe200078e0006 */
[----:B------:R-:W-:-:S03]  /*136e0*/  UIADD3 UR9, UR9, UR10, URZ ;  /* 0x0000000a09097290 */ /* 0x000fc6000fffe03f */
[----:B------:R-:W-:Y:S02]  /*136f0*/  ULDC.64 UR10, c[0x0][0xae8] ;  /* 0x0002ba00000a7ab9 */ /* 0x000fe40000000a00 */
[----:B------:R-:W-:-:S04]  /*13700*/  UIMAD.WIDE.U32 UR8, UR43, UR10, UR8 ;  /* 0x0000000a2b0872a5 */ /* 0x000fc8000f8e0008 */
[----:B------:R-:W-:-:S03]  /*13710*/  UIMAD UR9, UR43, UR11, UR9 ;  /* 0x0000000b2b0972a4 */ /* 0x000fc6000f8e0209 */
[----:B------:R-:W-:Y:S01]  /*13720*/  ULDC.64 UR10, c[0x0][0xaf0] ;  /* 0x0002bc00000a7ab9 */ /* 0x000fe20000000a00 */
[----:B-1----:R-:W-:Y:S01]  /*13730*/  ISETP.NE.AND P0, PT, R11, 0x1, PT ;  /* 0x000000010b00780c */ /* 0x002fe20003f05270 */
[----:B------:R-:W-:Y:S02]  /*13740*/  UIMAD UR12, UR12, UR10, URZ ;  /* 0x0000000a0c0c72a4 */ /* 0x000fe4000f8e023f */
[----:B------:R-:W-:Y:S02]  /*13750*/  UIMAD.WIDE.U32 UR8, UR7, UR10, UR8 ;  /* 0x0000000a070872a5 */ /* 0x000fe4000f8e0008 */
[----:B------:R-:W-:-:S03]  /*13760*/  UIMAD UR4, UR7, UR11, UR12 ;  /* 0x0000000b070472a4 */ /* 0x000fc6000f8e020c */
[----:B------:R-:W-:Y:S01]  /*13770*/  ULDC.64 UR10, c[0x0][0xae0] ;  /* 0x0002b800000a7ab9 */ /* 0x000fe20000000a00 */
[----:B------:R-:W-:-:S04]  /*13780*/  UIADD3 UR4, UR9, UR4, URZ ;  /* 0x0000000409047290 */ /* 0x000fc8000fffe03f */
        /* <DEDUP_REMOVED lines=9> */
[----:B------:R-:W-:Y:S02]  /*13820*/  IMAD R7, R11, R7, R6 ;  /* 0x000000070b077224 */ /* 0x000fe400078e0206 */
[----:B------:R-:W-:Y:S01]  /*13830*/  IMAD.U32 R2, RZ, RZ, UR8 ;  /* 0x00000008ff027e24 */ /* 0x000fe2000f8e00ff */
[----:B------:R-:W-:Y:S01]  /*13840*/  ULDC.64 UR8, c[0x0][0xad8] ;  /* 0x0002b60000087ab9 */ /* 0x000fe20000000a00 */
[C---:B------:R-:W-:Y:S01]  /*13850*/  IMAD R9, R5.reuse, UR11, R4 ;  /* 0x0000000b05097c24 */ /* 0x040fe2000f8e0204 */
[----:B------:R-:W-:Y:S01]  /*13860*/  SHF.R.S32.HI R4, RZ, 0x1f, R7 ;  /* 0x0000001fff047819 */ /* 0x000fe20000011407 */
[----:B------:R-:W-:-:S04]  /*13870*/  IMAD.WIDE.U32 R2, R5, UR10, R2 ;  /* 0x0000000a05027c25 */ /* 0x000fc8000f8e0002 */
[----:B------:R-:W-:Y:S02]  /*13880*/  IMAD.IADD R3, R3, 0x1, R9 ;  /* 0x0000000103037824 */ /* 0x000fe400078e0209 */
[----:B------:R-:W-:Y:S02]  /*13890*/  IMAD R4, R4, UR8, RZ ;  /* 0x0000000804047c24 */ /* 0x000fe4000f8e02ff */
[----:B------:R-:W-:Y:S02]  /*138a0*/  VIADD R6, R182, UR42 ;  /* 0x0000002ab6067c36 */ /* 0x000fe40008000000 */
[----:B-----5:R-:W-:Y:S02]  /*138b0*/  IMAD R11, R0, R11, RZ ;  /* 0x0000000b000b7224 */ /* 0x020fe400078e02ff */
[C---:B------:R-:W-:Y:S02]  /*138c0*/  IMAD R5, R7.reuse, UR9, R4 ;  /* 0x0000000907057c24 */ /* 0x040fe4000f8e0204 */
[----:B------:R-:W-:Y:S01]  /*138d0*/  IMAD.WIDE.U32 R2, R7, UR8, R2 ;  /* 0x0000000807027c25 */ /* 0x000fe2000f8e0002 */
[----:B------:R-:W-:Y:S01]  /*138e0*/  ISETP.GE.AND P2, PT, R6, R11, PT ;  /* 0x0000000b0600720c */ /* 0x000fe20003f46270 */
[----:B------:R-:W-:-:S02]  /*138f0*/  ULDC.64 UR8, c[0x0][0xa80] ;  /* 0x0002a00000087ab9 */ /* 0x000fc40000000a00 */
[----:B------:R-:W-:Y:S01]  /*13900*/  VIADD R0, R6, 0x20 ;  /* 0x0000002006007836 */ /* 0x000fe20000000000 */
[----:B------:R-:W-:Y:S01]  /*13910*/  LEA R4, P3, R2, UR8, 0x1 ;  /* 0x0000000802047c11 */ /* 0x000fe2000f8608ff */
[----:B------:R-:W-:-:S03]  /*13920*/  IMAD.IADD R3, R3, 0x1, R5 ;  /* 0x0000000103037824 */ /* 0x000fc600078e0205 */
[-C--:B------:R-:W-:Y:S01]  /*13930*/  ISETP.GE.AND P1, PT, R0, R11.reuse, PT ;  /* 0x0000000b0000720c */ /* 0x080fe20003f26270 */
[----:B------:R-:W-:Y:S01]  /*13940*/  VIADD R0, R6, 0x40 ;  /* 0x0000004006007836 */ /* 0x000fe20000000000 */
[----:B------:R-:W-:Y:S02]  /*13950*/  LEA.HI.X R5, R2, UR9, R3, 0x1, P3 ;  /* 0x0000000902057c11 */ /* 0x000fe400098f0c03 */
[----:B------:R0:W1:Y:S02]  /*13960*/  SHFL.IDX PT, R2, R4, RZ, 0x181f ;  /* 0x00181fff04027589 */ /* 0x00006400000e0000 */
[----:B------:R-:W-:Y:S02]  /*13970*/  ISETP.GE.AND P0, PT, R0, R11, PT ;  /* 0x0000000b0000720c */ /* 0x000fe40003f06270 */
[----:B------:R0:W2:Y:S01]  /*13980*/  SHFL.IDX PT, R0, R5, RZ, 0x181f ;  /* 0x00181fff05007589 */ /* 0x0000a200000e0000 */
[----:B------:R-:W-:Y:S10]  /*13990*/  @P2 BRA `(.L_x_1160) ;  /* 0x0000000000242947 */ /* 0x000ff40003800000 */
[----:B------:R-:W-:Y:S02]  /*139a0*/  ULDC UR4, c[0x0][0xac8] ;  /* 0x0002b20000047ab9 */ /* 0x000fe40000000800 */
[----:B------:R-:W-:Y:S02]  /*139b0*/  ISETP.GE.AND P4, PT, R18, UR4, PT ;  /* 0x0000000412007c0c */ /* 0x000fe4000bf86270 */
[----:B------:R-:W-:-:S11]  /*139c0*/  ISETP.GE.AND P5, PT, R19, UR4, PT ;  /* 0x0000000413007c0c */ /* 0x000fd6000bfa6270 */
[CC--:B-1----:R-:W-:Y:S02]  /*139d0*/  @!P4 LEA R8, P2, R18.reuse, R2.reuse, 0x1 ;  /* 0x000000021208c211 */ /* 0x0c2fe400078408ff */
[C---:B------:R-:W-:Y:S02]  /*139e0*/  @!P5 LEA R2, P3, R19.reuse, R2, 0x1 ;  /* 0x000000021302d211 */ /* 0x040fe400078608ff */
[-C--:B--2---:R-:W-:Y:S02]  /*139f0*/  @!P4 LEA.HI.X R9, R18, R0.reuse, R204, 0x1, P2 ;  /* 0x000000001209c211 */ /* 0x084fe400010f0ccc */
[----:B------:R-:W-:-:S03]  /*13a00*/  @!P5 LEA.HI.X R3, R19, R0, R203, 0x1, P3 ;  /* 0x000000001303d211 */ /* 0x000fc600018f0ccb */
[----:B------:R3:W-:Y:S04]  /*13a10*/  @!P4 ST.E.128 desc[UR52][R8.64], RZ ;  /* 0x000000ff0800c985 */ /* 0x0007e8000c101d34 */
[----:B------:R3:W-:Y:S02]  /*13a20*/  @!P5 ST.E.128 desc[UR52][R2.64], RZ ;  /* 0x000000ff0200d985 */ /* 0x0007e4000c101d34 */
.L_x_1160:
[----:B------:R-:W-:Y:S05]  /*13a30*/  BSYNC B1 ;  /* 0x0000000000017941 */ /* 0x000fea0003800000 */
.L_x_1159:
[----:B--2---:R2:W4:Y:S01]  /*13a40*/  SHFL.IDX PT, R0, R5, 0x1, 0x181f ;  /* 0x00381f0005007f89 */ /* 0x00452200000e0000 */
[----:B------:R-:W-:Y:S03]  /*13a50*/  BSSY B1, `(.L_x_1161) ;  /* 0x000000c000017945 */ /* 0x000fe60003800000 */
[----:B-1-3--:R2:W1:Y:S01]  /*13a60*/  SHFL.IDX PT, R2, R4, 0x1, 0x181f ;  /* 0x00381f0004027f89 */ /* 0x00a46200000e0000 */
[----:B------:R-:W-:Y:S05]  /*13a70*/  @P1 BRA `(.L_x_1162) ;  /* 0x0000000000241947 */ /* 0x000fea0003800000 */
[----:B------:R-:W-:Y:S02]  /*13a80*/  ULDC UR4, c[0x0][0xac8] ;  /* 0x0002b20000047ab9 */ /* 0x000fe40000000800 */
[----:B------:R-:W-:Y:S02]  /*13a90*/  ISETP.GE.AND P3, PT, R18, UR4, PT ;  /* 0x0000000412007c0c */ /* 0x000fe4000bf66270 */
[----:B------:R-:W-:-:S11]  /*13aa0*/  ISETP.GE.AND P4, PT, R19, UR4, PT ;  /* 0x0000000413007c0c */ /* 0x000fd6000bf86270 */
[CC--:B-1----:R-:W-:Y:S02]  /*13ab0*/  @!P3 LEA R8, P1, R18.reuse, R2.reuse, 0x1 ;  /* 0x000000021208b211 */ /* 0x0c2fe400078208ff */
[C---:B------:R-:W-:Y:S02]  /*13ac0*/  @!P4 LEA R2, P2, R19.reuse, R2, 0x1 ;  /* 0x000000021302c211 */ /* 0x040fe400078408ff */
[-C--:B----4-:R-:W-:Y:S02]  /*13ad0*/  @!P3 LEA.HI.X R9, R18, R0.reuse, R204, 0x1, P1 ;  /* 0x000000001209b211 */ /* 0x090fe400008f0ccc */
[----:B------:R-:W-:-:S03]  /*13ae0*/  @!P4 LEA.HI.X R3, R19, R0, R203, 0x1, P2 ;  /* 0x000000001303c211 */ /* 0x000fc600010f0ccb */
[----:B------:R3:W-:Y:S04]  /*13af0*/  @!P3 ST.E.128 desc[UR52][R8.64], RZ ;  /* 0x000000ff0800b985 */ /* 0x0007e8000c101d34 */
[----:B------:R3:W-:Y:S02]  /*13b00*/  @!P4 ST.E.128 desc[UR52][R2.64], RZ ;  /* 0x000000ff0200c985 */ /* 0x0007e4000c101d34 */
.L_x_1162:
[----:B------:R-:W-:Y:S05]  /*13b10*/  BSYNC B1 ;  /* 0x0000000000017941 */ /* 0x000fea0003800000 */
.L_x_1161:
[----:B----4-:R4:W0:Y:S01]  /*13b20*/  SHFL.IDX PT, R0, R5, 0x2, 0x181f ;  /* 0x00581f0005007f89 */ /* 0x01082200000e0000 */
        /* <DEDUP_REMOVED lines=8> */
[-C--:B0-----:R-:W-:Y:S02]  /*13bb0*/  @!P2 LEA.HI.X R9, R18, R0.reuse, R204, 0x1, P0 ;  /* 0x000000001209a211 */ /* 0x081fe400000f0ccc */
[----:B------:R-:W-:-:S03]  /*13bc0*/  @!P3 LEA.HI.X R3, R19, R0, R203, 0x1, P1 ;  /* 0x000000001303b211 */ /* 0x000fc600008f0ccb */
[----:B------:R3:W-:Y:S04]  /*13bd0*/  @!P2 ST.E.128 desc[UR52][R8.64], RZ ;  /* 0x000000ff0800a985 */ /* 0x0007e8000c101d34 */
[----:B------:R3:W-:Y:S02]  /*13be0*/  @!P3 ST.E.128 desc[UR52][R2.64], RZ ;  /* 0x000000ff0200b985 */ /* 0x0007e4000c101d34 */
.L_x_1164:
[----:B------:R-:W-:Y:S05]  /*13bf0*/  BSYNC B1 ;  /* 0x0000000000017941 */ /* 0x000fea0003800000 */
.L_x_1163:
[----:B0-----:R-:W-:Y:S01]  /*13c00*/  VIADD R0, R6, 0x60 ;  /* 0x0000006006007836 */ /* 0x001fe20000000000 */
[----:B--2-4-:R-:W0:Y:S04]  /*13c10*/  SHFL.IDX PT, R5, R5, 0x3, 0x181f ;  /* 0x00781f0005057f89 */ /* 0x014e2800000e0000 */
[----:B------:R-:W-:Y:S01]  /*13c20*/  ISETP.GE.AND P0, PT, R0, R11, PT ;  /* 0x0000000b0000720c */ /* 0x000fe20003f06270 */
[----:B-1-3--:R1:W2:-:S12]  /*13c30*/  SHFL.IDX PT, R2, R4, 0x3, 0x181f ;  /* 0x00781f0004027f89 */ /* 0x00a29800000e0000 */
[----:B-1----:R-:W-:Y:S05]  /*13c40*/  @P0 BRA `(.L_x_1153) ;  /* 0x0000000000240947 */ /* 0x002fea0003800000 */
[----:B------:R-:W-:Y:S02]  /*13c50*/  ULDC UR4, c[0x0][0xac8] ;  /* 0x0002b20000047ab9 */ /* 0x000fe40000000800 */
[----:B------:R-:W-:Y:S02]  /*13c60*/  ISETP.GE.AND P2, PT, R18, UR4, PT ;  /* 0x0000000412007c0c */ /* 0x000fe4000bf46270 */
[----:B------:R-:W-:-:S11]  /*13c70*/  ISETP.GE.AND P3, PT, R19, UR4, PT ;  /* 0x0000000413007c0c */ /* 0x000fd6000bf66270 */
[CC--:B--2---:R-:W-:Y:S02]  /*13c80*/  @!P2 LEA R6, P0, R18.reuse, R2.reuse, 0x1 ;  /* 0x000000021206a211 */ /* 0x0c4fe400078008ff */
[C---:B------:R-:W-:Y:S02]  /*13c90*/  @!P3 LEA R2, P1, R19.reuse, R2, 0x1 ;  /* 0x000000021302b211 */ /* 0x040fe400078208ff */
[-C--:B0-----:R-:W-:Y:S02]  /*13ca0*/  @!P2 LEA.HI.X R7, R18, R5.reuse, R204, 0x1, P0 ;  /* 0x000000051207a211 */ /* 0x081fe400000f0ccc */
[----:B------:R-:W-:-:S03]  /*13cb0*/  @!P3 LEA.HI.X R3, R19, R5, R203, 0x1, P1 ;  /* 0x000000051303b211 */ /* 0x000fc600008f0ccb */
[----:B------:R0:W-:Y:S04]  /*13cc0*/  @!P2 ST.E.128 desc[UR52][R6.64], RZ ;  /* 0x000000ff0600a985 */ /* 0x0001e8000c101d34 */
[----:B------:R0:W-:Y:S02]  /*13cd0*/  @!P3 ST.E.128 desc[UR52][R2.64], RZ ;  /* 0x000000ff0200b985 */ /* 0x0001e4000c101d34 */
.L_x_1153:
[----:B------:R-:W-:Y:S05]  /*13ce0*/  BSYNC B0 ;  /* 0x0000000000007941 */ /* 0x000fea0003800000 */
.L_x_1143:
[----:B------:R-:W-:Y:S02]  /*13cf0*/  ULDC UR4, c[0x0][0xc3c] ;  /* 0x00030f0000047ab9 */ /* 0x000fe40000000800 */
[----:B------:R-:W-:-:S06]  /*13d00*/  UISETP.GE.AND UP0, UPT, UR50, UR4, UPT ;  /* 0x000000043200728c */ /* 0x000fcc000bf06270 */
[----:B------:R-:W-:-:S13]  /*13d10*/  PLOP3.LUT P0, PT, PT, PT, UP0, 0x80, 0x0 ;  /* 0x000000000000781c */ /* 0x000fda0003f0f008 */
[----:B------:R-:W-:Y:S05]  /*13d20*/  @!P0 BRA `(.L_x_1165) ;  /* 0xfffffed000b88947 */ /* 0x000fea000383ffff */
[----:B------:R-:W-:Y:S05]  /*13d30*/  EXIT ;  /* 0x000000000000794d */ /* 0x000fea0003800000 */
.L_x_1056:
        /* <DEDUP_REMOVED lines=22> */
.L_x_1166:
        /* <DEDUP_REMOVED lines=21> */
[----:B------:R-:W-:Y:S02]  /*13ff0*/  IMAD.IADD R7, R4, 0x1, R7 ;  /* 0x0000000104077824 */ /* 0x000fe400078e0207 */
[----:B------:R-:W0:Y:S03]  /*14000*/  LDC R4, c[0x0][0xc38] ;  /* 0x00030e00ff047b82 */ /* 0x000e260000000800 */
[----:B------:R-:W1:Y:S02]  /*14010*/  SHFL.UP PT, R8, R7, 0x2, RZ ;  /* 0x0440000007087989 */ /* 0x000e6400000e00ff */
[----:B-1----:R-:W-:-:S05]  /*14020*/  SEL R8, R8, RZ, P2 ;  /* 0x000000ff08087207 */ /* 0x002fca0001000000 */
[----:B------:R-:W-:Y:S02]  /*14030*/  IMAD.IADD R8, R7, 0x1, R8 ;  /* 0x0000000107087824 */ /* 0x000fe400078e0208 */
[----:B------:R-:W1:Y:S03]  /*14040*/  S2R R7, SR_CTAID.X ;  /* 0x0000000000077919 */ /* 0x000e660000002500 */
[----:B------:R-:W2:Y:S02]  /*14050*/  SHFL.UP PT, R9, R8, 0x4, RZ ;  /* 0x0480000008097989 */ /* 0x000ea400000e00ff */
[----:B--2---:R-:W-:-:S05]  /*14060*/  SEL R9, R9, RZ, P3 ;  /* 0x000000ff09097207 */ /* 0x004fca0001800000 */
[----:B------:R-:W-:-:S05]  /*14070*/  IMAD.IADD R9, R8, 0x1, R9 ;  /* 0x0000000108097824 */ /* 0x000fca00078e0209 */
[----:B------:R-:W2:Y:S02]  /*14080*/  SHFL.UP PT, R2, R9, 0x8, RZ ;  /* 0x0500000009027989 */ /* 0x000ea400000e00ff */
[----:B--2---:R-:W-:-:S05]  /*14090*/  SEL R2, R2, RZ, P4 ;  /* 0x000000ff02027207 */ /* 0x004fca0002000000 */
[----:B------:R-:W-:-:S05]  /*140a0*/  IMAD.IADD R2, R9, 0x1, R2 ;  /* 0x0000000109027824 */ /* 0x000fca00078e0202 */
[----:B------:R-:W2:Y:S02]  /*140b0*/  SHFL.UP PT, R3, R2, 0x10, RZ ;  /* 0x0600000002037989 */ /* 0x000ea400000e00ff */
[----:B--2---:R-:W-:-:S05]  /*140c0*/  SEL R3, R3, RZ, P5 ;  /* 0x000000ff03037207 */ /* 0x004fca0002800000 */
[----:B------:R-:W-:-:S05]  /*140d0*/  IMAD.IADD R3, R2, 0x1, R3 ;  /* 0x0000000102037824 */ /* 0x000fca00078e0203 */
[----:B------:R-:W0:Y:S02]  /*140e0*/  SHFL.IDX PT, R11, R3, 0x1f, 0x1f ;  /* 0x03e01f00030b7f89 */ /* 0x000e2400000e0000 */
[----:B0-----:R-:W-:-:S04]  /*140f0*/  IMAD R8, R11, R4, RZ ;  /* 0x000000040b087224 */ /* 0x001fc800078e02ff */
[----:B------:R-:W-:Y:S01]  /*14100*/  IMAD.MOV.U32 R9, RZ, RZ, R8 ;  /* 0x000000ffff097224 */ /* 0x000fe200078e0008 */
[----:B-1----:R-:W-:-:S13]  /*14110*/  ISETP.GT.AND P6, PT, R8, R7, PT ;  /* 0x000000070800720c */ /* 0x002fda0003fc4270 */
[----:B------:R-:W-:Y:S05]  /*14120*/  @P6 BRA `(.L_x_1168) ;  /* 0x0000000000a86947 */ /* 0x000fea0003800000 */
[----:B------:R-:W-:Y:S01]  /*14130*/  IMAD.MOV.U32 R8, RZ, RZ, R9 ;  /* 0x000000ffff087224 */ /* 0x000fe200078e0009 */
[----:B------:R-:W-:Y:S01]  /*14140*/  UMOV UR42, URZ ;  /* 0x0000003f002a7c82 */ /* 0x000fe20008000000 */
[----:B------:R-:W-:-:S05]  /*14150*/  ULDC UR5, c[0x0][0xc3c] ;  /* 0x00030f0000057ab9 */ /* 0x000fca0000000800 */
.L_x_1170:
        /* <DEDUP_REMOVED lines=22> */
[----:B------:R-:W-:Y:S02]  /*142c0*/  IMAD.IADD R9, R4, 0x1, R9 ;  /* 0x0000000104097824 */ /* 0x000fe400078e0209 */
[----:B------:R-:W0:Y:S03]  /*142d0*/  LDC R4, c[0x0][0xc38] ;  /* 0x00030e00ff047b82 */ /* 0x000e260000000800 */
[----:B------:R-:W1:Y:S02]  /*142e0*/  SHFL.UP PT, R10, R9, 0x4, RZ ;  /* 0x04800000090a7989 */ /* 0x000e6400000e00ff */
[----:B-1----:R-:W-:-:S05]  /*142f0*/  SEL R10, R10, RZ, P3 ;  /* 0x000000ff0a0a7207 */ /* 0x002fca0001800000 */
[----:B------:R-:W-:-:S05]  /*14300*/  IMAD.IADD R10, R9, 0x1, R10 ;  /* 0x00000001090a7824 */ /* 0x000fca00078e020a */
[----:B------:R-:W1:Y:S02]  /*14310*/  SHFL.UP PT, R2, R10, 0x8, RZ ;  /* 0x050000000a027989 */ /* 0x000e6400000e00ff */
[----:B-1----:R-:W-:-:S05]  /*14320*/  SEL R3, R2, RZ, P4 ;  /* 0x000000ff02037207 */ /* 0x002fca0002000000 */
[----:B------:R-:W-:-:S05]  /*14330*/  IMAD.IADD R3, R10, 0x1, R3 ;  /* 0x000000010a037824 */ /* 0x000fca00078e0203 */
[----:B------:R-:W1:Y:S02]  /*14340*/  SHFL.UP PT, R2, R3, 0x10, RZ ;  /* 0x0600000003027989 */ /* 0x000e6400000e00ff */
[----:B-1----:R-:W-:-:S05]  /*14350*/  SEL R2, R2, RZ, P5 ;  /* 0x000000ff02027207 */ /* 0x002fca0002800000 */
[----:B------:R-:W-:-:S05]  /*14360*/  IMAD.IADD R2, R3, 0x1, R2 ;  /* 0x0000000103027824 */ /* 0x000fca00078e0202 */
[----:B------:R-:W0:Y:S02]  /*14370*/  SHFL.IDX PT, R11, R2, 0x1f, 0x1f ;  /* 0x03e01f00020b7f89 */ /* 0x000e2400000e0000 */
[----:B0-----:R-:W-:-:S04]  /*14380*/  IMAD R9, R11, R4, RZ ;  /* 0x000000040b097224 */ /* 0x001fc800078e02ff */
[----:B------:R-:W-:-:S05]  /*14390*/  IMAD.IADD R8, R9, 0x1, R8 ;  /* 0x0000000109087824 */ /* 0x000fca00078e0208 */
[----:B------:R-:W-:-:S13]  /*143a0*/  ISETP.GT.AND P6, PT, R8, R7, PT ;  /* 0x000000070800720c */ /* 0x000fda0003fc4270 */
[----:B------:R-:W-:Y:S05]  /*143b0*/  @!P6 BRA `(.L_x_1170) ;  /* 0xfffffffc0068e947 */ /* 0x000fea000383ffff */
[----:B------:R-:W-:-:S07]  /*143c0*/  IMAD.MOV.U32 R3, RZ, RZ, R2 ;  /* 0x000000ffff037224 */ /* 0x000fce00078e0002 */
.L_x_1168:
        /* <DEDUP_REMOVED lines=8> */
[----:B------:R-:W-:-:S04]  /*14450*/  IMAD.U32 R11, RZ, RZ, UR4 ;  /* 0x00000004ff0b7e24 */ /* 0x000fc8000f8e00ff */
[----:B------:R0:W1:Y:S04]  /*14460*/  SHFL.IDX PT, R8, R5, R8, 0x1f ;  /* 0x00001f0805087589 */ /* 0x00006800000e0000 */
[----:B------:R0:W2:Y:S01]  /*14470*/  SHFL.IDX PT, R6, R6, R11, 0x1f ;  /* 0x00001f0b06067589 */ /* 0x0000a200000e0000 */
[----:B------:R-:W-:Y:S05]  /*14480*/  @!P0 BRA `(.L_x_1171) ;  /* 0x00000000000c8947 */ /* 0x000fea0003800000 */
[----:B------:R-:W-:-:S06]  /*14490*/  UIADD3 UR5, UR4, -0x1, URZ ;  /* 0xffffffff04057890 */ /* 0x000fcc000fffe03f */
[----:B------:R-:W-:-:S05]  /*144a0*/  IMAD.U32 R2, RZ, RZ, UR5 ;  /* 0x00000005ff027e24 */ /* 0x000fca000f8e00ff */
[----:B------:R3:W4:Y:S02]  /*144b0*/  SHFL.IDX PT, R9, R3, R2, 0x1f ;  /* 0x00001f0203097589 */ /* 0x00072400000e0000 */
.L_x_1171:
[----:B---34-:R-:W-:Y:S01]  /*144c0*/  IMAD R2, R9, R4, R10 ;  /* 0x0000000409027224 */ /* 0x018fe200078e020a */
[----:B-1----:R-:W-:Y:S01]  /*144d0*/  ISETP.NE.AND P0, PT, R8, 0x1, PT ;  /* 0x000000010800780c */ /* 0x002fe20003f05270 */
[----:B------:R-:W-:Y:S02]  /*144e0*/  UIADD3 UR42, UR4, UR42, URZ ;  /* 0x0000002a042a7290 */ /* 0x000fe4000fffe03f */
[----:B0-----:R-:W-:Y:S01]  /*144f0*/  IMAD.IADD R5, R7, 0x1, -R2 ;  /* 0x0000000107057824 */ /* 0x001fe200078e0a02 */
[----:B------:R0:W-:Y:S09]  /*14500*/  STL [R1+0x10], R2 ;  /* 0x0000100201007387 */ /* 0x0001f20000100800 */
[----:B------:R-:W-:Y:S05]  /*14510*/  @!P0 BRA `(.L_x_1172) ;  /* 0x0000000000e08947 */ /* 0x000fea0003800000 */
[----:B--2---:R-:W-:Y:S02]  /*14520*/  IABS R4, R6 ;  /* 0x0000000600047213 */ /* 0x004fe40000000000 */
[----:B------:R-:W-:Y:S02]  /*14530*/  IABS R7, R8 ;  /* 0x0000000800077213 */ /* 0x000fe40000000000 */
[----:B------:R-:W1:Y:S08]  /*14540*/  I2F.RP R9, R4 ;  /* 0x0000000400097306 */ /* 0x000e700000209400 */
[----:B------:R-:W2:Y:S08]  /*14550*/  I2F.RP R10, R7 ;  /* 0x00000007000a7306 */ /* 0x000eb00000209400 */
[----:B-1----:R-:W0:Y:S08]  /*14560*/  MUFU.RCP R9, R9 ;  /* 0x0000000900097308 */ /* 0x002e300000001000 */
[----:B--2---:R-:W-:Y:S01]  /*14570*/  MUFU.RCP R10, R10 ;  /* 0x0000000a000a7308 */ /* 0x004fe20000001000 */
[----:B0-----:R-:W-:Y:S01]  /*14580*/  VIADD R2, R9, 0xffffffe ;  /* 0x0ffffffe09027836 */ /* 0x001fe20000000000 */
[----:B------:R-:W-:-:S06]  /*14590*/  IABS R9, R6 ;  /* 0x0000000600097213 */ /* 0x000fcc0000000000 */
[----:B------:R0:W1:Y:S02]  /*145a0*/  F2I.FTZ.U32.TRUNC.NTZ R3, R2 ;  /* 0x0000000200037305 */ /* 0x000064000021f000 */
[----:B0-----:R-:W-:Y:S02]  /*145b0*/  IMAD.MOV.U32 R2, RZ, RZ, RZ ;  /* 0x000000ffff027224 */ /* 0x001fe400078e00ff */
[----:B-1----:R-:W-:-:S04]  /*145c0*/  IMAD.MOV R11, RZ, RZ, -R3 ;  /* 0x000000ffff0b7224 */ /* 0x002fc800078e0a03 */
[----:B------:R-:W-:-:S04]  /*145d0*/  IMAD R11, R11, R4, RZ ;  /* 0x000000040b0b7224 */ /* 0x000fc800078e02ff */
[----:B------:R-:W-:Y:S01]  /*145e0*/  IMAD.HI.U32 R3, R3, R11, R2 ;  /* 0x0000000b03037227 */ /* 0x000fe200078e0002 */
[----:B------:R-:W-:-:S03]  /*145f0*/  IABS R2, R5 ;  /* 0x0000000500027213 */ /* 0x000fc60000000000 */
[----:B------:R-:W-:Y:S02]  /*14600*/  IMAD.MOV R11, RZ, RZ, -R9 ;  /* 0x000000ffff0b7224 */ /* 0x000fe400078e0a09 */
[----:B------:R-:W-:-:S04]  /*14610*/  IMAD.HI.U32 R9, R3, R2, RZ ;  /* 0x0000000203097227 */ /* 0x000fc800078e00ff */
[----:B------:R-:W-:Y:S02]  /*14620*/  VIADD R3, R10, 0xffffffe ;  /* 0x0ffffffe0a037836 */ /* 0x000fe40000000000 */
[----:B------:R-:W-:-:S04]  /*14630*/  IMAD R11, R9, R11, R2 ;  /* 0x0000000b090b7224 */ /* 0x000fc800078e0202 */
[----:B------:R-:W0:Y:S01]  /*14640*/  F2I.FTZ.U32.TRUNC.NTZ R3, R3 ;  /* 0x0000000300037305 */ /* 0x000e22000021f000 */
[----:B------:R-:W-:-:S13]  /*14650*/  ISETP.GT.U32.AND P1, PT, R4, R11, PT ;  /* 0x0000000b0400720c */ /* 0x000fda0003f24070 */
[----:B------:R-:W-:Y:S02]  /*14660*/  @!P1 IMAD.IADD R11, R11, 0x1, -R4 ;  /* 0x000000010b0b9824 */ /* 0x000fe400078e0a04 */
[----:B0-----:R-:W-:Y:S02]  /*14670*/  IMAD.MOV R2, RZ, RZ, -R3 ;  /* 0x000000ffff027224 */ /* 0x001fe400078e0a03 */
[----:B------:R-:W-:Y:S01]  /*14680*/  @!P1 VIADD R9, R9, 0x1 ;  /* 0x0000000109099836 */ /* 0x000fe20000000000 */
[----:B------:R-:W-:Y:S01]  /*14690*/  ISETP.GE.U32.AND P0, PT, R11, R4, PT ;  /* 0x000000040b00720c */ /* 0x000fe20003f06070 */
[----:B------:R-:W-:Y:S01]  /*146a0*/  IMAD R11, R2, R7, RZ ;  /* 0x00000007020b7224 */ /* 0x000fe200078e02ff */
[----:B------:R-:W-:Y:S01]  /*146b0*/  ISETP.NE.AND P1, PT, R6, RZ, PT ;  /* 0x000000ff0600720c */ /* 0x000fe20003f25270 */
[----:B------:R-:W-:-:S04]  /*146c0*/  IMAD.MOV.U32 R2, RZ, RZ, RZ ;  /* 0x000000ffff027224 */ /* 0x000fc800078e00ff */
[----:B------:R-:W-:Y:S01]  /*146d0*/  IMAD.HI.U32 R4, R3, R11, R2 ;  /* 0x0000000b03047227 */ /* 0x000fe200078e0002 */
[----:B------:R-:W-:-:S04]  /*146e0*/  LOP3.LUT R2, R5, R6, RZ, 0x3c, !PT ;  /* 0x0000000605027212 */ /* 0x000fc800078e3cff */
[----:B------:R-:W-:Y:S01]  /*146f0*/  ISETP.GE.AND P2, PT, R2, RZ, PT ;  /* 0x000000ff0200720c */ /* 0x000fe20003f46270 */
[----:B------:R-:W-:Y:S01]  /*14700*/  @P0 VIADD R9, R9, 0x1 ;  /* 0x0000000109090836 */ /* 0x000fe20000000000 */
[----:B------:R-:W-:-:S05]  /*14710*/  IABS R2, R8 ;  /* 0x0000000800027213 */ /* 0x000fca0000000000 */
[----:B------:R-:W-:-:S06]  /*14720*/  IMAD.MOV R2, RZ, RZ, -R2 ;  /* 0x000000ffff027224 */ /* 0x000fcc00078e0a02 */
[----:B------:R-:W-:Y:S01]  /*14730*/  @!P2 IMAD.MOV R9, RZ, RZ, -R9 ;  /* 0x000000ffff09a224 */ /* 0x000fe200078e0a09 */
[----:B------:R-:W-:-:S04]  /*14740*/  @!P1 LOP3.LUT R9, RZ, R6, RZ, 0x33, !PT ;  /* 0x00000006ff099212 */ /* 0x000fc800078e33ff */
        /* <DEDUP_REMOVED lines=15> */
[--C-:B------:R-:W-:Y:S02]  /*14840*/  IMAD R8, R8, R2, R9.reuse ;  /* 0x0000000208087224 */ /* 0x100fe400078e0209 */
[----:B------:R-:W-:Y:S02]  /*14850*/  IMAD.MOV R2, RZ, RZ, -R9 ;  /* 0x000000ffff027224 */ /* 0x000fe400078e0a09 */
[----:B------:R-:W-:Y:S02]  /*14860*/  IMAD R3, R8, 0x10000, R3 ;  /* 0x0001000008037824 */ /* 0x000fe400078e0203 */
[----:B------:R-:W-:-:S03]  /*14870*/  IMAD R2, R6, R2, R5 ;  /* 0x0000000206027224 */ /* 0x000fc600078e0205 */
[----:B------:R0:W-:Y:S01]  /*14880*/  STL [R1+0x18], R3 ;  /* 0x0000180301007387 */ /* 0x0001e20000100800 */
[----:B------:R-:W-:Y:S05]  /*14890*/  BRA `(.L_x_1173) ;  /* 0x0000000000fc7947 */ /* 0x000fea0003800000 */
.L_x_1172:
[----:B------:R-:W-:Y:S02]  /*148a0*/  ULDC.64 UR4, c[0x0][0xc90] ;  /* 0x0003240000047ab9 */ /* 0x000fe40000000a00 */
[----:B------:R-:W-:-:S06]  /*148b0*/  UIMAD.WIDE UR4, UR42, 0x4, UR4 ;  /* 0x000000042a0478a5 */ /* 0x000fcc000f8e0204 */
[----:B0-----:R-:W-:Y:S02]  /*148c0*/  IMAD.U32 R2, RZ, RZ, UR4 ;  /* 0x00000004ff027e24 */ /* 0x001fe4000f8e00ff */
[----:B------:R-:W-:-:S05]  /*148d0*/  IMAD.U32 R3, RZ, RZ, UR5 ;  /* 0x00000005ff037e24 */ /* 0x000fca000f8e00ff */
[----:B------:R0:W2:Y:S02]  /*148e0*/  LDG.E R7, desc[UR52][R2.64] ;  /* 0x0000003402077981 */ /* 0x0000a4000c1e1900 */
[----:B0-----:R-:W-:Y:S02]  /*148f0*/  IMAD.MOV.U32 R2, RZ, RZ, RZ ;  /* 0x000000ffff027224 */ /* 0x001fe400078e00ff */
[----:B--2---:R-:W-:-:S05]  /*14900*/  IMAD R8, R6, R7, RZ ;  /* 0x0000000706087224 */ /* 0x004fca00078e02ff */
[----:B------:R-:W-:-:S04]  /*14910*/  IABS R9, R8 ;  /* 0x0000000800097213 */ /* 0x000fc80000000000 */
[----:B------:R-:W0:Y:S08]  /*14920*/  I2F.RP R10, R9 ;  /* 0x00000009000a7306 */ /* 0x000e300000209400 */
[----:B0-----:R-:W0:Y:S02]  /*14930*/  MUFU.RCP R10, R10 ;  /* 0x0000000a000a7308 */ /* 0x001e240000001000 */
[----:B0-----:R-:W-:-:S06]  /*14940*/  VIADD R11, R10, 0xffffffe ;  /* 0x0ffffffe0a0b7836 */ /* 0x001fcc0000000000 */
[----:B------:R-:W0:Y:S02]  /*14950*/  F2I.FTZ.U32.TRUNC.NTZ R3, R11 ;  /* 0x0000000b00037305 */ /* 0x000e24000021f000 */
[----:B0-----:R-:W-:-:S04]  /*14960*/  IMAD.MOV R12, RZ, RZ, -R3 ;  /* 0x000000ffff0c7224 */ /* 0x001fc800078e0a03 */
[----:B------:R-:W-:-:S04]  /*14970*/  IMAD R13, R12, R9, RZ ;  /* 0x000000090c0d7224 */ /* 0x000fc800078e02ff */
[----:B------:R-:W-:Y:S01]  /*14980*/  IMAD.HI.U32 R2, R3, R13, R2 ;  /* 0x0000000d03027227 */ /* 0x000fe200078e0002 */
[----:B------:R-:W-:Y:S02]  /*14990*/  IABS R13, R5 ;  /* 0x00000005000d7213 */ /* 0x000fe40000000000 */
[----:B------:R-:W-:-:S03]  /*149a0*/  IABS R3, R8 ;  /* 0x0000000800037213 */ /* 0x000fc60000000000 */
[----:B------:R-:W-:-:S04]  /*149b0*/  IMAD.HI.U32 R2, R2, R13, RZ ;  /* 0x0000000d02027227 */ /* 0x000fc800078e00ff */
[----:B------:R-:W-:-:S04]  /*149c0*/  IMAD.MOV R3, RZ, RZ, -R3 ;  /* 0x000000ffff037224 */ /* 0x000fc800078e0a03 */
[----:B------:R-:W-:Y:S01]  /*149d0*/  IMAD R10, R2, R3, R13 ;  /* 0x00000003020a7224 */ /* 0x000fe200078e020d */
[----:B------:R-:W-:-:S04]  /*149e0*/  LOP3.LUT R3, R5, R8, RZ, 0x3c, !PT ;  /* 0x0000000805037212 */ /* 0x000fc800078e3cff */
[----:B------:R-:W-:Y:S02]  /*149f0*/  ISETP.GT.U32.AND P1, PT, R9, R10, PT ;  /* 0x0000000a0900720c */ /* 0x000fe40003f24070 */
[----:B------:R-:W-:-:S11]  /*14a00*/  ISETP.GE.AND P2, PT, R3, RZ, PT ;  /* 0x000000ff0300720c */ /* 0x000fd60003f46270 */
[----:B------:R-:W-:Y:S02]  /*14a10*/  @!P1 IMAD.IADD R10, R10, 0x1, -R9 ;  /* 0x000000010a0a9824 */ /* 0x000fe400078e0a09 */
[----:B------:R-:W-:Y:S01]  /*14a20*/  @!P1 VIADD R2, R2, 0x1 ;  /* 0x0000000102029836 */ /* 0x000fe20000000000 */
[----:B------:R-:W-:Y:S02]  /*14a30*/  ISETP.NE.AND P1, PT, R8, RZ, PT ;  /* 0x000000ff0800720c */ /* 0x000fe40003f25270 */
[----:B------:R-:W-:-:S13]  /*14a40*/  ISETP.GE.U32.AND P0, PT, R10, R9, PT ;  /* 0x000000090a00720c */ /* 0x000fda0003f06070 */
[----:B------:R-:W-:-:S04]  /*14a50*/  @P0 VIADD R2, R2, 0x1 ;  /* 0x0000000102020836 */ /* 0x000fc80000000000 */
[----:B------:R-:W-:Y:S01]  /*14a60*/  @!P2 IMAD.MOV R2, RZ, RZ, -R2 ;  /* 0x000000ffff02a224 */ /* 0x000fe200078e0a02 */
[----:B------:R-:W-:-:S05]  /*14a70*/  @!P1 LOP3.LUT R2, RZ, R8, RZ, 0x33, !PT ;  /* 0x00000008ff029212 */ /* 0x000fca00078e33ff */
[----:B------:R-:W-:Y:S02]  /*14a80*/  IMAD R9, R7, R2, RZ ;  /* 0x0000000207097224 */ /* 0x000fe400078e02ff */
[----:B------:R-:W-:Y:S02]  /*14a90*/  IMAD.MOV R2, RZ, RZ, -R2 ;  /* 0x000000ffff027224 */ /* 0x000fe400078e0a02 */
[----:B------:R-:W-:Y:S02]  /*14aa0*/  IMAD.MOV R3, RZ, RZ, -R9 ;  /* 0x000000ffff037224 */ /* 0x000fe400078e0a09 */
[----:B------:R-:W-:-:S03]  /*14ab0*/  IMAD R5, R8, R2, R5 ;  /* 0x0000000208057224 */ /* 0x000fc600078e0205 */
[----:B------:R-:W-:-:S04]  /*14ac0*/  VIADDMNMX R4, R3, R4, R7, PT ;  /* 0x0000000403047246 */ /* 0x000fc80003800107 */
[-C--:B------:R-:W-:Y:S02]  /*14ad0*/  IABS R7, R4.reuse ;  /* 0x0000000400077213 */ /* 0x080fe40000000000 */
[----:B------:R-:W-:Y:S02]  /*14ae0*/  IABS R8, R4 ;  /* 0x0000000400087213 */ /* 0x000fe40000000000 */
[----:B------:R-:W0:Y:S03]  /*14af0*/  I2F.RP R10, R7 ;  /* 0x00000007000a7306 */ /* 0x000e260000209400 */
[----:B------:R-:W-:-:S05]  /*14b00*/  IMAD.MOV R8, RZ, RZ, -R8 ;  /* 0x000000ffff087224 */ /* 0x000fca00078e0a08 */
[----:B0-----:R-:W0:Y:S02]  /*14b10*/  MUFU.RCP R10, R10 ;  /* 0x0000000a000a7308 */ /* 0x001e240000001000 */
[----:B0-----:R-:W-:-:S06]  /*14b20*/  VIADD R3, R10, 0xffffffe ;  /* 0x0ffffffe0a037836 */ /* 0x001fcc0000000000 */
[----:B------:R-:W0:Y:S02]  /*14b30*/  F2I.FTZ.U32.TRUNC.NTZ R3, R3 ;  /* 0x0000000300037305 */ /* 0x000e24000021f000 */
[----:B0-----:R-:W-:-:S04]  /*14b40*/  IMAD.MOV R2, RZ, RZ, -R3 ;  /* 0x000000ffff027224 */ /* 0x001fc800078e0a03 */
[----:B------:R-:W-:Y:S02]  /*14b50*/  IMAD R11, R2, R7, RZ ;  /* 0x00000007020b7224 */ /* 0x000fe400078e02ff */
[----:B------:R-:W-:-:S04]  /*14b60*/  IMAD.MOV.U32 R2, RZ, RZ, RZ ;  /* 0x000000ffff027224 */ /* 0x000fc800078e00ff */
[----:B------:R-:W-:Y:S01]  /*14b70*/  IMAD.HI.U32 R2, R3, R11, R2 ;  /* 0x0000000b03027227 */ /* 0x000fe200078e0002 */
[----:B------:R-:W-:Y:S02]  /*14b80*/  IABS R11, R5 ;  /* 0x00000005000b7213 */ /* 0x000fe40000000000 */
[----:B------:R-:W-:Y:S02]  /*14b90*/  LOP3.LUT R3, R5, R4, RZ, 0x3c, !PT ;  /* 0x0000000405037212 */ /* 0x000fe400078e3cff */
[----:B------:R-:W-:Y:S01]  /*14ba0*/  IADD3 R5, R9, 0x1000000, R5 ;  /* 0x0100000009057810 */ /* 0x000fe20007ffe005 */
        /* <DEDUP_REMOVED lines=10> */
[----:B------:R-:W-:Y:S01]  /*14c50*/  @!P1 LOP3.LUT R2, RZ, R4, RZ, 0x33, !PT ;  /* 0x00000004ff029212 */ /* 0x000fe200078e33ff */
[----:B------:R-:W-:-:S04]  /*14c60*/  IMAD.MOV R4, RZ, RZ, -R4 ;  /* 0x000000ffff047224 */ /* 0x000fc800078e0a04 */
[----:B------:R-:W-:-:S05]  /*14c70*/  IMAD R3, R2, R4, R5 ;  /* 0x0000000402037224 */ /* 0x000fca00078e0205 */
[----:B------:R1:W-:Y:S02]  /*14c80*/  STL [R1+0x18], R3 ;  /* 0x0000180301007387 */ /* 0x0003e40000100800 */
.L_x_1173:
[----:B01----:R-:W-:-:S05]  /*14c90*/  LOP3.LUT R3, RZ, R2, RZ, 0x33, !PT ;  /* 0x00000002ff037212 */ /* 0x003fca00078e33ff */
[----:B------:R-:W-:-:S05]  /*14ca0*/  IMAD.IADD R2, R6, 0x1, R3 ;  /* 0x0000000106027824 */ /* 0x000fca00078e0203 */
[----:B------:R1:W-:Y:S01]  /*14cb0*/  STL [R1+0x14], R2 ;  /* 0x0000140201007387 */ /* 0x0003e20000100800 */
[----:B------:R-:W-:Y:S05]  /*14cc0*/  BRA `(.L_x_1174) ;  /* 0x00000000000c7947 */ /* 0x000fea0003800000 */
.L_x_1169:
[----:B------:R0:W-:Y:S04]  /*14cd0*/  STL [R1+0x10], R7 ;  /* 0x0000100701007387 */ /* 0x0001e80000100800 */
[----:B------:R0:W-:Y:S04]  /*14ce0*/  STL [R1+0x14], RZ ;  /* 0x000014ff01007387 */ /* 0x0001e80000100800 */
[----:B------:R0:W-:Y:S02]  /*14cf0*/  STL [R1+0x18], RZ ;  /* 0x000018ff01007387 */ /* 0x0001e40000100800 */
.L_x_1174:
[----:B------:R-:W2:Y:S04]  /*14d00*/  LDL R4, [R1+0x10] ;  /* 0x0000100001047983 */ /* 0x000ea80000100800 */
[----:B------:R-:W2:Y:S04]  /*14d10*/  LDL R5, [R1+0x14] ;  /* 0x0000140001057983 */ /* 0x000ea80000100800 */
[----:B------:R-:W2:Y:S01]  /*14d20*/  LDL R6, [R1+0x18] ;  /* 0x0000180001067983 */ /* 0x000ea20000100800 */
[----:B------:R-:W-:Y:S01]  /*14d30*/  ISETP.NE.AND P0, PT, R0, RZ, PT ;  /* 0x000000ff0000720c */ /* 0x000fe20003f05270 */
[----:B-1----:R-:W-:-:S12]  /*14d40*/  IMAD.U32 R2, RZ, RZ, UR42 ;  /* 0x0000002aff027e24 */ /* 0x002fd8000f8e00ff */
[----:B------:R-:W1:Y:S01]  /*14d50*/  @!P0 S2R R3, SR_CgaCtaId ;  /* 0x0000000000038919 */ /* 0x000e620000008800 */
[----:B------:R-:W-:Y:S01]  /*14d60*/  @!P0 MOV R0, 0x400 ;  /* 0x0000040000008802 */ /* 0x000fe20000000f00 */
[----:B0-----:R-:W-:-:S03]  /*14d70*/  @!P0 IMAD.MOV.U32 R7, RZ, RZ, R2 ;  /* 0x000000ffff078224 */ /* 0x001fc600078e0002 */
[----:B-1----:R-:W-:-:S05]  /*14d80*/  @!P0 LEA R0, R3, R0, 0x18 ;  /* 0x0000000003008211 */ /* 0x002fca00078ec0ff */
[----:B--2---:R0:W-:Y:S01]  /*14d90*/  @!P0 STS.128 [R0+0x228d0], R4 ;  /* 0x0228d00400008388 */ /* 0x0041e20000000c00 */
[----:B------:R-:W-:Y:S06]  /*14da0*/  BAR.ARV 0x5, 0x180 ;  /* 0x0146000000007b1d */ /* 0x000fec0000002000 */
.L_x_1167:
        /* <DEDUP_REMOVED lines=8> */
[----:B------:R-:W1:Y:S01]  /*14e30*/  S2R R8, SR_TID.X ;  /* 0x0000000000087919 */ /* 0x000e620000002100 */
[----:B------:R-:W0:Y:S01]  /*14e40*/  S2UR UR5, SR_CgaCtaId ;  /* 0x00000000000579c3 */ /* 0x000e220000008800 */
[----:B------:R-:W-:Y:S01]  /*14e50*/  UMOV UR4, 0x400 ;  /* 0x0000040000047882 */ /* 0x000fe20000000000 */
[----:B------:R-:W-:Y:S01]  /*14e60*/  IMAD.MOV.U32 R19, RZ, RZ, RZ ;  /* 0x000000ffff137224 */ /* 0x000fe200078e00ff */
[----:B------:R-:W-:Y:S01]  /*14e70*/  ULDC UR40, c[0x0][0xc] ;  /* 0x0000030000287ab9 */ /* 0x000fe20000000800 */
[----:B------:R-:W-:Y:S02]  /*14e80*/  ULOP3.LUT UR39, UR38, 0x1, URZ, 0xfc, !UPT ;  /* 0x0000000126277892 */ /* 0x000fe4000f8efc3f */
[----:B------:R-:W-:Y:S01]  /*14e90*/  ULOP3.LUT UR41, UR38, 0x2, URZ, 0xfc, !UPT ;  /* 0x0000000226297892 */ /* 0x000fe2000f8efc3f */
[----:B------:R-:W-:Y:S01]  /*14ea0*/  ULDC.64 UR44, c[0x0][0x198] ;  /* 0x00006600002c7ab9 */ /* 0x000fe20000000a00 */
[----:B0-----:R-:W-:-:S06]  /*14eb0*/  ULEA UR4, UR5, UR4, 0x18 ;  /* 0x0000000405047291 */ /* 0x001fcc000f8ec03f */
[----:B------:R-:W-:Y:S01]  /*14ec0*/  IMAD.U32 R17, RZ, RZ, UR4 ;  /* 0x00000004ff117e24 */ /* 0x000fe2000f8e00ff */
[C---:B-1----:R-:W-:Y:S01]  /*14ed0*/  LOP3.LUT R6, R8.reuse, 0x7f, RZ, 0xc0, !PT ;  /* 0x0000007f08067812 */ /* 0x042fe200078ec0ff */
[C---:B------:R-:W-:Y:S01]  /*14ee0*/  IMAD.SHL.U32 R2, R8.reuse, 0x80, RZ ;  /* 0x0000008008027824 */ /* 0x040fe200078e00ff */
[----:B------:R-:W-:Y:S02]  /*14ef0*/  R2P PR, R8, 0x6 ;  /* 0x0000000608007804 */ /* 0x000fe40000000000 */
[----:B------:R-:W-:Y:S02]  /*14f00*/  SHF.R.U32.HI R3, RZ, 0x5, R6 ;  /* 0x00000005ff037819 */ /* 0x000fe40000011606 */
[C---:B------:R-:W-:Y:S02]  /*14f10*/  LOP3.LUT R0, R2.reuse, 0x380, RZ, 0xc0, !PT ;  /* 0x0000038002007812 */ /* 0x040fe400078ec0ff */
[----:B------:R-:W-:Y:S02]  /*14f20*/  LOP3.LUT R4, R2, 0x400, RZ, 0xc0, !PT ;  /* 0x0000040002047812 */ /* 0x000fe400078ec0ff */
[----:B------:R-:W-:Y:S01]  /*14f30*/  LOP3.LUT R7, R0, 0x10, R8, 0xf8, !PT ;  /* 0x0000001000077812 */ /* 0x000fe200078ef808 */
[----:B------:R-:W-:-:S02]  /*14f40*/  IMAD R5, R3, 0x10, R0 ;  /* 0x0000001003057824 */ /* 0x000fc400078e0200 */
[----:B------:R-:W-:Y:S02]  /*14f50*/  IMAD.SHL.U32 R0, R8, 0x10, RZ ;  /* 0x0000001008007824 */ /* 0x000fe400078e00ff */
[----:B------:R-:W-:-:S03]  /*14f60*/  IMAD R4, R3, 0x800, R4 ;  /* 0x0000080003047824 */ /* 0x000fc600078e0204 */
[--C-:B------:R-:W-:Y:S02]  /*14f70*/  LOP3.LUT R5, R5, 0x70, R0.reuse, 0x78, !PT ;  /* 0x0000007005057812 */ /* 0x100fe400078e7800 */
[----:B------:R-:W-:Y:S02]  /*14f80*/  LOP3.LUT R7, R7, 0x70, R0, 0x78, !PT ;  /* 0x0000007007077812 */ /* 0x000fe400078e7800 */
[----:B------:R-:W-:Y:S02]  /*14f90*/  LOP3.LUT R9, R5, 0xc00, R2, 0xf8, !PT ;  /* 0x00000c0005097812 */ /* 0x000fe400078ef802 */
[----:B------:R-:W-:Y:S01]  /*14fa0*/  LOP3.LUT R2, R0, 0x40, RZ, 0xc0, !PT ;  /* 0x0000004000027812 */ /* 0x000fe200078ec0ff */
[----:B------:R-:W-:Y:S02]  /*14fb0*/  IMAD.IADD R5, R4, 0x1, R7 ;  /* 0x0000000104057824 */ /* 0x000fe400078e0207 */
[----:B------:R-:W-:Y:S02]  /*14fc0*/  STL [R1+0x28], R9 ;  /* 0x0000280901007387 */ /* 0x000fe40000100800 */
[----:B------:R-:W-:Y:S01]  /*14fd0*/  IMAD R4, R3, 0x200, R2 ;  /* 0x0000020003047824 */ /* 0x000fe200078e0202 */
[----:B------:R-:W-:Y:S01]  /*14fe0*/  LOP3.LUT R2, R0, 0x1b0, RZ, 0xc0, !PT ;  /* 0x000001b000027812 */ /* 0x000fe200078ec0ff */
[----:B------:R-:W-:Y:S01]  /*14ff0*/  IMAD.SHL.U32 R3, R8, 0x2, RZ ;  /* 0x0000000208037824 */ /* 0x000fe200078e00ff */
[----:B------:R0:W-:Y:S04]  /*15000*/  STL [R1+0x24], R5 ;  /* 0x0000240501007387 */ /* 0x0001e80000100800 */
[----:B------:R-:W-:Y:S01]  /*15010*/  LOP3.LUT R2, R2, 0x30, R3, 0x78, !PT ;  /* 0x0000003002027812 */ /* 0x000fe200078e7803 */
[----:B------:R-:W-:-:S03]  /*15020*/  IMAD.MOV.U32 R3, RZ, RZ, 0x20 ;  /* 0x00000020ff037424 */ /* 0x000fc600078e00ff */
[----:B------:R-:W-:Y:S02]  /*15030*/  IADD3 R2, R17, R4, R2 ;  /* 0x0000000411027210 */ /* 0x000fe40007ffe002 */
[----:B------:R-:W-:Y:S01]  /*15040*/  LOP3.LUT R4, R0, 0x30, RZ, 0xc0, !PT ;  /* 0x0000003000047812 */ /* 0x000fe200078ec0ff */
[----:B------:R-:W-:Y:S01]  /*15050*/  IMAD.MOV.U32 R0, RZ, RZ, 0x40 ;  /* 0x00000040ff007424 */ /* 0x000fe200078e00ff */
[----:B------:R-:W-:Y:S01]  /*15060*/  SEL R3, R3, 0xffffffe0, !P1 ;  /* 0xffffffe003037807 */ /* 0x000fe20004800000 */
[----:B------:R1:W-:Y:S01]  /*15070*/  STL [R1+0x2c], R2 ;  /* 0x00002c0201007387 */ /* 0x0003e20000100800 */
[----:B0-----:R-:W-:Y:S02]  /*15080*/  SHF.R.U32.HI R5, RZ, 0x2, R6 ;  /* 0x00000002ff057819 */ /* 0x001fe40000011606 */
[----:B------:R-:W-:-:S05]  /*15090*/  SEL R0, R0, 0xffffffc0, !P2 ;  /* 0xffffffc000007807 */ /* 0x000fca0005000000 */
[----:B------:R0:W-:Y:S01]  /*150a0*/  STL [R1+0xc], R0 ;  /* 0x00000c0001007387 */ /* 0x0001e20000100800 */
[----:B-1----:R-:W-:-:S03]  /*150b0*/  IMAD.SHL.U32 R2, R8, 0x20, RZ ;  /* 0x0000002008027824 */ /* 0x002fc600078e00ff */
[----:B------:R-:W-:Y:S02]  /*150c0*/  STL [R1+0x8], R3 ;  /* 0x0000080301007387 */ /* 0x000fe40000100800 */
[----:B------:R-:W-:Y:S02]  /*150d0*/  LOP3.LUT R2, R5, 0x60, R2, 0xf8, !PT ;  /* 0x0000006005027812 */ /* 0x000fe400078ef802 */
[----:B------:R-:W-:Y:S01]  /*150e0*/  STL [R1+0x38], RZ ;  /* 0x000038ff01007387 */ /* 0x000fe20000100800 */
[----:B------:R-:W-:Y:S01]  /*150f0*/  LOP3.LUT R2, R4, 0x40, RZ, 0xfc, !PT ;  /* 0x0000004004027812 */ /* 0x000fe200078efcff */
[----:B0-----:R-:W-:-:S05]  /*15100*/  IMAD.MOV.U32 R0, RZ, RZ, 0x1 ;  /* 0x00000001ff007424 */ /* 0x001fca00078e00ff */
[----:B------:R0:W-:Y:S02]  /*15110*/  STL [R1], R0 ;  /* 0x0000000001007387 */ /* 0x0001e40000100800 */
[----:B0-----:R-:W-:-:S07]  /*15120*/  LOP3.LUT R0, R4, 0x80, RZ, 0xfc, !PT ;  /* 0x0000008004007812 */ /* 0x001fce00078efcff */
.L_x_1253:
[----:B------:R-:W-:Y:S01]  /*15130*/  ULDC.64 UR4, c[0x0][0xa28] ;  /* 0x00028a0000047ab9 */ /* 0x000fe20000000a00 */
[----:B------:R-:W-:Y:S01]  /*15140*/  ULDC.64 UR8, c[0x0][0xa00] ;  /* 0x0002800000087ab9 */ /* 0x000fe20000000a00 */
[----:B------:R-:W-:Y:S01]  /*15150*/  UISETP.NE.U32.AND UP0, UPT, UR4, URZ, UPT ;  /* 0x0000003f0400728c */ /* 0x000fe2000bf05070 */
[----:B------:R-:W-:Y:S01]  /*15160*/  ISETP.NE.U32.AND P0, PT, RZ, UR8, PT ;  /* 0x00000008ff007c0c */ /* 0x000fe2000bf05070 */
[----:B------:R-:W-:Y:S01]  /*15170*/  ULDC.64 UR6, c[0x0][0xa00] ;  /* 0x0002800000067ab9 */ /* 0x000fe20000000a00 */
[----:B------:R-:W-:Y:S01]  /*15180*/  IMAD.MOV.U32 R0, RZ, RZ, RZ ;  /* 0x000000ffff007224 */ /* 0x000fe200078e00ff */
[----:B------:R-:W-:Y:S01]  /*15190*/  UISETP.NE.AND.EX UP0, UPT, UR5, URZ, UPT, UP0 ;  /* 0x0000003f0500728c */ /* 0x000fe2000bf05300 */
[----:B------:R-:W-:Y:S01]  /*151a0*/  ISETP.NE.AND.EX P0, PT, RZ, UR9, PT, P0 ;  /* 0x00000009ff007c0c */ /* 0x000fe2000bf05300 */
[----:B------:R-:W-:Y:S01]  /*151b0*/  UIMAD.WIDE UR6, UR42, 0x4, UR6 ;  /* 0x000000042a0678a5 */ /* 0x000fe2000f8e0206 */
[----:B0-----:R-:W2:Y:S01]  /*151c0*/  LDL.LU R7, [R1+0x18] ;  /* 0x0000180001077983 */ /* 0x001ea20000300800 */
[----:B------:R-:W-:Y:S01]  /*151d0*/  ULDC.64 UR10, c[0x0][0xa18] ;  /* 0x00028600000a7ab9 */ /* 0x000fe20000000a00 */
[----:B-1----:R-:W0:Y:S01]  /*151e0*/  LDC R6, c[0x0][0x288] ;  /* 0x0000a200ff067b82 */ /* 0x002e220000000800 */
[----:B------:R-:W-:Y:S01]  /*151f0*/  PLOP3.LUT P1, PT, PT, PT, UP0, 0x80, 0x0 ;  /* 0x000000000000781c */ /* 0x000fe20003f2f008 */
[----:B------:R-:W-:Y:S01]  /*15200*/  ULDC.64 UR8, c[0x0][0xa08] ;  /* 0x0002820000087ab9 */ /* 0x000fe20000000a00 */
[----:B---3--:R-:W-:-:S02]  /*15210*/  IMAD.U32 R2, RZ, RZ, UR6 ;  /* 0x00000006ff027e24 */ /* 0x008fc4000f8e00ff */
[----:B------:R-:W-:Y:S01]  /*15220*/  IMAD.U32 R3, RZ, RZ, UR7 ;  /* 0x00000007ff037e24 */ /* 0x000fe2000f8e00ff */
[----:B------:R-:W-:Y:S02]  /*15230*/  @UP0 ULDC.64 UR4, c[0x0][0xa28] ;  /* 0x00028a0000040ab9 */ /* 0x000fe40000000a00 */
[----:B------:R-:W-:Y:S02]  /*15240*/  @UP0 UIMAD.WIDE UR4, UR42, 0x4, UR4 ;  /* 0x000000042a0408a5 */ /* 0x000fe4000f8e0204 */
[----:B------:R1:W3:Y:S01]  /*15250*/  @P0 LDG.E R5, desc[UR52][R2.64] ;  /* 0x0000003402050981 */ /* 0x0002e2000c1e1900 */
[----:B------:R-:W-:-:S04]  /*15260*/  UISETP.NE.U32.AND UP0, UPT, UR10, URZ, UPT ;  /* 0x0000003f0a00728c */ /* 0x000fc8000bf05070 */
[----:B------:R-:W-:Y:S01]  /*15270*/  UISETP.NE.AND.EX UP0, UPT, UR11, URZ, UPT, UP0 ;  /* 0x0000003f0b00728c */ /* 0x000fe2000bf05300 */
[----:B-1----:R-:W-:Y:S02]  /*15280*/  IMAD.U32 R2, RZ, RZ, UR4 ;  /* 0x00000004ff027e24 */ /* 0x002fe4000f8e00ff */
[----:B------:R-:W-:Y:S01]  /*15290*/  IMAD.U32 R3, RZ, RZ, UR5 ;  /* 0x00000005ff037e24 */ /* 0x000fe2000f8e00ff */
[----:B------:R-:W-:-:S04]  /*152a0*/  ULDC.64 UR4, c[0x0][0xa08] ;  /* 0x0002820000047ab9 */ /* 0x000fc80000000a00 */
[----:B------:R1:W5:Y:S01]  /*152b0*/  @P1 LDG.E R0, desc[UR52][R2.64] ;  /* 0x0000003402001981 */ /* 0x000362000c1e1900 */
[----:B------:R-:W-:Y:S01]  /*152c0*/  ISETP.NE.U32.AND P1, PT, RZ, UR4, PT ;  /* 0x00000004ff007c0c */ /* 0x000fe2000bf25070 */
[----:B------:R-:W-:Y:S01]  /*152d0*/  UIMAD.WIDE UR8, UR42, 0x4, UR8 ;  /* 0x000000042a0878a5 */ /* 0x000fe2000f8e0208 */
[----:B------:R-:W-:Y:S02]  /*152e0*/  IMAD.MOV.U32 R4, RZ, RZ, RZ ;  /* 0x000000ffff047224 */ /* 0x000fe400078e00ff */
[----:B------:R-:W-:Y:S01]  /*152f0*/  ISETP.NE.AND.EX P1, PT, RZ, UR5, PT, P1 ;  /* 0x00000005ff007c0c */ /* 0x000fe2000bf25310 */
[----:B------:R-:W-:Y:S01]  /*15300*/  @UP0 ULDC.64 UR4, c[0x0][0xa18] ;  /* 0x0002860000040ab9 */ /* 0x000fe20000000a00 */
[----:B------:R-:W-:Y:S01]  /*15310*/  PLOP3.LUT P4, PT, PT, PT, UP0, 0x80, 0x0 ;  /* 0x000000000000781c */ /* 0x000fe20003f8f008 */
[----:B------:R-:W-:Y:S01]  /*15320*/  @UP0 UIMAD.WIDE UR4, UR42, 0x4, UR4 ;  /* 0x000000042a0408a5 */ /* 0x000fe2000f8e0204 */
[----:B-1----:R-:W-:Y:S02]  /*15330*/  IMAD.U32 R2, RZ, RZ, UR8 ;  /* 0x00000008ff027e24 */ /* 0x002fe4000f8e00ff */
[----:B------:R-:W-:-:S07]  /*15340*/  IMAD.U32 R3, RZ, RZ, UR9 ;  /* 0x00000009ff037e24 */ /* 0x000fce000f8e00ff */
[----:B------:R1:W5:Y:S02]  /*15350*/  @P1 LDG.E R4, desc[UR52][R2.64] ;  /* 0x0000003402041981 */ /* 0x000364000c1e1900 */
[----:B-1----:R-:W-:Y:S02]  /*15360*/  IMAD.U32 R2, RZ, RZ, UR4 ;  /* 0x00000004ff027e24 */ /* 0x002fe4000f8e00ff */
[----:B------:R-:W-:Y:S01]  /*15370*/  IMAD.U32 R3, RZ, RZ, UR5 ;  /* 0x00000005ff037e24 */ /* 0x000fe2000f8e00ff */
[----:B------:R-:W-:Y:S01]  /*15380*/  UMOV UR43, URZ ;  /* 0x0000003f002b7c82 */ /* 0x000fe20008000000 */
[----:B------:R-:W-:-:S03]  /*15390*/  ULDC.64 UR4, c[0x0][0xa20] ;  /* 0x0002880000047ab9 */ /* 0x000fc60000000a00 */
[----:B0-----:R0:W4:Y:S01]  /*153a0*/  @P4 LDG.E R6, desc[UR52][R2.64] ;  /* 0x0000003402064981 */ /* 0x001122000c1e1900 */
[----:B------:R-:W-:-:S04]  /*153b0*/  ISETP.NE.U32.AND P3, PT, RZ, UR4, PT ;  /* 0x00000004ff007c0c */ /* 0x000fc8000bf65070 */
[----:B------:R-:W-:Y:S01]  /*153c0*/  ISETP.NE.AND.EX P3, PT, RZ, UR5, PT, P3 ;  /* 0x00000005ff007c0c */ /* 0x000fe2000bf65330 */
[----:B0-----:R-:W0:Y:S02]  /*153d0*/  LDC.64 R2, c[0x0][0x418] ;  /* 0x00010600ff027b82 */ /* 0x001e240000000a00 */
[----:B0-----:R-:W-:-:S04]  /*153e0*/  ISETP.NE.U32.AND P2, PT, R2, RZ, PT ;  /* 0x000000ff0200720c */ /* 0x001fc80003f45070 */
[----:B------:R-:W-:Y:S02]  /*153f0*/  ISETP.NE.AND.EX P2, PT, R3, RZ, PT, P2 ;  /* 0x000000ff0300720c */ /* 0x000fe40003f45320 */
[C---:B--2---:R-:W-:Y:S02]  /*15400*/  R2UR UR36, R7.reuse ;  /* 0x00000000072472ca */ /* 0x044fe400000e0000 */
[C---:B------:R-:W-:Y:S02]  /*15410*/  LOP3.LUT R2, R7.reuse, 0xff000000, RZ, 0xc0, !PT ;  /* 0xff00000007027812 */ /* 0x040fe400078ec0ff */
[----:B------:R-:W-:Y:S02]  /*15420*/  LOP3.LUT R7, R7, 0xff0000, RZ, 0xc0, !PT ;  /* 0x00ff000007077812 */ /* 0x000fe400078ec0ff */
[----:B------:R-:W-:-:S04]  /*15430*/  SHF.R.U32.HI R2, RZ, 0x8, R2 ;  /* 0x00000008ff027819 */ /* 0x000fc80000011602 */
[----:B------:R-:W-:Y:S02]  /*15440*/  LEA.HI R7, R7, R2, RZ, 0x10 ;  /* 0x0000000207077211 */ /* 0x000fe400078f80ff */
[----:B---3--:R-:W-:Y:S01]  /*15450*/  @P0 R2UR UR43, R5 ;  /* 0x00000000052b02ca */ /* 0x008fe200000e0000 */
[----:B------:R-:W-:Y:S01]  /*15460*/  ULOP3.LUT UR36, UR36, 0xffff, URZ, 0xc0, !UPT ;  /* 0x0000ffff24247892 */ /* 0x000fe2000f8ec03f */
[----:B------:R-:W0:Y:S02]  /*15470*/  LDC R5, c[0x0][0x424] ;  /* 0x00010900ff057b82 */ /* 0x000e240000000800 */
[----:B0-----:R-:W-:Y:S01]  /*15480*/  SEL R5, R5, 0x1, P2 ;  /* 0x0000000105057807 */ /* 0x001fe20001000000 */
[----:B----4-:R0:W-:Y:S01]  /*15490*/  STL [R1+0x30], R6 ;  /* 0x0000300601007387 */ /* 0x0101e20000100800 */
[----:B------:R-:W-:-:S04]  /*154a0*/  IMAD.MOV.U32 R9, RZ, RZ, R6 ;  /* 0x000000ffff097224 */ /* 0x000fc800078e0006 */
[----:B0-----:R-:W0:Y:S02]  /*154b0*/  LDC R6, c[0x0][0x2f0] ;  /* 0x0000bc00ff067b82 */ /* 0x001e240000000800 */
[----:B0-----:R-:W-:Y:S01]  /*154c0*/  IMAD R5, R5, R6, RZ ;  /* 0x0000000605057224 */ /* 0x001fe200078e02ff */
[----:B------:R-:W-:Y:S06]  /*154d0*/  @P4 BRA `(.L_x_1176) ;  /* 0x00000000001c4947 */ /* 0x000fec0003800000 */
[----:B------:R-:W-:Y:S05]  /*154e0*/  @!P0 BRA `(.L_x_1176) ;  /* 0x0000000000188947 */ /* 0x000fea0003800000 */
[----:B------:R-:W-:Y:S02]  /*154f0*/  IMAD.U32 R2, RZ, RZ, UR6 ;  /* 0x00000006ff027e24 */ /* 0x000fe4000f8e00ff */
[----:B------:R-:W-:-:S05]  /*15500*/  IMAD.U32 R3, RZ, RZ, UR7 ;  /* 0x00000007ff037e24 */ /* 0x000fca000f8e00ff */
[----:B------:R-:W2:Y:S04]  /*15510*/  LDG.E R6, desc[UR52][R2.64] ;  /* 0x0000003402067981 */ /* 0x000ea8000c1e1900 */
[----:B------:R-:W2:Y:S02]  /*15520*/  LDG.E R2, desc[UR52][R2.64+0x4] ;  /* 0x0000043402027981 */ /* 0x000ea4000c1e1900 */
[----:B--2---:R-:W-:-:S05]  /*15530*/  IMAD.IADD R9, R2, 0x1, -R6 ;  /* 0x0000000102097824 */ /* 0x004fca00078e0a06 */
[----:B------:R0:W-:Y:S02]  /*15540*/  STL [R1+0x30], R9 ;  /* 0x0000300901007387 */ /* 0x0001e40000100800 */
.L_x_1176:
[----:B-----5:R-:W-:-:S05]  /*15550*/  IMAD.IADD R2, R4, 0x1, R0 ;  /* 0x0000000104027824 */ /* 0x020fca00078e0200 */
[----:B------:R1:W-:Y:S01]  /*15560*/  STL [R1+0x1c], R2 ;  /* 0x00001c0201007387 */ /* 0x0003e20000100800 */
[----:B------:R-:W-:Y:S05]  /*15570*/  @!P3 BRA `(.L_x_1177) ;  /* 0x000000000018b947 */ /* 0x000fea0003800000 */
[----:B------:R-:W-:Y:S02]  /*15580*/  ULDC.64 UR4, c[0x0][0xa20] ;  /* 0x0002880000047ab9 */ /* 0x000fe40000000a00 */
[----:B------:R-:W-:-:S06]  /*15590*/  UIMAD.WIDE UR4, UR42, 0x4, UR4 ;  /* 0x000000042a0478a5 */ /* 0x000fcc000f8e0204 */
[----:B-1----:R-:W-:Y:S02]  /*155a0*/  IMAD.U32 R2, RZ, RZ, UR4 ;  /* 0x00000004ff027e24 */ /* 0x002fe4000f8e00ff */
[----:B------:R-:W-:-:S05]  /*155b0*/  IMAD.U32 R3, RZ, RZ, UR5 ;  /* 0x00000005ff037e24 */ /* 0x000fca000f8e00ff */
[----:B------:R1:W5:Y:S01]  /*155c0*/  LDG.E R5, desc[UR52][R2.64] ;  /* 0x0000003402057981 */ /* 0x000362000c1e1900 */
[----:B------:R-:W-:Y:S05]  /*155d0*/  BRA `(.L_x_1178) ;  /* 0x0000000000187947 */ /* 0x000fea0003800000 */
.L_x_1177:
[----:B------:R-:W-:Y:S05]  /*155e0*/  @!P1 BRA `(.L_x_1178) ;  /* 0x0000000000149947 */ /* 0x000fea0003800000 */
[----:B-1----:R-:W-:Y:S02]  /*155f0*/  IMAD.U32 R2, RZ, RZ, UR8 ;  /* 0x00000008ff027e24 */ /* 0x002fe4000f8e00ff */
[----:B------:R-:W-:-:S05]  /*15600*/  IMAD.U32 R3, RZ, RZ, UR9 ;  /* 0x00000009ff037e24 */ /* 0x000fca000f8e00ff */
[----:B------:R-:W2:Y:S04]  /*15610*/  LDG.E R5, desc[UR52][R2.64] ;  /* 0x0000003402057981 */ /* 0x000ea8000c1e1900 */
[----:B------:R-:W2:Y:S02]  /*15620*/  LDG.E R2, desc[UR52][R2.64+0x4] ;  /* 0x0000043402027981 */ /* 0x000ea4000c1e1900 */
[----:B--2---:R-:W-:-:S07]  /*15630*/  IMAD.IADD R5, R2, 0x1, -R5 ;  /* 0x0000000102057824 */ /* 0x004fce00078e0a05 */
.L_x_1178:
[----:B------:R-:W2:Y:S01]  /*15640*/  LDL.LU R4, [R1+0x14] ;  /* 0x0000140001047983 */ /* 0x000ea20000300800 */
[----:B-1----:R-:W1:Y:S01]  /*15650*/  LDC R2, c[0x0][0x448] ;  /* 0x00011200ff027b82 */ /* 0x002e620000000800 */
[----:B-----5:R-:W-:Y:S01]  /*15660*/  IMAD.IADD R0, R5, 0x1, -R0 ;  /* 0x0000000105007824 */ /* 0x020fe200078e0a00 */
[----:B-1----:R-:W-:-:S13]  /*15670*/  ISETP.NE.AND P1, PT, R2, 0x1, PT ;  /* 0x000000010200780c */ /* 0x002fda0003f25270 */
[----:B------:R-:W1:Y:S08]  /*15680*/  @P1 LDC R3, c[0x0][0x44c] ;  /* 0x00011300ff031b82 */ /* 0x000e700000000800 */
[----:B------:R-:W3:Y:S01]  /*15690*/  @P1 LDC R2, c[0x0][0x450] ;  /* 0x00011400ff021b82 */ /* 0x000ee20000000800 */
[----:B--2---:R-:W-:-:S04]  /*156a0*/  IMAD.SHL.U32 R18, R4, 0x80, RZ ;  /* 0x0000008004127824 */ /* 0x004fc800078e00ff */
[----:B------:R-:W-:-:S04]  /*156b0*/  VIADD R4, R18, 0x7f ;  /* 0x0000007f12047836 */ /* 0x000fc80000000000 */
[----:B-1----:R-:W-:-:S04]  /*156c0*/  @P1 IMAD.HI.U32 R3, R4, R3, RZ ;  /* 0x0000000304031227 */ /* 0x002fc800078e00ff */
[----:B------:R-:W-:Y:S01]  /*156d0*/  IMAD.MOV.U32 R6, RZ, RZ, R4 ;  /* 0x000000ffff067224 */ /* 0x000fe200078e0004 */
[----:B---3--:R-:W-:Y:S02]  /*156e0*/  @P1 SHF.R.U32.HI R6, RZ, R2, R3 ;  /* 0x00000002ff061219 */ /* 0x008fe40000011603 */
[----:B------:R-:W-:-:S05]  /*156f0*/  IADD3 R2, R0, 0x1, -R9 ;  /* 0x0000000100027810 */ /* 0x000fca0007ffe809 */
[----:B------:R-:W-:Y:S02]  /*15700*/  IMAD.IADD R6, R2, 0x1, R6 ;  /* 0x0000000102067824 */ /* 0x000fe400078e0206 */
[----:B------:R-:W1:Y:S02]  /*15710*/  LDC.64 R2, c[0x0][0x9e0] ;  /* 0x00027800ff027b82 */ /* 0x000e640000000a00 */
[----:B-1----:R-:W-:Y:S01]  /*15720*/  ISETP.GE.AND P2, PT, R3, 0x1, PT ;  /* 0x000000010300780c */ /* 0x002fe20003f46270 */
[----:B------:R-:W-:-:S12]  /*15730*/  IMAD.IADD R2, R6, 0x1, R2 ;  /* 0x0000000106027824 */ /* 0x000fd800078e0202 */
[----:B------:R-:W-:Y:S05]  /*15740*/  @!P2 BRA `(.L_x_1179) ;  /* 0x000000000040a947 */ /* 0x000fea0003800000 */
[C---:B------:R-:W-:Y:S01]  /*15750*/  ISETP.GT.AND P0, PT, R6.reuse, RZ, PT ;  /* 0x000000ff0600720c */ /* 0x040fe20003f04270 */
[----:B------:R-:W-:-:S12]  /*15760*/  VIADD R8, R6, 0xffffffff ;  /* 0xffffffff06087836 */ /* 0x000fd80000000000 */
[----:B------:R-:W-:Y:S05]  /*15770*/  @P0 BRA `(.L_x_1180) ;  /* 0x00000000001c0947 */ /* 0x000fea0003800000 */
[----:B------:R-:W-:Y:S01]  /*15780*/  ISETP.NE.AND P0, PT, R3, 0x1, PT ;  /* 0x000000010300780c */ /* 0x000fe20003f05270 */
[----:B------:R-:W-:-:S12]  /*15790*/  IMAD.MOV R6, RZ, RZ, -R6 ;  /* 0x000000ffff067224 */ /* 0x000fd800078e0a06 */
[----:B------:R-:W1:Y:S02]  /*157a0*/  @P0 LDC.64 R4, c[0x0][0x9e8] ;  /* 0x00027a00ff040b82 */ /* 0x000e640000000a00 */
[----:B-1----:R-:W-:-:S05]  /*157b0*/  @P0 IMAD.HI.U32 R4, R6, R4, RZ ;  /* 0x0000000406040227 */ /* 0x002fca00078e00ff */
[----:B------:R-:W-:-:S04]  /*157c0*/  @P0 SHF.R.U32.HI R6, RZ, R5, R4 ;  /* 0x00000005ff060219 */ /* 0x000fc80000011604 */
[----:B------:R-:W-:Y:S01]  /*157d0*/  LOP3.LUT R8, RZ, R6, RZ, 0x33, !PT ;  /* 0x00000006ff087212 */ /* 0x000fe200078e33ff */
[----:B------:R-:W-:Y:S06]  /*157e0*/  BRA `(.L_x_1181) ;  /* 0x0000000000107947 */ /* 0x000fec0003800000 */
.L_x_1180:
[----:B------:R-:W-:-:S13]  /*157f0*/  ISETP.NE.AND P0, PT, R3, 0x1, PT ;  /* 0x000000010300780c */ /* 0x000fda0003f05270 */
[----:B------:R-:W1:Y:S02]  /*15800*/  @P0 LDC.64 R4, c[0x0][0x9e8] ;  /* 0x00027a00ff040b82 */ /* 0x000e640000000a00 */
[----:B-1----:R-:W-:-:S05]  /*15810*/  @P0 IMAD.HI.U32 R4, R8, R4, RZ ;  /* 0x0000000408040227 */ /* 0x002fca00078e00ff */
[----:B------:R-:W-:-:S07]  /*15820*/  @P0 SHF.R.U32.HI R8, RZ, R5, R4 ;  /* 0x00000005ff080219 */ /* 0x000fce0000011604 */
.L_x_1181:
[----:B------:R-:W-:-:S05]  /*15830*/  IMAD R8, R8, R3, R3 ;  /* 0x0000000308087224 */ /* 0x000fca00078e0203 */
[----:B------:R-:W-:-:S07]  /*15840*/  VIMNMX R2, R2, R8, PT ;  /* 0x0000000802027248 */ /* 0x000fce0003fe0100 */
.L_x_1179:
[----:B------:R-:W1:Y:S01]  /*15850*/  @P1 LDC R4, c[0x0][0x44c] ;  /* 0x00011300ff041b82 */ /* 0x000e620000000800 */
[----:B------:R-:W-:Y:S01]  /*15860*/  IMAD.MOV.U32 R5, RZ, RZ, R18 ;  /* 0x000000ffff057224 */ /* 0x000fe200078e0012 */
[----:B------:R-:W-:Y:S01]  /*15870*/  ULDC UR4, c[0x0][0x9dc] ;  /* 0x0002770000047ab9 */ /* 0x000fe20000000800 */
[----:B------:R-:W-:-:S05]  /*15880*/  VIADD R2, R2, 0x7f ;  /* 0x0000007f02027836 */ /* 0x000fca0000000000 */
[----:B------:R-:W2:Y:S01]  /*15890*/  @P1 LDC R6, c[0x0][0x450] ;  /* 0x00011400ff061b82 */ /* 0x000ea20000000800 */
[----:B-1----:R-:W-:-:S05]  /*158a0*/  @P1 IMAD.HI.U32 R4, R18, R4, RZ ;  /* 0x0000000412041227 */ /* 0x002fca00078e00ff */
[----:B--2---:R-:W-:Y:S02]  /*158b0*/  @P1 SHF.R.U32.HI R5, RZ, R6, R4 ;  /* 0x00000006ff051219 */ /* 0x004fe40000011604 */
[----:B------:R-:W-:Y:S02]  /*158c0*/  SHF.R.S32.HI R4, RZ, 0x1f, R2 ;  /* 0x0000001fff047819 */ /* 0x000fe40000011402 */
[----:B------:R-:W-:Y:S01]  /*158d0*/  IADD3 R6, R5, R0, -R9 ;  /* 0x0000000005067210 */ /* 0x000fe20007ffe809 */
[----:B------:R-:W-:Y:S01]  /*158e0*/  VIADD R0, R0, 0x7f ;  /* 0x0000007f00007836 */ /* 0x000fe20000000000 */
[----:B------:R-:W-:-:S04]  /*158f0*/  LEA.HI R4, R4, R2, RZ, 0x7 ;  /* 0x0000000204047211 */ /* 0x000fc800078f38ff */
[----:B------:R-:W-:-:S04]  /*15900*/  SHF.R.S32.HI R2, RZ, 0x1f, R0 ;  /* 0x0000001fff027819 */ /* 0x000fc80000011400 */
[----:B------:R-:W-:Y:S02]  /*15910*/  LEA.HI R2, R2, R0, RZ, 0x7 ;  /* 0x0000000002027211 */ /* 0x000fe400078f38ff */
[----:B------:R-:W-:Y:S02]  /*15920*/  SHF.R.S32.HI R0, RZ, 0x7, R4 ;  /* 0x00000007ff007819 */ /* 0x000fe40000011404 */
[----:B------:R-:W-:-:S04]  /*15930*/  SHF.R.S32.HI R2, RZ, 0x7, R2 ;  /* 0x00000007ff027819 */ /* 0x000fc80000011402 */
[----:B------:R-:W-:Y:S01]  /*15940*/  VIMNMX R0, R2, R0, PT ;  /* 0x0000000002007248 */ /* 0x000fe20003fe0100 */
[----:B------:R-:W-:Y:S01]  /*15950*/  VIADD R2, R6, -UR4 ;  /* 0x8000000406027c36 */ /* 0x000fe20008000000 */
[----:B------:R-:W-:Y:S06]  /*15960*/  @!P2 BRA `(.L_x_1182) ;  /* 0x00000000003ca947 */ /* 0x000fec0003800000 */
[----:B------:R-:W-:-:S13]  /*15970*/  ISETP.GT.AND P0, PT, R6, -0x1, PT ;  /* 0xffffffff0600780c */ /* 0x000fda0003f04270 */
[----:B------:R-:W-:Y:S05]  /*15980*/  @P0 BRA `(.L_x_1183) ;  /* 0x00000000001c0947 */ /* 0x000fea0003800000 */
[----:B------:R-:W-:Y:S02]  /*15990*/  ISETP.NE.AND P0, PT, R3, 0x1, PT ;  /* 0x000000010300780c */ /* 0x000fe40003f05270 */
[----:B------:R-:W-:-:S11]  /*159a0*/  LOP3.LUT R6, RZ, R6, RZ, 0x33, !PT ;  /* 0x00000006ff067212 */ /* 0x000fd600078e33ff */
[----:B------:R-:W1:Y:S02]  /*159b0*/  @P0 LDC.64 R4, c[0x0][0x9e8] ;  /* 0x00027a00ff040b82 */ /* 0x000e640000000a00 */
[----:B-1----:R-:W-:-:S05]  /*159c0*/  @P0 IMAD.HI.U32 R4, R6, R4, RZ ;  /* 0x0000000406040227 */ /* 0x002fca00078e00ff */
[----:B------:R-:W-:-:S04]  /*159d0*/  @P0 SHF.R.U32.HI R6, RZ, R5, R4 ;  /* 0x00000005ff060219 */ /* 0x000fc80000011604 */
[----:B------:R-:W-:Y:S01]  /*159e0*/  LOP3.LUT R6, RZ, R6, RZ, 0x33, !PT ;  /* 0x00000006ff067212 */ /* 0x000fe200078e33ff */
[----:B------:R-:W-:Y:S06]  /*159f0*/  BRA `(.L_x_1184) ;  /* 0x0000000000107947 */ /* 0x000fec0003800000 */
.L_x_1183:
[----:B------:R-:W-:-:S13]  /*15a00*/  ISETP.NE.AND P0, PT, R3, 0x1, PT ;  /* 0x000000010300780c */ /* 0x000fda0003f05270 */
[----:B------:R-:W1:Y:S02]  /*15a10*/  @P0 LDC.64 R4, c[0x0][0x9e8] ;  /* 0x00027a00ff040b82 */ /* 0x000e640000000a00 */
[----:B-1----:R-:W-:-:S05]  /*15a20*/  @P0 IMAD.HI.U32 R4, R6, R4, RZ ;  /* 0x0000000406040227 */ /* 0x002fca00078e00ff */
[----:B------:R-:W-:-:S07]  /*15a30*/  @P0 SHF.R.U32.HI R6, RZ, R5, R4 ;  /* 0x00000005ff060219 */ /* 0x000fce0000011604 */
.L_x_1184:
[----:B------:R-:W-:-:S05]  /*15a40*/  IMAD R3, R6, R3, RZ ;  /* 0x0000000306037224 */ /* 0x000fca00078e02ff */
[----:B------:R-:W-:-:S07]  /*15a50*/  VIMNMX R2, R2, R3, !PT ;  /* 0x0000000302027248 */ /* 0x000fce0007fe0100 */
.L_x_1182:
[----:B------:R-:W-:Y:S02]  /*15a60*/  SHF.R.U32.HI R5, RZ, 0x10, R7 ;  /* 0x00000010ff057819 */ /* 0x000fe40000011607 */
[----:B------:R-:W-:Y:S02]  /*15a70*/  SHF.R.S32.HI R3, RZ, 0x1f, R2 ;  /* 0x0000001fff037819 */ /* 0x000fe40000011402 */
[----:B------:R-:W-:Y:S02]  /*15a80*/  ISETP.NE.AND P0, PT, R5, RZ, PT ;  /* 0x000000ff0500720c */ /* 0x000fe40003f05270 */
[----:B------:R-:W-:Y:S01]  /*15a90*/  LEA.HI R3, R3, R2, RZ, 0x7 ;  /* 0x0000000203037211 */ /* 0x000fe200078f38ff */
[----:B------:R-:W-:-:S03]  /*15aa0*/  IMAD.MOV.U32 R2, RZ, RZ, RZ ;  /* 0x000000ffff027224 */ /* 0x000fc600078e00ff */
[----:B------:R-:W-:-:S04]  /*15ab0*/  SHF.R.S32.HI R3, RZ, 0x7, R3 ;  /* 0x00000007ff037819 */ /* 0x000fc80000011403 */
[----:B------:R-:W-:-:S03]  /*15ac0*/  VIMNMX R4, RZ, R3, !PT ;  /* 0x00000003ff047248 */ /* 0x000fc60007fe0100 */
[----:B------:R-:W1:Y:S01]  /*15ad0*/  @!P0 LDC R5, c[0x0][0x9f0] ;  /* 0x00027c00ff058b82 */ /* 0x000e620000000800 */
[----:B------:R-:W-:-:S13]  /*15ae0*/  ISETP.GT.AND P1, PT, R0, R4, PT ;  /* 0x000000040000720c */ /* 0x000fda0003f24270 */
[----:B------:R-:W-:Y:S05]  /*15af0*/  @!P1 BRA `(.L_x_1185) ;  /* 0x0000000000689947 */ /* 0x000fea0003800000 */
[-C--:B-1----:R-:W-:Y:S02]  /*15b00*/  IABS R6, R5.reuse ;  /* 0x0000000500067213 */ /* 0x082fe40000000000 */
[----:B0-----:R-:W-:Y:S02]  /*15b10*/  IABS R9, R5 ;  /* 0x0000000500097213 */ /* 0x001fe40000000000 */
        /* <DEDUP_REMOVED lines=9> */
[----:B------:R-:W-:-:S05]  /*15bb0*/  IADD3 R8, R5, -0x1, R0 ;  /* 0xffffffff05087810 */ /* 0x000fca0007ffe000 */
[----:B------:R-:W-:-:S05]  /*15bc0*/  IMAD.IADD R8, R8, 0x1, -R4 ;  /* 0x0000000108087824 */ /* 0x000fca00078e0a04 */
[----:B------:R-:W-:Y:S02]  /*15bd0*/  IABS R3, R8 ;  /* 0x0000000800037213 */ /* 0x000fe40000000000 */
[----:B------:R-:W-:-:S03]  /*15be0*/  LOP3.LUT R8, R8, R5, RZ, 0x3c, !PT ;  /* 0x0000000508087212 */ /* 0x000fc600078e3cff */
        /* <DEDUP_REMOVED lines=10> */
[----:B------:R-:W-:-:S07]  /*15c90*/  @!P1 LOP3.LUT R2, RZ, R5, RZ, 0x33, !PT ;  /* 0x00000005ff029212 */ /* 0x000fce00078e33ff */
.L_x_1185:
[----:B------:R-:W-:Y:S01]  /*15ca0*/  LOP3.LUT R7, R7, 0xff, RZ, 0xc0, !PT ;  /* 0x000000ff07077812 */ /* 0x000fe200078ec0ff */
[----:B------:R-:W-:Y:S04]  /*15cb0*/  BSSY B7, `(.L_x_1186) ;  /* 0x000031e000077945 */ /* 0x000fe80003800000 */
[----:B------:R-:W-:-:S05]  /*15cc0*/  IMAD R3, R7, R2, R4 ;  /* 0x0000000207037224 */ /* 0x000fca00078e0204 */
        /* <DEDUP_REMOVED lines=10> */
[----:B------:R-:W-:Y:S02]  /*15d70*/  VOTEU.ANY UR4, UPT, PT ;  /* 0x0000000000047886 */ /* 0x000fe400038e0100 */
[----:B------:R-:W2:Y:S08]  /*15d80*/  FLO.U32 R0, UR4 ;  /* 0x0000000400007d00 */ /* 0x000eb000080e0000 */
[----:B------:R-:W3:Y:S01]  /*15d90*/  POPC R4, UR4 ;  /* 0x0000000400047d09 */ /* 0x000ee20008000000 */
[----:B--2---:R-:W-:-:S02]  /*15da0*/  ISETP.EQ.U32.AND P0, PT, R0, R3, PT ;  /* 0x000000030000720c */ /* 0x004fc40003f02070 */
[----:B------:R-:W3:Y:S11]  /*15db0*/  LDC.64 R2, c[0x0][0xc60] ;  /* 0x00031800ff027b82 */ /* 0x000ef60000000a00 */
[----:B---3--:R-:W2:Y:S01]  /*15dc0*/  @P0 ATOMG.E.ADD.STRONG.GPU PT, R3, desc[UR52][R2.64], R4 ;  /* 0x00000004020309a8 */ /* 0x008ea200081ee1f4 */
[----:B-1----:R-:W1:Y:S02]  /*15dd0*/  S2R R5, SR_LTMASK ;  /* 0x0000000000057919 */ /* 0x002e640000003900 */
[----:B-1----:R-:W-:-:S06]  /*15de0*/  LOP3.LUT R5, R5, UR4, RZ, 0xc0, !PT ;  /* 0x0000000405057c12 */ /* 0x002fcc000f8ec0ff */
[----:B------:R-:W1:Y:S01]  /*15df0*/  POPC R5, R5 ;  /* 0x0000000500057309 */ /* 0x000e620000000000 */
[----:B--2---:R-:W1:Y:S02]  /*15e00*/  SHFL.IDX PT, R0, R3, R0, 0x1f ;  /* 0x00001f0003007589 */ /* 0x004e6400000e0000 */
[----:B-1----:R-:W-:-:S05]  /*15e10*/  IADD3 R0, R0, UR40, R5 ;  /* 0x0000002800007c10 */ /* 0x002fca000fffe005 */
[----:B------:R2:W-:Y:S01]  /*15e20*/  STL [R1+0x10], R0 ;  /* 0x0000100001007387 */ /* 0x0005e20000100800 */
[----:B------:R-:W-:Y:S05]  /*15e30*/  BRA `(.L_x_1188) ;  /* 0x0000003000147947 */ /* 0x000fea0003800000 */
.L_x_1187:
        /* <DEDUP_REMOVED lines=9> */
[----:B------:R-:W2:Y:S01]  /*15ed0*/  LDC.64 R2, c[0x4][R2] ;  /* 0x0100000002027b82 */ /* 0x000ea20000000a00 */
[----:B-1----:R-:W-:Y:S02]  /*15ee0*/  IMAD.U32 R5, RZ, RZ, UR7 ;  /* 0x00000007ff057e24 */ /* 0x002fe4000f8e00ff */
        /* <DEDUP_REMOVED lines=9> */
.L_x_1190:
[----:B------:R-:W-:Y:S05]  /*15f80*/  BSYNC B6 ;  /* 0x0000000000067941 */ /* 0x000fea0003800000 */
.L_x_1189:
        /* <DEDUP_REMOVED lines=13> */
[----:B------:R-:W3:Y:S01]  /*16060*/  LDC.64 R2, c[0x4][R2] ;  /* 0x0100000002027b82 */ /* 0x000ee20000000a00 */
        /* <DEDUP_REMOVED lines=9> */
[----:B0-23--:R-:W-:Y:S05]  /*16100*/  CALL.ABS.NOINC R2 ;  /* 0x0000000002007343 */ /* 0x00dfea0003c00000 */
.L_x_1192:
[----:B------:R-:W-:Y:S05]  /*16110*/  BSYNC B6 ;  /* 0x0000000000067941 */ /* 0x000fea0003800000 */
.L_x_1191:
        /* <DEDUP_REMOVED lines=20> */
.L_x_1194:
[----:B------:R-:W-:Y:S05]  /*16260*/  BSYNC B6 ;  /* 0x0000000000067941 */ /* 0x000fea0003800000 */
.L_x_1193:
        /* <DEDUP_REMOVED lines=19> */
.L_x_1196:
[----:B------:R-:W-:Y:S05]  /*163a0*/  BSYNC B6 ;  /* 0x0000000000067941 */ /* 0x000fea0003800000 */
.L_x_1195:
[----:B------:R-:W-:Y:S01]  /*163b0*/  ULDC.64 UR4, c[0x0][0x9f8] ;  /* 0x00027e0000047ab9 */ /* 0x000fe20000000a00 */
[----:B------:R-:W-:Y:S01]  /*163c0*/  IMAD.U32 R8, RZ, RZ, UR42 ;  /* 0x0000002aff087e24 */ /* 0x000fe2000f8e00ff */
[----:B------:R-:W-:-:S04]  /*163d0*/  UISETP.NE.U32.AND UP0, UPT, UR4, URZ, UPT ;  /* 0x0000003f0400728c */ /* 0x000fc8000bf05070 */
[----:B------:R-:W-:-:S06]  /*163e0*/  UISETP.NE.AND.EX UP0, UPT, UR5, URZ, UPT, UP0 ;  /* 0x0000003f0500728c */ /* 0x000fcc000bf05300 */
[----:B------:R-:W-:-:S05]  /*163f0*/  PLOP3.LUT P0, PT, PT, PT, UP0, 0x80, 0x0 ;  /* 0x000000000000781c */ /* 0x000fca0003f0f008 */
[----:B------:R-:W-:Y:S02]  /*16400*/  @UP0 ULDC.64 UR4, c[0x0][0x9f8] ;  /* 0x00027e0000040ab9 */ /* 0x000fe40000000a00 */
[----:B------:R-:W-:-:S06]  /*16410*/  @UP0 UIMAD.WIDE UR4, UR42, 0x4, UR4 ;  /* 0x000000042a0408a5 */ /* 0x000fcc000f8e0204 */
[----:B------:R-:W-:Y:S02]  /*16420*/  IMAD.U32 R2, RZ, RZ, UR4 ;  /* 0x00000004ff027e24 */ /* 0x000fe4000f8e00ff */
[----:B------:R-:W-:Y:S01]  /*16430*/  IMAD.U32 R3, RZ, RZ, UR5 ;  /* 0x00000005ff037e24 */ /* 0x000fe2000f8e00ff */
[----:B------:R-:W3:Y:S01]  /*16440*/  S2R R0, SR_TID.X ;  /* 0x0000000000007919 */ /* 0x000ee20000002100 */
[----:B------:R-:W-:-:S03]  /*16450*/  ULDC.64 UR4, c[0x0][0xa08] ;  /* 0x0002820000047ab9 */ /* 0x000fc60000000a00 */
[----:B------:R4:W0:Y:S02]  /*16460*/  @P0 LDG.E R8, desc[UR52][R2.64] ;  /* 0x0000003402080981 */ /* 0x000824000c1e1900 */
[----:B----4-:R-:W4:Y:S01]  /*16470*/  LDC.64 R2, c[0x0][0x418] ;  /* 0x00010600ff027b82 */ /* 0x010f220000000a00 */
[----:B---3--:R-:W-:-:S04]  /*16480*/  SHF.R.U32.HI R0, RZ, 0x5, R0 ;  /* 0x00000005ff007819 */ /* 0x008fc80000011600 */
[----:B------:R-:W-:Y:S02]  /*16490*/  LOP3.LUT R0, R0, 0x3, RZ, 0xc0, !PT ;  /* 0x0000000300007812 */ /* 0x000fe400078ec0ff */
[----:B----4-:R-:W-:Y:S01]  /*164a0*/  LOP3.LUT P0, RZ, R2, UR4, RZ, 0xfc, !PT ;  /* 0x0000000402ff7c12 */ /* 0x010fe2000f80fcff */
[----:B------:R-:W-:-:S03]  /*164b0*/  UMOV UR4, 0xffffffff ;  /* 0xffffffff00047882 */ /* 0x000fc60000000000 */
[----:B------:R-:W-:Y:S02]  /*164c0*/  LOP3.LUT P0, RZ, R3, UR5, RZ, 0xfc, P0 ;  /* 0x0000000503ff7c12 */ /* 0x000fe4000800fcff */
[----:B0-----:R-:W-:Y:S01]  /*164d0*/  SHF.R.S32.HI R9, RZ, 0x1f, R8 ;  /* 0x0000001fff097819 */ /* 0x001fe20000011408 */
[----:B------:R0:W-:Y:S01]  /*164e0*/  STL [R1+0x4], R8 ;  /* 0x0000040801007387 */ /* 0x0001e20000100800 */
[----:B--2---:R-:W-:-:S03]  /*164f0*/  SEL R16, R8, RZ, !P0 ;  /* 0x000000ff08107207 */ /* 0x004fc60004000000 */
[----:B------:R0:W-:Y:S01]  /*16500*/  STL [R1+0x18], R9 ;  /* 0x0000180901007387 */ /* 0x0001e20000100800 */
[----:B------:R-:W-:Y:S05]  /*16510*/  BRA.DIV UR4, `(.L_x_1197) ;  /* 0x00000042046c7947 */ /* 0x000fea000b800000 */
[----:B------:R2:W3:Y:S02]  /*16520*/  SHFL.IDX PT, R14, R0, RZ, 0x1f ;  /* 0x00001fff000e7589 */ /* 0x0004e400000e0000 */
.L_x_1272:
[----:B--2---:R-:W2:Y:S01]  /*16530*/  LDL.LU R0, [R1+0x20] ;  /* 0x0000200001007983 */ /* 0x004ea20000300800 */
[----:B------:R-:W-:Y:S02]  /*16540*/  PLOP3.LUT P1, PT, PT, PT, PT, 0x8, 0x0 ;  /* 0x000000000000781c */ /* 0x000fe40003f2e170 */
[----:B---3--:R-:W-:Y:S02]  /*16550*/  ISETP.NE.AND P0, PT, R14, RZ, PT ;  /* 0x000000ff0e00720c */ /* 0x008fe40003f05270 */
[----:B--2---:R-:W-:-:S09]  /*16560*/  LOP3.LUT R0, R0, 0xfffffffe, RZ, 0xc0, !PT ;  /* 0xfffffffe00007812 */ /* 0x004fd200078ec0ff */
[----:B------:R-:W-:-:S05]  /*16570*/  @P1 LOP3.LUT R0, R0, 0x1, RZ, 0xfc, !PT ;  /* 0x0000000100001812 */ /* 0x000fca00078efcff */
[----:B------:R2:W-:Y:S01]  /*16580*/  STL [R1+0x20], R0 ;  /* 0x0000200001007387 */ /* 0x0005e20000100800 */
[----:B------:R-:W-:Y:S05]  /*16590*/  @P0 BRA `(.L_x_1198) ;  /* 0x0000000400940947 */ /* 0x000fea0003800000 */
[----:B--2---:R-:W2:Y:S01]  /*165a0*/  LDL R0, [R1+0x34] ;  /* 0x0000340001007983 */ /* 0x004ea20000100800 */
[----:B------:R-:W-:Y:S01]  /*165b0*/  UMOV UR4, 0xffffffff ;  /* 0xffffffff00047882 */ /* 0x000fe20000000000 */
[----:B--2---:R-:W-:Y:S02]  /*165c0*/  VIADD R0, R0, 0xffffffff ;  /* 0xffffffff00007836 */ /* 0x004fe40000000000 */
[----:B------:R-:W-:Y:S05]  /*165d0*/  BRA.DIV UR4, `(.L_x_1199) ;  /* 0x00000042045c7947 */ /* 0x000fea000b800000 */
[----:B------:R-:W-:-:S13]  /*165e0*/  ELECT P6, URZ, PT ;  /* 0x00000000003f782f */ /* 0x000fda00038c0000 */
.L_x_1275:
[----:B------:R-:W-:Y:S05]  /*165f0*/  @!P6 BRA `(.L_x_1198) ;  /* 0x00000004007ce947 */ /* 0x000fea0003800000 */
[----:B------:R-:W-:-:S04]  /*16600*/  ISETP.NE.U32.AND P0, PT, R2, RZ, PT ;  /* 0x000000ff0200720c */ /* 0x000fc80003f05070 */
[----:B------:R-:W-:-:S13]  /*16610*/  ISETP.NE.AND.EX P0, PT, R3, RZ, PT, P0 ;  /* 0x000000ff0300720c */ /* 0x000fda0003f05300 */
[----:B------:R-:W-:Y:S05]  /*16620*/  @!P0 BRA `(.L_x_1200) ;  /* 0x0000000000448947 */ /* 0x000fea0003800000 */
[----:B------:R-:W2:Y:S01]  /*16630*/  LDC R7, c[0x0][0x43c] ;  /* 0x00010f00ff077b82 */ /* 0x000ea20000000800 */
[----:B------:R-:W-:Y:S01]  /*16640*/  ULDC.64 UR4, c[0x0][0x428] ;  /* 0x00010a0000047ab9 */ /* 0x000fe20000000a00 */
[----:B--2---:R-:W-:-:S13]  /*16650*/  ISETP.NE.AND P0, PT, R7, 0x1, PT ;  /* 0x000000010700780c */ /* 0x004fda0003f05270 */
[----:B-1----:R-:W1:Y:S02]  /*16660*/  @P0 LDC.64 R4, c[0x0][0x440] ;  /* 0x00011000ff040b82 */ /* 0x002e640000000a00 */
        /* <DEDUP_REMOVED lines=13> */
.L_x_1200:
[----:B--2---:R-:W2:Y:S01]  /*16740*/  LDL R3, [R1] ;  /* 0x0000000001037983 */ /* 0x004ea20000100800 */
[----:B------:R-:W-:Y:S01]  /*16750*/  IMAD R2, R19, 0x8, R17 ;  /* 0x0000000813027824 */ /* 0x000fe200078e0211 */
[----:B0-----:R-:W0:Y:S02]  /*16760*/  S2R R8, SR_TID.X ;  /* 0x0000000000087919 */ /* 0x001e240000002100 */
[----:B0-----:R-:W-:-:S04]  /*16770*/  LOP3.LUT R8, R8, 0x7f, RZ, 0xc0, !PT ;  /* 0x0000007f08087812 */ /* 0x001fc800078ec0ff */
[----:B------:R-:W-:Y:S02]  /*16780*/  ISETP.NE.AND P1, PT, R8, RZ, PT ;  /* 0x000000ff0800720c */ /* 0x000fe40003f25270 */
[----:B--2---:R-:W-:-:S04]  /*16790*/  SHF.L.U32 R3, R3, 0x1f, RZ ;  /* 0x0000001f03037819 */ /* 0x004fc800000006ff */
[----:B------:R-:W0:Y:S02]  /*167a0*/  SYNCS.PHASECHK.TRANS64.TRYWAIT P0, [R2+URZ+0x22880], R3 ;  /* 0x02288003020075a7 */ /* 0x000e24000800017f */
[----:B0-----:R-:W-:Y:S05]  /*167b0*/  @!P0 BRA `(.L_x_1201) ;  /* 0x0000004000048947 */ /* 0x001fea0003800000 */
.L_x_1276:
[----:B------:R-:W-:Y:S05]  /*167c0*/  @P1 BRA `(.L_x_1202) ;  /* 0x00000000001c1947 */ /* 0x000fea0003800000 */
[----:B------:R-:W1:Y:S02]  /*167d0*/  S2R R4, SR_TID.X ;  /* 0x0000000000047919 */ /* 0x000e640000002100 */
[----:B-1----:R-:W-:Y:S01]  /*167e0*/  LOP3.LUT R5, R4, 0x1f, RZ, 0xc0, !PT ;  /* 0x0000001f04057812 */ /* 0x002fe200078ec0ff */
[----:B------:R-:W-:-:S03]  /*167f0*/  IMAD.MOV.U32 R4, RZ, RZ, 0x4000 ;  /* 0x00004000ff047424 */ /* 0x000fc600078e00ff */
[----:B------:R-:W-:Y:S01]  /*16800*/  ISETP.NE.AND P0, PT, R5, RZ, PT ;  /* 0x000000ff0500720c */ /* 0x000fe20003f05270 */
[----:B------:R2:W-:-:S12]  /*16810*/  SYNCS.ARRIVE.TRANS64 RZ, [R2+URZ+0x22870], R4 ;  /* 0x0228700402ff79a7 */ /* 0x0005d8000800003f */
[----:B--2---:R-:W-:Y:S05]  /*16820*/  @!P0 BRA `(.L_x_1202) ;  /* 0x0000000000048947 */ /* 0x004fea0003800000 */
[----:B------:R-:W-:Y:S01]  /*16830*/  BPT.TRAP 0x1 ;  /* 0x000000040000795c */ /* 0x000fe20000300000 */
.L_x_1202:
[----:B-1----:R-:W2:Y:S01]  /*16840*/  LDL R5, [R1+0x1c] ;  /* 0x00001c0001057983 */ /* 0x002ea20000100800 */
[----:B------:R-:W-:Y:S01]  /*16850*/  IMAD R4, R19, 0x4000, R17 ;  /* 0x0000400013047824 */ /* 0x000fe200078e0211 */
[----:B------:R-:W-:Y:S01]  /*16860*/  R2UR UR33, R2 ;  /* 0x00000000022172ca */ /* 0x000fe200000e0000 */
[----:B------:R-:W-:Y:S01]  /*16870*/  UIADD3 UR4, UP0, UR44, 0x470, URZ ;  /* 0x000004702c047890 */ /* 0x000fe2000ff1e03f */
[----:B-----5:R-:W-:Y:S01]  /*16880*/  R2UR UR37, R16 ;  /* 0x00000000102572ca */ /* 0x020fe200000e0000 */
[----:B------:R-:W-:Y:S01]  /*16890*/  UMOV UR6, 0x0 ;  /* 0x0000000000067882 */ /* 0x000fe20000000000 */
[----:B------:R-:W-:Y:S01]  /*168a0*/  R2UR UR32, R4 ;  /* 0x00000000042072ca */ /* 0x000fe200000e0000 */
[----:B------:R-:W-:Y:S01]  /*168b0*/  UIADD3.X UR5, URZ, UR45, URZ, UP0, !UPT ;  /* 0x0000002d3f057290 */ /* 0x000fe200087fe43f */
[----:B------:R-:W-:Y:S01]  /*168c0*/  UMOV UR7, 0x14f00000 ;  /* 0x14f0000000077882 */ /* 0x000fe20000000000 */
[----:B------:R-:W-:-:S06]  /*168d0*/  UMOV UR34, URZ ;  /* 0x0000003f00227c82 */ /* 0x000fcc0008000000 */
[----:B------:R-:W-:-:S04]  /*168e0*/  UIADD3 UR33, UR33, 0x22870, URZ ;  /* 0x0002287021217890 */ /* 0x000fc8000fffe03f */
[----:B------:R-:W-:Y:S01]  /*168f0*/  UIADD3 UR32, UR32, 0x8400, URZ ;  /* 0x0000840020207890 */ /* 0x000fe2000fffe03f */
[----:B--2---:R-:W-:-:S05]  /*16900*/  IMAD R0, R0, 0x80, R5 ;  /* 0x0000008000007824 */ /* 0x004fca00078e0205 */
[----:B------:R-:W-:-:S13]  /*16910*/  R2UR UR35, R0 ;  /* 0x00000000002372ca */ /* 0x000fda00000e0000 */
[----:B------:R1:W-:Y:S01]  /*16920*/  UTMALDG.4D [UR32], [UR4], desc[UR6] ;  /* 0x00000620040075b4 */ /* 0x0003e20008019000 */
[----:B------:R-:W2:Y:S02]  /*16930*/  SYNCS.PHASECHK.TRANS64.TRYWAIT P0, [R2+URZ+0x22840], R3 ;  /* 0x02284003020075a7 */ /* 0x000ea4000800017f */
[----:B-12---:R-:W-:Y:S05]  /*16940*/  @!P0 BRA `(.L_x_1203) ;  /* 0x0000003c00b48947 */ /* 0x006fea0003800000 */
.L_x_1277:
        /* <DEDUP_REMOVED lines=8> */
.L_x_1204:
        /* <DEDUP_REMOVED lines=34> */
.L_x_1198:
[----:B------:R-:W-:Y:S05]  /*16bf0*/  WARPSYNC.ALL ;  /* 0x0000000000007948 */ /* 0x000fea0003800000 */
[----:B--2---:R-:W-:Y:S01]  /*16c00*/  VIADD R0, R17, 0x10400 ;  /* 0x0001040011007836 */ /* 0x004fe20000000000 */
[----:B---3--:R-:W-:Y:S01]  /*16c10*/  USHF.R.S32.HI UR4, URZ, 0x1f, UR43 ;  /* 0x0000001f3f047899 */ /* 0x008fe2000801142b */
[----:B------:R-:W-:Y:S03]  /*16c20*/  BAR.SYNC.DEFER_BLOCKING 0x8, 0x180 ;  /* 0x0206000000007b1d */ /* 0x000fe60000010000 */
[----:B------:R-:W-:-:S03]  /*16c30*/  LOP3.LUT P0, RZ, R0, 0x1bf, RZ, 0xc0, !PT ;  /* 0x000001bf00ff7812 */ /* 0x000fc6000780c0ff */
[----:B------:R-:W-:Y:S01]  /*16c40*/  ULDC.64 UR6, c[0x0][0x298] ;  /* 0x0000a60000067ab9 */ /* 0x000fe20000000a00 */
[----:B------:R-:W-:Y:S01]  /*16c50*/  BSSY B6, `(.L_x_1205) ;  /* 0x0000016000067945 */ /* 0x000fe20003800000 */
[----:B------:R-:W-:Y:S02]  /*16c60*/  UIMAD UR4, UR4, UR6, URZ ;  /* 0x00000006040472a4 */ /* 0x000fe4000f8e023f */
[----:B------:R-:W-:Y:S02]  /*16c70*/  UIMAD.WIDE.U32 UR46, UR43, UR6, URZ ;  /* 0x000000062b2e72a5 */ /* 0x000fe4000f8e003f */
[----:B------:R-:W-:-:S04]  /*16c80*/  UIMAD UR4, UR43, UR7, UR4 ;  /* 0x000000072b0472a4 */ /* 0x000fc8000f8e0204 */
[----:B------:R-:W-:Y:S01]  /*16c90*/  UIADD3 UR37, UR47, UR4, URZ ;  /* 0x000000042f257290 */ /* 0x000fe2000fffe03f */
[----:B------:R-:W-:Y:S11]  /*16ca0*/  @!P0 BRA `(.L_x_1206) ;  /* 0x0000000000408947 */ /* 0x000ff60003800000 */
        /* <DEDUP_REMOVED lines=11> */
[----:B0-----:R-:W-:Y:S02]  /*16d60*/  IMAD.MOV.U32 R8, RZ, RZ, 0x70 ;  /* 0x00000070ff087424 */ /* 0x001fe400078e00ff */
[----:B------:R-:W-:Y:S02]  /*16d70*/  IMAD.MOV.U32 R12, RZ, RZ, 0x1 ;  /* 0x00000001ff0c7424 */ /* 0x000fe400078e00ff */
[----:B------:R-:W-:-:S07]  /*16d80*/  IMAD.MOV.U32 R13, RZ, RZ, RZ ;  /* 0x000000ffff0d7224 */ /* 0x000fce00078e00ff */
[----:B------:R-:W-:-:S07]  /*16d90*/  LEPC R20, `(.L_x_1206) ;  /* 0x000000001014794e */ /* 0x000fce0000000000 */
[----:B--2---:R-:W-:Y:S05]  /*16da0*/  CALL.ABS.NOINC R2 ;  /* 0x0000000002007343 */ /* 0x004fea0003c00000 */
.L_x_1206:
[----:B------:R-:W-:Y:S05]  /*16db0*/  BSYNC B6 ;  /* 0x0000000000067941 */ /* 0x000fea0003800000 */
.L_x_1205:
[----:B------:R-:W2:Y:S01]  /*16dc0*/  S2R R2, SR_TID.X ;  /* 0x0000000000027919 */ /* 0x000ea20000002100 */
[----:B0-----:R-:W0:Y:S01]  /*16dd0*/  LDC R8, c[0x0][0x448] ;  /* 0x00011200ff087b82 */ /* 0x001e220000000800 */
[----:B------:R-:W-:Y:S01]  /*16de0*/  ULDC.64 UR8, c[0x0][0xa00] ;  /* 0x0002800000087ab9 */ /* 0x000fe20000000a00 */
[----:B------:R-:W-:Y:S01]  /*16df0*/  ULDC.64 UR6, c[0x0][0x2d8] ;  /* 0x0000b60000067ab9 */ /* 0x000fe20000000a00 */
[----:B------:R-:W3:Y:S01]  /*16e00*/  S2R R0, SR_TID.X ;  /* 0x0000000000007919 */ /* 0x000ee20000002100 */
[----:B------:R-:W-:Y:S01]  /*16e10*/  UISETP.NE.U32.AND UP0, UPT, UR8, URZ, UPT ;  /* 0x0000003f0800728c */ /* 0x000fe2000bf05070 */
[----:B------:R-:W-:Y:S01]  /*16e20*/  UMOV UR4, UR46 ;  /* 0x0000002e00047c82 */ /* 0x000fe20008000000 */
[----:B------:R-:W-:Y:S02]  /*16e30*/  UMOV UR5, UR37 ;  /* 0x0000002500057c82 */ /* 0x000fe40008000000 */
[----:B------:R-:W-:Y:S01]  /*16e40*/  UISETP.NE.AND.EX UP0, UPT, UR9, URZ, UPT, UP0 ;  /* 0x0000003f0900728c */ /* 0x000fe2000bf05300 */
[----:B------:R-:W4:Y:S01]  /*16e50*/  S2R R11, SR_TID.X ;  /* 0x00000000000b7919 */ /* 0x000f220000002100 */
[----:B------:R-:W-:-:S02]  /*16e60*/  UIMAD.WIDE.U32 UR4, UR36, UR6, UR4 ;  /* 0x00000006240472a5 */ /* 0x000fc4000f8e0004 */
[----:B------:R-:W-:Y:S01]  /*16e70*/  USHF.R.S32.HI UR6, URZ, 0x1f, UR42 ;  /* 0x0000001f3f067899 */ /* 0x000fe2000801142a */
[----:B------:R-:W1:Y:S01]  /*16e80*/  S2R R10, SR_TID.X ;  /* 0x00000000000a7919 */ /* 0x000e620000002100 */
[----:B------:R-:W-:Y:S01]  /*16e90*/  ULDC.64 UR8, c[0x0][0x2e0] ;  /* 0x0000b80000087ab9 */ /* 0x000fe20000000a00 */
[----:B------:R-:W-:Y:S02]  /*16ea0*/  UIMAD UR5, UR36, UR7, UR5 ;  /* 0x00000007240572a4 */ /* 0x000fe4000f8e0205 */
[----:B------:R-:W-:Y:S02]  /*16eb0*/  USEL UR6, UR6, URZ, !UP0 ;  /* 0x0000003f06067287 */ /* 0x000fe4000c000000 */
[----:B------:R-:W-:Y:S02]  /*16ec0*/  USEL UR7, UR42, URZ, !UP0 ;  /* 0x0000003f2a077287 */ /* 0x000fe4000c000000 */
[----:B------:R-:W-:Y:S02]  /*16ed0*/  UIMAD UR6, UR6, UR8, URZ ;  /* 0x00000008060672a4 */ /* 0x000fe4000f8e023f */
[----:B------:R-:W-:Y:S01]  /*16ee0*/  UIMAD.WIDE.U32 UR4, UR7, UR8, UR4 ;  /* 0x00000008070472a5 */ /* 0x000fe2000f8e0004 */
[----:B0-----:R-:W-:Y:S01]  /*16ef0*/  ISETP.NE.AND P0, PT, R8, 0x1, PT ;  /* 0x000000010800780c */ /* 0x001fe20003f05270 */
[----:B------:R-:W-:-:S04]  /*16f00*/  UIMAD UR6, UR7, UR9, UR6 ;  /* 0x00000009070672a4 */ /* 0x000fc8000f8e0206 */
[----:B------:R-:W-:Y:S01]  /*16f10*/  UIADD3 UR6, UR5, UR6, URZ ;  /* 0x0000000605067290 */ /* 0x000fe2000fffe03f */
[----:B------:R-:W-:Y:S01]  /*16f20*/  IMAD.U32 R6, RZ, RZ, UR4 ;  /* 0x00000004ff067e24 */ /* 0x000fe2000f8e00ff */
[----:B--2---:R-:W-:Y:S01]  /*16f30*/  LOP3.LUT R2, R2, 0x7f, RZ, 0xc0, !PT ;  /* 0x0000007f02027812 */ /* 0x004fe200078ec0ff */
[----:B------:R-:W-:Y:S01]  /*16f40*/  IMAD.U32 R7, RZ, RZ, UR5 ;  /* 0x00000005ff077e24 */ /* 0x000fe2000f8e00ff */
[----:B------:R-:W-:Y:S02]  /*16f50*/  ULDC.64 UR4, c[0x0][0x2d0] ;  /* 0x0000b40000047ab9 */ /* 0x000fe40000000a00 */
[----:B------:R-:W-:Y:S01]  /*16f60*/  SHF.R.U32.HI R2, RZ, 0x2, R2 ;  /* 0x00000002ff027819 */ /* 0x000fe20000011602 */
[----:B---3--:R-:W-:Y:S01]  /*16f70*/  IMAD.SHL.U32 R0, R0, 0x20, RZ ;  /* 0x0000002000007824 */ /* 0x008fe200078e00ff */
[----:B------:R-:W0:Y:S04]  /*16f80*/  @P0 LDC R3, c[0x0][0x450] ;  /* 0x00011400ff030b82 */ /* 0x000e280000000800 */
[----:B------:R-:W-:Y:S01]  /*16f90*/  LOP3.LUT R0, R2, 0x60, R0, 0xf8, !PT ;  /* 0x0000006002007812 */ /* 0x000fe200078ef800 */
[----:B----4-:R-:W-:-:S03]  /*16fa0*/  IMAD.SHL.U32 R11, R11, 0x10, RZ ;  /* 0x000000100b0b7824 */ /* 0x010fc600078e00ff */
[----:B------:R-:W2:Y:S01]  /*16fb0*/  @P0 LDC R2, c[0x0][0x44c] ;  /* 0x00011300ff020b82 */ /* 0x000ea20000000800 */
[----:B------:R-:W-:Y:S01]  /*16fc0*/  IMAD.IADD R0, R0, 0x1, R18 ;  /* 0x0000000100007824 */ /* 0x000fe200078e0212 */
[----:B------:R-:W-:Y:S01]  /*16fd0*/  LOP3.LUT R11, R11, 0x30, RZ, 0xc0, !PT ;  /* 0x000000300b0b7812 */ /* 0x000fe200078ec0ff */
[----:B-1----:R-:W-:Y:S02]  /*16fe0*/  IMAD.SHL.U32 R9, R10, 0x10, RZ ;  /* 0x000000100a097824 */ /* 0x002fe400078e00ff */
[----:B------:R-:W-:Y:S01]  /*16ff0*/  IMAD.MOV.U32 R4, RZ, RZ, R0 ;  /* 0x000000ffff047224 */ /* 0x000fe200078e0000 */
[----:B------:R-:W-:Y:S02]  /*17000*/  LOP3.LUT R12, R11, 0x40, RZ, 0xfc, !PT ;  /* 0x000000400b0c7812 */ /* 0x000fe400078efcff */
[----:B------:R-:W-:Y:S02]  /*17010*/  LOP3.LUT R9, R9, 0x30, RZ, 0xc0, !PT ;  /* 0x0000003009097812 */ /* 0x000fe400078ec0ff */
[----:B------:R-:W-:Y:S01]  /*17020*/  LOP3.LUT R11, R11, 0x80, RZ, 0xfc, !PT ;  /* 0x000000800b0b7812 */ /* 0x000fe200078efcff */
[----:B--2---:R-:W-:-:S05]  /*17030*/  @P0 IMAD.HI.U32 R2, R0, R2, RZ ;  /* 0x0000000200020227 */ /* 0x004fca00078e00ff */
[----:B0-----:R-:W-:Y:S01]  /*17040*/  @P0 SHF.R.U32.HI R4, RZ, R3, R2 ;  /* 0x00000003ff040219 */ /* 0x001fe20000011602 */
[----:B------:R-:W-:Y:S01]  /*17050*/  IMAD.U32 R3, RZ, RZ, UR6 ;  /* 0x00000006ff037e24 */ /* 0x000fe2000f8e00ff */
[----:B------:R-:W-:Y:S02]  /*17060*/  ULDC.64 UR6, c[0x0][0x280] ;  /* 0x0000a00000067ab9 */ /* 0x000fe40000000a00 */
[--C-:B------:R-:W-:Y:S01]  /*17070*/  SHF.R.S32.HI R5, RZ, 0x1f, R4.reuse ;  /* 0x0000001fff057819 */ /* 0x100fe20000011404 */
[----:B------:R-:W-:-:S04]  /*17080*/  IMAD.MOV R2, RZ, RZ, -R4 ;  /* 0x000000ffff027224 */ /* 0x000fc800078e0a04 */
[----:B------:R-:W-:Y:S02]  /*17090*/  IMAD R0, R8, R2, R0 ;  /* 0x0000000208007224 */ /* 0x000fe400078e0200 */
[----:B------:R-:W-:Y:S02]  /*170a0*/  IMAD.MOV.U32 R2, RZ, RZ, R6 ;  /* 0x000000ffff027224 */ /* 0x000fe400078e0006 */
[----:B------:R-:W-:Y:S02]  /*170b0*/  IMAD R5, R5, UR4, RZ ;  /* 0x0000000405057c24 */ /* 0x000fe4000f8e02ff */
[----:B------:R-:W-:-:S04]  /*170c0*/  IMAD.WIDE.U32 R2, R4, UR4, R2 ;  /* 0x0000000404027c25 */ /* 0x000fc8000f8e0002 */
[----:B------:R-:W-:Y:S01]  /*170d0*/  IMAD R4, R4, UR5, R5 ;  /* 0x0000000504047c24 */ /* 0x000fe2000f8e0205 */
[----:B------:R-:W-:-:S03]  /*170e0*/  ULDC.64 UR4, c[0x0][0x2c8] ;  /* 0x0000b20000047ab9 */ /* 0x000fc60000000a00 */
[----:B------:R-:W-:Y:S01]  /*170f0*/  IMAD.IADD R3, R3, 0x1, R4 ;  /* 0x0000000103037824 */ /* 0x000fe200078e0204 */
[----:B------:R-:W-:-:S05]  /*17100*/  SHF.R.S32.HI R4, RZ, 0x1f, R0 ;  /* 0x0000001fff047819 */ /* 0x000fca0000011400 */
[----:B------:R-:W-:Y:S02]  /*17110*/  IMAD R6, R4, UR4, RZ ;  /* 0x0000000404067c24 */ /* 0x000fe4000f8e02ff */
[C---:B------:R-:W-:Y:S01]  /*17120*/  IMAD.WIDE.U32 R4, R0.reuse, UR4, R2 ;  /* 0x0000000400047c25 */ /* 0x040fe2000f8e0002 */
[----:B------:R-:W-:Y:S02]  /*17130*/  ULDC UR4, c[0x0][0x2b8] ;  /* 0x0000ae0000047ab9 */ /* 0x000fe40000000800 */
[----:B------:R-:W-:Y:S01]  /*17140*/  ISETP.GE.AND P0, PT, R9, UR4, PT ;  /* 0x0000000409007c0c */ /* 0x000fe2000bf06270 */
[----:B------:R-:W-:Y:S01]  /*17150*/  IMAD R2, R0, UR5, R6 ;  /* 0x0000000500027c24 */ /* 0x000fe2000f8e0206 */
[----:B------:R-:W-:Y:S01]  /*17160*/  IADD3 R3, P3, R4, UR6, RZ ;  /* 0x0000000604037c10 */ /* 0x000fe2000ff7e0ff */
[----:B------:R0:W5:Y:S01]  /*17170*/  LDL R6, [R1+0x2c] ;  /* 0x00002c0001067983 */ /* 0x0001620000100800 */
[----:B------:R-:W-:Y:S02]  /*17180*/  ISETP.GE.AND P1, PT, R12, UR4, PT ;  /* 0x000000040c007c0c */ /* 0x000fe4000bf26270 */
[----:B------:R-:W-:Y:S01]  /*17190*/  ISETP.GE.AND P2, PT, R11, UR4, PT ;  /* 0x000000040b007c0c */ /* 0x000fe2000bf46270 */
[----:B------:R-:W-:Y:S01]  /*171a0*/  UMOV UR4, 0xffffffff ;  /* 0xffffffff00047882 */ /* 0x000fe20000000000 */
[----:B------:R-:W-:-:S02]  /*171b0*/  LOP3.LUT R10, R10, 0x7f, RZ, 0xc0, !PT ;  /* 0x0000007f0a0a7812 */ /* 0x000fc400078ec0ff */
[----:B------:R-:W-:Y:S02]  /*171c0*/  IADD3.X R2, R5, UR7, R2, P3, !PT ;  /* 0x0000000705027c10 */ /* 0x000fe40009ffe402 */
[----:B------:R-:W-:Y:S01]  /*171d0*/  SHF.R.U32.HI R10, RZ, 0x2, R10 ;  /* 0x00000002ff0a7819 */ /* 0x000fe2000001160a */
[----:B0-----:R-:W-:Y:S06]  /*171e0*/  BRA.DIV UR4, `(.L_x_1207) ;  /* 0x0000003604a07947 */ /* 0x001fec000b800000 */
[----:B------:R-:W2:Y:S01]  /*171f0*/  LDL.LU R5, [R1+0x30] ;  /* 0x0000300001057983 */ /* 0x000ea20000300800 */
[----:B------:R-:W-:-:S03]  /*17200*/  IMAD.IADD R18, R10, 0x1, R18 ;  /* 0x000000010a127824 */ /* 0x000fc600078e0212 */
[----:B------:R-:W-:Y:S01]  /*17210*/  SHFL.IDX PT, R4, R2, RZ, 0x1c1f ;  /* 0x001c1fff02047589 */ /* 0x000fe200000e0000 */
[----:B--2---:R-:W-:-:S03]  /*17220*/  IMAD R0, R5, R8, RZ ;  /* 0x0000000805007224 */ /* 0x004fc600078e02ff */
[----:B------:R-:W0:Y:S02]  /*17230*/  SHFL.IDX PT, R5, R3, RZ, 0x1c1f ;  /* 0x001c1fff03057589 */ /* 0x000e2400000e0000 */
[----:B------:R-:W-:-:S13]  /*17240*/  ISETP.GE.AND P4, PT, R18, R0, PT ;  /* 0x000000001200720c */ /* 0x000fda0003f86270 */
[----:B0-----:R-:W-:-:S05]  /*17250*/  @!P4 IADD3 R5, P3, R9, R5, RZ ;  /* 0x000000050905c210 */ /* 0x001fca0007f7e0ff */
[----:B------:R-:W-:-:S05]  /*17260*/  @!P4 IMAD.X R4, RZ, RZ, R4, P3 ;  /* 0x000000ffff04c224 */ /* 0x000fca00018e0604 */
[----:B------:R-:W-:-:S04]  /*17270*/  @!P4 LOP3.LUT R5, R5, R4, RZ, 0x3c, !PT ;  /* 0x000000040505c212 */ /* 0x000fc800078e3cff */
[----:B------:R-:W-:-:S04]  /*17280*/  @!P4 LOP3.LUT R4, R5, R4, RZ, 0x3c, !PT ;  /* 0x000000040504c212 */ /* 0x000fc800078e3cff */
[----:B------:R-:W-:-:S05]  /*17290*/  @!P4 LOP3.LUT R5, R5, R4, RZ, 0x3c, !PT ;  /* 0x000000040505c212 */ /* 0x000fca00078e3cff */
[----:B------:R-:W-:Y:S01]  /*172a0*/  @!PT LDS RZ, [RZ] ;  /* 0x00000000fffff984 */ /* 0x000fe20000000800 */
[----:B-----5:R-:W-:Y:S04]  /*172b0*/  @!P4 LDGSTS.E.BYPASS.LTC128B.128 [R6+0x10400], desc[UR52][R4.64], !P0 ;  /* 0x104000000406cfae */ /* 0x020fe8000c101d74 */
[----:B------:R-:W-:Y:S04]  /*172c0*/  @!P4 LDGSTS.E.BYPASS.LTC128B.128 [R6+0x12400], desc[UR52][R4.64+0x40], !P1 ;  /* 0x124000400406cfae */ /* 0x000fe8000c901d74 */
[----:B------:R0:W-:Y:S02]  /*172d0*/  @!P4 LDGSTS.E.BYPASS.LTC128B.128 [R6+0x14400], desc[UR52][R4.64+0x80], !P2 ;  /* 0x144000800406cfae */ /* 0x0001e4000d101d74 */
[----:B0-----:R-:W-:-:S02]  /*172e0*/  VIADD R4, R18, 0x20 ;  /* 0x0000002012047836 */ /* 0x001fc40000000000 */
[----:B------:R-:W0:Y:S03]  /*172f0*/  SHFL.IDX PT, R5, R3, 0x1, 0x1c1f ;  /* 0x003c1f0003057f89 */ /* 0x000e2600000e0000 */
[----:B------:R-:W-:Y:S02]  /*17300*/  ISETP.GE.AND P3, PT, R4, R0, PT ;  /* 0x000000000400720c */ /* 0x000fe40003f66270 */
[----:B------:R-:W1:Y:S11]  /*17310*/  SHFL.IDX PT, R4, R2, 0x1, 0x1c1f ;  /* 0x003c1f0002047f89 */ /* 0x000e7600000e0000 */
[----:B0-----:R-:W-:-:S05]  /*17320*/  @!P3 IADD3 R5, P4, R9, R5, RZ ;  /* 0x000000050905b210 */ /* 0x001fca0007f9e0ff */
[----:B-1----:R-:W-:-:S05]  /*17330*/  @!P3 IMAD.X R4, RZ, RZ, R4, P4 ;  /* 0x000000ffff04b224 */ /* 0x002fca00020e0604 */
[----:B------:R-:W-:-:S04]  /*17340*/  @!P3 LOP3.LUT R5, R5, R4, RZ, 0x3c, !PT ;  /* 0x000000040505b212 */ /* 0x000fc800078e3cff */
[----:B------:R-:W-:-:S04]  /*17350*/  @!P3 LOP3.LUT R4, R5, R4, RZ, 0x3c, !PT ;  /* 0x000000040504b212 */ /* 0x000fc800078e3cff */
[----:B------:R-:W-:-:S05]  /*17360*/  @!P3 LOP3.LUT R5, R5, R4, RZ, 0x3c, !PT ;  /* 0x000000040505b212 */ /* 0x000fca00078e3cff */
[----:B------:R-:W-:Y:S04]  /*17370*/  @!P3 LDGSTS.E.BYPASS.LTC128B.128 [R6+0x10c00], desc[UR52][R4.64], !P0 ;  /* 0x10c000000406bfae */ /* 0x000fe8000c101d74 */
[----:B------:R-:W-:Y:S04]  /*17380*/  @!P3 LDGSTS.E.BYPASS.LTC128B.128 [R6+0x12c00], desc[UR52][R4.64+0x40], !P1 ;  /* 0x12c000400406bfae */ /* 0x000fe8000c901d74 */
[----:B------:R0:W-:Y:S02]  /*17390*/  @!P3 LDGSTS.E.BYPASS.LTC128B.128 [R6+0x14c00], desc[UR52][R4.64+0x80], !P2 ;  /* 0x14c000800406bfae */ /* 0x0001e4000d101d74 */
[----:B0-----:R-:W-:-:S02]  /*173a0*/  VIADD R4, R18, 0x40 ;  /* 0x0000004012047836 */ /* 0x001fc40000000000 */
[----:B------:R-:W0:Y:S03]  /*173b0*/  SHFL.IDX PT, R5, R3, 0x2, 0x1c1f ;  /* 0x005c1f0003057f89 */ /* 0x000e2600000e0000 */
[----:B------:R-:W-:Y:S01]  /*173c0*/  ISETP.GE.AND P3, PT, R4, R0, PT ;  /* 0x000000000400720c */ /* 0x000fe20003f66270 */
[----:B------:R-:W-:Y:S04]  /*173d0*/  SHFL.IDX PT, R3, R3, 0x3, 0x1c1f ;  /* 0x007c1f0003037f89 */ /* 0x000fe800000e0000 */
[----:B------:R-:W1:Y:S08]  /*173e0*/  SHFL.IDX PT, R4, R2, 0x2, 0x1c1f ;  /* 0x005c1f0002047f89 */ /* 0x000e7000000e0000 */
[----:B0-----:R-:W-:-:S05]  /*173f0*/  @!P3 IADD3 R5, P4, R9, R5, RZ ;  /* 0x000000050905b210 */ /* 0x001fca0007f9e0ff */
[----:B-1----:R-:W-:-:S05]  /*17400*/  @!P3 IMAD.X R4, RZ, RZ, R4, P4 ;  /* 0x000000ffff04b224 */ /* 0x002fca00020e0604 */
[----:B------:R-:W-:-:S04]  /*17410*/  @!P3 LOP3.LUT R5, R5, R4, RZ, 0x3c, !PT ;  /* 0x000000040505b212 */ /* 0x000fc800078e3cff */
[----:B------:R-:W-:-:S04]  /*17420*/  @!P3 LOP3.LUT R4, R5, R4, RZ, 0x3c, !PT ;  /* 0x000000040504b212 */ /* 0x000fc800078e3cff */
[----:B------:R-:W-:-:S05]  /*17430*/  @!P3 LOP3.LUT R5, R5, R4, RZ, 0x3c, !PT ;  /* 0x000000040505b212 */ /* 0x000fca00078e3cff */
[----:B------:R-:W-:Y:S04]  /*17440*/  @!P3 LDGSTS.E.BYPASS.LTC128B.128 [R6+0x11400], desc[UR52][R4.64], !P0 ;  /* 0x114000000406bfae */ /* 0x000fe8000c101d74 */
[----:B------:R-:W-:Y:S04]  /*17450*/  @!P3 LDGSTS.E.BYPASS.LTC128B.128 [R6+0x13400], desc[UR52][R4.64+0x40], !P1 ;  /* 0x134000400406bfae */ /* 0x000fe8000c901d74 */
[----:B------:R0:W-:Y:S04]  /*17460*/  @!P3 LDGSTS.E.BYPASS.LTC128B.128 [R6+0x15400], desc[UR52][R4.64+0x80], !P2 ;  /* 0x154000800406bfae */ /* 0x0001e8000d101d74 */
[----:B0-----:R0:W1:Y:S02]  /*17470*/  SHFL.IDX PT, R4, R2, 0x3, 0x1c1f ;  /* 0x007c1f0002047f89 */ /* 0x00106400000e0000 */
.L_x_1286:
[----:B------:R-:W-:Y:S01]  /*17480*/  VIADD R18, R18, 0x60 ;  /* 0x0000006012127836 */ /* 0x000fe20000000000 */
[----:B------:R-:W-:Y:S04]  /*17490*/  BSSY B0, `(.L_x_1208) ;  /* 0x000000b000007945 */ /* 0x000fe80003800000 */
[----:B------:R-:W-:-:S13]  /*174a0*/  ISETP.GE.AND P3, PT, R18, R0, PT ;  /* 0x000000001200720c */ /* 0x000fda0003f66270 */
[----:B------:R-:W-:Y:S05]  /*174b0*/  @P3 BRA `(.L_x_1209) ;  /* 0x0000000000203947 */ /* 0x000fea0003800000 */
[----:B0-----:R-:W-:-:S05]  /*174c0*/  IADD3 R2, P3, R9, R3, RZ ;  /* 0x0000000309027210 */ /* 0x001fca0007f7e0ff */
[----:B-1----:R-:W-:-:S05]  /*174d0*/  IMAD.X R3, RZ, RZ, R4, P3 ;  /* 0x000000ffff037224 */ /* 0x002fca00018e0604 */
[----:B------:R-:W-:Y:S01]  /*174e0*/  @!PT LDS RZ, [RZ] ;  /* 0x00000000fffff984 */ /* 0x000fe20000000800 */
[----:B------:R-:W-:Y:S01]  /*174f0*/  @!PT LDS RZ, [RZ] ;  /* 0x00000000fffff984 */ /* 0x000fe20000000800 */
[----:B------:R-:W-:Y:S01]  /*17500*/  @!PT LDS RZ, [RZ] ;  /* 0x00000000fffff984 */ /* 0x000fe20000000800 */
[----:B------:R2:W-:Y:S04]  /*17510*/  LDGSTS.E.BYPASS.LTC128B.128 [R6+0x11c00], desc[UR52][R2.64], !P0 ;  /* 0x11c0000002067fae */ /* 0x0005e8000c101d74 */
[----:B------:R2:W-:Y:S04]  /*17520*/  LDGSTS.E.BYPASS.LTC128B.128 [R6+0x13c00], desc[UR52][R2.64+0x40], !P1 ;  /* 0x13c0004002067fae */ /* 0x0005e8000c901d74 */
[----:B------:R2:W-:Y:S02]  /*17530*/  LDGSTS.E.BYPASS.LTC128B.128 [R6+0x15c00], desc[UR52][R2.64+0x80], !P2 ;  /* 0x15c0008002067fae */ /* 0x0005e4000d101d74 */
.L_x_1209:
[----:B------:R-:W-:Y:S05]  /*17540*/  BSYNC B0 ;  /* 0x0000000000007941 */ /* 0x000fea0003800000 */
.L_x_1208:
[----:B------:R-:W-:Y:S01]  /*17550*/  NOP ;  /* 0x0000000000007918 */ /* 0x000fe20000000000 */
[----:B------:R-:W-:-:S13]  /*17560*/  PLOP3.LUT P0, PT, PT, PT, PT, 0x80, 0x0 ;  /* 0x000000000000781c */ /* 0x000fda0003f0f070 */
.L_x_1210:
[----:B------:R-:W-:Y:S02]  /*17570*/  PLOP3.LUT P1, PT, P1, P0, PT, 0xa2, 0x0 ;  /* 0x000000000000781c */ /* 0x000fe40000f21472 */
[----:B------:R-:W-:-:S08]  /*17580*/  @P0 R2UR P1, UR4, R17 ;  /* 0x00000000110402ca */ /* 0x000fd00000020000 */
[----:B------:R-:W-:-:S05]  /*17590*/  @P0 PLOP3.LUT P0, PT, P1, PT, PT, 0x80, 0x0 ;  /* 0x000000000000081c */ /* 0x000fca0000f0f070 */
[----:B------:R-:W-:Y:S01]  /*175a0*/  @!P1 SYNCS.ARRIVE.TRANS64.RED.A0T1 RZ, [UR4+0x22800], RZ ;  /* 0x022800ffffff99a7 */ /* 0x000fe20008200404 */
[----:B------:R-:W-:Y:S07]  /*175b0*/  @!P1 ARRIVES.LDGSTSBAR.64.TRANSCNT [UR4+0x22800] ;  /* 0x02280000ff0099b0 */ /* 0x000fee0008000a84 */
[----:B------:R-:W-:Y:S05]  /*175c0*/  @P0 BRA.U.ANY `(.L_x_1210) ;  /* 0xfffffffd00e80947 */ /* 0x000fea000393ffff */
[----:B0-2---:R-:W2:Y:S02]  /*175d0*/  LDL.LU R2, [R1+0x38] ;  /* 0x0000380001027983 */ /* 0x005ea40000300800 */
        /* <DEDUP_REMOVED lines=10> */
[----:B0-2---:R-:W-:Y:S05]  /*17680*/  @!P0 BRA `(.L_x_1212) ;  /* 0x0000003400d88947 */ /* 0x005fea0003800000 */
.L_x_1287:
[----:B------:R-:W-:Y:S05]  /*17690*/  BSYNC B0 ;  /* 0x0000000000007941 */ /* 0x000fea0003800000 */
.L_x_1211:
[----:B------:R-:W0:Y:S04]  /*176a0*/  LDL.LU R3, [R1+0x34] ;  /* 0x0000340001037983 */ /* 0x000e280000300800 */
[----:B------:R-:W2:Y:S01]  /*176b0*/  LDL R2, [R1+0x14] ;  /* 0x0000140001027983 */ /* 0x000ea20000100800 */
[----:B0-----:R-:W-:-:S05]  /*176c0*/  VIADD R0, R3, 0xfffffffe ;  /* 0xfffffffe03007836 */ /* 0x001fca0000000000 */
[----:B--2---:R-:W-:-:S13]  /*176d0*/  ISETP.GE.AND P0, PT, R0, R2, PT ;  /* 0x000000020000720c */ /* 0x004fda0003f06270 */
[----:B------:R-:W-:Y:S05]  /*176e0*/  @!P0 BRA `(.L_x_1213) ;  /* 0x0000000c00f48947 */ /* 0x000fea0003800000 */
[----:B------:R0:W5:Y:S01]  /*176f0*/  LDL.LU R7, [R1] ;  /* 0x0000000001077983 */ /* 0x0001620000300800 */
[----:B------:R-:W-:-:S07]  /*17700*/  IMAD.MOV.U32 R6, RZ, RZ, R19 ;  /* 0x000000ffff067224 */ /* 0x000fce00078e0013 */
.L_x_1235:
[----:B------:R-:W2:Y:S01]  /*17710*/  LDL R2, [R1+0x20] ;  /* 0x0000200001027983 */ /* 0x000ea20000100800 */
[----:B------:R-:W-:Y:S01]  /*17720*/  VIADD R19, R6, 0x1 ;  /* 0x0000000106137836 */ /* 0x000fe20000000000 */
[----:B------:R-:W-:Y:S05]  /*17730*/  YIELD ;  /* 0x0000000000007946 */ /* 0x000fea0003800000 */
[C---:B------:R-:W-:Y:S01]  /*17740*/  ISETP.NE.AND P0, PT, R19.reuse, 0x2, PT ;  /* 0x000000021300780c */ /* 0x040fe20003f05270 */
[----:B------:R-:W-:Y:S03]  /*17750*/  BSSY B0, `(.L_x_1214) ;  /* 0x0000089000007945 */ /* 0x000fe60003800000 */
[----:B------:R-:W-:-:S02]  /*17760*/  SEL R19, R19, RZ, P0 ;  /* 0x000000ff13137207 */ /* 0x000fc40000000000 */
[----:B--2---:R-:W-:Y:S02]  /*17770*/  LOP3.LUT P1, RZ, R2, 0x1, RZ, 0xc0, !PT ;  /* 0x0000000102ff7812 */ /* 0x004fe4000782c0ff */
[----:B------:R-:W-:-:S04]  /*17780*/  SEL R2, RZ, 0x1, P0 ;  /* 0x00000001ff027807 */ /* 0x000fc80000000000 */
[----:B-----5:R-:W-:-:S05]  /*17790*/  LOP3.LUT R9, R7, R2, RZ, 0x3c, !PT ;  /* 0x0000000207097212 */ /* 0x020fca00078e3cff */
[----:B------:R2:W-:Y:S02]  /*177a0*/  STL [R1], R9 ;  /* 0x0000000901007387 */ /* 0x0005e40000100800 */
        /* <DEDUP_REMOVED lines=9> */
[----:B------:R-:W2:Y:S01]  /*17840*/  LDL R10, [R1+0x4] ;  /* 0x00000400010a7983 */ /* 0x000ea20000100800 */
[----:B----4-:R-:W-:-:S13]  /*17850*/  ISETP.NE.AND P0, PT, R5, 0x1, PT ;  /* 0x000000010500780c */ /* 0x010fda0003f05270 */
[----:B------:R-:W1:Y:S02]  /*17860*/  @P0 LDC.64 R2, c[0x0][0x440] ;  /* 0x00011000ff020b82 */ /* 0x000e640000000a00 */
[----:B-1----:R-:W-:-:S04]  /*17870*/  @P0 IMAD.HI.U32 R4, R0, R2, RZ ;  /* 0x0000000200040227 */ /* 0x002fc800078e00ff */
[----:B------:R-:W-:Y:S01]  /*17880*/  IMAD.MOV.U32 R2, RZ, RZ, R0 ;  /* 0x000000ffff027224 */ /* 0x000fe200078e0000 */
[----:B------:R-:W-:-:S04]  /*17890*/  @P0 SHF.R.U32.HI R2, RZ, R3, R4 ;  /* 0x00000003ff020219 */ /* 0x000fc80000011604 */
[--C-:B------:R-:W-:Y:S01]  /*178a0*/  SHF.R.S32.HI R3, RZ, 0x1f, R2.reuse ;  /* 0x0000001fff037819 */ /* 0x100fe20000011402 */
[----:B------:R-:W-:-:S04]  /*178b0*/  IMAD.MOV R8, RZ, RZ, -R2 ;  /* 0x000000ffff087224 */ /* 0x000fc800078e0a02 */
[----:B------:R-:W-:Y:S02]  /*178c0*/  IMAD R8, R5, R8, R0 ;  /* 0x0000000805087224 */ /* 0x000fe400078e0200 */
[----:B---3--:R-:W-:-:S04]  /*178d0*/  IMAD R4, R11, UR6, RZ ;  /* 0x000000060b047c24 */ /* 0x008fc8000f8e02ff */
[C---:B--2---:R-:W-:Y:S02]  /*178e0*/  IMAD R4, R10.reuse, UR7, R4 ;  /* 0x000000070a047c24 */ /* 0x044fe4000f8e0204 */
[----:B------:R-:W-:-:S04]  /*178f0*/  IMAD.WIDE.U32 R2, R10, UR6, R2 ;  /* 0x000000060a027c25 */ /* 0x000fc8000f8e0002 */
[----:B------:R-:W-:Y:S01]  /*17900*/  IMAD.IADD R3, R4, 0x1, R3 ;  /* 0x0000000104037824 */ /* 0x000fe200078e0203 */
[----:B------:R-:W-:-:S04]  /*17910*/  LEA R4, P0, R2, UR4, 0x2 ;  /* 0x0000000402047c11 */ /* 0x000fc8000f8010ff */
[----:B------:R-:W-:-:S05]  /*17920*/  LEA.HI.X R5, R2, UR5, R3, 0x2, P0 ;  /* 0x0000000502057c11 */ /* 0x000fca00080f1403 */
[----:B------:R3:W5:Y:S04]  /*17930*/  LDG.E R16, desc[UR52][R4.64] ;  /* 0x0000003404107981 */ /* 0x000768000c1e1900 */
.L_x_1216:
[----:B------:R-:W1:Y:S01]  /*17940*/  S2R R2, SR_TID.X ;  /* 0x0000000000027919 */ /* 0x000e620000002100 */
[----:B------:R-:W-:Y:S01]  /*17950*/  IMAD R3, R19, 0x8, R17 ;  /* 0x0000000813037824 */ /* 0x000fe200078e0211 */
[----:B------:R-:W-:Y:S01]  /*17960*/  BSSY B1, `(.L_x_1217) ;  /* 0x0000006000017945 */ /* 0x000fe20003800000 */
[----:B-1-3--:R-:W-:Y:S02]  /*17970*/  LOP3.LUT R4, R2, 0x7f, RZ, 0xc0, !PT ;  /* 0x0000007f02047812 */ /* 0x00afe400078ec0ff */
[----:B------:R-:W-:Y:S02]  /*17980*/  SHF.L.U32 R2, R9, 0x1f, RZ ;  /* 0x0000001f09027819 */ /* 0x000fe400000006ff */
[----:B------:R-:W-:Y:S02]  /*17990*/  ISETP.NE.AND P1, PT, R4, RZ, PT ;  /* 0x000000ff0400720c */ /* 0x000fe40003f25270 */
[----:B------:R-:W1:Y:S02]  /*179a0*/  SYNCS.PHASECHK.TRANS64.TRYWAIT P0, [R3+URZ+0x22880], R2 ;  /* 0x02288002030075a7 */ /* 0x000e64000800017f */
[----:B-1----:R-:W-:Y:S09]  /*179b0*/  @!P0 BRA `(.L_x_1218) ;  /* 0x0000003400208947 */ /* 0x002ff20003800000 */
.L_x_1288:
[----:B------:R-:W-:Y:S05]  /*179c0*/  BSYNC B1 ;  /* 0x0000000000017941 */ /* 0x000fea0003800000 */
.L_x_1217:
        /* <DEDUP_REMOVED lines=9> */
.L_x_1220:
[----:B------:R-:W-:Y:S05]  /*17a60*/  BSYNC B1 ;  /* 0x0000000000017941 */ /* 0x000fea0003800000 */
.L_x_1219:
[----:B------:R-:W3:Y:S01]  /*17a70*/  LDL R4, [R1+0x1c] ;  /* 0x00001c0001047983 */ /* 0x000ee20000100800 */
        /* <DEDUP_REMOVED lines=9> */
[----:B---3--:R-:W-:-:S02]  /*17b10*/  IMAD R4, R8, 0x80, R4 ;  /* 0x0000008008047824 */ /* 0x008fc400078e0204 */
[----:B------:R-:W-:-:S09]  /*17b20*/  VIADD R8, R3, 0x22870 ;  /* 0x0002287003087836 */ /* 0x000fd20000000000 */
.L_x_1221:
        /* <DEDUP_REMOVED lines=13> */
.L_x_1289:
[----:B------:R-:W-:Y:S05]  /*17c00*/  BSYNC B1 ;  /* 0x0000000000017941 */ /* 0x000fea0003800000 */
.L_x_1222:
[----:B------:R-:W-:Y:S01]  /*17c10*/  BSSY B1, `(.L_x_1224) ;  /* 0x000000b000017945 */ /* 0x000fe20003800000 */
[----:B------:R-:W-:Y:S02]  /*17c20*/  IMAD.MOV.U32 R8, RZ, RZ, 0x0 ;  /* 0x00000000ff087424 */ /* 0x000fe400078e00ff */
[----:B--2---:R-:W-:Y:S01]  /*17c30*/  IMAD.MOV.U32 R9, RZ, RZ, 0x14f00000 ;  /* 0x14f00000ff097424 */ /* 0x004fe200078e00ff */
[----:B------:R-:W-:Y:S06]  /*17c40*/  @P1 BRA `(.L_x_1225) ;  /* 0x00000000001c1947 */ /* 0x000fec0003800000 */
[----:B------:R-:W2:Y:S01]  /*17c50*/  S2R R5, SR_TID.X ;  /* 0x0000000000057919 */ /* 0x000ea20000002100 */
[----:B-1-3--:R-:W-:-:S04]  /*17c60*/  IMAD.MOV.U32 R2, RZ, RZ, 0x6000 ;  /* 0x00006000ff027424 */ /* 0x00afc800078e00ff */
[----:B------:R4:W-:Y:S01]  /*17c70*/  SYNCS.ARRIVE.TRANS64 RZ, [R3+URZ+0x22830], R2 ;  /* 0x0228300203ff79a7 */ /* 0x0009e2000800003f */
[----:B--2---:R-:W-:-:S04]  /*17c80*/  LOP3.LUT R5, R5, 0x1f, RZ, 0xc0, !PT ;  /* 0x0000001f05057812 */ /* 0x004fc800078ec0ff */
[----:B------:R-:W-:-:S13]  /*17c90*/  ISETP.NE.AND P0, PT, R5, RZ, PT ;  /* 0x000000ff0500720c */ /* 0x000fda0003f05270 */
[----:B----4-:R-:W-:Y:S05]  /*17ca0*/  @!P0 BRA `(.L_x_1225) ;  /* 0x0000000000048947 */ /* 0x010fea0003800000 */
[----:B------:R-:W-:Y:S01]  /*17cb0*/  BPT.TRAP 0x1 ;  /* 0x000000040000795c */ /* 0x000fe20000300000 */
.L_x_1225:
[----:B------:R-:W-:Y:S05]  /*17cc0*/  BSYNC B1 ;  /* 0x0000000000017941 */ /* 0x000fea0003800000 */
.L_x_1224:
[----:B------:R-:W-:Y:S01]  /*17cd0*/  R2UR UR10, R10 ;  /* 0x000000000a0a72ca */ /* 0x000fe200000e0000 */
[----:B-1-3--:R-:W-:Y:S01]  /*17ce0*/  IMAD R2, R19, 0x6000, R17 ;  /* 0x0000600013027824 */ /* 0x00afe200078e0211 */
[----:B------:R-:W-:Y:S01]  /*17cf0*/  R2UR UR6, R8 ;  /* 0x00000000080672ca */ /* 0x000fe200000e0000 */
[----:B------:R-:W-:Y:S01]  /*17d00*/  UIADD3 UR4, UP0, UR44, 0x370, URZ ;  /* 0x000003702c047890 */ /* 0x000fe2000ff1e03f */
[----:B------:R-:W-:Y:S01]  /*17d10*/  R2UR UR7, R9 ;  /* 0x00000000090772ca */ /* 0x000fe200000e0000 */
[----:B------:R-:W-:Y:S01]  /*17d20*/  VIADD R3, R3, 0x22830 ;  /* 0x0002283003037836 */ /* 0x000fe20000000000 */
[----:B------:R-:W-:Y:S01]  /*17d30*/  PLOP3.LUT P0, PT, PT, PT, PT, 0x80, 0x0 ;  /* 0x000000000000781c */ /* 0x000fe20003f0f070 */
[----:B------:R-:W-:Y:S01]  /*17d40*/  VIADD R5, R2, 0x16400 ;  /* 0x0001640002057836 */ /* 0x000fe20000000000 */
[----:B------:R-:W-:-:S12]  /*17d50*/  UIADD3.X UR5, URZ, UR45, URZ, UP0, !UPT ;  /* 0x0000002d3f057290 */ /* 0x000fd800087fe43f */
.L_x_1226:
        /* <DEDUP_REMOVED lines=9> */
[----:B-1----:R-:W-:Y:S05]  /*17df0*/  @P0 BRA.U.ANY `(.L_x_1226) ;  /* 0xfffffffd00d80947 */ /* 0x002fea000393ffff */
[----:B------:R-:W-:Y:S01]  /*17e00*/  R2UR UR6, R8 ;  /* 0x00000000080672ca */ /* 0x000fe200000e0000 */
[----:B------:R-:W-:Y:S01]  /*17e10*/  VIADD R5, R2, 0x18400 ;  /* 0x0001840002057836 */ /* 0x000fe20000000000 */
[----:B------:R-:W-:Y:S01]  /*17e20*/  R2UR UR7, R9 ;  /* 0x00000000090772ca */ /* 0x000fe200000e0000 */
[----:B------:R-:W-:Y:S01]  /*17e30*/  UMOV UR10, 0x40 ;  /* 0x00000040000a7882 */ /* 0x000fe20000000000 */
[----:B------:R-:W-:-:S13]  /*17e40*/  PLOP3.LUT P0, PT, PT, PT, PT, 0x80, 0x0 ;  /* 0x000000000000781c */ /* 0x000fda0003f0f070 */
.L_x_1227:
        /* <DEDUP_REMOVED lines=15> */
.L_x_1228:
        /* <DEDUP_REMOVED lines=10> */
.L_x_1215:
[----:B------:R-:W-:Y:S05]  /*17fe0*/  BSYNC B0 ;  /* 0x0000000000007941 */ /* 0x000fea0003800000 */
.L_x_1214:
[----:B------:R-:W-:-:S06]  /*17ff0*/  UISETP.NE.AND UP0, UPT, UR39, 0x3, UPT ;  /* 0x000000032700788c */ /* 0x000fcc000bf05270 */
[----:B------:R-:W-:-:S13]  /*18000*/  PLOP3.LUT P0, PT, PT, PT, UP0, 0x80, 0x0 ;  /* 0x000000000000781c */ /* 0x000fda0003f0f008 */
[----:B------:R-:W-:Y:S05]  /*18010*/  @!P0 BRA `(.L_x_1229) ;  /* 0x0000000000048947 */ /* 0x000fea0003800000 */
[----:B------:R-:W-:Y:S01]  /*18020*/  BPT.TRAP 0x1 ;  /* 0x000000040000795c */ /* 0x000fe20000300000 */
.L_x_1229:
        /* <DEDUP_REMOVED lines=8> */
.L_x_1290:
[----:B------:R-:W-:Y:S05]  /*180b0*/  BSYNC B0 ;  /* 0x0000000000007941 */ /* 0x000fea0003800000 */
.L_x_1230:
[----:B------:R-:W-:Y:S05]  /*180c0*/  @!P1 BRA `(.L_x_1232) ;  /* 0x0000000000049947 */ /* 0x000fea0003800000 */
[----:B------:R-:W-:Y:S01]  /*180d0*/  BPT.TRAP 0x1 ;  /* 0x000000040000795c */ /* 0x000fe20000300000 */
.L_x_1232:
[----:B---3--:R-:W-:Y:S01]  /*180e0*/  SHF.L.U32 R2, R7, 0x1f, RZ ;  /* 0x0000001f07027819 */ /* 0x008fe200000006ff */
[----:B------:R-:W-:-:S03]  /*180f0*/  IMAD.SHL.U32 R3, R6, 0x4000, RZ ;  /* 0x0000400006037824 */ /* 0x000fc600078e00ff */
[----:B------:R-:W3:Y:S02]  /*18100*/  SYNCS.PHASECHK.TRANS64.TRYWAIT P0, [R20+URZ+0x22860], R2 ;  /* 0x02286002140075a7 */ /* 0x000ee4000800017f */
[----:B---3--:R-:W-:Y:S05]  /*18110*/  @!P0 BRA `(.L_x_1233) ;  /* 0x0000002c00848947 */ /* 0x008fea0003800000 */
.L_x_1291:
[----:B-1----:R-:W3:Y:S04]  /*18120*/  LDL R4, [R1+0x28] ;  /* 0x0000280001047983 */ /* 0x002ee80000100800 */
[----:B------:R-:W4:Y:S04]  /*18130*/  LDL R12, [R1+0xc] ;  /* 0x00000c00010c7983 */ /* 0x000f280000100800 */
[----:B------:R-:W5:Y:S01]  /*18140*/  LDL R13, [R1+0x24] ;  /* 0x00002400010d7983 */ /* 0x000f620000100800 */
[----:B------:R-:W-:Y:S05]  /*18150*/  WARPSYNC.ALL ;  /* 0x0000000000007948 */ /* 0x000fea0003800000 */
[----:B---3--:R-:W-:-:S05]  /*18160*/  LOP3.LUT R2, R3, R4, RZ, 0xfc, !PT ;  /* 0x0000000403027212 */ /* 0x008fca00078efcff */
[----:B------:R-:W-:-:S05]  /*18170*/  IMAD.IADD R2, R17, 0x1, R2 ;  /* 0x0000000111027824 */ /* 0x000fca00078e0202 */
[----:B--2---:R-:W1:Y:S01]  /*18180*/  LDSM.16.MT88.4 R8, [R2+0x8400] ;  /* 0x008400000208783b */ /* 0x004e620000004200 */
[----:B----4-:R-:W-:Y:S01]  /*18190*/  IMAD.IADD R18, R12, 0x1, R2 ;  /* 0x000000010c127824 */ /* 0x010fe200078e0202 */
[----:B-----5:R-:W-:Y:S02]  /*181a0*/  IADD3 R3, R17, R3, R13 ;  /* 0x0000000311037210 */ /* 0x020fe40007ffe00d */
[C-C-:B-1----:R-:W-:Y:S02]  /*181b0*/  PRMT R4, R8.reuse, 0x6420, R9.reuse ;  /* 0x0000642008047816 */ /* 0x142fe40000000009 */
[----:B------:R-:W-:Y:S02]  /*181c0*/  PRMT R5, R8, 0x7531, R9 ;  /* 0x0000753108057816 */ /* 0x000fe40000000009 */
[C-C-:B------:R-:W-:Y:S02]  /*181d0*/  PRMT R6, R10.reuse, 0x6420, R11.reuse ;  /* 0x000064200a067816 */ /* 0x140fe4000000000b */
[----:B------:R-:W-:-:S02]  /*181e0*/  PRMT R7, R10, 0x7531, R11 ;  /* 0x000075310a077816 */ /* 0x000fc4000000000b */
[----:B------:R-:W1:Y:S04]  /*181f0*/  LDSM.16.MT88.4 R8, [R18+0x8400] ;  /* 0x008400001208783b */ /* 0x000e680000004200 */
[----:B------:R2:W-:Y:S02]  /*18200*/  STSM.16.M88.4 [R3+0x400], R4 ;  /* 0x0004000403007844 */ /* 0x0005e40000000200 */
[----:B--2---:R-:W-:Y:S01]  /*18210*/  IMAD.MOV.U32 R7, RZ, RZ, R12 ;  /* 0x000000ffff077224 */ /* 0x004fe200078e000c */
[C-C-:B-1----:R-:W-:Y:S02]  /*18220*/  PRMT R12, R8.reuse, 0x6420, R9.reuse ;  /* 0x00006420080c7816 */ /* 0x142fe40000000009 */
[----:B------:R-:W-:Y:S02]  /*18230*/  PRMT R13, R8, 0x7531, R9 ;  /* 0x00007531080d7816 */ /* 0x000fe40000000009 */
[----:B------:R-:W-:-:S02]  /*18240*/  PRMT R14, R10, 0x6420, R11 ;  /* 0x000064200a0e7816 */ /* 0x000fc4000000000b */
[----:B------:R-:W-:-:S05]  /*18250*/  PRMT R15, R10, 0x7531, R11 ;  /* 0x000075310a0f7816 */ /* 0x000fca000000000b */
[----:B------:R1:W-:Y:S04]  /*18260*/  STSM.16.M88.4 [R3+0x2400], R12 ;  /* 0x0024000c03007844 */ /* 0x0003e80000000200 */
[----:B------:R-:W2:Y:S04]  /*18270*/  LDSM.16.MT88.4 R8, [R2+0x9400] ;  /* 0x009400000208783b */ /* 0x000ea80000004200 */
[----:B-1----:R-:W3:Y:S01]  /*18280*/  LDL R15, [R1+0x8] ;  /* 0x00000800010f7983 */ /* 0x002ee20000100800 */
[----:B------:R-:W-:Y:S01]  /*18290*/  IMAD.MOV.U32 R14, RZ, RZ, R7 ;  /* 0x000000ffff0e7224 */ /* 0x000fe200078e0007 */
[----:B--2---:R-:W-:-:S02]  /*182a0*/  PRMT R4, R8, 0x6420, R9 ;  /* 0x0000642008047816 */ /* 0x004fc40000000009 */
[----:B------:R-:W-:Y:S02]  /*182b0*/  PRMT R5, R8, 0x7531, R9 ;  /* 0x0000753108057816 */ /* 0x000fe40000000009 */
[C-C-:B------:R-:W-:Y:S02]  /*182c0*/  PRMT R6, R10.reuse, 0x6420, R11.reuse ;  /* 0x000064200a067816 */ /* 0x140fe4000000000b */
[----:B------:R-:W-:Y:S02]  /*182d0*/  PRMT R7, R10, 0x7531, R11 ;  /* 0x000075310a077816 */ /* 0x000fe4000000000b */
[----:B------:R-:W1:Y:S02]  /*182e0*/  LDSM.16.MT88.4 R8, [R18+0x9400] ;  /* 0x009400001208783b */ /* 0x000e640000004200 */
[C-C-:B-1----:R-:W-:Y:S02]  /*182f0*/  PRMT R12, R8.reuse, 0x6420, R9.reuse ;  /* 0x00006420080c7816 */ /* 0x142fe40000000009 */
[----:B------:R-:W-:-:S02]  /*18300*/  PRMT R13, R8, 0x7531, R9 ;  /* 0x00007531080d7816 */ /* 0x000fc40000000009 */
[----:B---3--:R-:W-:-:S05]  /*18310*/  IADD3 R21, R15, 0x400, R3 ;  /* 0x000004000f157810 */ /* 0x008fca0007ffe003 */
[----:B------:R1:W-:Y:S02]  /*18320*/  STSM.16.M88.4 [R21], R4 ;  /* 0x0000000415007844 */ /* 0x0003e40000000200 */
[----:B-1----:R-:W-:Y:S01]  /*18330*/  IMAD.MOV.U32 R6, RZ, RZ, R14 ;  /* 0x000000ffff067224 */ /* 0x002fe200078e000e */
[C---:B------:R-:W-:Y:S01]  /*18340*/  PRMT R14, R10.reuse, 0x6420, R11 ;  /* 0x000064200a0e7816 */ /* 0x040fe2000000000b */
[----:B------:R-:W-:Y:S01]  /*18350*/  IMAD.MOV.U32 R7, RZ, RZ, R15 ;  /* 0x000000ffff077224 */ /* 0x000fe200078e000f */
[----:B------:R-:W-:-:S05]  /*18360*/  PRMT R15, R10, 0x7531, R11 ;  /* 0x000075310a0f7816 */ /* 0x000fca000000000b */
[----:B------:R1:W-:Y:S04]  /*18370*/  STSM.16.M88.4 [R21+0x2000], R12 ;  /* 0x0020000c15007844 */ /* 0x0003e80000000200 */
[----:B------:R-:W2:Y:S01]  /*18380*/  LDSM.16.MT88.4 R8, [R2+0xa400] ;  /* 0x00a400000208783b */ /* 0x000ea20000004200 */
[----:B-1----:R-:W-:Y:S02]  /*18390*/  IMAD.MOV.U32 R14, RZ, RZ, R6 ;  /* 0x000000ffff0e7224 */ /* 0x002fe400078e0006 */
[----:B------:R-:W-:Y:S01]  /*183a0*/  IMAD.MOV.U32 R15, RZ, RZ, R7 ;  /* 0x000000ffff0f7224 */ /* 0x000fe200078e0007 */
[C-C-:B--2---:R-:W-:Y:S02]  /*183b0*/  PRMT R4, R8.reuse, 0x6420, R9.reuse ;  /* 0x0000642008047816 */ /* 0x144fe40000000009 */
[----:B------:R-:W-:-:S02]  /*183c0*/  PRMT R5, R8, 0x7531, R9 ;  /* 0x0000753108057816 */ /* 0x000fc40000000009 */
[C-C-:B------:R-:W-:Y:S02]  /*183d0*/  PRMT R6, R10.reuse, 0x6420, R11.reuse ;  /* 0x000064200a067816 */ /* 0x140fe4000000000b */
[----:B------:R-:W-:Y:S02]  /*183e0*/  PRMT R7, R10, 0x7531, R11 ;  /* 0x000075310a077816 */ /* 0x000fe4000000000b */
[----:B------:R-:W1:Y:S01]  /*183f0*/  LDSM.16.MT88.4 R8, [R18+0xa400] ;  /* 0x00a400001208783b */ /* 0x000e620000004200 */
[----:B------:R-:W-:-:S05]  /*18400*/  IADD3 R3, R14, 0x400, R3 ;  /* 0x000004000e037810 */ /* 0x000fca0007ffe003 */
[----:B------:R2:W-:Y:S02]  /*18410*/  STSM.16.M88.4 [R3], R4 ;  /* 0x0000000403007844 */ /* 0x0005e40000000200 */
[----:B--2---:R-:W-:Y:S01]  /*18420*/  IMAD.MOV.U32 R7, RZ, RZ, R15 ;  /* 0x000000ffff077224 */ /* 0x004fe200078e000f */
[C-C-:B-1----:R-:W-:Y:S02]  /*18430*/  PRMT R12, R8.reuse, 0x6420, R9.reuse ;  /* 0x00006420080c7816 */ /* 0x142fe40000000009 */
[----:B------:R-:W-:Y:S02]  /*18440*/  PRMT R13, R8, 0x7531, R9 ;  /* 0x00007531080d7816 */ /* 0x000fe40000000009 */
[C-C-:B------:R-:W-:Y:S02]  /*18450*/  PRMT R14, R10.reuse, 0x6420, R11.reuse ;  /* 0x000064200a0e7816 */ /* 0x140fe4000000000b */
[----:B------:R-:W-:-:S05]  /*18460*/  PRMT R15, R10, 0x7531, R11 ;  /* 0x000075310a0f7816 */ /* 0x000fca000000000b */
[----:B------:R1:W-:Y:S04]  /*18470*/  STSM.16.M88.4 [R3+0x2000], R12 ;  /* 0x0020000c03007844 */ /* 0x0003e80000000200 */
[----:B------:R-:W2:Y:S01]  /*18480*/  LDSM.16.MT88.4 R8, [R2+0xb400] ;  /* 0x00b400000208783b */ /* 0x000ea20000004200 */
[----:B-1----:R-:W-:Y:S01]  /*18490*/  IMAD.MOV.U32 R15, RZ, RZ, R7 ;  /* 0x000000ffff0f7224 */ /* 0x002fe200078e0007 */
[C-C-:B--2---:R-:W-:Y:S02]  /*184a0*/  PRMT R4, R8.reuse, 0x6420, R9.reuse ;  /* 0x0000642008047816 */ /* 0x144fe40000000009 */
[----:B------:R-:W-:Y:S02]  /*184b0*/  PRMT R5, R8, 0x7531, R9 ;  /* 0x0000753108057816 */ /* 0x000fe40000000009 */
[----:B------:R-:W-:-:S02]  /*184c0*/  PRMT R6, R10, 0x6420, R11 ;  /* 0x000064200a067816 */ /* 0x000fc4000000000b */
[----:B------:R-:W-:Y:S02]  /*184d0*/  PRMT R7, R10, 0x7531, R11 ;  /* 0x000075310a077816 */ /* 0x000fe4000000000b */
[----:B------:R-:W1:Y:S01]  /*184e0*/  LDSM.16.MT88.4 R8, [R18+0xb400] ;  /* 0x00b400001208783b */ /* 0x000e620000004200 */
[----:B------:R-:W-:-:S05]  /*184f0*/  IMAD.IADD R3, R15, 0x1, R3 ;  /* 0x000000010f037824 */ /* 0x000fca00078e0203 */
[----:B------:R1:W-:Y:S02]  /*18500*/  STSM.16.M88.4 [R3], R4 ;  /* 0x0000000403007844 */ /* 0x0003e40000000200 */
        /* <DEDUP_REMOVED lines=13> */
.L_x_1234:
[----:B------:R-:W3:Y:S01]  /*185e0*/  S2R R2, SR_TID.X ;  /* 0x0000000000027919 */ /* 0x000ee20000002100 */
[----:B--2---:R2:W-:Y:S01]  /*185f0*/  SYNCS.ARRIVE.TRANS64.A1T0 RZ, [R20+URZ+0x22850], RZ ;  /* 0x022850ff14ff79a7 */ /* 0x0045e2000810003f */
[----:B-1----:R4:W5:Y:S01]  /*18600*/  LDL R7, [R1] ;  /* 0x0000000001077983 */ /* 0x0029620000100800 */
[----:B---3--:R-:W-:-:S03]  /*18610*/  LOP3.LUT R3, R2, 0x7f, RZ, 0xc0, !PT ;  /* 0x0000007f02037812 */ /* 0x008fc600078ec0ff */
[----:B------:R-:W3:Y:S01]  /*18620*/  LDL R2, [R1+0x14] ;  /* 0x0000140001027983 */ /* 0x000ee20000100800 */
[----:B------:R-:W-:Y:S01]  /*18630*/  IMAD.MOV.U32 R6, RZ, RZ, R19 ;  /* 0x000000ffff067224 */ /* 0x000fe200078e0013 */
[----:B------:R-:W-:Y:S01]  /*18640*/  BAR.SYNC.DEFER_BLOCKING 0x2, 0x80 ;  /* 0x0082000000007b1d */ /* 0x000fe20000010000 */
[----:B------:R-:W-:-:S13]  /*18650*/  ISETP.NE.AND P0, PT, R3, RZ, PT ;  /* 0x000000ff0300720c */ /* 0x000fda0003f05270 */
[----:B--2---:R-:W-:-:S05]  /*18660*/  @!P0 VIADD R20, R20, 0x22880 ;  /* 0x0002288014148836 */ /* 0x004fca0000000000 */
[----:B------:R-:W-:-:S04]  /*18670*/  @!P0 PRMT R20, RZ, 0x654, R20 ;  /* 0x00000654ff148816 */ /* 0x000fc80000000014 */
[----:B------:R4:W-:Y:S01]  /*18680*/  @!P0 SYNCS.ARRIVE.TRANS64.RED.A1T0 RZ, [R20+URZ], RZ ;  /* 0x000000ff14ff89a7 */ /* 0x0009e2000810043f */
[C---:B---3--:R-:W-:Y:S01]  /*18690*/  ISETP.GT.AND P0, PT, R0.reuse, R2, PT ;  /* 0x000000020000720c */ /* 0x048fe20003f04270 */
[----:B------:R-:W-:-:S12]  /*186a0*/  VIADD R0, R0, 0xffffffff ;  /* 0xffffffff00007836 */ /* 0x000fd80000000000 */
[----:B----4-:R-:W-:Y:S05]  /*186b0*/  @P0 BRA `(.L_x_1235) ;  /* 0xfffffff000140947 */ /* 0x010fea000383ffff */
.L_x_1213:
[----:B------:R-:W2:Y:S01]  /*186c0*/  S2R R2, SR_TID.X ;  /* 0x0000000000027919 */ /* 0x000ea20000002100 */
[----:B------:R-:W-:Y:S01]  /*186d0*/  BSSY B0, `(.L_x_1236) ;  /* 0x0000011000007945 */ /* 0x000fe20003800000 */
[----:B--2---:R-:W-:-:S04]  /*186e0*/  LOP3.LUT R2, R2, 0x7f, RZ, 0xc0, !PT ;  /* 0x0000007f02027812 */ /* 0x004fc800078ec0ff */
[----:B------:R-:W-:-:S13]  /*186f0*/  ISETP.NE.AND P0, PT, R2, RZ, PT ;  /* 0x000000ff0200720c */ /* 0x000fda0003f05270 */
[----:B------:R-:W-:Y:S05]  /*18700*/  @P0 BRA `(.L_x_1237) ;  /* 0x0000000000340947 */ /* 0x000fea0003800000 */
[----:B------:R-:W2:Y:S01]  /*18710*/  S2R R3, SR_LANEID ;  /* 0x0000000000037919 */ /* 0x000ea20000000000 */
[----:B------:R-:W-:Y:S02]  /*18720*/  VOTEU.ANY UR4, UPT, PT ;  /* 0x0000000000047886 */ /* 0x000fe400038e0100 */
[----:B------:R-:W2:Y:S08]  /*18730*/  FLO.U32 R0, UR4 ;  /* 0x0000000400007d00 */ /* 0x000eb000080e0000 */
[----:B-1----:R-:W1:Y:S01]  /*18740*/  POPC R4, UR4 ;  /* 0x0000000400047d09 */ /* 0x002e620008000000 */
[----:B--2---:R-:W-:-:S02]  /*18750*/  ISETP.EQ.U32.AND P1, PT, R0, R3, PT ;  /* 0x000000030000720c */ /* 0x004fc40003f22070 */
[----:B------:R-:W1:Y:S11]  /*18760*/  LDC.64 R2, c[0x0][0xc60] ;  /* 0x00031800ff027b82 */ /* 0x000e760000000a00 */
[----:B-1----:R-:W2:Y:S01]  /*18770*/  @P1 ATOMG.E.ADD.STRONG.GPU PT, R3, desc[UR52][R2.64], R4 ;  /* 0x00000004020319a8 */ /* 0x002ea200081ee1f4 */
[----:B------:R-:W1:Y:S02]  /*18780*/  S2R R5, SR_LTMASK ;  /* 0x0000000000057919 */ /* 0x000e640000003900 */
[----:B-1----:R-:W-:-:S06]  /*18790*/  LOP3.LUT R5, R5, UR4, RZ, 0xc0, !PT ;  /* 0x0000000405057c12 */ /* 0x002fcc000f8ec0ff */
[----:B------:R-:W1:Y:S01]  /*187a0*/  POPC R5, R5 ;  /* 0x0000000500057309 */ /* 0x000e620000000000 */
[----:B--2---:R-:W1:Y:S02]  /*187b0*/  SHFL.IDX PT, R0, R3, R0, 0x1f ;  /* 0x00001f0003007589 */ /* 0x004e6400000e0000 */
[----:B-1----:R-:W-:-:S05]  /*187c0*/  IADD3 R0, R0, UR40, R5 ;  /* 0x0000002800007c10 */ /* 0x002fca000fffe005 */
[----:B------:R2:W-:Y:S02]  /*187d0*/  STL [R1+0x10], R0 ;  /* 0x0000100001007387 */ /* 0x0005e40000100800 */
.L_x_1237:
[----:B------:R-:W-:Y:S05]  /*187e0*/  BSYNC B0 ;  /* 0x0000000000007941 */ /* 0x000fea0003800000 */
.L_x_1236:
[----:B------:R-:W-:-:S06]  /*187f0*/  UISETP.NE.AND UP0, UPT, UR39, 0x3, UPT ;  /* 0x000000032700788c */ /* 0x000fcc000bf05270 */
[----:B------:R-:W-:-:S13]  /*18800*/  PLOP3.LUT P1, PT, PT, PT, UP0, 0x80, 0x0 ;  /* 0x000000000000781c */ /* 0x000fda0003f2f008 */
[----:B------:R-:W-:Y:S05]  /*18810*/  @!P1 BRA `(.L_x_1238) ;  /* 0x0000000000049947 */ /* 0x000fea0003800000 */
[----:B------:R-:W-:Y:S01]  /*18820*/  BPT.TRAP 0x1 ;  /* 0x000000040000795c */ /* 0x000fe20000300000 */
.L_x_1238:
[----:B------:R-:W3:Y:S01]  /*18830*/  LDL R2, [R1] ;  /* 0x0000000001027983 */ /* 0x000ee20000100800 */
[----:B------:R-:W-:Y:S01]  /*18840*/  IMAD R16, R19, 0x8, R17 ;  /* 0x0000000813107824 */ /* 0x000fe200078e0211 */
[----:B------:R-:W-:Y:S01]  /*18850*/  BSSY B0, `(.L_x_1239) ;  /* 0x0000007000007945 */ /* 0x000fe20003800000 */
[----:B--2---:R-:W-:-:S05]  /*18860*/  IMAD.U32 R0, RZ, RZ, UR41 ;  /* 0x00000029ff007e24 */ /* 0x004fca000f8e00ff */
[----:B------:R-:W-:Y:S02]  /*18870*/  ISETP.NE.AND P2, PT, R0, 0x3, PT ;  /* 0x000000030000780c */ /* 0x000fe40003f45270 */
[----:B---3--:R-:W-:-:S04]  /*18880*/  LOP3.LUT R3, R2, 0x1, RZ, 0x3c, !PT ;  /* 0x0000000102037812 */ /* 0x008fc800078e3cff */
[----:B------:R-:W-:-:S04]  /*18890*/  SHF.L.U32 R3, R3, 0x1f, RZ ;  /* 0x0000001f03037819 */ /* 0x000fc800000006ff */
[----:B------:R-:W2:Y:S02]  /*188a0*/  SYNCS.PHASECHK.TRANS64.TRYWAIT P1, [R16+URZ+0x22870], R3 ;  /* 0x02287003100075a7 */ /* 0x000ea4000802017f */
[----:B--2---:R-:W-:Y:S05]  /*188b0*/  @!P1 BRA `(.L_x_1240) ;  /* 0x0000002400b09947 */ /* 0x004fea0003800000 */
.L_x_1292:
[----:B------:R-:W-:Y:S05]  /*188c0*/  BSYNC B0 ;  /* 0x0000000000007941 */ /* 0x000fea0003800000 */
.L_x_1239:
[----:B------:R-:W-:Y:S05]  /*188d0*/  @!P2 BRA `(.L_x_1241) ;  /* 0x000000000004a947 */ /* 0x000fea0003800000 */
[----:B------:R-:W-:Y:S01]  /*188e0*/  BPT.TRAP 0x1 ;  /* 0x000000040000795c */ /* 0x000fe20000300000 */
.L_x_1241:
[----:B------:R-:W2:Y:S02]  /*188f0*/  LDL R0, [R1] ;  /* 0x0000000001007983 */ /* 0x000ea40000100800 */
[----:B--2---:R-:W-:-:S04]  /*18900*/  SHF.L.U32 R3, R0, 0x1f, RZ ;  /* 0x0000001f00037819 */ /* 0x004fc800000006ff */
[----:B------:R-:W2:Y:S02]  /*18910*/  SYNCS.PHASECHK.TRANS64.TRYWAIT P1, [R16+URZ+0x22860], R3 ;  /* 0x02286003100075a7 */ /* 0x000ea4000802017f */
[----:B--2---:R-:W-:Y:S05]  /*18920*/  @!P1 BRA `(.L_x_1242) ;  /* 0x0000002400a89947 */ /* 0x004fea0003800000 */
.L_x_1293:
[----:B------:R-:W3:Y:S04]  /*18930*/  LDL R0, [R1+0x28] ;  /* 0x0000280001007983 */ /* 0x000ee80000100800 */
[----:B------:R-:W2:Y:S04]  /*18940*/  LDL R12, [R1+0xc] ;  /* 0x00000c00010c7983 */ /* 0x000ea80000100800 */
[----:B------:R-:W4:Y:S01]  /*18950*/  LDL R13, [R1+0x24] ;  /* 0x00002400010d7983 */ /* 0x000f220000100800 */
[----:B------:R-:W-:Y:S01]  /*18960*/  IMAD.SHL.U32 R2, R19, 0x4000, RZ ;  /* 0x0000400013027824 */ /* 0x000fe200078e00ff */
[----:B------:R-:W-:Y:S05]  /*18970*/  WARPSYNC.ALL ;  /* 0x0000000000007948 */ /* 0x000fea0003800000 */
[----:B---3--:R-:W-:-:S05]  /*18980*/  LOP3.LUT R0, R2, R0, RZ, 0xfc, !PT ;  /* 0x0000000002007212 */ /* 0x008fca00078efcff */
[----:B------:R-:W-:-:S05]  /*18990*/  IMAD.IADD R0, R17, 0x1, R0 ;  /* 0x0000000111007824 */ /* 0x000fca00078e0200 */
[----:B-1---5:R-:W1:Y:S01]  /*189a0*/  LDSM.16.MT88.4 R4, [R0+0x8400] ;  /* 0x008400000004783b */ /* 0x022e620000004200 */
[----:B--2---:R-:W-:Y:S01]  /*189b0*/  IMAD.IADD R3, R12, 0x1, R0 ;  /* 0x000000010c037824 */ /* 0x004fe200078e0200 */
[----:B----4-:R-:W-:Y:S02]  /*189c0*/  IADD3 R2, R17, R2, R13 ;  /* 0x0000000211027210 */ /* 0x010fe40007ffe00d */
[C-C-:B-1----:R-:W-:Y:S02]  /*189d0*/  PRMT R8, R4.reuse, 0x6420, R5.reuse ;  /* 0x0000642004087816 */ /* 0x142fe40000000005 */
[----:B------:R-:W-:Y:S02]  /*189e0*/  PRMT R9, R4, 0x7531, R5 ;  /* 0x0000753104097816 */ /* 0x000fe40000000005 */
[C-C-:B------:R-:W-:Y:S02]  /*189f0*/  PRMT R10, R6.reuse, 0x6420, R7.reuse ;  /* 0x00006420060a7816 */ /* 0x140fe40000000007 */
[----:B------:R-:W-:-:S02]  /*18a00*/  PRMT R11, R6, 0x7531, R7 ;  /* 0x00007531060b7816 */ /* 0x000fc40000000007 */
[----:B------:R-:W1:Y:S04]  /*18a10*/  LDSM.16.MT88.4 R4, [R3+0x8400] ;  /* 0x008400000304783b */ /* 0x000e680000004200 */
[----:B------:R1:W-:Y:S02]  /*18a20*/  STSM.16.M88.4 [R2+0x400], R8 ;  /* 0x0004000802007844 */ /* 0x0003e40000000200 */
        /* <DEDUP_REMOVED lines=31> */
[----:B------:R-:W-:Y:S01]  /*18c20*/  STSM.16.M88.4 [R2], R12 ;  /* 0x0000000c02007844 */ /* 0x000fe20000000200 */
[C-C-:B-1----:R-:W-:Y:S02]  /*18c30*/  PRMT R8, R4.reuse, 0x6420, R5.reuse ;  /* 0x0000642004087816 */ /* 0x142fe40000000005 */
[----:B------:R-:W-:Y:S02]  /*18c40*/  PRMT R9, R4, 0x7531, R5 ;  /* 0x0000753104097816 */ /* 0x000fe40000000005 */
[C-C-:B------:R-:W-:Y:S02]  /*18c50*/  PRMT R10, R6.reuse, 0x6420, R7.reuse ;  /* 0x00006420060a7816 */ /* 0x140fe40000000007 */
[----:B------:R-:W-:-:S05]  /*18c60*/  PRMT R11, R6, 0x7531, R7 ;  /* 0x00007531060b7816 */ /* 0x000fca0000000007 */
[----:B------:R-:W-:Y:S04]  /*18c70*/  STSM.16.M88.4 [R2+0x2000], R8 ;  /* 0x0020000802007844 */ /* 0x000fe80000000200 */
[----:B------:R-:W1:Y:S02]  /*18c80*/  LDSM.16.MT88.4 R4, [R0+0xb400] ;  /* 0x00b400000004783b */ /* 0x000e640000004200 */
[C-C-:B-1----:R-:W-:Y:S02]  /*18c90*/  PRMT R12, R4.reuse, 0x6420, R5.reuse ;  /* 0x00006420040c7816 */ /* 0x142fe40000000005 */
[----:B------:R-:W-:Y:S02]  /*18ca0*/  PRMT R13, R4, 0x7531, R5 ;  /* 0x00007531040d7816 */ /* 0x000fe40000000005 */
[----:B------:R-:W-:-:S02]  /*18cb0*/  PRMT R14, R6, 0x6420, R7 ;  /* 0x00006420060e7816 */ /* 0x000fc40000000007 */
[----:B------:R-:W-:Y:S02]  /*18cc0*/  PRMT R15, R6, 0x7531, R7 ;  /* 0x00007531060f7816 */ /* 0x000fe40000000007 */
[----:B------:R-:W1:Y:S01]  /*18cd0*/  LDSM.16.MT88.4 R4, [R3+0xb400] ;  /* 0x00b400000304783b */ /* 0x000e620000004200 */
[----:B------:R-:W-:-:S05]  /*18ce0*/  IMAD.IADD R2, R18, 0x1, R2 ;  /* 0x0000000112027824 */ /* 0x000fca00078e0202 */
[----:B------:R2:W-:Y:S01]  /*18cf0*/  STSM.16.M88.4 [R2], R12 ;  /* 0x0000000c02007844 */ /* 0x0005e20000000200 */
        /* <DEDUP_REMOVED lines=13> */
.L_x_1243:
[----:B--2---:R-:W2:Y:S01]  /*18dd0*/  LDL.LU R2, [R1] ;  /* 0x0000000001027983 */ /* 0x004ea20000300800 */
[----:B-1----:R1:W-:Y:S01]  /*18de0*/  SYNCS.ARRIVE.TRANS64.A1T0 RZ, [R16+URZ+0x22850], RZ ;  /* 0x022850ff10ff79a7 */ /* 0x0023e2000810003f */
[----:B------:R-:W-:Y:S02]  /*18df0*/  VIADD R19, R19, 0x1 ;  /* 0x0000000113137836 */ /* 0x000fe40000000000 */
[----:B-1----:R-:W-:-:S05]  /*18e00*/  @!P0 VIADD R16, R16, 0x22880 ;  /* 0x0002288010108836 */ /* 0x002fca0000000000 */
[----:B------:R-:W-:Y:S01]  /*18e10*/  @!P0 PRMT R16, RZ, 0x654, R16 ;  /* 0x00000654ff108816 */ /* 0x000fe20000000010 */
[----:B------:R-:W-:Y:S06]  /*18e20*/  BAR.SYNC.DEFER_BLOCKING 0x2, 0x80 ;  /* 0x0082000000007b1d */ /* 0x000fec0000010000 */
[----:B------:R3:W-:Y:S01]  /*18e30*/  @!P0 SYNCS.ARRIVE.TRANS64.RED.A1T0 RZ, [R16+URZ], RZ ;  /* 0x000000ff10ff89a7 */ /* 0x0007e2000810043f */
[----:B------:R-:W-:-:S04]  /*18e40*/  ISETP.NE.AND P0, PT, R19, 0x2, PT ;  /* 0x000000021300780c */ /* 0x000fc80003f05270 */
[----:B------:R-:W-:Y:S02]  /*18e50*/  SEL R0, RZ, 0x1, P0 ;  /* 0x00000001ff007807 */ /* 0x000fe40000000000 */
[----:B------:R-:W-:Y:S02]  /*18e60*/  SEL R19, R19, RZ, P0 ;  /* 0x000000ff13137207 */ /* 0x000fe40000000000 */
[----:B--2---:R-:W-:-:S05]  /*18e70*/  LOP3.LUT R2, R2, R0, RZ, 0x3c, !PT ;  /* 0x0000000002027212 */ /* 0x004fca00078e3cff */
[----:B------:R3:W-:Y:S02]  /*18e80*/  STL [R1], R2 ;  /* 0x0000000201007387 */ /* 0x0007e40000100800 */
.L_x_1188:
[----:B------:R-:W-:Y:S05]  /*18e90*/  BSYNC B7 ;  /* 0x0000000000077941 */ /* 0x000fea0003800000 */
.L_x_1186:
[----:B--2---:R-:W2:Y:S02]  /*18ea0*/  LDL R0, [R1+0x20] ;  /* 0x0000200001007983 */ /* 0x004ea40000100800 */
[----:B--2---:R-:W-:-:S13]  /*18eb0*/  LOP3.LUT P0, RZ, R0, 0x2, RZ, 0xc0, !PT ;  /* 0x0000000200ff7812 */ /* 0x004fda000780c0ff */
[----:B------:R-:W-:Y:S05]  /*18ec0*/  @!P0 BRA `(.L_x_1244) ;  /* 0x0000000000308947 */ /* 0x000fea0003800000 */
[----:B------:R-:W2:Y:S08]  /*18ed0*/  S2UR UR5, SR_CgaCtaId ;  /* 0x00000000000579c3 */ /* 0x000eb00000008800 */
[----:B------:R-:W-:Y:S06]  /*18ee0*/  BAR.SYNC.DEFER_BLOCKING 0x5, 0x180 ;  /* 0x0146000000007b1d */ /* 0x000fec0000010000 */
[----:B------:R-:W-:-:S02]  /*18ef0*/  UMOV UR4, 0x400 ;  /* 0x0000040000047882 */ /* 0x000fc40000000000 */
[----:B--2---:R-:W-:-:S06]  /*18f00*/  ULEA UR4, UR5, UR4, 0x18 ;  /* 0x0000000405047291 */ /* 0x004fcc000f8ec03f */
[----:B------:R-:W-:-:S05]  /*18f10*/  IMAD.U32 R17, RZ, RZ, UR4 ;  /* 0x00000004ff117e24 */ /* 0x000fca000f8e00ff */
[----:B-1----:R-:W1:Y:S04]  /*18f20*/  LDS.128 R4, [R17+0x228d0] ;  /* 0x0228d00011047984 */ /* 0x002e680000000c00 */
[----:B-1----:R1:W-:Y:S01]  /*18f30*/  STL.64 [R1+0x10], R4 ;  /* 0x0000100401007387 */ /* 0x0023e20000100a00 */
[----:B------:R-:W-:-:S03]  /*18f40*/  IMAD.MOV.U32 R0, RZ, RZ, R7 ;  /* 0x000000ffff007224 */ /* 0x000fc600078e0007 */
[----:B------:R1:W-:Y:S02]  /*18f50*/  STL [R1+0x18], R6 ;  /* 0x0000180601007387 */ /* 0x0003e40000100800 */
[----:B------:R-:W-:Y:S01]  /*18f60*/  R2UR UR42, R0 ;  /* 0x00000000002a72ca */ /* 0x000fe200000e0000 */
[----:B------:R-:W-:Y:S06]  /*18f70*/  BAR.ARV 0x4, 0x180 ;  /* 0x0106000000007b1d */ /* 0x000fec0000002000 */
[----:B------:R-:W-:Y:S08]  /*18f80*/  BRA `(.L_x_1245) ;  /* 0x0000000c00e47947 */ /* 0x000ff00003800000 */
.L_x_1244:
[----:B------:R-:W2:Y:S01]  /*18f90*/  LDL.LU R0, [R1+0x10] ;  /* 0x0000100001007983 */ /* 0x000ea20000300800 */
[----:B------:R-:W-:Y:S01]  /*18fa0*/  ULDC UR4, c[0x0][0xc3c] ;  /* 0x00030f0000047ab9 */ /* 0x000fe20000000800 */
[----:B---3--:R-:W0:Y:S02]  /*18fb0*/  S2R R2, SR_TID.X ;  /* 0x0000000000027919 */ /* 0x008e240000002100 */
[----:B0-----:R-:W-:-:S04]  /*18fc0*/  LOP3.LUT R9, R2, 0x1f, RZ, 0xc0, !PT ;  /* 0x0000001f02097812 */ /* 0x001fc800078ec0ff */
[C---:B------:R-:W-:Y:S01]  /*18fd0*/  ISETP.NE.AND P0, PT, R9.reuse, 0x1f, PT ;  /* 0x0000001f0900780c */ /* 0x040fe20003f05270 */
[----:B------:R-:W-:-:S05]  /*18fe0*/  VIADD R6, R9, UR42 ;  /* 0x0000002a09067c36 */ /* 0x000fca0008000000 */
[----:B------:R-:W-:Y:S01]  /*18ff0*/  ISETP.GE.OR P1, PT, R6, UR4, !P0 ;  /* 0x0000000406007c0c */ /* 0x000fe2000c726670 */
[----:B------:R-:W-:Y:S02]  /*19000*/  IMAD.MOV.U32 R7, RZ, RZ, RZ ;  /* 0x000000ffff077224 */ /* 0x000fe400078e00ff */
[----:B--2---:R-:W-:-:S10]  /*19010*/  IMAD.MOV.U32 R8, RZ, RZ, R0 ;  /* 0x000000ffff087224 */ /* 0x004fd400078e0000 */
[----:B------:R-:W0:Y:S01]  /*19020*/  @!P1 LDC.64 R2, c[0x0][0xc80] ;  /* 0x00032000ff029b82 */ /* 0x000e220000000a00 */
[----:B------:R-:W-:Y:S01]  /*19030*/  IMAD.MOV.U32 R0, RZ, RZ, RZ ;  /* 0x000000ffff007224 */ /* 0x000fe200078e00ff */
[----:B------:R-:W-:Y:S01]  /*19040*/  ISETP.GE.U32.AND P2, PT, R9, 0x2, PT ;  /* 0x000000020900780c */ /* 0x000fe20003f46070 */
[----:B------:R-:W-:-:S05]  /*19050*/  ULDC UR4, c[0x0][0xc3c] ;  /* 0x00030f0000047ab9 */ /* 0x000fca0000000800 */
[----:B-1----:R-:W1:Y:S01]  /*19060*/  @!P1 LDC.64 R4, c[0x0][0xc78] ;  /* 0x00031e00ff049b82 */ /* 0x002e620000000a00 */
[----:B0-----:R-:W-:-:S05]  /*19070*/  @!P1 IMAD.WIDE R2, R6, 0x4, R2 ;  /* 0x0000000406029825 */ /* 0x001fca00078e0202 */
[----:B------:R1:W2:Y:S02]  /*19080*/  @!P1 LDG.E R0, desc[UR52][R2.64] ;  /* 0x0000003402009981 */ /* 0x0002a4000c1e1900 */
[----:B-1----:R-:W-:-:S05]  /*19090*/  @!P1 IMAD.WIDE R2, R6, 0x4, R4 ;  /* 0x0000000406029825 */ /* 0x002fca00078e0204 */
[----:B------:R-:W2:Y:S01]  /*190a0*/  @!P1 LDG.E R7, desc[UR52][R2.64] ;  /* 0x0000003402079981 */ /* 0x000ea2000c1e1900 */
[C---:B------:R-:W-:Y:S01]  /*190b0*/  ISETP.NE.AND P1, PT, R9.reuse, RZ, PT ;  /* 0x000000ff0900720c */ /* 0x040fe20003f25270 */
[----:B------:R-:W-:Y:S01]  /*190c0*/  IMAD.MOV.U32 R5, RZ, RZ, RZ ;  /* 0x000000ffff057224 */ /* 0x000fe200078e00ff */
[C---:B------:R-:W-:Y:S01]  /*190d0*/  ISETP.GE.U32.AND P3, PT, R9.reuse, 0x4, PT ;  /* 0x000000040900780c */ /* 0x040fe20003f66070 */
[----:B------:R-:W-:Y:S01]  /*190e0*/  SHFL.IDX PT, R6, R8, 0x1, 0x1f ;  /* 0x00201f0008067f89 */ /* 0x000fe200000e0000 */
[C---:B------:R-:W-:Y:S02]  /*190f0*/  ISETP.GE.U32.AND P4, PT, R9.reuse, 0x8, PT ;  /* 0x000000080900780c */ /* 0x040fe40003f86070 */
[----:B------:R-:W-:Y:S01]  /*19100*/  ISETP.GE.U32.AND P5, PT, R9, 0x10, PT ;  /* 0x000000100900780c */ /* 0x000fe20003fa6070 */
[----:B------:R-:W-:Y:S01]  /*19110*/  SHFL.IDX PT, R4, R8, RZ, 0x1f ;  /* 0x00001fff08047589 */ /* 0x000fe200000e0000 */
[----:B------:R-:W0:Y:S01]  /*19120*/  LDC R9, c[0x0][0xc38] ;  /* 0x00030e00ff097b82 */ /* 0x000e220000000800 */
[----:B--2---:R-:W-:-:S05]  /*19130*/  IMAD R2, R7, R0, RZ ;  /* 0x0000000007027224 */ /* 0x004fca00078e02ff */
        /* <DEDUP_REMOVED lines=19> */
[----:B------:R-:W-:Y:S05]  /*19270*/  @P6 BRA `(.L_x_1246) ;  /* 0x0000000000986947 */ /* 0x000fea0003800000 */
.L_x_1248:
[----:B------:R-:W-:-:S04]  /*19280*/  UIADD3 UR42, UR42, 0x1f, URZ ;  /* 0x0000001f2a2a7890 */ /* 0x000fc8000fffe03f */
[----:B------:R-:W-:-:S06]  /*19290*/  UISETP.GE.AND UP0, UPT, UR42, UR4, UPT ;  /* 0x000000042a00728c */ /* 0x000fcc000bf06270 */
[----:B------:R-:W-:-:S13]  /*192a0*/  PLOP3.LUT P6, PT, PT, PT, UP0, 0x40, 0x0 ;  /* 0x000000000000781c */ /* 0x000fda0003fce808 */
[----:B------:R-:W-:Y:S05]  /*192b0*/  @!P6 BRA `(.L_x_1247) ;  /* 0x0000000800c8e947 */ /* 0x000fea0003800000 */
[----:B------:R-:W0:Y:S01]  /*192c0*/  S2R R0, SR_TID.X ;  /* 0x0000000000007919 */ /* 0x000e220000002100 */
[----:B------:R-:W1:Y:S01]  /*192d0*/  LDC R9, c[0x0][0xc38] ;  /* 0x00030e00ff097b82 */ /* 0x000e620000000800 */
        /* <DEDUP_REMOVED lines=27> */
[----:B------:R-:W1:Y:S02]  /*19490*/  SHFL.IDX PT, R3, R2, 0x1f, 0x1f ;  /* 0x03e01f0002037f89 */ /* 0x000e6400000e0000 */
[----:B-1----:R-:W-:-:S04]  /*194a0*/  IMAD R3, R3, R9, RZ ;  /* 0x0000000903037224 */ /* 0x002fc800078e02ff */
[----:B------:R-:W-:-:S05]  /*194b0*/  IMAD.IADD R6, R3, 0x1, R6 ;  /* 0x0000000103067824 */ /* 0x000fca00078e0206 */
[----:B------:R-:W-:-:S13]  /*194c0*/  ISETP.GT.AND P6, PT, R6, R4, PT ;  /* 0x000000040600720c */ /* 0x000fda0003fc4270 */
[----:B------:R-:W-:Y:S05]  /*194d0*/  @!P6 BRA `(.L_x_1248) ;  /* 0xfffffffc0068e947 */ /* 0x000fea000383ffff */
.L_x_1246:
        /* <DEDUP_REMOVED lines=13> */
.L_x_1249:
[----:B---34-:R-:W-:Y:S01]  /*195b0*/  IMAD R2, R5, R9, R6 ;  /* 0x0000000905027224 */ /* 0x018fe200078e0206 */
[----:B--2---:R-:W-:Y:S01]  /*195c0*/  ISETP.NE.AND P0, PT, R7, 0x1, PT ;  /* 0x000000010700780c */ /* 0x004fe20003f05270 */
[----:B------:R-:W-:Y:S02]  /*195d0*/  UIADD3 UR42, UR4, UR42, URZ ;  /* 0x0000002a042a7290 */ /* 0x000fe4000fffe03f */
[----:B------:R-:W-:Y:S01]  /*195e0*/  IMAD.IADD R4, R4, 0x1, -R2 ;  /* 0x0000000104047824 */ /* 0x000fe200078e0a02 */
[----:B------:R2:W-:Y:S09]  /*195f0*/  STL [R1+0x10], R2 ;  /* 0x0000100201007387 */ /* 0x0005f20000100800 */
[----:B------:R-:W-:Y:S05]  /*19600*/  @!P0 BRA `(.L_x_1250) ;  /* 0x0000000000e48947 */ /* 0x000fea0003800000 */
[----:B-1----:R-:W-:-:S04]  /*19610*/  IABS R5, R0 ;  /* 0x0000000000057213 */ /* 0x002fc80000000000 */
[----:B--2---:R-:W1:Y:S08]  /*19620*/  I2F.RP R2, R5 ;  /* 0x0000000500027306 */ /* 0x004e700000209400 */
[----:B-1----:R-:W1:Y:S02]  /*19630*/  MUFU.RCP R2, R2 ;  /* 0x0000000200027308 */ /* 0x002e640000001000 */
[----:B-1----:R-:W-:-:S06]  /*19640*/  VIADD R2, R2, 0xffffffe ;  /* 0x0ffffffe02027836 */ /* 0x002fcc0000000000 */
[----:B0-----:R-:W0:Y:S02]  /*19650*/  F2I.FTZ.U32.TRUNC.NTZ R3, R2 ;  /* 0x0000000200037305 */ /* 0x001e24000021f000 */
[----:B0-----:R-:W-:-:S04]  /*19660*/  IMAD.MOV R2, RZ, RZ, -R3 ;  /* 0x000000ffff027224 */ /* 0x001fc800078e0a03 */
        /* <DEDUP_REMOVED lines=12> */
[----:B------:R-:W-:Y:S02]  /*19730*/  ISETP.GE.U32.AND P0, PT, R2, R5, PT ;  /* 0x000000050200720c */ /* 0x000fe40003f06070 */
[----:B------:R-:W-:-:S04]  /*19740*/  IABS R5, R7 ;  /* 0x0000000700057213 */ /* 0x000fc80000000000 */
        /* <DEDUP_REMOVED lines=9> */
[----:B------:R-:W-:-:S03]  /*197e0*/  LOP3.LUT R2, R4, R0, RZ, 0x3c, !PT ;  /* 0x0000000004027212 */ /* 0x000fc600078e3cff */
[----:B------:R-:W-:Y:S01]  /*197f0*/  IMAD.MOV.U32 R3, RZ, RZ, R8 ;  /* 0x000000ffff037224 */ /* 0x000fe200078e0008 */
[----:B------:R-:W-:Y:S02]  /*19800*/  ISETP.GE.AND P2, PT, R2, RZ, PT ;  /* 0x000000ff0200720c */ /* 0x000fe40003f46270 */
        /* <DEDUP_REMOVED lines=11> */
[----:B------:R-:W-:Y:S01]  /*198c0*/  ISETP.GE.U32.AND P0, PT, R2, R5, PT ;  /* 0x000000050200720c */ /* 0x000fe20003f06070 */
[----:B------:R-:W-:-:S04]  /*198d0*/  IMAD.MOV R2, RZ, RZ, -R3 ;  /* 0x000000ffff027224 */ /* 0x000fc800078e0a03 */
[----:B------:R-:W-:Y:S01]  /*198e0*/  IMAD R4, R0, R2, R4 ;  /* 0x0000000200047224 */ /* 0x000fe200078e0204 */
[----:B------:R-:W-:-:S04]  /*198f0*/  LOP3.LUT R2, R3, R7, RZ, 0x3c, !PT ;  /* 0x0000000703027212 */ /* 0x000fc800078e3cff */
[----:B------:R-:W-:-:S03]  /*19900*/  ISETP.GE.AND P2, PT, R2, RZ, PT ;  /* 0x000000ff0200720c */ /* 0x000fc60003f46270 */
[----:B------:R-:W-:-:S10]  /*19910*/  @P0 VIADD R6, R6, 0x1 ;  /* 0x0000000106060836 */ /* 0x000fd40000000000 */
[----:B------:R-:W-:Y:S01]  /*19920*/  @!P2 IMAD.MOV R6, RZ, RZ, -R6 ;  /* 0x000000ffff06a224 */ /* 0x000fe200078e0a06 */
[----:B------:R-:W-:-:S05]  /*19930*/  @!P1 LOP3.LUT R6, RZ, R7, RZ, 0x33, !PT ;  /* 0x00000007ff069212 */ /* 0x000fca00078e33ff */
[--C-:B------:R-:W-:Y:S02]  /*19940*/  IMAD.MOV R2, RZ, RZ, -R6.reuse ;  /* 0x000000ffff027224 */ /* 0x100fe400078e0a06 */
[C---:B------:R-:W-:Y:S02]  /*19950*/  IMAD R6, R7.reuse, 0x1000000, R6 ;  /* 0x0100000007067824 */ /* 0x040fe400078e0206 */
[----:B------:R-:W-:-:S04]  /*19960*/  IMAD R2, R7, R2, R3 ;  /* 0x0000000207027224 */ /* 0x000fc800078e0203 */
[----:B------:R-:W-:-:S05]  /*19970*/  IMAD R2, R2, 0x10000, R6 ;  /* 0x0001000002027824 */ /* 0x000fca00078e0206 */
[----:B------:R0:W-:Y:S01]  /*19980*/  STL [R1+0x18], R2 ;  /* 0x0000180201007387 */ /* 0x0001e20000100800 */
[----:B------:R-:W-:Y:S05]  /*19990*/  BRA `(.L_x_1251) ;  /* 0x0000000400007947 */ /* 0x000fea0003800000 */
.L_x_1250:
[----:B------:R-:W-:Y:S02]  /*199a0*/  ULDC.64 UR4, c[0x0][0xc90] ;  /* 0x0003240000047ab9 */ /* 0x000fe40000000a00 */
[----:B------:R-:W-:-:S06]  /*199b0*/  UIMAD.WIDE UR4, UR42, 0x4, UR4 ;  /* 0x000000042a0478a5 */ /* 0x000fcc000f8e0204 */
[----:B--2---:R-:W-:Y:S02]  /*199c0*/  IMAD.U32 R2, RZ, RZ, UR4 ;  /* 0x00000004ff027e24 */ /* 0x004fe4000f8e00ff */
[----:B0-----:R-:W-:-:S05]  /*199d0*/  IMAD.U32 R3, RZ, RZ, UR5 ;  /* 0x00000005ff037e24 */ /* 0x001fca000f8e00ff */
[----:B------:R-:W1:Y:S02]  /*199e0*/  LDG.E R6, desc[UR52][R2.64] ;  /* 0x0000003402067981 */ /* 0x000e64000c1e1900 */
[----:B-1----:R-:W-:-:S05]  /*199f0*/  IMAD R5, R0, R6, RZ ;  /* 0x0000000600057224 */ /* 0x002fca00078e02ff */
[----:B------:R-:W-:-:S04]  /*19a00*/  IABS R7, R5 ;  /* 0x0000000500077213 */ /* 0x000fc80000000000 */
[----:B------:R-:W0:Y:S08]  /*19a10*/  I2F.RP R2, R7 ;  /* 0x0000000700027306 */ /* 0x000e300000209400 */
        /* <DEDUP_REMOVED lines=22> */
[----:B------:R-:W-:Y:S02]  /*19b80*/  IMAD R7, R6, R2, RZ ;  /* 0x0000000206077224 */ /* 0x000fe400078e02ff */
[----:B------:R-:W-:Y:S02]  /*19b90*/  IMAD.MOV R2, RZ, RZ, -R2 ;  /* 0x000000ffff027224 */ /* 0x000fe400078e0a02 */
[----:B------:R-:W-:Y:S02]  /*19ba0*/  IMAD.MOV R3, RZ, RZ, -R7 ;  /* 0x000000ffff037224 */ /* 0x000fe400078e0a07 */
[----:B------:R-:W-:-:S03]  /*19bb0*/  IMAD R4, R5, R2, R4 ;  /* 0x0000000205047224 */ /* 0x000fc600078e0204 */
[----:B------:R-:W-:-:S04]  /*19bc0*/  VIADDMNMX R6, R3, R9, R6, PT ;  /* 0x0000000903067246 */ /* 0x000fc80003800106 */
        /* <DEDUP_REMOVED lines=19> */
[----:B------:R-:W-:Y:S02]  /*19d00*/  LOP3.LUT R3, R4, R6, RZ, 0x3c, !PT ;  /* 0x0000000604037212 */ /* 0x000fe400078e3cff */
[----:B------:R-:W-:Y:S02]  /*19d10*/  IADD3 R4, R7, 0x1000000, R4 ;  /* 0x0100000007047810 */ /* 0x000fe40007ffe004 */
[----:B------:R-:W-:-:S07]  /*19d20*/  ISETP.GE.AND P2, PT, R3, RZ, PT ;  /* 0x000000ff0300720c */ /* 0x000fce0003f46270 */
[----:B------:R-:W-:-:S06]  /*19d30*/  @P0 VIADD R2, R2, 0x1 ;  /* 0x0000000102020836 */ /* 0x000fcc0000000000 */
[----:B------:R-:W-:Y:S01]  /*19d40*/  @!P2 IMAD.MOV R2, RZ, RZ, -R2 ;  /* 0x000000ffff02a224 */ /* 0x000fe200078e0a02 */
[----:B------:R-:W-:Y:S01]  /*19d50*/  @!P1 LOP3.LUT R2, RZ, R6, RZ, 0x33, !PT ;  /* 0x00000006ff029212 */ /* 0x000fe200078e33ff */
[----:B------:R-:W-:-:S04]  /*19d60*/  IMAD.MOV R6, RZ, RZ, -R6 ;  /* 0x000000ffff067224 */ /* 0x000fc800078e0a06 */
[----:B------:R-:W-:Y:S02]  /*19d70*/  IMAD R3, R2, R6, R4 ;  /* 0x0000000602037224 */ /* 0x000fe400078e0204 */
[----:B------:R-:W-:-:S03]  /*19d80*/  IMAD.MOV.U32 R4, RZ, RZ, R2 ;  /* 0x000000ffff047224 */ /* 0x000fc600078e0002 */
[----:B------:R1:W-:Y:S04]  /*19d90*/  STL [R1+0x18], R3 ;  /* 0x0000180301007387 */ /* 0x0003e80000100800 */
.L_x_1251:
[----:B------:R-:W-:-:S05]  /*19da0*/  LOP3.LUT R4, RZ, R4, RZ, 0x33, !PT ;  /* 0x00000004ff047212 */ /* 0x000fca00078e33ff */
[----:B------:R-:W-:-:S05]  /*19db0*/  IMAD.IADD R0, R0, 0x1, R4 ;  /* 0x0000000100007824 */ /* 0x000fca00078e0204 */
[----:B------:R2:W-:Y:S01]  /*19dc0*/  STL [R1+0x14], R0 ;  /* 0x0000140001007387 */ /* 0x0005e20000100800 */
[----:B------:R-:W-:Y:S05]  /*19dd0*/  BRA `(.L_x_1252) ;  /* 0x0000000000107947 */ /* 0x000fea0003800000 */
.L_x_1247:
[----:B------:R0:W-:Y:S01]  /*19de0*/  STL [R1+0x10], R4 ;  /* 0x0000100401007387 */ /* 0x0001e20000100800 */
[----:B------:R-:W-:-:S03]  /*19df0*/  ULDC UR42, c[0x0][0xc3c] ;  /* 0x00030f00002a7ab9 */ /* 0x000fc60000000800 */
[----:B------:R0:W-:Y:S04]  /*19e00*/  STL [R1+0x14], RZ ;  /* 0x000014ff01007387 */ /* 0x0001e80000100800 */
[----:B------:R0:W-:Y:S02]  /*19e10*/  STL [R1+0x18], RZ ;  /* 0x000018ff01007387 */ /* 0x0001e40000100800 */
.L_x_1252:
[----:B0-----:R-:W3:Y:S04]  /*19e20*/  LDL R2, [R1+0x18] ;  /* 0x0000180001027983 */ /* 0x001ee80000100800 */
[----:B-1----:R-:W4:Y:S04]  /*19e30*/  LDL R3, [R1+0x14] ;  /* 0x0000140001037983 */ /* 0x002f280000100800 */
[----:B------:R-:W5:Y:S01]  /*19e40*/  LDL R4, [R1+0x10] ;  /* 0x0000100001047983 */ /* 0x000f620000100800 */
[----:B--2---:R-:W0:Y:S02]  /*19e50*/  S2R R0, SR_TID.X ;  /* 0x0000000000007919 */ /* 0x004e240000002100 */
[----:B0-----:R-:W-:Y:S01]  /*19e60*/  LOP3.LUT R0, R0, 0x1f, RZ, 0xc0, !PT ;  /* 0x0000001f00007812 */ /* 0x001fe200078ec0ff */
[----:B------:R-:W-:Y:S03]  /*19e70*/  BAR.SYNC.DEFER_BLOCKING 0x4, 0x180 ;  /* 0x0106000000007b1d */ /* 0x000fe60000010000 */
[----:B------:R-:W-:-:S13]  /*19e80*/  ISETP.NE.AND P0, PT, R0, RZ, PT ;  /* 0x000000ff0000720c */ /* 0x000fda0003f05270 */
[----:B------:R-:W0:Y:S01]  /*19e90*/  @!P0 S2R R0, SR_CgaCtaId ;  /* 0x0000000000008919 */ /* 0x000e220000008800 */
[----:B---3--:R-:W-:Y:S01]  /*19ea0*/  IMAD.MOV.U32 R6, RZ, RZ, R2 ;  /* 0x000000ffff067224 */ /* 0x008fe200078e0002 */
[----:B------:R-:W-:-:S04]  /*19eb0*/  @!P0 MOV R2, 0x400 ;  /* 0x0000040000028802 */ /* 0x000fc80000000f00 */
[----:B0-----:R-:W-:Y:S01]  /*19ec0*/  @!P0 LEA R17, R0, R2, 0x18 ;  /* 0x0000000200118211 */ /* 0x001fe200078ec0ff */
[----:B------:R-:W-:Y:S02]  /*19ed0*/  IMAD.U32 R0, RZ, RZ, UR42 ;  /* 0x0000002aff007e24 */ /* 0x000fe4000f8e00ff */
[----:B----4-:R-:W-:Y:S02]  /*19ee0*/  IMAD.MOV.U32 R5, RZ, RZ, R3 ;  /* 0x000000ffff057224 */ /* 0x010fe400078e0003 */
[----:B------:R-:W-:-:S05]  /*19ef0*/  @!P0 IMAD.MOV.U32 R7, RZ, RZ, R0 ;  /* 0x000000ffff078224 */ /* 0x000fca00078e0000 */
[----:B-----5:R0:W-:Y:S01]  /*19f00*/  @!P0 STS.128 [R17+0x228d0], R4 ;  /* 0x0228d00411008388 */ /* 0x0201e20000000c00 */
[----:B------:R-:W-:Y:S06]  /*19f10*/  BAR.ARV 0x5, 0x180 ;  /* 0x0146000000007b1d */ /* 0x000fec0000002000 */
.L_x_1245:
[----:B------:R-:W-:Y:S02]  /*19f20*/  ULDC UR4, c[0x0][0xc3c] ;  /* 0x00030f0000047ab9 */ /* 0x000fe40000000800 */
[----:B------:R-:W-:-:S06]  /*19f30*/  UISETP.GE.AND UP0, UPT, UR42, UR4, UPT ;  /* 0x000000042a00728c */ /* 0x000fcc000bf06270 */
[----:B------:R-:W-:-:S13]  /*19f40*/  PLOP3.LUT P0, PT, PT, PT, UP0, 0x80, 0x0 ;  /* 0x000000000000781c */ /* 0x000fda0003f0f008 */
[----:B------:R-:W-:Y:S05]  /*19f50*/  @!P0 BRA `(.L_x_1253) ;  /* 0xffffffb000748947 */ /* 0x000fea000383ffff */
.L_x_1175:
        /* <DEDUP_REMOVED lines=12> */
.L_x_1294:
[----:B------:R-:W-:Y:S05]  /*1a020*/  BSYNC B0 ;  /* 0x0000000000007941 */ /* 0x000fea0003800000 */
.L_x_1254:
[----:B------:R-:W-:-:S03]  /*1a030*/  UMOV UR4, 0xffffffff ;  /* 0xffffffff00047882 */ /* 0x000fc60000000000 */
[----:B------:R-:W-:Y:S05]  /*1a040*/  BRA.DIV UR4, `(.L_x_1256) ;  /* 0x0000001204087947 */ /* 0x000fea000b800000 */
[----:B------:R-:W1:Y:S02]  /*1a050*/  S2R R2, SR_TID.X ;  /* 0x0000000000027919 */ /* 0x000e640000002100 */
[----:B-1----:R-:W-:-:S04]  /*1a060*/  SHF.R.U32.HI R2, RZ, 0x5, R2 ;  /* 0x00000005ff027819 */ /* 0x002fc80000011602 */
[----:B------:R-:W-:-:S05]  /*1a070*/  LOP3.LUT R2, R2, 0x3, RZ, 0xc0, !PT ;  /* 0x0000000302027812 */ /* 0x000fca00078ec0ff */
[----:B------:R1:W2:Y:S02]  /*1a080*/  SHFL.IDX PT, R14, R2, RZ, 0x1f ;  /* 0x00001fff020e7589 */ /* 0x0002a400000e0000 */
.L_x_1297:
[----:B--2---:R-:W-:Y:S01]  /*1a090*/  ISETP.NE.AND P0, PT, R14, RZ, PT ;  /* 0x000000ff0e00720c */ /* 0x004fe20003f05270 */
[----:B------:R-:W-:-:S12]  /*1a0a0*/  BSSY B0, `(.L_x_1257) ;  /* 0x000002c000007945 */ /* 0x000fd80003800000 */
[----:B------:R-:W-:Y:S05]  /*1a0b0*/  @P0 BRA `(.L_x_1258) ;  /* 0x0000000000a80947 */ /* 0x000fea0003800000 */
[----:B------:R-:W-:-:S03]  /*1a0c0*/  UMOV UR4, 0xffffffff ;  /* 0xffffffff00047882 */ /* 0x000fc60000000000 */
[----:B------:R-:W-:Y:S05]  /*1a0d0*/  BRA.DIV UR4, `(.L_x_1259) ;  /* 0x0000001204187947 */ /* 0x000fea000b800000 */
[----:B------:R-:W-:-:S13]  /*1a0e0*/  ELECT P6, URZ, PT ;  /* 0x00000000003f782f */ /* 0x000fda00038c0000 */
.L_x_1300:
[----:B------:R-:W-:Y:S05]  /*1a0f0*/  @!P6 BRA `(.L_x_1258) ;  /* 0x000000000098e947 */ /* 0x000fea0003800000 */
[----:B------:R-:W-:-:S06]  /*1a100*/  ULOP3.LUT UR4, UR38, 0x2, URZ, 0xfc, !UPT ;  /* 0x0000000226047892 */ /* 0x000fcc000f8efc3f */
[----:B-1----:R-:W-:-:S05]  /*1a110*/  IMAD.U32 R2, RZ, RZ, UR4 ;  /* 0x00000004ff027e24 */ /* 0x002fca000f8e00ff */
[----:B------:R-:W-:-:S13]  /*1a120*/  ISETP.NE.AND P0, PT, R2, 0x3, PT ;  /* 0x000000030200780c */ /* 0x000fda0003f05270 */
[----:B------:R-:W-:Y:S05]  /*1a130*/  @!P0 BRA `(.L_x_1260) ;  /* 0x0000000000048947 */ /* 0x000fea0003800000 */
[----:B------:R-:W-:Y:S01]  /*1a140*/  BPT.TRAP 0x1 ;  /* 0x000000040000795c */ /* 0x000fe20000300000 */
.L_x_1260:
[----:B------:R-:W2:Y:S01]  /*1a150*/  LDL.LU R7, [R1] ;  /* 0x0000000001077983 */ /* 0x000ea20000300800 */
[----:B------:R-:W-:Y:S02]  /*1a160*/  VIADD R2, R0, 0x22840 ;  /* 0x0002284000027836 */ /* 0x000fe40000000000 */
[C---:B0-----:R-:W-:Y:S02]  /*1a170*/  VIADD R3, R19.reuse, 0x1 ;  /* 0x0000000113037836 */ /* 0x041fe40000000000 */
[----:B------:R-:W-:-:S03]  /*1a180*/  IMAD R6, R19, 0x8, R2 ;  /* 0x0000000813067824 */ /* 0x000fc600078e0202 */
        /* <DEDUP_REMOVED lines=9> */
.L_x_1301:
[----:B------:R-:W1:Y:S02]  /*1a220*/  SYNCS.PHASECHK.TRANS64.TRYWAIT P1, [R7+URZ], R2 ;  /* 0x00000002070075a7 */ /* 0x000e64000802017f */
[----:B-1----:R-:W-:Y:S05]  /*1a230*/  @!P1 BRA `(.L_x_1262) ;  /* 0x0000000c00f49947 */ /* 0x002fea0003800000 */
.L_x_1302:
[----:B------:R-:W-:Y:S05]  /*1a240*/  @!P0 BRA `(.L_x_1263) ;  /* 0x0000000000048947 */ /* 0x000fea0003800000 */
[----:B------:R-:W-:Y:S01]  /*1a250*/  BPT.TRAP 0x1 ;  /* 0x000000040000795c */ /* 0x000fe20000300000 */
.L_x_1263:
[----:B------:R-:W-:-:S04]  /*1a260*/  IMAD R4, R19, 0x8, R0 ;  /* 0x0000000813047824 */ /* 0x000fc800078e0200 */
[----:B------:R-:W2:Y:S02]  /*1a270*/  SYNCS.PHASECHK.TRANS64.TRYWAIT P1, [R4+URZ+0x22860], R5 ;  /* 0x02286005040075a7 */ /* 0x000ea4000802017f */
[----:B--2---:R-:W-:Y:S05]  /*1a280*/  @!P1 BRA `(.L_x_1264) ;  /* 0x0000000c00f49947 */ /* 0x004fea0003800000 */
.L_x_1303:
[----:B------:R-:W-:Y:S05]  /*1a290*/  @!P0 BRA `(.L_x_1265) ;  /* 0x0000000000048947 */ /* 0x000fea0003800000 */
[----:B------:R-:W-:Y:S01]  /*1a2a0*/  BPT.TRAP 0x1 ;  /* 0x000000040000795c */ /* 0x000fe20000300000 */
.L_x_1265:
[----:B------:R-:W-:-:S04]  /*1a2b0*/  IMAD R3, R3, 0x8, R0 ;  /* 0x0000000803037824 */ /* 0x000fc800078e0200 */
[----:B------:R-:W3:Y:S02]  /*1a2c0*/  SYNCS.PHASECHK.TRANS64.TRYWAIT P1, [R3+URZ+0x22860], R2 ;  /* 0x02286002030075a7 */ /* 0x000ee4000802017f */
[----:B---3--:R-:W-:Y:S05]  /*1a2d0*/  @!P1 BRA `(.L_x_1266) ;  /* 0x0000000c00f49947 */ /* 0x008fea0003800000 */
.L_x_1304:
[----:B------:R-:W-:Y:S05]  /*1a2e0*/  @!P0 BRA `(.L_x_1267) ;  /* 0x0000000000048947 */ /* 0x000fea0003800000 */
[----:B------:R-:W-:Y:S01]  /*1a2f0*/  BPT.TRAP 0x1 ;  /* 0x000000040000795c */ /* 0x000fe20000300000 */
.L_x_1267:
[----:B------:R-:W4:Y:S02]  /*1a300*/  SYNCS.PHASECHK.TRANS64.TRYWAIT P0, [R4+URZ+0x22880], R5 ;  /* 0x02288005040075a7 */ /* 0x000f24000800017f */
[----:B----4-:R-:W-:Y:S05]  /*1a310*/  @!P0 BRA `(.L_x_1268) ;  /* 0x0000000c00f88947 */ /* 0x010fea0003800000 */
.L_x_1269:
[----:B------:R0:W0:Y:S02]  /*1a320*/  SYNCS.PHASECHK.TRANS64.TRYWAIT P0, [R3+URZ+0x22880], R2 ;  /* 0x02288002030075a7 */ /* 0x000024000800017f */
[----:B0-----:R-:W-:Y:S05]  /*1a330*/  @!P0 NANOSLEEP.SYNCS 0x989680 ;  /* 0x009896800000895d */ /* 0x001fea0003900000 */
[----:B------:R-:W0:Y:S02]  /*1a340*/  @!P0 SYNCS.PHASECHK.TRANS64 P0, [R3+URZ+0x22880], R2 ;  /* 0x02288002030085a7 */ /* 0x000e24000800007f */
[----:B0-----:R-:W-:Y:S05]  /*1a350*/  @!P0 BRA `(.L_x_1269) ;  /* 0xfffffffc00f08947 */ /* 0x001fea000383ffff */
.L_x_1258:
[----:B------:R-:W-:Y:S05]  /*1a360*/  BSYNC B0 ;  /* 0x0000000000007941 */ /* 0x000fea0003800000 */
.L_x_1257:
[----:B------:R-:W-:Y:S05]  /*1a370*/  EXIT ;  /* 0x000000000000794d */ /* 0x000fea0003800000 */
.L_x_1070:
[----:B0-----:R-:W-:-:S04]  /*1a380*/  IMAD.U32 R3, RZ, RZ, UR36 ;  /* 0x00000024ff037e24 */ /* 0x001fc8000f8e00ff */
[----:B------:R0:W1:Y:S03]  /*1a390*/  SYNCS.PHASECHK.TRANS64.TRYWAIT P1, [R3+URZ+0x22800], R6 ;  /* 0x02280006030075a7 */ /* 0x000066000802017f */
[----:B-1----:R-:W-:Y:S05]  /*1a3a0*/  @!P1 NANOSLEEP.SYNCS 0x989680 ;  /* 0x009896800000995d */ /* 0x002fea0003900000 */
[----:B------:R-:W1:Y:S02]  /*1a3b0*/  @!P1 SYNCS.PHASECHK.TRANS64 P1, [R3+URZ+0x22800], R6 ;  /* 0x02280006030095a7 */ /* 0x000e64000802007f */
[----:B-1----:R-:W-:Y:S05]  /*1a3c0*/  @!P1 BRA `(.L_x_1070) ;  /* 0xfffffffc00ec9947 */ /* 0x002fea000383ffff */
[----:B------:R-:W-:Y:S05]  /*1a3d0*/  BRA `(.L_x_1270) ;  /* 0xfffffe80000c7947 */ /* 0x000fea000383ffff */
.L_x_1074:
[----:B-1----:R1:W2:Y:S02]  /*1a3e0*/  SYNCS.PHASECHK.TRANS64.TRYWAIT P2, [R20+URZ+0x22830], R3 ;  /* 0x02283003140075a7 */ /* 0x0022a4000804017f */
[----:B--2---:R-:W-:Y:S05]  /*1a3f0*/  @!P2 NANOSLEEP.SYNCS 0x989680 ;  /* 0x009896800000a95d */ /* 0x004fea0003900000 */
[----:B------:R-:W2:Y:S02]  /*1a400*/  @!P2 SYNCS.PHASECHK.TRANS64 P2, [R20+URZ+0x22830], R3 ;  /* 0x022830031400a5a7 */ /* 0x000ea4000804007f */
[----:B--2---:R-:W-:Y:S05]  /*1a410*/  @!P2 BRA `(.L_x_1074) ;  /* 0xfffffffc00f0a947 */ /* 0x004fea000383ffff */
[----:B------:R-:W-:Y:S05]  /*1a420*/  BRA `(.L_x_1073) ;  /* 0xfffffe8000307947 */ /* 0x000fea000383ffff */
.L_x_1090:
[----:B-1----:R-:W-:-:S04]  /*1a430*/  IMAD.U32 R8, RZ, RZ, UR6 ;  /* 0x00000006ff087e24 */ /* 0x002fc8000f8e00ff */
[----:B------:R1:W2:Y:S03]  /*1a440*/  SYNCS.PHASECHK.TRANS64.TRYWAIT P2, [R8+URZ+0x22830], R7 ;  /* 0x02283007080075a7 */ /* 0x0002a6000804017f */
[----:B--2---:R-:W-:Y:S05]  /*1a450*/  @!P2 NANOSLEEP.SYNCS 0x989680 ;  /* 0x009896800000a95d */ /* 0x004fea0003900000 */
[----:B------:R-:W2:Y:S02]  /*1a460*/  @!P2 SYNCS.PHASECHK.TRANS64 P2, [R8+URZ+0x22830], R7 ;  /* 0x022830070800a5a7 */ /* 0x000ea4000804007f */
[----:B--2---:R-:W-:Y:S05]  /*1a470*/  @!P2 BRA `(.L_x_1090) ;  /* 0xfffffffc00eca947 */ /* 0x004fea000383ffff */
[----:B------:R-:W-:Y:S05]  /*1a480*/  BRA `(.L_x_1087) ;  /* 0xfffffebc00147947 */ /* 0x000fea000383ffff */
.L_x_1094:
[----:B-1----:R-:W-:-:S04]  /*1a490*/  IMAD.U32 R8, RZ, RZ, UR6 ;  /* 0x00000006ff087e24 */ /* 0x002fc8000f8e00ff */
[----:B------:R1:W2:Y:S03]  /*1a4a0*/  SYNCS.PHASECHK.TRANS64.TRYWAIT P2, [R8+URZ+0x22850], R7 ;  /* 0x02285007080075a7 */ /* 0x0002a6000804017f */
[----:B--2---:R-:W-:Y:S05]  /*1a4b0*/  @!P2 NANOSLEEP.SYNCS 0x989680 ;  /* 0x009896800000a95d */ /* 0x004fea0003900000 */
[----:B------:R-:W2:Y:S02]  /*1a4c0*/  @!P2 SYNCS.PHASECHK.TRANS64 P2, [R8+URZ+0x22850], R7 ;  /* 0x022850070800a5a7 */ /* 0x000ea4000804007f */
[----:B--2---:R-:W-:Y:S05]  /*1a4d0*/  @!P2 BRA `(.L_x_1094) ;  /* 0xfffffffc00eca947 */ /* 0x004fea000383ffff */
[----:B------:R-:W-:Y:S05]  /*1a4e0*/  BRA `(.L_x_1091) ;  /* 0xfffffebc00b47947 */ /* 0x000fea000383ffff */
.L_x_1112:
[----:B-1----:R-:W-:-:S04]  /*1a4f0*/  IMAD.U32 R6, RZ, RZ, UR6 ;  /* 0x00000006ff067e24 */ /* 0x002fc8000f8e00ff */
[----:B------:R1:W2:Y:S03]  /*1a500*/  SYNCS.PHASECHK.TRANS64.TRYWAIT P2, [R6+URZ+0x22830], R5 ;  /* 0x02283005060075a7 */ /* 0x0002a6000804017f */
[----:B--2---:R-:W-:Y:S05]  /*1a510*/  @!P2 NANOSLEEP.SYNCS 0x989680 ;  /* 0x009896800000a95d */ /* 0x004fea0003900000 */
[----:B------:R-:W2:Y:S02]  /*1a520*/  @!P2 SYNCS.PHASECHK.TRANS64 P2, [R6+URZ+0x22830], R5 ;  /* 0x022830050600a5a7 */ /* 0x000ea4000804007f */
[----:B--2---:R-:W-:Y:S05]  /*1a530*/  @!P2 BRA `(.L_x_1112) ;  /* 0xfffffffc00eca947 */ /* 0x004fea000383ffff */
[----:B------:R-:W-:Y:S05]  /*1a540*/  BRA `(.L_x_1109) ;  /* 0xfffffef400647947 */ /* 0x000fea000383ffff */
.L_x_1116:
[----:B-1----:R-:W-:-:S04]  /*1a550*/  IMAD.U32 R6, RZ, RZ, UR6 ;  /* 0x00000006ff067e24 */ /* 0x002fc8000f8e00ff */
[----:B------:R1:W2:Y:S03]  /*1a560*/  SYNCS.PHASECHK.TRANS64.TRYWAIT P2, [R6+URZ+0x22850], R5 ;  /* 0x02285005060075a7 */ /* 0x0002a6000804017f */
[----:B--2---:R-:W-:Y:S05]  /*1a570*/  @!P2 NANOSLEEP.SYNCS 0x989680 ;  /* 0x009896800000a95d */ /* 0x004fea0003900000 */
[----:B------:R-:W2:Y:S02]  /*1a580*/  @!P2 SYNCS.PHASECHK.TRANS64 P2, [R6+URZ+0x22850], R5 ;  /* 0x022850050600a5a7 */ /* 0x000ea4000804007f */
[----:B--2---:R-:W-:Y:S05]  /*1a590*/  @!P2 BRA `(.L_x_1116) ;  /* 0xfffffffc00eca947 */ /* 0x004fea000383ffff */
[----:B------:R-:W-:Y:S05]  /*1a5a0*/  BRA `(.L_x_1113) ;  /* 0xfffffef800107947 */ /* 0x000fea000383ffff */
.L_x_1123:
[----:B-1----:R-:W-:-:S04]  /*1a5b0*/  IMAD.U32 R6, RZ, RZ, UR6 ;  /* 0x00000006ff067e24 */ /* 0x002fc8000f8e00ff */
[----:B------:R1:W2:Y:S03]  /*1a5c0*/  SYNCS.PHASECHK.TRANS64.TRYWAIT P2, [R6+URZ+0x22830], R5 ;  /* 0x02283005060075a7 */ /* 0x0002a6000804017f */
[----:B--2---:R-:W-:Y:S05]  /*1a5d0*/  @!P2 NANOSLEEP.SYNCS 0x989680 ;  /* 0x009896800000a95d */ /* 0x004fea0003900000 */
[----:B------:R-:W2:Y:S02]  /*1a5e0*/  @!P2 SYNCS.PHASECHK.TRANS64 P2, [R6+URZ+0x22830], R5 ;  /* 0x022830050600a5a7 */ /* 0x000ea4000804007f */
[----:B--2---:R-:W-:Y:S05]  /*1a5f0*/  @!P2 BRA `(.L_x_1123) ;  /* 0xfffffffc00eca947 */ /* 0x004fea000383ffff */
[----:B------:R-:W-:Y:S05]  /*1a600*/  BRA `(.L_x_1120) ;  /* 0xffffff1800f07947 */ /* 0x000fea000383ffff */
.L_x_1127:
[----:B-1----:R-:W-:-:S04]  /*1a610*/  IMAD.U32 R6, RZ, RZ, UR6 ;  /* 0x00000006ff067e24 */ /* 0x002fc8000f8e00ff */
[----:B------:R1:W2:Y:S03]  /*1a620*/  SYNCS.PHASECHK.TRANS64.TRYWAIT P2, [R6+URZ+0x22850], R5 ;  /* 0x02285005060075a7 */ /* 0x0002a6000804017f */
[----:B--2---:R-:W-:Y:S05]  /*1a630*/  @!P2 NANOSLEEP.SYNCS 0x989680 ;  /* 0x009896800000a95d */ /* 0x004fea0003900000 */
[----:B------:R-:W2:Y:S02]  /*1a640*/  @!P2 SYNCS.PHASECHK.TRANS64 P2, [R6+URZ+0x22850], R5 ;  /* 0x022850050600a5a7 */ /* 0x000ea4000804007f */
[----:B--2---:R-:W-:Y:S05]  /*1a650*/  @!P2 BRA `(.L_x_1127) ;  /* 0xfffffffc00eca947 */ /* 0x004fea000383ffff */
[----:B------:R-:W-:Y:S05]  /*1a660*/  BRA `(.L_x_1124) ;  /* 0xffffff1c009c7947 */ /* 0x000fea000383ffff */
.L_x_1141:
[----:B-1----:R-:W-:-:S04]  /*1a670*/  IMAD.U32 R7, RZ, RZ, UR9 ;  /* 0x00000009ff077e24 */ /* 0x002fc8000f8e00ff */
[----:B------:R1:W2:Y:S03]  /*1a680*/  SYNCS.PHASECHK.TRANS64.TRYWAIT P1, [R7+URZ+0x22850], R0 ;  /* 0x02285000070075a7 */ /* 0x0002a6000802017f */
[----:B--2---:R-:W-:Y:S05]  /*1a690*/  @!P1 NANOSLEEP.SYNCS 0x989680 ;  /* 0x009896800000995d */ /* 0x004fea0003900000 */
[----:B------:R-:W2:Y:S02]  /*1a6a0*/  @!P1 SYNCS.PHASECHK.TRANS64 P1, [R7+URZ+0x22850], R0 ;  /* 0x02285000070095a7 */ /* 0x000ea4000802007f */
[----:B--2---:R-:W-:Y:S05]  /*1a6b0*/  @!P1 BRA `(.L_x_1141) ;  /* 0xfffffffc00ec9947 */ /* 0x004fea000383ffff */
[----:B------:R-:W-:Y:S05]  /*1a6c0*/  BRA `(.L_x_1140) ;  /* 0xffffff5000607947 */ /* 0x000fea000383ffff */
.L_x_1197:
[----:B------:R-:W-:Y:S02]  /*1a6d0*/  IMAD.MOV.U32 R13, RZ, RZ, R0 ;  /* 0x000000ffff0d7224 */ /* 0x000fe400078e0000 */
[----:B------:R-:W-:Y:S02]  /*1a6e0*/  IMAD.MOV.U32 R12, RZ, RZ, RZ ;  /* 0x000000ffff0c7224 */ /* 0x000fe400078e00ff */
[----:B------:R-:W-:Y:S02]  /*1a6f0*/  IMAD.MOV.U32 R11, RZ, RZ, 0x1f ;  /* 0x0000001fff0b7424 */ /* 0x000fe400078e00ff */
[----:B------:R-:W-:-:S07]  /*1a700*/  IMAD.MOV.U32 R15, RZ, RZ, -0x1 ;  /* 0xffffffffff0f7424 */ /* 0x000fce00078e00ff */
[----:B01----:R-:W-:Y:S05]  /*1a710*/  WARPSYNC.COLLECTIVE R15, `(.L_x_1271) ;  /* 0x000000000f087348 */ /* 0x003fea0003c00000 */
[----:B------:R2:W3:Y:S02]  /*1a720*/  SHFL.IDX P6, R14, R13, R12, R11 ;  /* 0x0000000c0d0e7389 */ /* 0x0004e400000c000b */
[----:B0123--:R-:W-:Y:S01]  /*1a730*/  ENDCOLLECTIVE ;  /* 0x000000000000791b */ /* 0x00ffe20003800000 */
.L_x_1271:
[----:B------:R-:W-:Y:S05]  /*1a740*/  BRA `(.L_x_1272) ;  /* 0xffffffbc00787947 */ /* 0x000fea000383ffff */
.L_x_1199:
[----:B------:R-:W-:Y:S01]  /*1a750*/  BSSY B0, `(.L_x_1273) ;  /* 0x0000006000007945 */ /* 0x000fe20003800000 */
[----:B------:R-:W-:-:S07]  /*1a760*/  IMAD.MOV.U32 R15, RZ, RZ, -0x1 ;  /* 0xffffffffff0f7424 */ /* 0x000fce00078e00ff */
[----:B01----:R-:W-:Y:S05]  /*1a770*/  WARPSYNC.COLLECTIVE R15, `(.L_x_1274) ;  /* 0x000000000f0c7348 */ /* 0x003fea0003c00000 */
[----:B------:R-:W-:Y:S02]  /*1a780*/  ELECT P6, UR62, PT ;  /* 0x00000000003e782f */ /* 0x000fe400038c0000 */
[----:B------:R-:W-:Y:S01]  /*1a790*/  MOV R14, UR62 ;  /* 0x0000003e000e7c02 */ /* 0x000fe20008000f00 */
[----:B01----:R-:W-:Y:S10]  /*1a7a0*/  ENDCOLLECTIVE ;  /* 0x000000000000791b */ /* 0x003ff40003800000 */
.L_x_1274:
[----:B------:R-:W-:Y:S05]  /*1a7b0*/  BSYNC B0 ;  /* 0x0000000000007941 */ /* 0x000fea0003800000 */
.L_x_1273:
[----:B------:R-:W-:Y:S05]  /*1a7c0*/  BRA `(.L_x_1275) ;  /* 0xffffffbc00887947 */ /* 0x000fea000383ffff */
.L_x_1201:
[----:B0-----:R0:W2:Y:S02]  /*1a7d0*/  SYNCS.PHASECHK.TRANS64.TRYWAIT P0, [R2+URZ+0x22880], R3 ;  /* 0x02288003020075a7 */ /* 0x0010a4000800017f */
[----:B--2---:R-:W-:Y:S05]  /*1a7e0*/  @!P0 NANOSLEEP.SYNCS 0x989680 ;  /* 0x009896800000895d */ /* 0x004fea0003900000 */
[----:B------:R-:W2:Y:S02]  /*1a7f0*/  @!P0 SYNCS.PHASECHK.TRANS64 P0, [R2+URZ+0x22880], R3 ;  /* 0x02288003020085a7 */ /* 0x000ea4000800007f */
[----:B--2---:R-:W-:Y:S05]  /*1a800*/  @!P0 BRA `(.L_x_1201) ;  /* 0xfffffffc00f08947 */ /* 0x004fea000383ffff */
[----:B------:R-:W-:Y:S05]  /*1a810*/  BRA `(.L_x_1276) ;  /* 0xffffffbc00e87947 */ /* 0x000fea000383ffff */
.L_x_1203:
[----:B-1----:R1:W2:Y:S02]  /*1a820*/  SYNCS.PHASECHK.TRANS64.TRYWAIT P0, [R2+URZ+0x22840], R3 ;  /* 0x02284003020075a7 */ /* 0x0022a4000800017f */
[----:B--2---:R-:W-:Y:S05]  /*1a830*/  @!P0 NANOSLEEP.SYNCS 0x989680 ;  /* 0x009896800000895d */ /* 0x004fea0003900000 */
[----:B------:R-:W2:Y:S02]  /*1a840*/  @!P0 SYNCS.PHASECHK.TRANS64 P0, [R2+URZ+0x22840], R3 ;  /* 0x02284003020085a7 */ /* 0x000ea4000800007f */
[----:B--2---:R-:W-:Y:S05]  /*1a850*/  @!P0 BRA `(.L_x_1203) ;  /* 0xfffffffc00f08947 */ /* 0x004fea000383ffff */
[----:B------:R-:W-:Y:S05]  /*1a860*/  BRA `(.L_x_1277) ;  /* 0xffffffc000387947 */ /* 0x000fea000383ffff */
.L_x_1207:
[----:B------:R-:W2:Y:S01]  /*1a870*/  LDL.LU R11, [R1+0x30] ;  /* 0x00003000010b7983 */ /* 0x000ea20000300800 */
[----:B------:R-:W-:Y:S02]  /*1a880*/  IMAD.MOV.U32 R13, RZ, RZ, R2 ;  /* 0x000000ffff0d7224 */ /* 0x000fe400078e0002 */
[----:B------:R-:W-:Y:S02]  /*1a890*/  IMAD.MOV.U32 R12, RZ, RZ, RZ ;  /* 0x000000ffff0c7224 */ /* 0x000fe400078e00ff */
[----:B------:R-:W-:Y:S02]  /*1a8a0*/  IMAD.MOV.U32 R15, RZ, RZ, -0x1 ;  /* 0xffffffffff0f7424 */ /* 0x000fe400078e00ff */
[----:B------:R-:W-:-:S04]  /*1a8b0*/  IMAD.IADD R18, R10, 0x1, R18 ;  /* 0x000000010a127824 */ /* 0x000fc800078e0212 */
[----:B------:R-:W-:Y:S02]  /*1a8c0*/  VIADD R7, R18, 0x20 ;  /* 0x0000002012077836 */ /* 0x000fe40000000000 */
[----:B--2---:R-:W-:Y:S02]  /*1a8d0*/  IMAD R0, R11, R8, RZ ;  /* 0x000000080b007224 */ /* 0x004fe400078e02ff */
[----:B------:R-:W-:-:S03]  /*1a8e0*/  IMAD.MOV.U32 R11, RZ, RZ, 0x1c1f ;  /* 0x00001c1fff0b7424 */ /* 0x000fc600078e00ff */
[----:B------:R-:W-:-:S13]  /*1a8f0*/  ISETP.GE.AND P4, PT, R18, R0, PT ;  /* 0x000000001200720c */ /* 0x000fda0003f86270 */
[----:B-----5:R-:W-:Y:S05]  /*1a900*/  WARPSYNC.COLLECTIVE R15, `(.L_x_1278) ;  /* 0x000000000f087348 */ /* 0x020fea0003c00000 */
[----:B------:R0:W1:Y:S02]  /*1a910*/  SHFL.IDX P6, R14, R13, R12, R11 ;  /* 0x0000000c0d0e7389 */ /* 0x00006400000c000b */
[----:B01---5:R-:W-:Y:S01]  /*1a920*/  ENDCOLLECTIVE ;  /* 0x000000000000791b */ /* 0x023fe20003800000 */
.L_x_1278:
[----:B------:R-:W-:Y:S02]  /*1a930*/  IMAD.MOV.U32 R13, RZ, RZ, R3 ;  /* 0x000000ffff0d7224 */ /* 0x000fe400078e0003 */
[----:B------:R-:W-:-:S07]  /*1a940*/  IMAD.MOV.U32 R4, RZ, RZ, R14 ;  /* 0x000000ffff047224 */ /* 0x000fce00078e000e */
[----:B------:R-:W-:Y:S05]  /*1a950*/  WARPSYNC.COLLECTIVE R15, `(.L_x_1279) ;  /* 0x000000000f087348 */ /* 0x000fea0003c00000 */
[----:B------:R0:W1:Y:S02]  /*1a960*/  SHFL.IDX P6, R14, R13, R12, R11 ;  /* 0x0000000c0d0e7389 */ /* 0x00006400000c000b */
[----:B01----:R-:W-:Y:S01]  /*1a970*/  ENDCOLLECTIVE ;  /* 0x000000000000791b */ /* 0x003fe20003800000 */
.L_x_1279:
[----:B------:R-:W-:Y:S02]  /*1a980*/  IMAD.MOV.U32 R13, RZ, RZ, R2 ;  /* 0x000000ffff0d7224 */ /* 0x000fe400078e0002 */
[----:B------:R-:W-:Y:S02]  /*1a990*/  IMAD.MOV.U32 R12, RZ, RZ, 0x1 ;  /* 0x00000001ff0c7424 */ /* 0x000fe400078e00ff */
[----:B------:R-:W-:-:S07]  /*1a9a0*/  IMAD.MOV.U32 R5, RZ, RZ, R14 ;  /* 0x000000ffff057224 */ /* 0x000fce00078e000e */
[----:B------:R-:W-:Y:S05]  /*1a9b0*/  WARPSYNC.COLLECTIVE R15, `(.L_x_1280) ;  /* 0x000000000f087348 */ /* 0x000fea0003c00000 */
[----:B------:R0:W1:Y:S02]  /*1a9c0*/  SHFL.IDX P6, R14, R13, R12, R11 ;  /* 0x0000000c0d0e7389 */ /* 0x00006400000c000b */
[----:B01----:R-:W-:Y:S01]  /*1a9d0*/  ENDCOLLECTIVE ;  /* 0x000000000000791b */ /* 0x003fe20003800000 */
.L_x_1280:
        /* <DEDUP_REMOVED lines=17> */
.L_x_1281:
[----:B------:R-:W-:Y:S02]  /*1aaf0*/  IMAD.MOV.U32 R13, RZ, RZ, R2 ;  /* 0x000000ffff0d7224 */ /* 0x000fe400078e0002 */
[----:B------:R-:W-:Y:S02]  /*1ab00*/  IMAD.MOV.U32 R12, RZ, RZ, 0x2 ;  /* 0x00000002ff0c7424 */ /* 0x000fe400078e00ff */
[----:B------:R-:W-:-:S07]  /*1ab10*/  IMAD.MOV.U32 R5, RZ, RZ, R14 ;  /* 0x000000ffff057224 */ /* 0x000fce00078e000e */
[----:B------:R-:W-:Y:S05]  /*1ab20*/  WARPSYNC.COLLECTIVE R15, `(.L_x_1282) ;  /* 0x000000000f087348 */ /* 0x000fea0003c00000 */
[----:B------:R0:W1:Y:S02]  /*1ab30*/  SHFL.IDX P6, R14, R13, R12, R11 ;  /* 0x0000000c0d0e7389 */ /* 0x00006400000c000b */
[----:B01----:R-:W-:Y:S01]  /*1ab40*/  ENDCOLLECTIVE ;  /* 0x000000000000791b */ /* 0x003fe20003800000 */
.L_x_1282:
        /* <DEDUP_REMOVED lines=12> */
[----:B0-----:R-:W-:-:S05]  /*1ac10*/  VIADD R4, R18, 0x40 ;  /* 0x0000004012047836 */ /* 0x001fca0000000000 */
[----:B------:R-:W-:Y:S01]  /*1ac20*/  ISETP.GE.AND P3, PT, R4, R0, PT ;  /* 0x000000000400720c */ /* 0x000fe20003f66270 */
[----:B------:R-:W-:-:S12]  /*1ac30*/  IMAD.MOV.U32 R4, RZ, RZ, R14 ;  /* 0x000000ffff047224 */ /* 0x000fd800078e000e */
[----:B------:R-:W-:Y:S05]  /*1ac40*/  WARPSYNC.COLLECTIVE R15, `(.L_x_1283) ;  /* 0x000000000f087348 */ /* 0x000fea0003c00000 */
[----:B------:R0:W1:Y:S02]  /*1ac50*/  SHFL.IDX P6, R14, R13, R12, R11 ;  /* 0x0000000c0d0e7389 */ /* 0x00006400000c000b */
[----:B01----:R-:W-:Y:S01]  /*1ac60*/  ENDCOLLECTIVE ;  /* 0x000000000000791b */ /* 0x003fe20003800000 */
.L_x_1283:
[----:B------:R-:W-:Y:S02]  /*1ac70*/  IMAD.MOV.U32 R13, RZ, RZ, R2 ;  /* 0x000000ffff0d7224 */ /* 0x000fe400078e0002 */
[----:B------:R-:W-:Y:S02]  /*1ac80*/  IMAD.MOV.U32 R12, RZ, RZ, 0x3 ;  /* 0x00000003ff0c7424 */ /* 0x000fe400078e00ff */
[----:B------:R-:W-:-:S07]  /*1ac90*/  IMAD.MOV.U32 R5, RZ, RZ, R14 ;  /* 0x000000ffff057224 */ /* 0x000fce00078e000e */
[----:B------:R-:W-:Y:S05]  /*1aca0*/  WARPSYNC.COLLECTIVE R15, `(.L_x_1284) ;  /* 0x000000000f087348 */ /* 0x000fea0003c00000 */
[----:B------:R0:W1:Y:S02]  /*1acb0*/  SHFL.IDX P6, R14, R13, R12, R11 ;  /* 0x0000000c0d0e7389 */ /* 0x00006400000c000b */
[----:B01----:R-:W-:Y:S01]  /*1acc0*/  ENDCOLLECTIVE ;  /* 0x000000000000791b */ /* 0x003fe20003800000 */
.L_x_1284:
        /* <DEDUP_REMOVED lines=16> */
.L_x_1285:
[----:B------:R-:W-:Y:S01]  /*1add0*/  IMAD.MOV.U32 R3, RZ, RZ, R14 ;  /* 0x000000ffff037224 */ /* 0x000fe200078e000e */
[----:B------:R-:W-:Y:S06]  /*1ade0*/  BRA `(.L_x_1286) ;  /* 0xffffffc400a47947 */ /* 0x000fec000383ffff */
.L_x_1212:
[----:B0-----:R0:W2:Y:S02]  /*1adf0*/  SYNCS.PHASECHK.TRANS64.TRYWAIT P0, [R17+URZ+0x22820], R0 ;  /* 0x02282000110075a7 */ /* 0x0010a4000800017f */
[----:B--2---:R-:W-:Y:S05]  /*1ae00*/  @!P0 NANOSLEEP.SYNCS 0x989680 ;  /* 0x009896800000895d */ /* 0x004fea0003900000 */
[----:B------:R-:W2:Y:S02]  /*1ae10*/  @!P0 SYNCS.PHASECHK.TRANS64 P0, [R17+URZ+0x22820], R0 ;  /* 0x02282000110085a7 */ /* 0x000ea4000800007f */
[----:B--2---:R-:W-:Y:S05]  /*1ae20*/  @!P0 BRA `(.L_x_1212) ;  /* 0xfffffffc00f08947 */ /* 0x004fea000383ffff */
[----:B------:R-:W-:Y:S05]  /*1ae30*/  BRA `(.L_x_1287) ;  /* 0xffffffc800147947 */ /* 0x000fea000383ffff */
.L_x_1218:
[----:B-1----:R1:W3:Y:S02]  /*1ae40*/  SYNCS.PHASECHK.TRANS64.TRYWAIT P0, [R3+URZ+0x22880], R2 ;  /* 0x02288002030075a7 */ /* 0x0022e4000800017f */
[----:B---3--:R-:W-:Y:S05]  /*1ae50*/  @!P0 NANOSLEEP.SYNCS 0x989680 ;  /* 0x009896800000895d */ /* 0x008fea0003900000 */
[----:B------:R-:W3:Y:S02]  /*1ae60*/  @!P0 SYNCS.PHASECHK.TRANS64 P0, [R3+URZ+0x22880], R2 ;  /* 0x02288002030085a7 */ /* 0x000ee4000800007f */
[----:B---3--:R-:W-:Y:S05]  /*1ae70*/  @!P0 BRA `(.L_x_1218) ;  /* 0xfffffffc00f08947 */ /* 0x008fea000383ffff */
[----:B------:R-:W-:Y:S05]  /*1ae80*/  BRA `(.L_x_1288) ;  /* 0xffffffc800cc7947 */ /* 0x000fea000383ffff */
.L_x_1223:
[----:B---3--:R3:W4:Y:S02]  /*1ae90*/  SYNCS.PHASECHK.TRANS64.TRYWAIT P0, [R3+URZ+0x22840], R2 ;  /* 0x02284002030075a7 */ /* 0x008724000800017f */
[----:B----4-:R-:W-:Y:S05]  /*1aea0*/  @!P0 NANOSLEEP.SYNCS 0x989680 ;  /* 0x009896800000895d */ /* 0x010fea0003900000 */
[----:B------:R-:W4:Y:S02]  /*1aeb0*/  @!P0 SYNCS.PHASECHK.TRANS64 P0, [R3+URZ+0x22840], R2 ;  /* 0x02284002030085a7 */ /* 0x000f24000800007f */
[----:B----4-:R-:W-:Y:S05]  /*1aec0*/  @!P0 BRA `(.L_x_1223) ;  /* 0xfffffffc00f08947 */ /* 0x010fea000383ffff */
[----:B------:R-:W-:Y:S05]  /*1aed0*/  BRA `(.L_x_1289) ;  /* 0xffffffcc00487947 */ /* 0x000fea000383ffff */
.L_x_1231:
[----:B---3--:R3:W4:Y:S02]  /*1aee0*/  SYNCS.PHASECHK.TRANS64.TRYWAIT P0, [R20+URZ+0x22870], R2 ;  /* 0x02287002140075a7 */ /* 0x008724000800017f */
[----:B----4-:R-:W-:Y:S05]  /*1aef0*/  @!P0 NANOSLEEP.SYNCS 0x989680 ;  /* 0x009896800000895d */ /* 0x010fea0003900000 */
[----:B------:R-:W4:Y:S02]  /*1af00*/  @!P0 SYNCS.PHASECHK.TRANS64 P0, [R20+URZ+0x22870], R2 ;  /* 0x02287002140085a7 */ /* 0x000f24000800007f */
[----:B----4-:R-:W-:Y:S05]  /*1af10*/  @!P0 BRA `(.L_x_1231) ;  /* 0xfffffffc00f08947 */ /* 0x010fea000383ffff */
[----:B------:R-:W-:Y:S05]  /*1af20*/  BRA `(.L_x_1290) ;  /* 0xffffffd000607947 */ /* 0x000fea000383ffff */
.L_x_1233:
[----:B---3--:R3:W4:Y:S02]  /*1af30*/  SYNCS.PHASECHK.TRANS64.TRYWAIT P0, [R20+URZ+0x22860], R2 ;  /* 0x02286002140075a7 */ /* 0x008724000800017f */
[----:B----4-:R-:W-:Y:S05]  /*1af40*/  @!P0 NANOSLEEP.SYNCS 0x989680 ;  /* 0x009896800000895d */ /* 0x010fea0003900000 */
[----:B------:R-:W4:Y:S02]  /*1af50*/  @!P0 SYNCS.PHASECHK.TRANS64 P0, [R20+URZ+0x22860], R2 ;  /* 0x02286002140085a7 */ /* 0x000f24000800007f */
[----:B----4-:R-:W-:Y:S05]  /*1af60*/  @!P0 BRA `(.L_x_1233) ;  /* 0xfffffffc00f08947 */ /* 0x010fea000383ffff */
[----:B------:R-:W-:Y:S05]  /*1af70*/  BRA `(.L_x_1291) ;  /* 0xffffffd000687947 */ /* 0x000fea000383ffff */
.L_x_1240:
[----:B--2---:R2:W3:Y:S02]  /*1af80*/  SYNCS.PHASECHK.TRANS64.TRYWAIT P1, [R16+URZ+0x22870], R3 ;  /* 0x02287003100075a7 */ /* 0x0044e4000802017f */
[----:B---3--:R-:W-:Y:S05]  /*1af90*/  @!P1 NANOSLEEP.SYNCS 0x989680 ;  /* 0x009896800000995d */ /* 0x008fea0003900000 */
[----:B------:R-:W3:Y:S02]  /*1afa0*/  @!P1 SYNCS.PHASECHK.TRANS64 P1, [R16+URZ+0x22870], R3 ;  /* 0x02287003100095a7 */ /* 0x000ee4000802007f */
[----:B---3--:R-:W-:Y:S05]  /*1afb0*/  @!P1 BRA `(.L_x_1240) ;  /* 0xfffffffc00f09947 */ /* 0x008fea000383ffff */
[----:B------:R-:W-:Y:S05]  /*1afc0*/  BRA `(.L_x_1292) ;  /* 0xffffffd8003c7947 */ /* 0x000fea000383ffff */
.L_x_1242:
[----:B--2---:R2:W3:Y:S02]  /*1afd0*/  SYNCS.PHASECHK.TRANS64.TRYWAIT P1, [R16+URZ+0x22860], R3 ;  /* 0x02286003100075a7 */ /* 0x0044e4000802017f */
[----:B---3--:R-:W-:Y:S05]  /*1afe0*/  @!P1 NANOSLEEP.SYNCS 0x989680 ;  /* 0x009896800000995d */ /* 0x008fea0003900000 */
[----:B------:R-:W3:Y:S02]  /*1aff0*/  @!P1 SYNCS.PHASECHK.TRANS64 P1, [R16+URZ+0x22860], R3 ;  /* 0x02286003100095a7 */ /* 0x000ee4000802007f */
[----:B---3--:R-:W-:Y:S05]  /*1b000*/  @!P1 BRA `(.L_x_1242) ;  /* 0xfffffffc00f09947 */ /* 0x008fea000383ffff */
[----:B------:R-:W-:Y:S05]  /*1b010*/  BRA `(.L_x_1293) ;  /* 0xffffffd800447947 */ /* 0x000fea000383ffff */
.L_x_1255:
[----:B0-----:R0:W1:Y:S02]  /*1b020*/  SYNCS.PHASECHK.TRANS64.TRYWAIT P0, [R0+URZ+0x22820], R3 ;  /* 0x02282003000075a7 */ /* 0x001064000800017f */
[----:B-1----:R-:W-:Y:S05]  /*1b030*/  @!P0 NANOSLEEP.SYNCS 0x989680 ;  /* 0x009896800000895d */ /* 0x002fea0003900000 */
[----:B------:R-:W1:Y:S02]  /*1b040*/  @!P0 SYNCS.PHASECHK.TRANS64 P0, [R0+URZ+0x22820], R3 ;  /* 0x02282003000085a7 */ /* 0x000e64000800007f */
[----:B-1----:R-:W-:Y:S05]  /*1b050*/  @!P0 BRA `(.L_x_1255) ;  /* 0xfffffffc00f08947 */ /* 0x002fea000383ffff */
[----:B------:R-:W-:Y:S05]  /*1b060*/  BRA `(.L_x_1294) ;  /* 0xffffffec00ec7947 */ /* 0x000fea000383ffff */
.L_x_1256:
        /* <DEDUP_REMOVED lines=11> */
.L_x_1296:
[----:B------:R-:W-:Y:S05]  /*1b120*/  BSYNC B0 ;  /* 0x0000000000007941 */ /* 0x000fea0003800000 */
.L_x_1295:
[----:B------:R-:W-:Y:S05]  /*1b130*/  BRA `(.L_x_1297) ;  /* 0xffffffec00d47947 */ /* 0x000fea000383ffff */
.L_x_1259:
[----:B------:R-:W-:Y:S01]  /*1b140*/  BSSY B1, `(.L_x_1298) ;  /* 0x0000006000017945 */ /* 0x000fe20003800000 */
[----:B------:R-:W-:-:S07]  /*1b150*/  IMAD.MOV.U32 R15, RZ, RZ, -0x1 ;  /* 0xffffffffff0f7424 */ /* 0x000fce00078e00ff */
[----:B01----:R-:W-:Y:S05]  /*1b160*/  WARPSYNC.COLLECTIVE R15, `(.L_x_1299) ;  /* 0x000000000f0c7348 */ /* 0x003fea0003c00000 */
[----:B------:R-:W-:Y:S02]  /*1b170*/  ELECT P6, UR62, PT ;  /* 0x00000000003e782f */ /* 0x000fe400038c0000 */
[----:B------:R-:W-:Y:S01]  /*1b180*/  MOV R14, UR62 ;  /* 0x0000003e000e7c02 */ /* 0x000fe20008000f00 */
[----:B01----:R-:W-:Y:S10]  /*1b190*/  ENDCOLLECTIVE ;  /* 0x000000000000791b */ /* 0x003ff40003800000 */
.L_x_1299:
[----:B------:R-:W-:Y:S05]  /*1b1a0*/  BSYNC B1 ;  /* 0x0000000000017941 */ /* 0x000fea0003800000 */
.L_x_1298:
[----:B------:R-:W-:Y:S05]  /*1b1b0*/  BRA `(.L_x_1300) ;  /* 0xffffffec00cc7947 */ /* 0x000fea000383ffff */
.L_x_1261:
[----:B0-----:R0:W1:Y:S02]  /*1b1c0*/  SYNCS.PHASECHK.TRANS64.TRYWAIT P1, [R6+URZ], R5 ;  /* 0x00000005060075a7 */ /* 0x001064000802017f */
[----:B-1----:R-:W-:Y:S05]  /*1b1d0*/  @!P1 NANOSLEEP.SYNCS 0x989680 ;  /* 0x009896800000995d */ /* 0x002fea0003900000 */
[----:B------:R-:W1:Y:S02]  /*1b1e0*/  @!P1 SYNCS.PHASECHK.TRANS64 P1, [R6+URZ], R5 ;  /* 0x00000005060095a7 */ /* 0x000e64000802007f */
[----:B-1----:R-:W-:Y:S05]  /*1b1f0*/  @!P1 BRA `(.L_x_1261) ;  /* 0xfffffffc00f09947 */ /* 0x002fea000383ffff */
[----:B------:R-:W-:Y:S05]  /*1b200*/  BRA `(.L_x_1301) ;  /* 0xfffffff000047947 */ /* 0x000fea000383ffff */
.L_x_1262:
[----:B-1----:R1:W2:Y:S02]  /*1b210*/  SYNCS.PHASECHK.TRANS64.TRYWAIT P1, [R7+URZ], R2 ;  /* 0x00000002070075a7 */ /* 0x0022a4000802017f */
[----:B--2---:R-:W-:Y:S05]  /*1b220*/  @!P1 NANOSLEEP.SYNCS 0x989680 ;  /* 0x009896800000995d */ /* 0x004fea0003900000 */
[----:B------:R-:W2:Y:S02]  /*1b230*/  @!P1 SYNCS.PHASECHK.TRANS64 P1, [R7+URZ], R2 ;  /* 0x00000002070095a7 */ /* 0x000ea4000802007f */
[----:B--2---:R-:W-:Y:S05]  /*1b240*/  @!P1 BRA `(.L_x_1262) ;  /* 0xfffffffc00f09947 */ /* 0x004fea000383ffff */
[----:B------:R-:W-:Y:S05]  /*1b250*/  BRA `(.L_x_1302) ;  /* 0xffffffec00f87947 */ /* 0x000fea000383ffff */
.L_x_1264:
[----:B--2---:R2:W3:Y:S02]  /*1b260*/  SYNCS.PHASECHK.TRANS64.TRYWAIT P1, [R4+URZ+0x22860], R5 ;  /* 0x02286005040075a7 */ /* 0x0044e4000802017f */
[----:B---3--:R-:W-:Y:S05]  /*1b270*/  @!P1 NANOSLEEP.SYNCS 0x989680 ;  /* 0x009896800000995d */ /* 0x008fea0003900000 */
[----:B------:R-:W3:Y:S02]  /*1b280*/  @!P1 SYNCS.PHASECHK.TRANS64 P1, [R4+URZ+0x22860], R5 ;  /* 0x02286005040095a7 */ /* 0x000ee4000802007f */
[----:B---3--:R-:W-:Y:S05]  /*1b290*/  @!P1 BRA `(.L_x_1264) ;  /* 0xfffffffc00f09947 */ /* 0x008fea000383ffff */
[----:B------:R-:W-:Y:S05]  /*1b2a0*/  BRA `(.L_x_1303) ;  /* 0xffffffec00f87947 */ /* 0x000fea000383ffff */
.L_x_1266:
[----:B---3--:R3:W4:Y:S02]  /*1b2b0*/  SYNCS.PHASECHK.TRANS64.TRYWAIT P1, [R3+URZ+0x22860], R2 ;  /* 0x02286002030075a7 */ /* 0x008724000802017f */
[----:B----4-:R-:W-:Y:S05]  /*1b2c0*/  @!P1 NANOSLEEP.SYNCS 0x989680 ;  /* 0x009896800000995d */ /* 0x010fea0003900000 */
[----:B------:R-:W4:Y:S02]  /*1b2d0*/  @!P1 SYNCS.PHASECHK.TRANS64 P1, [R3+URZ+0x22860], R2 ;  /* 0x02286002030095a7 */ /* 0x000f24000802007f */
[----:B----4-:R-:W-:Y:S05]  /*1b2e0*/  @!P1 BRA `(.L_x_1266) ;  /* 0xfffffffc00f09947 */ /* 0x010fea000383ffff */
[----:B------:R-:W-:Y:S05]  /*1b2f0*/  BRA `(.L_x_1304) ;  /* 0xffffffec00f87947 */ /* 0x000fea000383ffff */
.L_x_1268:
[----:B----4-:R4:W0:Y:S02]  /*1b300*/  SYNCS.PHASECHK.TRANS64.TRYWAIT P0, [R4+URZ+0x22880], R5 ;  /* 0x02288005040075a7 */ /* 0x010824000800017f */
[----:B0-----:R-:W-:Y:S05]  /*1b310*/  @!P0 NANOSLEEP.SYNCS 0x989680 ;  /* 0x009896800000895d */ /* 0x001fea0003900000 */
[----:B------:R-:W0:Y:S02]  /*1b320*/  @!P0 SYNCS.PHASECHK.TRANS64 P0, [R4+URZ+0x22880], R5 ;  /* 0x02288005040085a7 */ /* 0x000e24000800007f */
[----:B0-----:R-:W-:Y:S05]  /*1b330*/  @!P0 BRA `(.L_x_1268) ;  /* 0xfffffffc00f08947 */ /* 0x001fea000383ffff */
[----:B------:R-:W-:Y:S05]  /*1b340*/  BRA `(.L_x_1269) ;  /* 0xffffffec00f47947 */ /* 0x000fea000383ffff */
.L_x_1305:
        /* <DEDUP_REMOVED lines=11> */
.L_x_2804:


//--------------------- .text._ZN7cutlass13device_kernelIN5flash11enable_sm90INS1_16FlashAttnFwdSm90INS1_25CollectiveMainloopFwdSm90ILi2EN4cute5tupleIJNS5_1CILi1EEES8_S8_EEENS6_IJNS7_ILi128EEESA_NS7_ILi192EEEEEELi128ENS_12float_e4m3_tEfNS_4arch4Sm90ELb0ELb1ELb1ELb1ELb0ELb1ELb0ELb1ELb1ELb1ELb1ELb0EEENS1_21CollectiveEpilogueFwdINS6_IJSA_SA_SA_EEES9_NS_10bfloat16_tESF_Li256ELb1ELb1ELb1ELb1EEENS1_36VarlenDynamicPersistentTileSchedulerILi128ELi128ELi256ELi128ELb1ELb1ELb1ELb1ELb0ELb1EEEEEEEEEvNT_6ParamsE --------------------------
	.section	.text._ZN7cutlass13device_kernelIN5flash11enable_sm90INS1_16FlashAttnFwdSm90INS1_25CollectiveMainloopFwdSm90ILi2EN4cute5tupleIJNS5_1CILi1EEES8_S8_EEENS6_IJNS7_ILi128EEESA_NS7_ILi192EEEEEELi128ENS_12float_e4m3_tEfNS_4arch4Sm90ELb0ELb1ELb1ELb1ELb0ELb1ELb0ELb1ELb1ELb1ELb1ELb0EEENS1_21CollectiveEpilogueFwdINS6_IJSA_SA_SA_EEES9_NS_10bfloat16_tESF_Li256ELb1ELb1ELb1ELb1EEENS1_36VarlenDynamicPersistentTileSchedulerILi128ELi128ELi256ELi128ELb1ELb1ELb1ELb1ELb0ELb1EEEEEEEEEvNT_6ParamsE,"ax",@progbits
	.align	128
.text._ZN7cutlass13device_kernelIN5flash11enable_sm90INS1_16FlashAttnFwdSm90INS1_25CollectiveMainloopFwdSm90ILi2EN4cute5tupleIJNS5_1CILi1EEES8_S8_EEENS6_IJNS7_ILi128EEESA_NS7_ILi192EEEEEELi128ENS_12float_e4m3_tEfNS_4arch4Sm90ELb0ELb1ELb1ELb1ELb0ELb1ELb0ELb1ELb1ELb1ELb1ELb0EEENS1_21CollectiveEpilogueFwdINS6_IJSA_SA_SA_EEES9_NS_10bfloat16_tESF_Li256ELb1ELb1ELb1ELb1EEENS1_36VarlenDynamicPersistentTileSchedulerILi128ELi128ELi256ELi128ELb1ELb1ELb1ELb1ELb0ELb1EEEEEEEEEvNT_6ParamsE:
        .type           _ZN7cutlass13device_kernelIN5flash11enable_sm90INS1_16FlashAttnFwdSm90INS1_25CollectiveMainloopFwdSm90ILi2EN4cute5tupleIJNS5_1CILi1EEES8_S8_EEENS6_IJNS7_ILi128EEESA_NS7_ILi192EEEEEELi128ENS_12float_e4m3_tEfNS_4arch4Sm90ELb0ELb1ELb1ELb1ELb0ELb1ELb0ELb1ELb1ELb1ELb1ELb0EEENS1_21CollectiveEpilogueFwdINS6_IJSA_SA_SA_EEES9_NS_10bfloat16_tESF_Li256ELb1ELb1ELb1ELb1EEENS1_36VarlenDynamicPersistentTileSchedulerILi128ELi128ELi256ELi128ELb1ELb1ELb1ELb1ELb0ELb1EEEEEEEEEvNT_6ParamsE,@function
        .size           _ZN7cutlass13device_kernelIN5flash11enable_sm90INS1_16FlashAttnFwdSm90INS1_25CollectiveMainloopFwdSm90ILi2EN4cute5tupleIJNS5_1CILi1EEES8_S8_EEENS6_IJNS7_ILi128EEESA_NS7_ILi192EEEEEELi128ENS_12float_e4m3_tEfNS_4arch4Sm90ELb0ELb1ELb1ELb1ELb0ELb1ELb0ELb1ELb1ELb1ELb1ELb0EEENS1_21CollectiveEpilogueFwdINS6_IJSA_SA_SA_EEES9_NS_10bfloat16_tESF_Li256ELb1ELb1ELb1ELb1EEENS1_36VarlenDynamicPersistentTileSchedulerILi128ELi128ELi256ELi128ELb1ELb1ELb1ELb1ELb0ELb1EEEEEEEEEvNT_6ParamsE,(.L_x_2805 - _ZN7cutlass13device_kernelIN5flash11enable_sm90INS1_16FlashAttnFwdSm90INS1_25CollectiveMainloopFwdSm90ILi2EN4cute5tupleIJNS5_1CILi1EEES8_S8_EEENS6_IJNS7_ILi128EEESA_NS7_ILi192EEEEEELi128ENS_12float_e4m3_tEfNS_4arch4Sm90ELb0ELb1ELb1ELb1ELb0ELb1ELb0ELb1ELb1ELb1ELb1ELb0EEENS1_21CollectiveEpilogueFwdINS6_IJSA_SA_SA_EEES9_NS_10bfloat16_tESF_Li256ELb1ELb1ELb1ELb1EEENS1_36VarlenDynamicPersistentTileSchedulerILi128ELi128ELi256ELi128ELb1ELb1ELb1ELb1ELb0ELb1EEEEEEEEEvNT_6ParamsE)
        .other          _ZN7cutlass13device_kernelIN5flash11enable_sm90INS1_16FlashAttnFwdSm90INS1_25CollectiveMainloopFwdSm90ILi2EN4cute5tupleIJNS5_1CILi1EEES8_S8_EEENS6_IJNS7_ILi128EEESA_NS7_ILi192EEEEEELi128ENS_12float_e4m3_tEfNS_4arch4Sm90ELb0ELb1ELb1ELb1ELb0ELb1ELb0ELb1ELb1ELb1ELb1ELb0EEENS1_21CollectiveEpilogueFwdINS6_IJSA_SA_SA_EEES9_NS_10bfloat16_tESF_Li256ELb1ELb1ELb1ELb1EEENS1_36VarlenDynamicPersistentTileSchedulerILi128ELi128ELi256ELi128ELb1ELb1ELb1ELb1ELb0ELb1EEEEEEEEEvNT_6ParamsE,@"STO_CUDA_ENTRY STV_DEFAULT"
_ZN7cutlass13device_kernelIN5flash11enable_sm90INS1_16FlashAttnFwdSm90INS1_25CollectiveMainloopFwdSm90ILi2EN4cute5tupleIJNS5_1CILi1EEES8_S8_EEENS6_IJNS7_ILi128EEESA_NS7_ILi192EEEEEELi128ENS_12float_e4m3_tEfNS_4arch4Sm90ELb0ELb1ELb1ELb1ELb0ELb1ELb0ELb1ELb1ELb1ELb1ELb0EEENS1_21CollectiveEpilogueFwdINS6_IJSA_SA_SA_EEES9_NS_10bfloat16_tESF_Li256ELb1ELb1ELb1ELb1EEENS1_36VarlenDynamicPersistentTileSchedulerILi128ELi128ELi256ELi128ELb1ELb1ELb1ELb1ELb0ELb1EEEEEEEEEvNT_6ParamsE:
        /* <DEDUP_REMOVED lines=24> */
.L_x_1307:
[----:B------:R-:W-:Y:S05]  /*0180*/  BSYNC B0 ;  /* 0x0000000000007941 */ /* 0x000fea0003800000 */
.L_x_1306:
        /* <DEDUP_REMOVED lines=41> */
.L_x_1308:
        /* <DEDUP_REMOVED lines=22> */
.L_x_1309:
        /* <DEDUP_REMOVED lines=18> */
.L_x_1310:
        /* <DEDUP_REMOVED lines=22> */
.L_x_1311:
        /* <DEDUP_REMOVED lines=22> */
.L_x_1312:
        /* <DEDUP_REMOVED lines=8> */
.L_x_1315:
        /* <DEDUP_REMOVED lines=8> */
[----:B-1----:R-:W-:-:S06]  /*0a60*/  ULEA UR4, UR38, UR4, 0x18 ;  /* 0x0000000426047291 */ /* 0x002fcc000f8ec03f */
[----:B------:R-:W-:Y:S01]  /*0a70*/  IMAD.U32 R16, RZ, RZ, UR4 ;  /* 0x00000004ff107e24 */ /* 0x000fe2000f8e00ff */
[----:B0-----:R-:W-:Y:S01]  /*0a80*/  SHF.R.U32.HI R0, RZ, 0x7, R0 ;  /* 0x00000007ff007819 */ /* 0x001fe20000011600 */
[----:B------:R-:W-:-:S03]  /*0a90*/  ULDC UR4, c[0x0][0xc3c] ;  /* 0x00030f0000047ab9 */ /* 0x000fc60000000800 */
[----:B------:R-:W-:-:S13]  /*0aa0*/  ISETP.NE.AND P0, PT, R0, 0x1, PT ;  /* 0x000000010000780c */ /* 0x000fda0003f05270 */
[----:B------:R-:W-:Y:S08]  /*0ab0*/  @!P0 BAR.ARV 0x9, 0x100 ;  /* 0x0244000000008b1d */ /* 0x000ff00000002000 */
[----:B------:R-:W-:Y:S06]  /*0ac0*/  BAR.SYNC.DEFER_BLOCKING 0x5, 0x180 ;  /* 0x0146000000007b1d */ /* 0x000fec0000010000 */
[----:B------:R-:W0:Y:S02]  /*0ad0*/  LDS.128 R180, [R16+0x228d0] ;  /* 0x0228d00010b47984 */ /* 0x000e240000000c00 */
[----:B------:R-:W-:Y:S06]  /*0ae0*/  BAR.ARV 0x4, 0x180 ;  /* 0x0106000000007b1d */ /* 0x000fec0000002000 */
[----:B0-----:R-:W-:-:S13]  /*0af0*/  ISETP.GE.AND P0, PT, R183, UR4, PT ;  /* 0x00000004b7007c0c */ /* 0x001fda000bf06270 */
[----:B------:R-:W-:Y:S05]  /*0b00*/  @P0 BRA `(.L_x_1316) ;  /* 0x000002ac00d80947 */ /* 0x000fea0003800000 */
[----:B------:R-:W0:Y:S01]  /*0b10*/  S2R R0, SR_TID.X ;  /* 0x0000000000007919 */ /* 0x000e220000002100 */
[----:B------:R-:W-:Y:S01]  /*0b20*/  R2UR UR39, R16 ;  /* 0x00000000102772ca */ /* 0x000fe200000e0000 */
[----:B------:R-:W-:Y:S01]  /*0b30*/  IMAD.MOV.U32 R216, RZ, RZ, 0x20 ;  /* 0x00000020ffd87424 */ /* 0x000fe200078e00ff */
[----:B------:R-:W-:Y:S01]  /*0b40*/  ULOP3.LUT UR40, UR36, 0x1, URZ, 0xfc, !UPT ;  /* 0x0000000124287892 */ /* 0x000fe2000f8efc3f */
[----:B------:R-:W-:Y:S01]  /*0b50*/  IMAD.MOV.U32 R174, RZ, RZ, RZ ;  /* 0x000000ffffae7224 */ /* 0x000fe200078e00ff */
[----:B------:R-:W-:Y:S01]  /*0b60*/  UMOV UR37, URZ ;  /* 0x0000003f00257c82 */ /* 0x000fe20008000000 */
[----:B------:R-:W-:Y:S02]  /*0b70*/  IMAD.MOV.U32 R18, RZ, RZ, RZ ;  /* 0x000000ffff127224 */ /* 0x000fe400078e00ff */
[----:B------:R-:W-:-:S06]  /*0b80*/  IMAD.MOV.U32 R169, RZ, RZ, RZ ;  /* 0x000000ffffa97224 */ /* 0x000fcc00078e00ff */
[----:B------:R-:W-:Y:S01]  /*0b90*/  UIADD3 UR39, UR39, 0x10400, URZ ;  /* 0x0001040027277890 */ /* 0x000fe2000fffe03f */
[----:B0-----:R-:W-:-:S05]  /*0ba0*/  VIADD R20, R0, 0xffffff80 ;  /* 0xffffff8000147836 */ /* 0x001fca0000000000 */
[----:B------:R-:W-:Y:S02]  /*0bb0*/  SHF.R.S32.HI R0, RZ, 0x1f, R20 ;  /* 0x0000001fff007819 */ /* 0x000fe40000011414 */
[-C--:B------:R-:W-:Y:S02]  /*0bc0*/  LEA.HI R4, R20, R20.reuse, RZ, 0x1 ;  /* 0x0000001414047211 */ /* 0x080fe400078f08ff */
[CC--:B------:R-:W-:Y:S02]  /*0bd0*/  LEA.HI R5, R0.reuse, R20.reuse, RZ, 0x4 ;  /* 0x0000001400057211 */ /* 0x0c0fe400078f20ff */
[CC--:B------:R-:W-:Y:S02]  /*0be0*/  LEA.HI R3, R0.reuse, R20.reuse, RZ, 0x5 ;  /* 0x0000001400037211 */ /* 0x0c0fe400078f28ff */
[----:B------:R-:W-:Y:S02]  /*0bf0*/  LEA.HI R2, R0, R20, RZ, 0x2 ;  /* 0x0000001400027211 */ /* 0x000fe400078f10ff */
[----:B------:R-:W-:Y:S01]  /*0c00*/  SHF.R.S32.HI R195, RZ, 0x4, R5 ;  /* 0x00000004ffc37819 */ /* 0x000fe20000011405 */
[----:B------:R-:W-:Y:S01]  /*0c10*/  IMAD.SHL.U32 R8, R3, 0x20, RZ ;  /* 0x0000002003087824 */ /* 0x000fe200078e00ff */
[----:B------:R-:W-:-:S02]  /*0c20*/  LOP3.LUT R7, R5, 0x3fffff0, RZ, 0xc0, !PT ;  /* 0x03fffff005077812 */ /* 0x000fc400078ec0ff */
[--C-:B------:R-:W-:Y:S02]  /*0c30*/  SHF.R.S32.HI R3, RZ, 0x2, R2.reuse ;  /* 0x00000002ff037819 */ /* 0x100fe40000011402 */
[----:B------:R-:W-:Y:S01]  /*0c40*/  SHF.R.S32.HI R6, RZ, 0x1f, R2 ;  /* 0x0000001fff067819 */ /* 0x000fe20000011402 */
[----:B------:R-:W-:Y:S01]  /*0c50*/  IMAD.IADD R7, R20, 0x1, -R7 ;  /* 0x0000000114077824 */ /* 0x000fe200078e0a07 */
[----:B------:R-:W-:Y:S02]  /*0c60*/  LEA.HI R5, R5, R195, RZ, 0x1 ;  /* 0x000000c305057211 */ /* 0x000fe400078f08ff */
[----:B------:R-:W-:Y:S02]  /*0c70*/  LOP3.LUT R10, R8, 0xfffffc00, RZ, 0xc0, !PT ;  /* 0xfffffc00080a7812 */ /* 0x000fe400078ec0ff */
[----:B------:R-:W-:Y:S02]  /*0c80*/  LEA.HI R6, R6, R3, RZ, 0x2 ;  /* 0x0000000306067211 */ /* 0x000fe400078f10ff */
[----:B------:R-:W-:Y:S01]  /*0c90*/  LOP3.LUT R8, R5, 0x1ffffffe, RZ, 0xc0, !PT ;  /* 0x1ffffffe05087812 */ /* 0x000fe200078ec0ff */
[----:B------:R-:W-:Y:S01]  /*0ca0*/  IMAD R7, R7, 0x40, R10 ;  /* 0x0000004007077824 */ /* 0x000fe200078e020a */
[----:B------:R-:W-:-:S02]  /*0cb0*/  LOP3.LUT R6, R6, 0xfffffffc, RZ, 0xc0, !PT ;  /* 0xfffffffc06067812 */ /* 0x000fc400078ec0ff */
[----:B------:R-:W-:Y:S01]  /*0cc0*/  LOP3.LUT R2, R2, 0xfffffffc, RZ, 0xc0, !PT ;  /* 0xfffffffc02027812 */ /* 0x000fe200078ec0ff */
[----:B------:R-:W-:Y:S01]  /*0cd0*/  IMAD.IADD R8, R195, 0x1, -R8 ;  /* 0x00000001c3087824 */ /* 0x000fe200078e0a08 */
[----:B------:R-:W-:Y:S01]  /*0ce0*/  LOP3.LUT R219, R4, 0xfffffffe, RZ, 0xc0, !PT ;  /* 0xfffffffe04db7812 */ /* 0x000fe200078ec0ff */
[----:B------:R-:W-:Y:S01]  /*0cf0*/  IMAD.IADD R6, R3, 0x1, -R6 ;  /* 0x0000000103067824 */ /* 0x000fe200078e0a06 */
[--C-:B------:R-:W-:Y:S01]  /*0d00*/  SHF.R.S32.HI R19, RZ, 0x1, R4.reuse ;  /* 0x00000001ff137819 */ /* 0x100fe20000011404 */
[----:B------:R-:W-:Y:S01]  /*0d10*/  IMAD R5, R8, 0x8, R7 ;  /* 0x0000000808057824 */ /* 0x000fe200078e0207 */
[----:B------:R-:W-:Y:S01]  /*0d20*/  SHF.R.S32.HI R8, RZ, 0x1f, R4 ;  /* 0x0000001fff087819 */ /* 0x000fe20000011404 */
[----:B------:R-:W-:Y:S01]  /*0d30*/  IMAD.IADD R3, R20, 0x1, -R2 ;  /* 0x0000000114037824 */ /* 0x000fe200078e0a02 */
[----:B------:R-:W-:Y:S01]  /*0d40*/  LEA.HI R2, R0, R20, RZ, 0x7 ;  /* 0x0000001400027211 */ /* 0x000fe200078f38ff */
[----:B------:R-:W-:Y:S01]  /*0d50*/  IMAD.IADD R219, R20, 0x1, -R219 ;  /* 0x0000000114db7824 */ /* 0x000fe200078e0adb */
[----:B------:R0:W-:Y:S01]  /*0d60*/  STL [R1+0x30], R5 ;  /* 0x0000300501007387 */ /* 0x0001e20000100800 */
[-C--:B------:R-:W-:Y:S01]  /*0d70*/  LEA.HI R8, R8, R19.reuse, RZ, 0x3 ;  /* 0x0000001308087211 */ /* 0x080fe200078f18ff */
[----:B------:R-:W-:Y:S01]  /*0d80*/  IMAD.SHL.U32 R176, R6, 0x80, RZ ;  /* 0x0000008006b07824 */ /* 0x000fe200078e00ff */
[----:B------:R-:W-:Y:S01]  /*0d90*/  LOP3.LUT R221, R2, 0xffffff80, RZ, 0xc0, !PT ;  /* 0xffffff8002dd7812 */ /* 0x000fe200078ec0ff */
[C---:B------:R-:W-:Y:S01]  /*0da0*/  IMAD.SHL.U32 R172, R219.reuse, 0x8, RZ ;  /* 0x00000008dbac7824 */ /* 0x040fe200078e00ff */
[----:B------:R-:W-:Y:S01]  /*0db0*/  LOP3.LUT R8, R8, 0xfffffff8, RZ, 0xc0, !PT ;  /* 0xfffffff808087812 */ /* 0x000fe200078ec0ff */
[----:B------:R-:W-:Y:S01]  /*0dc0*/  IMAD.SHL.U32 R22, R219, 0x10, RZ ;  /* 0x00000010db167824 */ /* 0x000fe200078e00ff */
[----:B------:R-:W-:Y:S01]  /*0dd0*/  LEA.HI R4, R4, R19, RZ, 0x1 ;  /* 0x0000001304047211 */ /* 0x000fe200078f08ff */
[----:B------:R-:W-:Y:S01]  /*0de0*/  VIADD R185, R172, 0x20 ;  /* 0x00000020acb97836 */ /* 0x000fe20000000000 */
[----:B------:R-:W-:Y:S01]  /*0df0*/  SHF.R.S32.HI R17, RZ, 0x7, R2 ;  /* 0x00000007ff117819 */ /* 0x000fe20000011402 */
[----:B------:R-:W-:Y:S01]  /*0e00*/  IMAD.IADD R221, R20, 0x1, -R221 ;  /* 0x0000000114dd7824 */ /* 0x000fe200078e0add */
[----:B0-----:R-:W-:Y:S01]  /*0e10*/  LEA.HI R5, R3, R3, RZ, 0x1 ;  /* 0x0000000303057211 */ /* 0x001fe200078f08ff */
[----:B------:R-:W-:Y:S01]  /*0e20*/  IMAD.IADD R7, R172, 0x1, R185 ;  /* 0x00000001ac077824 */ /* 0x000fe200078e02b9 */
[----:B------:R-:W-:Y:S01]  /*0e30*/  LOP3.LUT R4, R4, 0x3fffffe, RZ, 0xc0, !PT ;  /* 0x03fffffe04047812 */ /* 0x000fe200078ec0ff */
[C---:B------:R-:W-:Y:S01]  /*0e40*/  VIADD R187, R172.reuse, 0x40 ;  /* 0x00000040acbb7836 */ /* 0x040fe20000000000 */
[----:B------:R-:W-:Y:S01]  /*0e50*/  LOP3.LUT R10, R5, 0x1ffffffe, RZ, 0xc0, !PT ;  /* 0x1ffffffe050a7812 */ /* 0x000fe200078ec0ff */
[----:B------:R-:W-:Y:S01]  /*0e60*/  IMAD.IADD R184, R19, 0x1, -R8 ;  /* 0x0000000113b87824 */ /* 0x000fe200078e0a08 */
[----:B------:R-:W-:Y:S01]  /*0e70*/  SHF.R.S32.HI R12, RZ, 0x1f, R7 ;  /* 0x0000001fff0c7819 */ /* 0x000fe20000011407 */
[----:B------:R-:W-:Y:S01]  /*0e80*/  IMAD.IADD R11, R172, 0x1, R187 ;  /* 0x00000001ac0b7824 */ /* 0x000fe200078e02bb */
[----:B------:R-:W-:Y:S01]  /*0e90*/  LEA.HI R2, R2, R17, RZ, 0x1 ;  /* 0x0000001102027211 */ /* 0x000fe200078f08ff */
[----:B------:R-:W-:Y:S01]  /*0ea0*/  IMAD.IADD R190, R3, 0x1, -R10 ;  /* 0x0000000103be7824 */ /* 0x000fe200078e0a0a */
[----:B------:R-:W-:Y:S01]  /*0eb0*/  SHF.R.S32.HI R10, RZ, 0x1f, R221 ;  /* 0x0000001fff0a7819 */ /* 0x000fe200000114dd */
[----:B------:R-:W-:Y:S01]  /*0ec0*/  IMAD.SHL.U32 R3, R184, 0x80, RZ ;  /* 0x00000080b8037824 */ /* 0x000fe200078e00ff */
[----:B------:R-:W-:Y:S01]  /*0ed0*/  LEA.HI R13, R12, R7, RZ, 0x4 ;  /* 0x000000070c0d7211 */ /* 0x000fe200078f20ff */
[----:B------:R-:W-:Y:S01]  /*0ee0*/  IMAD.IADD R4, R19, 0x1, -R4 ;  /* 0x0000000113047824 */ /* 0x000fe200078e0a04 */
[----:B------:R-:W-:Y:S01]  /*0ef0*/  LEA.HI R5, R10, R221, RZ, 0x2 ;  /* 0x000000dd0a057211 */ /* 0x000fe200078f10ff */
[----:B------:R-:W-:Y:S01]  /*0f00*/  VIADD R186, R172, 0x10 ;  /* 0x00000010acba7836 */ /* 0x000fe20000000000 */
[----:B------:R-:W-:Y:S01]  /*0f10*/  LEA.HI R14, R12, R7, RZ, 0x6 ;  /* 0x000000070c0e7211 */ /* 0x000fe200078f30ff */
[----:B------:R-:W-:Y:S01]  /*0f20*/  IMAD R4, R195, 0x8, R4 ;  /* 0x00000008c3047824 */ /* 0x000fe200078e0204 */
[--C-:B------:R-:W-:Y:S01]  /*0f30*/  SHF.R.S32.HI R7, RZ, 0x2, R5.reuse ;  /* 0x00000002ff077819 */ /* 0x100fe20000011405 */
[----:B------:R-:W-:Y:S01]  /*0f40*/  VIADD R188, R172, 0x30 ;  /* 0x00000030acbc7836 */ /* 0x000fe20000000000 */
[----:B------:R-:W-:Y:S01]  /*0f50*/  SHF.R.S32.HI R8, RZ, 0x1f, R5 ;  /* 0x0000001fff087819 */ /* 0x000fe20000011405 */
[----:B------:R-:W-:Y:S01]  /*0f60*/  IMAD.SHL.U32 R178, R4, 0x40, RZ ;  /* 0x0000004004b27824 */ /* 0x000fe200078e00ff */
[----:B------:R-:W-:Y:S01]  /*0f70*/  SHF.R.S32.HI R12, RZ, 0x1f, R11 ;  /* 0x0000001fff0c7819 */ /* 0x000fe2000001140b */
[----:B------:R-:W-:Y:S01]  /*0f80*/  IMAD.SHL.U32 R14, R14, 0x80, RZ ;  /* 0x000000800e0e7824 */ /* 0x000fe200078e00ff */
[----:B------:R-:W-:Y:S01]  /*0f90*/  LEA.HI R9, R8, R7, RZ, 0x3 ;  /* 0x0000000708097211 */ /* 0x000fe200078f18ff */
[----:B------:R-:W-:Y:S01]  /*0fa0*/  VIADD R189, R172, 0x50 ;  /* 0x00000050acbd7836 */ /* 0x000fe20000000000 */
[----:B------:R-:W-:-:S02]  /*0fb0*/  LEA.HI R15, R12, R11, RZ, 0x4 ;  /* 0x0000000b0c0f7211 */ /* 0x000fc400078f20ff */
[----:B------:R-:W-:Y:S02]  /*0fc0*/  LEA.HI R11, R12, R11, RZ, 0x6 ;  /* 0x0000000b0c0b7211 */ /* 0x000fe400078f30ff */
[----:B------:R-:W-:Y:S02]  /*0fd0*/  LOP3.LUT R12, R9, 0xfffffff8, RZ, 0xc0, !PT ;  /* 0xfffffff8090c7812 */ /* 0x000fe400078ec0ff */
[----:B------:R-:W-:Y:S01]  /*0fe0*/  LEA.HI R10, R10, R221, RZ, 0x5 ;  /* 0x000000dd0a0a7211 */ /* 0x000fe200078f28ff */
[----:B------:R-:W-:Y:S01]  /*0ff0*/  IMAD.SHL.U32 R11, R11, 0x80, RZ ;  /* 0x000000800b0b7824 */ /* 0x000fe200078e00ff */
[----:B------:R-:W-:Y:S01]  /*1000*/  LOP3.LUT R3, R3, 0x380, RZ, 0xc0, !PT ;  /* 0x0000038003037812 */ /* 0x000fe200078ec0ff */
[----:B------:R-:W-:Y:S01]  /*1010*/  IMAD.IADD R7, R7, 0x1, -R12 ;  /* 0x0000000107077824 */ /* 0x000fe200078e0a0c */
[----:B------:R-:W-:Y:S02]  /*1020*/  SHF.R.S32.HI R10, RZ, 0x5, R10 ;  /* 0x00000005ff0a7819 */ /* 0x000fe4000001140a */
[----:B------:R-:W-:-:S02]  /*1030*/  LOP3.LUT R2, R2, 0x3fffffe, RZ, 0xc0, !PT ;  /* 0x03fffffe02027812 */ /* 0x000fc400078ec0ff */
[----:B------:R-:W-:Y:S01]  /*1040*/  LEA.HI R0, R0, R20, RZ, 0x3 ;  /* 0x0000001400007211 */ /* 0x000fe200078f18ff */
[----:B------:R-:W-:Y:S01]  /*1050*/  IMAD R7, R10, 0x10, R7 ;  /* 0x000000100a077824 */ /* 0x000fe200078e0207 */
[----:B------:R-:W-:Y:S01]  /*1060*/  LOP3.LUT R176, R176, 0x180, RZ, 0xc0, !PT ;  /* 0x00000180b0b07812 */ /* 0x000fe200078ec0ff */
[----:B------:R-:W-:Y:S01]  /*1070*/  IMAD.IADD R2, R17, 0x1, -R2 ;  /* 0x0000000111027824 */ /* 0x000fe200078e0a02 */
[----:B------:R-:W-:Y:S01]  /*1080*/  SHF.R.U32.HI R8, RZ, 0x3, R3 ;  /* 0x00000003ff087819 */ /* 0x000fe20000011603 */
[----:B------:R-:W-:Y:S01]  /*1090*/  IMAD.MOV.U32 R17, RZ, RZ, RZ ;  /* 0x000000ffff117224 */ /* 0x000fe200078e00ff */
[----:B------:R-:W-:Y:S01]  /*10a0*/  LOP3.LUT R197, R0, 0xfffffff8, RZ, 0xc0, !PT ;  /* 0xfffffff800c57812 */ /* 0x000fe200078ec0ff */
[----:B------:R-:W-:Y:S01]  /*10b0*/  IMAD R7, R2, 0x40, R7 ;  /* 0x0000004002077824 */ /* 0x000fe200078e0207 */
[----:B------:R-:W-:Y:S02]  /*10c0*/  LOP3.LUT R3, R3, 0x10, R22, 0xf8, !PT ;  /* 0x0000001003037812 */ /* 0x000fe400078ef816 */
[----:B------:R-:W-:Y:S01]  /*10d0*/  LOP3.LUT R4, R176, 0x30, R13, 0xf8, !PT ;  /* 0x00000030b0047812 */ /* 0x000fe200078ef80d */
[----:B------:R-:W-:Y:S01]  /*10e0*/  IMAD.IADD R197, R20, 0x1, -R197 ;  /* 0x0000000114c57824 */ /* 0x000fe200078e0ac5 */
[----:B------:R-:W-:Y:S01]  /*10f0*/  SHF.R.U32.HI R177, RZ, 0x3, R176 ;  /* 0x00000003ffb17819 */ /* 0x000fe200000116b0 */
[----:B------:R-:W-:Y:S01]  /*1100*/  STL [R1+0x2c], R7 ;  /* 0x00002c0701007387 */ /* 0x000fe20000100800 */
[----:B------:R-:W-:Y:S01]  /*1110*/  LOP3.LUT R8, R3, R8, RZ, 0x3c, !PT ;  /* 0x0000000803087212 */ /* 0x000fe200078e3cff */
[----:B------:R-:W-:Y:S01]  /*1120*/  IMAD.SHL.U32 R191, R197, 0x8, RZ ;  /* 0x00000008c5bf7824 */ /* 0x000fe200078e00ff */
[----:B------:R-:W-:Y:S01]  /*1130*/  LOP3.LUT R3, R14, 0xffffe000, RZ, 0xc0, !PT ;  /* 0xffffe0000e037812 */ /* 0x000fe200078ec0ff */
[----:B------:R-:W-:Y:S01]  /*1140*/  IMAD R190, R190, 0x8, R7 ;  /* 0x00000008bebe7824 */ /* 0x000fe200078e0207 */
[----:B------:R-:W-:Y:S01]  /*1150*/  LOP3.LUT R4, R4, R177, RZ, 0x3c, !PT ;  /* 0x000000b104047212 */ /* 0x000fe200078e3cff */
[----:B------:R-:W-:Y:S01]  /*1160*/  VIADD R196, R191, 0x40 ;  /* 0x00000040bfc47836 */ /* 0x000fe20000000000 */
[----:B------:R-:W-:Y:S01]  /*1170*/  SHF.R.S32.HI R2, RZ, 0x1f, R186 ;  /* 0x0000001fff027819 */ /* 0x000fe200000114ba */
[----:B------:R-:W-:Y:S01]  /*1180*/  IMAD R195, R195, 0x400, R8 ;  /* 0x00000400c3c37824 */ /* 0x000fe200078e0208 */
[----:B------:R-:W-:-:S02]  /*1190*/  IADD3 R9, R4, R178, R3 ;  /* 0x000000b204097210 */ /* 0x000fc40007ffe003 */
[----:B------:R-:W-:Y:S01]  /*11a0*/  SHF.R.S32.HI R3, RZ, 0x1f, R185 ;  /* 0x0000001fff037819 */ /* 0x000fe200000114b9 */
[----:B------:R0:W-:Y:S01]  /*11b0*/  STL [R1+0x14], R2 ;  /* 0x0000140201007387 */ /* 0x0001e20000100800 */
[----:B------:R-:W-:Y:S02]  /*11c0*/  SHF.R.S32.HI R217, RZ, 0x3, R0 ;  /* 0x00000003ffd97819 */ /* 0x000fe40000011400 */
[----:B------:R-:W-:Y:S01]  /*11d0*/  SHF.R.S32.HI R0, RZ, 0x1f, R19 ;  /* 0x0000001fff007819 */ /* 0x000fe20000011413 */
[----:B------:R-:W-:Y:S01]  /*11e0*/  STL [R1+0xc], R3 ;  /* 0x00000c0301007387 */ /* 0x000fe20000100800 */
[----:B------:R-:W-:Y:S02]  /*11f0*/  SHF.R.S32.HI R0, RZ, 0x1f, R191 ;  /* 0x0000001fff007819 */ /* 0x000fe400000114bf */
[----:B------:R-:W-:Y:S02]  /*1200*/  LOP3.LUT R0, R5, 0x7ffffffc, RZ, 0xc0, !PT ;  /* 0x7ffffffc05007812 */ /* 0x000fe400078ec0ff */
[----:B------:R-:W-:-:S02]  /*1210*/  LOP3.LUT P0, RZ, R6, 0x2, RZ, 0xc0, !PT ;  /* 0x0000000206ff7812 */ /* 0x000fc4000780c0ff */
[----:B0-----:R-:W-:Y:S01]  /*1220*/  SHF.R.S32.HI R2, RZ, 0x1f, R188 ;  /* 0x0000001fff027819 */ /* 0x001fe200000114bc */
[----:B------:R-:W-:Y:S01]  /*1230*/  IMAD.IADD R0, R221, 0x1, -R0 ;  /* 0x00000001dd007824 */ /* 0x000fe200078e0a00 */
[----:B------:R-:W-:Y:S02]  /*1240*/  LOP3.LUT R6, R176, 0x30, R15, 0xf8, !PT ;  /* 0x00000030b0067812 */ /* 0x000fe400078ef80f */
[----:B------:R-:W-:Y:S01]  /*1250*/  LOP3.LUT R11, R11, 0xffffe000, RZ, 0xc0, !PT ;  /* 0xffffe0000b0b7812 */ /* 0x000fe200078ec0ff */
[----:B------:R0:W-:Y:S01]  /*1260*/  STL [R1+0x4], R2 ;  /* 0x0000040201007387 */ /* 0x0001e20000100800 */
[----:B------:R-:W-:Y:S01]  /*1270*/  IMAD.SHL.U32 R170, R0, 0x2, RZ ;  /* 0x0000000200aa7824 */ /* 0x000fe200078e00ff */
[-C--:B------:R-:W-:Y:S02]  /*1280*/  LOP3.LUT R6, R6, R177.reuse, RZ, 0x3c, !PT ;  /* 0x000000b106067212 */ /* 0x080fe400078e3cff */
[----:B------:R-:W-:Y:S01]  /*1290*/  LOP3.LUT R0, R176, 0x10, R22, 0xf8, !PT ;  /* 0x00000010b0007812 */ /* 0x000fe200078ef816 */
[----:B------:R-:W-:Y:S01]  /*12a0*/  VIADD R215, R170, 0x8 ;  /* 0x00000008aad77836 */ /* 0x000fe20000000000 */
[-C--:B------:R-:W-:Y:S01]  /*12b0*/  IADD3 R11, R6, R178.reuse, R11 ;  /* 0x000000b2060b7210 */ /* 0x080fe20007ffe00b */
[----:B------:R-:W-:Y:S01]  /*12c0*/  VIADD R214, R170, 0x10 ;  /* 0x00000010aad67836 */ /* 0x000fe20000000000 */
[-C--:B------:R-:W-:Y:S01]  /*12d0*/  LOP3.LUT R193, R0, R177.reuse, RZ, 0x3c, !PT ;  /* 0x000000b100c17212 */ /* 0x080fe200078e3cff */
[C---:B------:R-:W-:Y:S01]  /*12e0*/  VIADD R213, R170.reuse, 0x18 ;  /* 0x00000018aad57836 */ /* 0x040fe20000000000 */
[----:B0-----:R-:W-:Y:S01]  /*12f0*/  SHF.R.S32.HI R2, RZ, 0x1f, R196 ;  /* 0x0000001fff027819 */ /* 0x001fe200000114c4 */
[----:B------:R-:W-:Y:S01]  /*1300*/  VIADD R212, R170, 0x20 ;  /* 0x00000020aad47836 */ /* 0x000fe20000000000 */
[----:B------:R-:W-:Y:S01]  /*1310*/  LOP3.LUT R2, R176, 0x30, R22, 0xf8, !PT ;  /* 0x00000030b0027812 */ /* 0x000fe200078ef816 */
[C---:B------:R-:W-:Y:S01]  /*1320*/  VIADD R211, R170.reuse, 0x28 ;  /* 0x00000028aad37836 */ /* 0x040fe20000000000 */
[----:B------:R-:W-:Y:S01]  /*1330*/  SHF.R.S32.HI R0, RZ, 0x1f, R170 ;  /* 0x0000001fff007819 */ /* 0x000fe200000114aa */
[----:B------:R-:W-:Y:S01]  /*1340*/  VIADD R210, R170, 0x30 ;  /* 0x00000030aad27836 */ /* 0x000fe20000000000 */
[----:B------:R-:W-:Y:S01]  /*1350*/  LOP3.LUT R3, R2, R177, RZ, 0x3c, !PT ;  /* 0x000000b102037212 */ /* 0x000fe200078e3cff */
[----:B------:R-:W-:Y:S01]  /*1360*/  VIADD R209, R170, 0x38 ;  /* 0x00000038aad17836 */ /* 0x000fe20000000000 */
[----:B------:R-:W-:Y:S01]  /*1370*/  SHF.R.S32.HI R0, RZ, 0x1f, R215 ;  /* 0x0000001fff007819 */ /* 0x000fe200000114d7 */
[C---:B------:R-:W-:Y:S01]  /*1380*/  IMAD.IADD R0, R16.reuse, 0x1, R11 ;  /* 0x0000000110007824 */ /* 0x040fe200078e020b */
[----:B------:R-:W-:Y:S01]  /*1390*/  IADD3 R2, R16, R178, R3 ;  /* 0x000000b210027210 */ /* 0x000fe20007ffe003 */
[----:B------:R-:W-:Y:S01]  /*13a0*/  VIADD R208, R170, 0x40 ;  /* 0x00000040aad07836 */ /* 0x000fe20000000000 */
[----:B------:R-:W-:Y:S01]  /*13b0*/  SEL R216, R216, 0xffffffe0, !P0 ;  /* 0xffffffe0d8d87807 */ /* 0x000fe20004000000 */
[C---:B------:R-:W-:Y:S01]  /*13c0*/  VIADD R207, R170.reuse, 0x48 ;  /* 0x00000048aacf7836 */ /* 0x040fe20000000000 */
[----:B------:R-:W-:Y:S01]  /*13d0*/  SHF.R.S32.HI R236, RZ, 0x1f, R187 ;  /* 0x0000001fffec7819 */ /* 0x000fe200000114bb */
[----:B------:R0:W-:Y:S01]  /*13e0*/  STL [R1+0x20], R2 ;  /* 0x0000200201007387 */ /* 0x0001e20000100800 */
        /* <DEDUP_REMOVED lines=10> */
[----:B0-----:R-:W-:Y:S01]  /*1490*/  IMAD.IADD R2, R16, 0x1, R9 ;  /* 0x0000000110027824 */ /* 0x001fe200078e0209 */
[----:B------:R-:W-:Y:S01]  /*14a0*/  SHF.R.S32.HI R233, RZ, 0x1f, R212 ;  /* 0x0000001fffe97819 */ /* 0x000fe200000114d4 */
[----:B------:R-:W-:Y:S01]  /*14b0*/  VIADD R201, R170, 0x78 ;  /* 0x00000078aac97836 */ /* 0x000fe20000000000 */
[----:B------:R-:W-:Y:S01]  /*14c0*/  SHF.R.S32.HI R232, RZ, 0x1f, R211 ;  /* 0x0000001fffe87819 */ /* 0x000fe200000114d3 */
[----:B------:R-:W-:Y:S01]  /*14d0*/  IMAD.IADD R193, R178, 0x1, R193 ;  /* 0x00000001b2c17824 */ /* 0x000fe200078e02c1 */
[----:B------:R0:W-:Y:S01]  /*14e0*/  STL [R1+0x1c], R2 ;  /* 0x00001c0201007387 */ /* 0x0001e20000100800 */
[----:B------:R-:W-:-:S02]  /*14f0*/  SHF.R.S32.HI R231, RZ, 0x1f, R210 ;  /* 0x0000001fffe77819 */ /* 0x000fc400000114d2 */
[----:B------:R-:W-:Y:S01]  /*1500*/  IMAD.IADD R194, R216, 0x1, R193 ;  /* 0x00000001d8c27824 */ /* 0x000fe200078e02c1 */
[----:B------:R0:W-:Y:S01]  /*1510*/  STL [R1+0x18], R0 ;  /* 0x0000180001007387 */ /* 0x0001e20000100800 */
[----:B------:R-:W-:Y:S02]  /*1520*/  SHF.R.S32.HI R230, RZ, 0x1f, R209 ;  /* 0x0000001fffe67819 */ /* 0x000fe400000114d1 */
[----:B------:R-:W-:Y:S02]  /*1530*/  SHF.R.S32.HI R229, RZ, 0x1f, R208 ;  /* 0x0000001fffe57819 */ /* 0x000fe400000114d0 */
[----:B------:R-:W-:Y:S02]  /*1540*/  SHF.R.S32.HI R228, RZ, 0x1f, R207 ;  /* 0x0000001fffe47819 */ /* 0x000fe400000114cf */
[----:B------:R-:W-:Y:S02]  /*1550*/  SHF.R.S32.HI R227, RZ, 0x1f, R206 ;  /* 0x0000001fffe37819 */ /* 0x000fe400000114ce */
[----:B------:R-:W-:-:S02]  /*1560*/  SHF.R.S32.HI R226, RZ, 0x1f, R205 ;  /* 0x0000001fffe27819 */ /* 0x000fc400000114cd */
[----:B------:R-:W-:Y:S02]  /*1570*/  SHF.R.S32.HI R225, RZ, 0x1f, R204 ;  /* 0x0000001fffe17819 */ /* 0x000fe400000114cc */
[----:B------:R-:W-:Y:S02]  /*1580*/  SHF.R.S32.HI R224, RZ, 0x1f, R203 ;  /* 0x0000001fffe07819 */ /* 0x000fe400000114cb */
[----:B------:R-:W-:Y:S02]  /*1590*/  SHF.R.S32.HI R223, RZ, 0x1f, R202 ;  /* 0x0000001fffdf7819 */ /* 0x000fe400000114ca */
[----:B------:R-:W-:Y:S02]  /*15a0*/  SHF.R.S32.HI R222, RZ, 0x1f, R201 ;  /* 0x0000001fffde7819 */ /* 0x000fe400000114c9 */
[----:B0-----:R-:W-:-:S07]  /*15b0*/  IADD3 R216, R216, UR39, R193 ;  /* 0x00000027d8d87c10 */ /* 0x001fce000fffe0c1 */
.L_x_1548:
[----:B------:R-:W-:Y:S05]  /*15c0*/  YIELD ;  /* 0x0000000000007946 */ /* 0x000fea0003800000 */
[----:B------:R-:W-:Y:S01]  /*15d0*/  ULDC.64 UR4, c[0x0][0xa28] ;  /* 0x00028a0000047ab9 */ /* 0x000fe20000000a00 */
[----:B0---4-:R-:W0:Y:S01]  /*15e0*/  LDC.64 R4, c[0x0][0xa08] ;  /* 0x00028200ff047b82 */ /* 0x011e220000000a00 */
[----:B------:R-:W-:Y:S01]  /*15f0*/  ISETP.NE.U32.AND P1, PT, RZ, UR4, PT ;  /* 0x00000004ff007c0c */ /* 0x000fe2000bf25070 */
[----:B------:R-:W-:Y:S02]  /*1600*/  IMAD.MOV.U32 R28, RZ, RZ, RZ ;  /* 0x000000ffff1c7224 */ /* 0x000fe400078e00ff */
[----:B------:R-:W-:Y:S01]  /*1610*/  IMAD.MOV.U32 R10, RZ, RZ, RZ ;  /* 0x000000ffff0a7224 */ /* 0x000fe200078e00ff */
[----:B------:R-:W-:Y:S01]  /*1620*/  ISETP.NE.AND.EX P1, PT, RZ, UR5, PT, P1 ;  /* 0x00000005ff007c0c */ /* 0x000fe2000bf25310 */
[----:B------:R-:W-:-:S02]  /*1630*/  ULDC.64 UR4, c[0x0][0xa18] ;  /* 0x0002860000047ab9 */ /* 0x000fc40000000a00 */
[----:B------:R-:W-:-:S04]  /*1640*/  ISETP.NE.U32.AND P2, PT, RZ, UR4, PT ;  /* 0x00000004ff007c0c */ /* 0x000fc8000bf45070 */
[----:B------:R-:W-:Y:S01]  /*1650*/  ISETP.NE.AND.EX P2, PT, RZ, UR5, PT, P2 ;  /* 0x00000005ff007c0c */ /* 0x000fe2000bf45320 */
[----:B------:R-:W-:Y:S02]  /*1660*/  ULDC.64 UR4, c[0x0][0xa08] ;  /* 0x0002820000047ab9 */ /* 0x000fe40000000a00 */
[----:B------:R-:W-:-:S03]  /*1670*/  ISETP.NE.U32.AND P0, PT, RZ, UR4, PT ;  /* 0x00000004ff007c0c */ /* 0x000fc6000bf05070 */
[----:B-12---:R-:W1:Y:S01]  /*1680*/  @P1 LDC.64 R2, c[0x0][0xa28] ;  /* 0x00028a00ff021b82 */ /* 0x006e620000000a00 */
[----:B------:R-:W-:Y:S01]  /*1690*/  ISETP.NE.AND.EX P0, PT, RZ, UR5, PT, P0 ;  /* 0x00000005ff007c0c */ /* 0x000fe2000bf05300 */
[----:B0-----:R-:W-:-:S06]  /*16a0*/  IMAD.WIDE R8, R183, 0x4, R4 ;  /* 0x00000004b7087825 */ /* 0x001fcc00078e0204 */
[----:B------:R-:W0:Y:S01]  /*16b0*/  @P2 LDC.64 R6, c[0x0][0xa18] ;  /* 0x00028600ff062b82 */ /* 0x000e220000000a00 */
[----:B------:R-:W-:Y:S02]  /*16c0*/  ULDC UR4, c[0x0][0x288] ;  /* 0x0000a20000047ab9 */ /* 0x000fe40000000800 */
[----:B------:R-:W-:Y:S01]  /*16d0*/  IMAD.U32 R168, RZ, RZ, UR4 ;  /* 0x00000004ffa87e24 */ /* 0x000fe2000f8e00ff */
[----:B------:R-:W-:Y:S02]  /*16e0*/  ULDC.64 UR4, c[0x0][0x418] ;  /* 0x0001060000047ab9 */ /* 0x000fe40000000a00 */
[----:B------:R-:W5:Y:S01]  /*16f0*/  @P0 LDG.E R28, desc[UR42][R8.64] ;  /* 0x0000002a081c0981 */ /* 0x000f62000c1e1900 */
[----:B-1----:R-:W-:-:S04]  /*1700*/  @P1 IMAD.WIDE R2, R183, 0x4, R2 ;  /* 0x00000004b7021825 */ /* 0x002fc800078e0202 */
[----:B0-----:R-:W-:Y:S01]  /*1710*/  @P2 IMAD.WIDE R4, R183, 0x4, R6 ;  /* 0x00000004b7042825 */ /* 0x001fe200078e0206 */
[----:B------:R-:W-:Y:S01]  /*1720*/  UISETP.NE.U32.AND UP0, UPT, UR4, URZ, UPT ;  /* 0x0000003f0400728c */ /* 0x000fe2000bf05070 */
[----:B------:R0:W5:Y:S02]  /*1730*/  @P1 LDG.E R10, desc[UR42][R2.64] ;  /* 0x0000002a020a1981 */ /* 0x000164000c1e1900 */
[----:B------:R-:W-:Y:S02]  /*1740*/  ULDC UR4, c[0x0][0x424] ;  /* 0x0001090000047ab9 */ /* 0x000fe40000000800 */
[----:B------:R1:W5:Y:S01]  /*1750*/  @P2 LDG.E R168, desc[UR42][R4.64] ;  /* 0x0000002a04a82981 */ /* 0x000362000c1e1900 */
[----:B------:R-:W-:-:S03]  /*1760*/  UISETP.NE.AND.EX UP0, UPT, UR5, URZ, UPT, UP0 ;  /* 0x0000003f0500728c */ /* 0x000fc6000bf05300 */
[----:B------:R-:W-:Y:S01]  /*1770*/  ULDC UR5, c[0x0][0x2f0] ;  /* 0x0000bc0000057ab9 */ /* 0x000fe20000000800 */
[----:B------:R-:W-:-:S04]  /*1780*/  USEL UR4, UR4, 0x1, UP0 ;  /* 0x0000000104047887 */ /* 0x000fc80008000000 */
[----:B------:R-:W-:-:S03]  /*1790*/  UIMAD UR4, UR4, UR5, URZ ;  /* 0x00000005040472a4 */ /* 0x000fc6000f8e023f */
[----:B------:R-:W-:Y:S02]  /*17a0*/  ULDC UR5, c[0x0][0x348] ;  /* 0x0000d20000057ab9 */ /* 0x000fe40000000800 */
[----:B0-----:R-:W-:Y:S02]  /*17b0*/  IMAD.U32 R2, RZ, RZ, UR5 ;  /* 0x00000005ff027e24 */ /* 0x001fe4000f8e00ff */
[----:B------:R-:W-:Y:S01]  /*17c0*/  IMAD.U32 R29, RZ, RZ, UR4 ;  /* 0x00000004ff1d7e24 */ /* 0x000fe2000f8e00ff */
[----:B-1----:R-:W-:Y:S06]  /*17d0*/  @P2 BRA `(.L_x_1317) ;  /* 0x0000000000242947 */ /* 0x002fec0003800000 */
[----:B------:R-:W-:Y:S02]  /*17e0*/  ULDC.64 UR4, c[0x0][0xa00] ;  /* 0x0002800000047ab9 */ /* 0x000fe40000000a00 */
[----:B------:R-:W-:-:S04]  /*17f0*/  ISETP.NE.U32.AND P1, PT, RZ, UR4, PT ;  /* 0x00000004ff007c0c */ /* 0x000fc8000bf25070 */
[----:B------:R-:W-:-:S13]  /*1800*/  ISETP.NE.AND.EX P1, PT, RZ, UR5, PT, P1 ;  /* 0x00000005ff007c0c */ /* 0x000fda000bf25310 */
[----:B------:R-:W-:Y:S05]  /*1810*/  @!P1 BRA `(.L_x_1317) ;  /* 0x0000000000149947 */ /* 0x000fea0003800000 */
[----:B------:R-:W0:Y:S02]  /*1820*/  LDC.64 R4, c[0x0][0xa00] ;  /* 0x00028000ff047b82 */ /* 0x000e240000000a00 */
[----:B0-----:R-:W-:-:S05]  /*1830*/  IMAD.WIDE R4, R183, 0x4, R4 ;  /* 0x00000004b7047825 */ /* 0x001fca00078e0204 */
[----:B-----5:R-:W2:Y:S04]  /*1840*/  LDG.E R168, desc[UR42][R4.64] ;  /* 0x0000002a04a87981 */ /* 0x020ea8000c1e1900 */
[----:B------:R-:W2:Y:S02]  /*1850*/  LDG.E R3, desc[UR42][R4.64+0x4] ;  /* 0x0000042a04037981 */ /* 0x000ea4000c1e1900 */
[----:B--2---:R-:W-:-:S07]  /*1860*/  IMAD.IADD R168, R3, 0x1, -R168 ;  /* 0x0000000103a87824 */ /* 0x004fce00078e0aa8 */
.L_x_1317:
[----:B------:R-:W-:Y:S01]  /*1870*/  ULDC.64 UR4, c[0x0][0xa20] ;  /* 0x0002880000047ab9 */ /* 0x000fe20000000a00 */
[C---:B------:R-:W-:Y:S01]  /*1880*/  LOP3.LUT R3, R182.reuse, 0xff000000, RZ, 0xc0, !PT ;  /* 0xff000000b6037812 */ /* 0x040fe200078ec0ff */
[----:B------:R-:W-:Y:S01]  /*1890*/  IMAD.MOV.U32 R199, RZ, RZ, R183 ;  /* 0x000000ffffc77224 */ /* 0x000fe200078e00b7 */
[----:B------:R-:W-:Y:S02]  /*18a0*/  ISETP.NE.U32.AND P1, PT, RZ, UR4, PT ;  /* 0x00000004ff007c0c */ /* 0x000fe4000bf25070 */
[C---:B------:R-:W-:Y:S02]  /*18b0*/  LOP3.LUT R0, R182.reuse, 0xff0000, RZ, 0xc0, !PT ;  /* 0x00ff0000b6007812 */ /* 0x040fe400078ec0ff */
[----:B------:R-:W-:Y:S02]  /*18c0*/  ISETP.NE.AND.EX P1, PT, RZ, UR5, PT, P1 ;  /* 0x00000005ff007c0c */ /* 0x000fe4000bf25310 */
[----:B------:R-:W-:Y:S02]  /*18d0*/  SHF.R.U32.HI R3, RZ, 0x8, R3 ;  /* 0x00000008ff037819 */ /* 0x000fe40000011603 */
[----:B------:R-:W-:-:S02]  /*18e0*/  LOP3.LUT R192, R182, 0xffff, RZ, 0xc0, !PT ;  /* 0x0000ffffb6c07812 */ /* 0x000fc400078ec0ff */
[----:B------:R-:W-:-:S07]  /*18f0*/  LEA.HI R198, R0, R3, RZ, 0x10 ;  /* 0x0000000300c67211 */ /* 0x000fce00078f80ff */
[----:B------:R-:W-:Y:S05]  /*1900*/  @!P1 BRA `(.L_x_1318) ;  /* 0x0000000000109947 */ /* 0x000fea0003800000 */
[----:B------:R-:W0:Y:S02]  /*1910*/  LDC.64 R4, c[0x0][0xa20] ;  /* 0x00028800ff047b82 */ /* 0x000e240000000a00 */
[----:B0-----:R-:W-:-:S05]  /*1920*/  IMAD.WIDE R4, R183, 0x4, R4 ;  /* 0x00000004b7047825 */ /* 0x001fca00078e0204 */
[----:B------:R0:W5:Y:S01]  /*1930*/  LDG.E R29, desc[UR42][R4.64] ;  /* 0x0000002a041d7981 */ /* 0x000162000c1e1900 */
[----:B------:R-:W-:Y:S05]  /*1940*/  BRA `(.L_x_1319) ;  /* 0x0000000000107947 */ /* 0x000fea0003800000 */
.L_x_1318:
[----:B------:R-:W-:Y:S05]  /*1950*/  @!P0 BRA `(.L_x_1319) ;  /* 0x00000000000c8947 */ /* 0x000fea0003800000 */
[----:B------:R-:W2:Y:S04]  /*1960*/  LDG.E R0, desc[UR42][R8.64] ;  /* 0x0000002a08007981 */ /* 0x000ea8000c1e1900 */
[----:B------:R-:W2:Y:S02]  /*1970*/  LDG.E R29, desc[UR42][R8.64+0x4] ;  /* 0x0000042a081d7981 */ /* 0x000ea4000c1e1900 */
[----:B--2---:R-:W-:-:S07]  /*1980*/  IMAD.IADD R29, R29, 0x1, -R0 ;  /* 0x000000011d1d7824 */ /* 0x004fce00078e0a00 */
.L_x_1319:
[----:B------:R-:W-:Y:S01]  /*1990*/  ULDC.64 UR4, c[0x0][0xa10] ;  /* 0x0002840000047ab9 */ /* 0x000fe20000000a00 */
[----:B0-----:R-:W0:Y:S01]  /*19a0*/  LDC R4, c[0x0][0x448] ;  /* 0x00011200ff047b82 */ /* 0x001e220000000800 */
[----:B------:R-:W-:-:S04]  /*19b0*/  ISETP.NE.U32.AND P0, PT, RZ, UR4, PT ;  /* 0x00000004ff007c0c */ /* 0x000fc8000bf05070 */
[----:B------:R-:W-:Y:S01]  /*19c0*/  ISETP.NE.AND.EX P0, PT, RZ, UR5, PT, P0 ;  /* 0x00000005ff007c0c */ /* 0x000fe2000bf05300 */
[----:B------:R-:W-:Y:S02]  /*19d0*/  ULDC.64 UR4, c[0x0][0xa30] ;  /* 0x00028c0000047ab9 */ /* 0x000fe40000000a00 */
[----:B------:R-:W-:-:S04]  /*19e0*/  ISETP.NE.U32.AND P1, PT, RZ, UR4, PT ;  /* 0x00000004ff007c0c */ /* 0x000fc8000bf25070 */
[----:B------:R-:W-:-:S06]  /*19f0*/  ISETP.NE.AND.EX P1, PT, RZ, UR5, PT, P1 ;  /* 0x00000005ff007c0c */ /* 0x000fcc000bf25310 */
[----:B------:R-:W1:Y:S08]  /*1a00*/  @P0 LDC.64 R6, c[0x0][0xa10] ;  /* 0x00028400ff060b82 */ /* 0x000e700000000a00 */
[----:B------:R-:W2:Y:S01]  /*1a10*/  @P1 LDC.64 R8, c[0x0][0xa30] ;  /* 0x00028c00ff081b82 */ /* 0x000ea20000000a00 */
[----:B-1----:R-:W-:-:S05]  /*1a20*/  @P0 IMAD.WIDE R6, R183, 0x4, R6 ;  /* 0x00000004b7060825 */ /* 0x002fca00078e0206 */
[----:B------:R-:W3:Y:S04]  /*1a30*/  @P0 LDG.E R0, desc[UR42][R6.64] ;  /* 0x0000002a06000981 */ /* 0x000ee8000c1e1900 */
[----:B------:R-:W3:Y:S01]  /*1a40*/  @P0 LDG.E R3, desc[UR42][R6.64+0x4] ;  /* 0x0000042a06030981 */ /* 0x000ee2000c1e1900 */
[----:B-----5:R-:W-:Y:S02]  /*1a50*/  IMAD.MOV.U32 R24, RZ, RZ, R29 ;  /* 0x000000ffff187224 */ /* 0x020fe400078e001d */
[----:B--2---:R-:W-:-:S05]  /*1a60*/  @P1 IMAD.WIDE R8, R183, 0x4, R8 ;  /* 0x00000004b7081825 */ /* 0x004fca00078e0208 */
[----:B------:R1:W5:Y:S01]  /*1a70*/  @P1 LDG.E R24, desc[UR42][R8.64] ;  /* 0x0000002a08181981 */ /* 0x000362000c1e1900 */
[----:B0-----:R-:W-:Y:S01]  /*1a80*/  ISETP.NE.AND P1, PT, R4, 0x1, PT ;  /* 0x000000010400780c */ /* 0x001fe20003f25270 */
[----:B------:R-:W-:Y:S01]  /*1a90*/  IMAD.SHL.U32 R175, R181, 0x80, RZ ;  /* 0x00000080b5af7824 */ /* 0x000fe200078e00ff */
[----:B------:R-:W0:Y:S01]  /*1aa0*/  LDC.64 R4, c[0x0][0x9e0] ;  /* 0x00027800ff047b82 */ /* 0x000e220000000a00 */
[----:B------:R-:W-:-:S10]  /*1ab0*/  IMAD.IADD R13, R29, 0x1, -R10 ;  /* 0x000000011d0d7824 */ /* 0x000fd400078e0a0a */
[----:B------:R-:W2:Y:S08]  /*1ac0*/  @P1 LDC R11, c[0x0][0x44c] ;  /* 0x00011300ff0b1b82 */ /* 0x000eb00000000800 */
[----:B------:R-:W4:Y:S01]  /*1ad0*/  @P1 LDC R12, c[0x0][0x450] ;  /* 0x00011400ff0c1b82 */ /* 0x000f220000000800 */
[----:B0-----:R-:W-:Y:S01]  /*1ae0*/  ISETP.GE.AND P2, PT, R5, 0x1, PT ;  /* 0x000000010500780c */ /* 0x001fe20003f46270 */
[----:B---3--:R-:W-:-:S02]  /*1af0*/  @P0 IMAD.IADD R2, R3, 0x1, -R0 ;  /* 0x0000000103020824 */ /* 0x008fc400078e0a00 */
[----:B------:R-:W-:Y:S02]  /*1b00*/  VIADD R0, R175, 0x7f ;  /* 0x0000007faf007836 */ /* 0x000fe40000000000 */
[----:B------:R-:W-:Y:S02]  /*1b10*/  IMAD.IADD R171, R13, 0x1, R2 ;  /* 0x000000010dab7824 */ /* 0x000fe400078e0202 */
[----:B--2---:R-:W-:-:S03]  /*1b20*/  @P1 IMAD.HI.U32 R3, R0, R11, RZ ;  /* 0x0000000b00031227 */ /* 0x004fc600078e00ff */
[C---:B------:R-:W-:Y:S01]  /*1b30*/  IADD3 R48, R171.reuse, 0x1, -R168 ;  /* 0x00000001ab307810 */ /* 0x040fe20007ffe8a8 */
[----:B------:R-:W-:Y:S01]  /*1b40*/  IMAD.MOV.U32 R7, RZ, RZ, R0 ;  /* 0x000000ffff077224 */ /* 0x000fe200078e0000 */
[----:B----4-:R-:W-:Y:S01]  /*1b50*/  @P1 SHF.R.U32.HI R7, RZ, R12, R3 ;  /* 0x0000000cff071219 */ /* 0x010fe20000011603 */
[----:B------:R-:W-:-:S04]  /*1b60*/  VIADD R0, R171, 0x7f ;  /* 0x0000007fab007836 */ /* 0x000fc80000000000 */
[----:B-1----:R-:W-:Y:S01]  /*1b70*/  IMAD.IADD R9, R48, 0x1, R7 ;  /* 0x0000000130097824 */ /* 0x002fe200078e0207 */
[----:B------:R-:W-:-:S03]  /*1b80*/  SHF.R.S32.HI R3, RZ, 0x1f, R0 ;  /* 0x0000001fff037819 */ /* 0x000fc60000011400 */
[----:B------:R-:W-:Y:S01]  /*1b90*/  IMAD.IADD R4, R9, 0x1, R4 ;  /* 0x0000000109047824 */ /* 0x000fe200078e0204 */
[----:B------:R-:W-:-:S04]  /*1ba0*/  LEA.HI R3, R3, R0, RZ, 0x7 ;  /* 0x0000000003037211 */ /* 0x000fc800078f38ff */
[----:B------:R-:W-:Y:S01]  /*1bb0*/  SHF.R.S32.HI R27, RZ, 0x7, R3 ;  /* 0x00000007ff1b7819 */ /* 0x000fe20000011403 */
[----:B------:R-:W-:Y:S06]  /*1bc0*/  @!P2 BRA `(.L_x_1320) ;  /* 0x000000000048a947 */ /* 0x000fec0003800000 */
[C---:B------:R-:W-:Y:S01]  /*1bd0*/  ISETP.GT.AND P0, PT, R9.reuse, RZ, PT ;  /* 0x000000ff0900720c */ /* 0x040fe20003f04270 */
[----:B------:R-:W-:Y:S01]  /*1be0*/  BSSY B0, `(.L_x_1321) ;  /* 0x000000e000007945 */ /* 0x000fe20003800000 */
[----:B------:R-:W-:-:S11]  /*1bf0*/  VIADD R0, R9, 0xffffffff ;  /* 0xffffffff09007836 */ /* 0x000fd60000000000 */
        /* <DEDUP_REMOVED lines=8> */
.L_x_1322:
[----:B------:R-:W-:-:S13]  /*1c80*/  ISETP.NE.AND P0, PT, R5, 0x1, PT ;  /* 0x000000010500780c */ /* 0x000fda0003f05270 */
[----:B------:R-:W0:Y:S02]  /*1c90*/  @P0 LDC.64 R6, c[0x0][0x9e8] ;  /* 0x00027a00ff060b82 */ /* 0x000e240000000a00 */
[----:B0-----:R-:W-:-:S05]  /*1ca0*/  @P0 IMAD.HI.U32 R6, R0, R6, RZ ;  /* 0x0000000600060227 */ /* 0x001fca00078e00ff */
[----:B------:R-:W-:-:S07]  /*1cb0*/  @P0 SHF.R.U32.HI R0, RZ, R7, R6 ;  /* 0x00000007ff000219 */ /* 0x000fce0000011606 */
.L_x_1323:
[----:B------:R-:W-:Y:S05]  /*1cc0*/  BSYNC B0 ;  /* 0x0000000000007941 */ /* 0x000fea0003800000 */
.L_x_1321:
[----:B------:R-:W-:-:S05]  /*1cd0*/  IMAD R3, R0, R5, R5 ;  /* 0x0000000500037224 */ /* 0x000fca00078e0205 */
[----:B------:R-:W-:-:S07]  /*1ce0*/  VIMNMX R4, R4, R3, PT ;  /* 0x0000000304047248 */ /* 0x000fce0003fe0100 */
.L_x_1320:
[----:B------:R-:W0:Y:S01]  /*1cf0*/  @P1 LDC R0, c[0x0][0x44c] ;  /* 0x00011300ff001b82 */ /* 0x000e220000000800 */
[----:B------:R-:W-:Y:S01]  /*1d00*/  VIADD R4, R4, 0x7f ;  /* 0x0000007f04047836 */ /* 0x000fe20000000000 */
[----:B------:R-:W-:Y:S01]  /*1d10*/  ULDC UR4, c[0x0][0x9dc] ;  /* 0x0002770000047ab9 */ /* 0x000fe20000000800 */
[----:B------:R-:W-:Y:S02]  /*1d20*/  IMAD.MOV.U32 R7, RZ, RZ, R175 ;  /* 0x000000ffff077224 */ /* 0x000fe400078e00af */
[----:B------:R-:W-:Y:S01]  /*1d30*/  IMAD.IADD R88, R171, 0x1, -R168 ;  /* 0x00000001ab587824 */ /* 0x000fe200078e0aa8 */
[----:B------:R-:W-:Y:S02]  /*1d40*/  SHF.R.S32.HI R3, RZ, 0x1f, R4 ;  /* 0x0000001fff037819 */ /* 0x000fe40000011404 */
[----:B------:R-:W1:Y:S02]  /*1d50*/  @P1 LDC R9, c[0x0][0x450] ;  /* 0x00011400ff091b82 */ /* 0x000e640000000800 */
[----:B------:R-:W-:Y:S01]  /*1d60*/  LEA.HI R3, R3, R4, RZ, 0x7 ;  /* 0x0000000403037211 */ /* 0x000fe200078f38ff */
[----:B0-----:R-:W-:-:S05]  /*1d70*/  @P1 IMAD.HI.U32 R0, R175, R0, RZ ;  /* 0x00000000af001227 */ /* 0x001fca00078e00ff */
[----:B-1----:R-:W-:Y:S02]  /*1d80*/  @P1 SHF.R.U32.HI R7, RZ, R9, R0 ;  /* 0x00000009ff071219 */ /* 0x002fe40000011600 */
[----:B------:R-:W-:-:S03]  /*1d90*/  SHF.R.S32.HI R0, RZ, 0x7, R3 ;  /* 0x00000007ff007819 */ /* 0x000fc60000011403 */
[----:B------:R-:W-:Y:S01]  /*1da0*/  IMAD.IADD R3, R88, 0x1, R7 ;  /* 0x0000000158037824 */ /* 0x000fe200078e0207 */
[----:B------:R-:W-:-:S03]  /*1db0*/  VIMNMX R8, R27, R0, PT ;  /* 0x000000001b087248 */ /* 0x000fc60003fe0100 */
[----:B------:R-:W-:Y:S01]  /*1dc0*/  VIADD R0, R3, -UR4 ;  /* 0x8000000403007c36 */ /* 0x000fe20008000000 */
[----:B------:R-:W-:Y:S06]  /*1dd0*/  @!P2 BRA `(.L_x_1324) ;  /* 0x000000000044a947 */ /* 0x000fec0003800000 */
[----:B------:R-:W-:Y:S01]  /*1de0*/  ISETP.GT.AND P0, PT, R3, -0x1, PT ;  /* 0xffffffff0300780c */ /* 0x000fe20003f04270 */
[----:B------:R-:W-:-:S12]  /*1df0*/  BSSY B0, `(.L_x_1325) ;  /* 0x000000d000007945 */ /* 0x000fd80003800000 */
        /* <DEDUP_REMOVED lines=8> */
.L_x_1326:
[----:B------:R-:W-:-:S13]  /*1e80*/  ISETP.NE.AND P0, PT, R5, 0x1, PT ;  /* 0x000000010500780c */ /* 0x000fda0003f05270 */
[----:B------:R-:W0:Y:S02]  /*1e90*/  @P0 LDC.64 R6, c[0x0][0x9e8] ;  /* 0x00027a00ff060b82 */ /* 0x000e240000000a00 */
[----:B0-----:R-:W-:-:S05]  /*1ea0*/  @P0 IMAD.HI.U32 R4, R3, R6, RZ ;  /* 0x0000000603040227 */ /* 0x001fca00078e00ff */
[----:B------:R-:W-:-:S07]  /*1eb0*/  @P0 SHF.R.U32.HI R3, RZ, R7, R4 ;  /* 0x00000007ff030219 */ /* 0x000fce0000011604 */
.L_x_1327:
[----:B------:R-:W-:Y:S05]  /*1ec0*/  BSYNC B0 ;  /* 0x0000000000007941 */ /* 0x000fea0003800000 */
.L_x_1325:
[----:B------:R-:W-:-:S05]  /*1ed0*/  IMAD R3, R3, R5, RZ ;  /* 0x0000000503037224 */ /* 0x000fca00078e02ff */
[----:B------:R-:W-:-:S07]  /*1ee0*/  VIMNMX R0, R0, R3, !PT ;  /* 0x0000000300007248 */ /* 0x000fce0007fe0100 */
.L_x_1324:
[----:B------:R-:W-:Y:S01]  /*1ef0*/  SHF.R.S32.HI R3, RZ, 0x1f, R0 ;  /* 0x0000001fff037819 */ /* 0x000fe20000011400 */
[----:B------:R-:W-:Y:S01]  /*1f00*/  BSSY B0, `(.L_x_1328) ;  /* 0x0000028000007945 */ /* 0x000fe20003800000 */
[----:B------:R-:W-:Y:S02]  /*1f10*/  LOP3.LUT R200, R198, 0xff, RZ, 0xc0, !PT ;  /* 0x000000ffc6c87812 */ /* 0x000fe400078ec0ff */
[----:B------:R-:W-:Y:S02]  /*1f20*/  LEA.HI R3, R3, R0, RZ, 0x7 ;  /* 0x0000000003037211 */ /* 0x000fe400078f38ff */
[----:B------:R-:W-:Y:S02]  /*1f30*/  SHF.R.U32.HI R198, RZ, 0x10, R198 ;  /* 0x00000010ffc67819 */ /* 0x000fe400000116c6 */
[----:B------:R-:W-:-:S04]  /*1f40*/  SHF.R.S32.HI R3, RZ, 0x7, R3 ;  /* 0x00000007ff037819 */ /* 0x000fc80000011403 */
[----:B------:R-:W-:Y:S02]  /*1f50*/  VIMNMX R9, RZ, R3, !PT ;  /* 0x00000003ff097248 */ /* 0x000fe40007fe0100 */
[----:B------:R-:W-:Y:S02]  /*1f60*/  MOV R3, RZ ;  /* 0x000000ff00037202 */ /* 0x000fe40000000f00 */
[----:B------:R-:W-:-:S13]  /*1f70*/  ISETP.GT.AND P0, PT, R8, R9, PT ;  /* 0x000000090800720c */ /* 0x000fda0003f04270 */
[----:B------:R-:W-:Y:S05]  /*1f80*/  @!P0 BRA `(.L_x_1329) ;  /* 0x00000000007c8947 */ /* 0x000fea0003800000 */
[----:B------:R-:W-:Y:S01]  /*1f90*/  ISETP.NE.AND P0, PT, R198, RZ, PT ;  /* 0x000000ffc600720c */ /* 0x000fe20003f05270 */
[----:B------:R-:W-:-:S03]  /*1fa0*/  ULDC UR4, c[0x0][0x9f0] ;  /* 0x00027c0000047ab9 */ /* 0x000fc60000000800 */
[----:B------:R-:W-:-:S04]  /*1fb0*/  SEL R11, R198, UR4, P0 ;  /* 0x00000004c60b7c07 */ /* 0x000fc80008000000 */
[-C--:B------:R-:W-:Y:S02]  /*1fc0*/  IABS R6, R11.reuse ;  /* 0x0000000b00067213 */ /* 0x080fe40000000000 */
[----:B------:R-:W-:Y:S02]  /*1fd0*/  IADD3 R0, R11, -0x1, R8 ;  /* 0xffffffff0b007810 */ /* 0x000fe40007ffe008 */
[----:B------:R-:W0:Y:S01]  /*1fe0*/  I2F.RP R3, R6 ;  /* 0x0000000600037306 */ /* 0x000e220000209400 */
[----:B------:R-:W-:Y:S02]  /*1ff0*/  IABS R12, R11 ;  /* 0x0000000b000c7213 */ /* 0x000fe40000000000 */
[----:B------:R-:W-:-:S05]  /*2000*/  IMAD.IADD R0, R0, 0x1, -R9 ;  /* 0x0000000100007824 */ /* 0x000fca00078e0a09 */
[----:B------:R-:W-:Y:S02]  /*2010*/  IABS R10, R0 ;  /* 0x00000000000a7213 */ /* 0x000fe40000000000 */
[----:B------:R-:W-:-:S04]  /*2020*/  LOP3.LUT R0, R0, R11, RZ, 0x3c, !PT ;  /* 0x0000000b00007212 */ /* 0x000fc800078e3cff */
[----:B------:R-:W-:Y:S01]  /*2030*/  ISETP.GE.AND P2, PT, R0, RZ, PT ;  /* 0x000000ff0000720c */ /* 0x000fe20003f46270 */
[----:B0-----:R-:W0:Y:S02]  /*2040*/  MUFU.RCP R3, R3 ;  /* 0x0000000300037308 */ /* 0x001e240000001000 */
[----:B0-----:R-:W-:Y:S02]  /*2050*/  VIADD R4, R3, 0xffffffe ;  /* 0x0ffffffe03047836 */ /* 0x001fe40000000000 */
[----:B------:R-:W-:-:S04]  /*2060*/  IMAD.MOV R3, RZ, RZ, -R12 ;  /* 0x000000ffff037224 */ /* 0x000fc800078e0a0c */
[----:B------:R0:W1:Y:S02]  /*2070*/  F2I.FTZ.U32.TRUNC.NTZ R5, R4 ;  /* 0x0000000400057305 */ /* 0x000064000021f000 */
[----:B0-----:R-:W-:Y:S02]  /*2080*/  IMAD.MOV.U32 R4, RZ, RZ, RZ ;  /* 0x000000ffff047224 */ /* 0x001fe400078e00ff */
[----:B-1----:R-:W-:-:S04]  /*2090*/  IMAD.MOV R7, RZ, RZ, -R5 ;  /* 0x000000ffff077224 */ /* 0x002fc800078e0a05 */
        /* <DEDUP_REMOVED lines=14> */
.L_x_1329:
[----:B------:R-:W-:Y:S05]  /*2180*/  BSYNC B0 ;  /* 0x0000000000007941 */ /* 0x000fea0003800000 */
.L_x_1328:
[----:B------:R-:W-:-:S05]  /*2190*/  IMAD R0, R200, R3, R9 ;  /* 0x00000003c8007224 */ /* 0x000fca00078e0209 */
[C---:B------:R-:W-:Y:S01]  /*21a0*/  VIADDMNMX R3, R0.reuse, R3, R8, PT ;  /* 0x0000000300037246 */ /* 0x040fe20003800108 */
[----:B------:R-:W-:-:S04]  /*21b0*/  IMAD R0, R0, 0x80, -R13 ;  /* 0x0000008000007824 */ /* 0x000fc800078e0a0d */
[----:B------:R-:W-:Y:S01]  /*21c0*/  IMAD R3, R3, 0x80, -R13 ;  /* 0x0000008003037824 */ /* 0x000fe200078e0a0d */
[----:B------:R-:W-:-:S04]  /*21d0*/  VIMNMX R0, RZ, R0, !PT ;  /* 0x00000000ff007248 */ /* 0x000fc80007fe0100 */
[----:B------:R-:W-:Y:S02]  /*21e0*/  VIMNMX R3, R3, R2, PT ;  /* 0x0000000203037248 */ /* 0x000fe40003fe0100 */
[----:B------:R-:W-:Y:S02]  /*21f0*/  SHF.R.U32.HI R26, RZ, 0x7, R0 ;  /* 0x00000007ff1a7819 */ /* 0x000fe40000011600 */
[----:B------:R-:W-:-:S03]  /*2200*/  ISETP.GT.AND P0, PT, R3, R0, PT ;  /* 0x000000000300720c */ /* 0x000fc60003f04270 */
[----:B------:R-:W-:-:S10]  /*2210*/  IMAD.MOV.U32 R25, RZ, RZ, R26 ;  /* 0x000000ffff197224 */ /* 0x000fd400078e001a */
[----:B------:R-:W-:-:S05]  /*2220*/  @P0 VIADD R3, R3, 0x7f ;  /* 0x0000007f03030836 */ /* 0x000fca0000000000 */
[----:B------:R-:W-:-:S04]  /*2230*/  @P0 SHF.R.S32.HI R0, RZ, 0x1f, R3 ;  /* 0x0000001fff000819 */ /* 0x000fc80000011403 */
[----:B------:R-:W-:-:S04]  /*2240*/  @P0 LEA.HI R0, R0, R3, RZ, 0x7 ;  /* 0x0000000300000211 */ /* 0x000fc800078f38ff */
[----:B------:R-:W-:Y:S02]  /*2250*/  @P0 SHF.R.S32.HI R25, RZ, 0x7, R0 ;  /* 0x00000007ff190819 */ /* 0x000fe40000011400 */
        /* <DEDUP_REMOVED lines=22> */
[----:B-1---5:R-:W-:Y:S05]  /*23c0*/  CALL.ABS.NOINC R14 ;  /* 0x000000000e007343 */ /* 0x022fea0003c00000 */
.L_x_1332:
[----:B------:R-:W-:Y:S05]  /*23d0*/  BSYNC B6 ;  /* 0x0000000000067941 */ /* 0x000fea0003800000 */
.L_x_1331:
        /* <DEDUP_REMOVED lines=20> */
.L_x_1334:
[----:B------:R-:W-:Y:S05]  /*2520*/  BSYNC B6 ;  /* 0x0000000000067941 */ /* 0x000fea0003800000 */
.L_x_1333:
[----:B------:R-:W-:Y:S01]  /*2530*/  ULDC.64 UR4, c[0x0][0x9f8] ;  /* 0x00027e0000047ab9 */ /* 0x000fe20000000a00 */
[----:B------:R-:W-:Y:S01]  /*2540*/  IMAD.MOV.U32 R0, RZ, RZ, R183 ;  /* 0x000000ffff007224 */ /* 0x000fe200078e00b7 */
[----:B------:R-:W-:Y:S01]  /*2550*/  ISETP.NE.U32.AND P0, PT, RZ, UR4, PT ;  /* 0x00000004ff007c0c */ /* 0x000fe2000bf05070 */
[----:B------:R-:W0:Y:S01]  /*2560*/  S2R R20, SR_TID.X ;  /* 0x0000000000147919 */ /* 0x000e220000002100 */
[----:B------:R-:W1:Y:S02]  /*2570*/  LDC.64 R82, c[0x0][0x300] ;  /* 0x0000c000ff527b82 */ /* 0x000e640000000a00 */
[----:B------:R-:W-:Y:S01]  /*2580*/  ISETP.NE.AND.EX P0, PT, RZ, UR5, PT, P0 ;  /* 0x00000005ff007c0c */ /* 0x000fe2000bf05300 */
[----:B------:R-:W-:Y:S01]  /*2590*/  IMAD.IADD R28, R28, 0x1, R29 ;  /* 0x000000011c1c7824 */ /* 0x000fe200078e021d */
[----:B------:R-:W-:-:S04]  /*25a0*/  ULDC.64 UR4, c[0x0][0xa08] ;  /* 0x0002820000047ab9 */ /* 0x000fc80000000a00 */
[----:B------:R-:W2:Y:S08]  /*25b0*/  LDC.64 R80, c[0x0][0x408] ;  /* 0x00010200ff507b82 */ /* 0x000eb00000000a00 */
[----:B------:R-:W3:Y:S01]  /*25c0*/  @P0 LDC.64 R4, c[0x0][0x9f8] ;  /* 0x00027e00ff040b82 */ /* 0x000ee20000000a00 */
[----:B------:R-:W-:Y:S01]  /*25d0*/  SHF.R.S32.HI R23, RZ, 0x1f, R22 ;  /* 0x0000001fff177819 */ /* 0x000fe20000011416 */
[----:B------:R-:W-:-:S06]  /*25e0*/  VIADD R100, R22, 0x20 ;  /* 0x0000002016647836 */ /* 0x000fcc0000000000 */
[----:B------:R-:W4:Y:S01]  /*25f0*/  LDC R13, c[0x0][0x3f4] ;  /* 0x0000fd00ff0d7b82 */ /* 0x000f220000000800 */
[----:B------:R-:W-:-:S07]  /*2600*/  VIADD R92, R22, 0x40 ;  /* 0x00000040165c7836 */ /* 0x000fce0000000000 */
[----:B------:R-:W2:Y:S01]  /*2610*/  LDC.64 R78, c[0x0][0x3f8] ;  /* 0x0000fe00ff4e7b82 */ /* 0x000ea20000000a00 */
[----:B---3--:R-:W-:-:S05]  /*2620*/  @P0 IMAD.WIDE R4, R183, 0x4, R4 ;  /* 0x00000004b7040825 */ /* 0x008fca00078e0204 */
[----:B------:R3:W3:Y:S01]  /*2630*/  @P0 LDG.E R0, desc[UR42][R4.64] ;  /* 0x0000002a04000981 */ /* 0x0006e2000c1e1900 */
[----:B------:R-:W-:Y:S01]  /*2640*/  SHF.R.S32.HI R15, RZ, 0x1f, R28 ;  /* 0x0000001fff0f7819 */ /* 0x000fe2000001141c */
[CC--:B-1----:R-:W-:Y:S01]  /*2650*/  IMAD.WIDE.U32 R6, R28.reuse, R82.reuse, RZ ;  /* 0x000000521c067225 */ /* 0x0c2fe200078e00ff */
[----:B------:R-:W-:Y:S02]  /*2660*/  ISETP.NE.U32.AND P0, PT, RZ, UR4, PT ;  /* 0x00000004ff007c0c */ /* 0x000fe4000bf05070 */
[----:B0-----:R-:W-:Y:S01]  /*2670*/  SHF.R.U32.HI R21, RZ, 0x7, R20 ;  /* 0x00000007ff157819 */ /* 0x001fe20000011614 */
[----:B------:R-:W-:Y:S01]  /*2680*/  IMAD R8, R15, R82, RZ ;  /* 0x000000520f087224 */ /* 0x000fe200078e02ff */
[----:B------:R-:W-:Y:S01]  /*2690*/  ISETP.NE.AND.EX P0, PT, RZ, UR5, PT, P0 ;  /* 0x00000005ff007c0c */ /* 0x000fe2000bf05300 */
[----:B------:R-:W-:Y:S01]  /*26a0*/  ULDC.64 UR4, c[0x0][0x308] ;  /* 0x0000c20000047ab9 */ /* 0x000fe20000000a00 */
[----:B------:R-:W-:Y:S01]  /*26b0*/  ISETP.NE.AND P6, PT, R21, 0x1, PT ;  /* 0x000000011500780c */ /* 0x000fe20003fc5270 */
[----:B------:R-:W-:Y:S01]  /*26c0*/  IMAD R3, R28, R83, R8 ;  /* 0x000000531c037224 */ /* 0x000fe200078e0208 */
[----:B------:R-:W-:Y:S01]  /*26d0*/  SHF.R.S32.HI R20, RZ, 0x1f, R19 ;  /* 0x0000001fff147819 */ /* 0x000fe20000011413 */
[----:B------:R-:W-:Y:S01]  /*26e0*/  VIADD R91, R22, 0x60 ;  /* 0x00000060165b7836 */ /* 0x000fe20000000000 */
[----:B------:R-:W-:Y:S01]  /*26f0*/  SHF.R.S32.HI R173, RZ, 0x1f, R172 ;  /* 0x0000001fffad7819 */ /* 0x000fe200000114ac */
[----:B------:R-:W-:Y:S01]  /*2700*/  IMAD.IADD R7, R7, 0x1, R3 ;  /* 0x0000000107077824 */ /* 0x000fe200078e0203 */
[-C--:B----4-:R-:W-:Y:S01]  /*2710*/  ISETP.GE.AND P5, PT, R100, R13.reuse, PT ;  /* 0x0000000d6400720c */ /* 0x090fe20003fa6270 */
[----:B--2---:R-:W-:Y:S01]  /*2720*/  IMAD.WIDE.U32 R58, R19, R80, R22 ;  /* 0x00000050133a7225 */ /* 0x004fe200078e0016 */
[----:B------:R-:W-:-:S02]  /*2730*/  ISETP.GE.AND P4, PT, R92, R13, PT ;  /* 0x0000000d5c00720c */ /* 0x000fc40003f86270 */
[----:B------:R-:W-:Y:S01]  /*2740*/  P2R R102, PR, RZ, 0x20 ;  /* 0x00000020ff667803 */ /* 0x000fe20000000000 */
[C---:B---3--:R-:W-:Y:S01]  /*2750*/  IMAD.WIDE.U32 R4, R192.reuse, UR4, R6 ;  /* 0x00000004c0047c25 */ /* 0x048fe2000f8e0006 */
[----:B------:R-:W-:Y:S02]  /*2760*/  SEL R9, R13, RZ, P4 ;  /* 0x000000ff0d097207 */ /* 0x000fe40002000000 */
[----:B------:R-:W-:Y:S01]  /*2770*/  P2R R103, PR, RZ, 0x10 ;  /* 0x00000010ff677803 */ /* 0x000fe20000000000 */
[----:B------:R-:W-:Y:S01]  /*2780*/  IMAD R5, R192, UR5, R5 ;  /* 0x00000005c0057c24 */ /* 0x000fe2000f8e0205 */
[----:B------:R-:W-:Y:S01]  /*2790*/  ULDC.64 UR4, c[0x0][0x310] ;  /* 0x0000c40000047ab9 */ /* 0x000fe20000000a00 */
[----:B------:R-:W-:-:S04]  /*27a0*/  IMAD.WIDE.U32 R56, R19, R80, R172 ;  /* 0x0000005013387225 */ /* 0x000fc800078e00ac */
[----:B------:R-:W-:-:S04]  /*27b0*/  IMAD.WIDE.U32 R52, R19, R78, R22 ;  /* 0x0000004e13347225 */ /* 0x000fc800078e0016 */
[----:B------:R-:W-:-:S04]  /*27c0*/  IMAD.WIDE.U32 R50, R19, R78, R172 ;  /* 0x0000004e13327225 */ /* 0x000fc800078e00ac */
[----:B------:R-:W-:Y:S02]  /*27d0*/  IMAD.IADD R9, R92, 0x1, R9 ;  /* 0x000000015c097824 */ /* 0x000fe400078e0209 */
[----:B------:R-:W-:Y:S02]  /*27e0*/  VIADD R77, R21, 0x8 ;  /* 0x00000008154d7836 */ /* 0x000fe40000000000 */
[----:B------:R-:W-:Y:S01]  /*27f0*/  IMAD.SHL.U32 R76, R13, 0x2, RZ ;  /* 0x000000020d4c7824 */ /* 0x000fe200078e00ff */
[----:B------:R-:W-:Y:S02]  /*2800*/  SHF.R.S32.HI R3, RZ, 0x1f, R0 ;  /* 0x0000001fff037819 */ /* 0x000fe40000011400 */
[----:B------:R-:W-:Y:S02]  /*2810*/  SEL R7, R0, RZ, !P0 ;  /* 0x000000ff00077207 */ /* 0x000fe40004000000 */
[----:B------:R-:W-:Y:S01]  /*2820*/  SEL R6, R3, RZ, !P0 ;  /* 0x000000ff03067207 */ /* 0x000fe20004000000 */
[----:B------:R-:W-:-:S02]  /*2830*/  VIADD R3, R22, 0x80 ;  /* 0x0000008016037836 */ /* 0x000fc40000000000 */
[----:B------:R-:W-:-:S04]  /*2840*/  IMAD.WIDE.U32 R62, R7, UR4, R4 ;  /* 0x00000004073e7c25 */ /* 0x000fc8000f8e0004 */
[----:B------:R-:W-:Y:S02]  /*2850*/  IMAD R0, R6, UR4, RZ ;  /* 0x0000000406007c24 */ /* 0x000fe4000f8e02ff */
[----:B------:R-:W-:-:S04]  /*2860*/  IMAD.WIDE.U32 R4, R19, R82, R22 ;  /* 0x0000005213047225 */ /* 0x000fc800078e0016 */
[----:B------:R-:W-:Y:S01]  /*2870*/  IMAD R99, R7, UR5, R0 ;  /* 0x0000000507637c24 */ /* 0x000fe2000f8e0200 */
[----:B------:R-:W-:Y:S05]  /*2880*/  @!P6 WARPSYNC.ALL ;  /* 0x000000000000e948 */ /* 0x000fea0003800000 */
[----:B------:R-:W-:Y:S01]  /*2890*/  ULDC.64 UR4, c[0x0][0x330] ;  /* 0x0000cc0000047ab9 */ /* 0x000fe20000000a00 */
[----:B------:R-:W-:Y:S01]  /*28a0*/  IMAD R0, R20, R82, RZ ;  /* 0x0000005214007224 */ /* 0x000fe200078e02ff */
[----:B------:R-:W-:Y:S01]  /*28b0*/  @!P6 BAR.SYNC.DEFER_BLOCKING 0x9, 0x100 ;  /* 0x024400000000eb1d */ /* 0x000fe20000010000 */
[----:B------:R-:W-:Y:S01]  /*28c0*/  IMAD.WIDE.U32 R60, R192, UR4, R22 ;  /* 0x00000004c03c7c25 */ /* 0x000fe2000f8e0016 */
[----:B------:R-:W-:-:S03]  /*28d0*/  IADD3 R98, P0, R62, R4, RZ ;  /* 0x000000043e627210 */ /* 0x000fc60007f1e0ff */
[----:B------:R-:W-:Y:S01]  /*28e0*/  IMAD R0, R19, R83, R0 ;  /* 0x0000005313007224 */ /* 0x000fe200078e0200 */
[----:B------:R-:W-:Y:S01]  /*28f0*/  ULDC UR4, c[0x0][0x2f4] ;  /* 0x0000bd0000047ab9 */ /* 0x000fe20000000800 */
[----:B------:R-:W-:Y:S01]  /*2900*/  IMAD.IADD R99, R63, 0x1, R99 ;  /* 0x000000013f637824 */ /* 0x000fe200078e0263 */
[----:B------:R-:W-:Y:S01]  /*2910*/  ISETP.GE.AND P2, PT, R100, UR4, PT ;  /* 0x0000000464007c0c */ /* 0x000fe2000bf46270 */
[----:B------:R-:W-:Y:S01]  /*2920*/  VIADD R4, R22, 0xa0 ;  /* 0x000000a016047836 */ /* 0x000fe20000000000 */
[----:B------:R-:W-:Y:S01]  /*2930*/  ISETP.GE.AND P3, PT, R3, UR4, PT ;  /* 0x0000000403007c0c */ /* 0x000fe2000bf66270 */
[----:B------:R-:W-:Y:S01]  /*2940*/  IMAD R61, R192, UR5, R61 ;  /* 0x00000005c03d7c24 */ /* 0x000fe2000f8e023d */
[----:B------:R-:W-:Y:S02]  /*2950*/  SEL R3, RZ, 0xffffffff, P2 ;  /* 0xffffffffff037807 */ /* 0x000fe40001000000 */
[----:B------:R-:W-:Y:S02]  /*2960*/  ISETP.GE.AND P1, PT, R22, UR4, PT ;  /* 0x0000000416007c0c */ /* 0x000fe4000bf26270 */
[----:B------:R-:W-:Y:S01]  /*2970*/  IADD3.X R93, R99, R5, R0, P0, !PT ;  /* 0x00000005635d7210 */ /* 0x000fe200007fe400 */
[----:B------:R-:W-:Y:S01]  /*2980*/  IMAD.SHL.U32 R3, R3, 0x2, RZ ;  /* 0x0000000203037824 */ /* 0x000fe200078e00ff */
[----:B------:R-:W-:Y:S01]  /*2990*/  ISETP.GE.AND P0, PT, R4, UR4, PT ;  /* 0x0000000404007c0c */ /* 0x000fe2000bf06270 */
[----:B------:R-:W-:Y:S01]  /*29a0*/  IMAD R4, R20, R80, RZ ;  /* 0x0000005014047224 */ /* 0x000fe200078e02ff */
[----:B------:R-:W-:-:S02]  /*29b0*/  SEL R0, RZ, 0x1, P1 ;  /* 0x00000001ff007807 */ /* 0x000fc40000800000 */
[----:B------:R-:W-:Y:S01]  /*29c0*/  ISETP.GE.AND P1, PT, R92, UR4, PT ;  /* 0x000000045c007c0c */ /* 0x000fe2000bf26270 */
[----:B------:R-:W-:Y:S01]  /*29d0*/  IMAD R5, R19, R81, R4 ;  /* 0x0000005113057224 */ /* 0x000fe200078e0204 */
[----:B------:R-:W-:Y:S01]  /*29e0*/  ISETP.GE.AND P2, PT, R91, UR4, PT ;  /* 0x000000045b007c0c */ /* 0x000fe2000bf46270 */
[----:B------:R-:W-:Y:S01]  /*29f0*/  ULDC.64 UR4, c[0x0][0x338] ;  /* 0x0000ce0000047ab9 */ /* 0x000fe20000000a00 */
[----:B------:R-:W-:Y:S01]  /*2a00*/  LOP3.LUT R0, R3, 0x2, R0, 0xe2, !PT ;  /* 0x0000000203007812 */ /* 0x000fe200078ee200 */
[----:B------:R-:W-:Y:S01]  /*2a10*/  IMAD.IADD R59, R59, 0x1, R5 ;  /* 0x000000013b3b7824 */ /* 0x000fe200078e0205 */
[----:B------:R-:W-:Y:S01]  /*2a20*/  SEL R3, RZ, 0x4, P1 ;  /* 0x00000004ff037807 */ /* 0x000fe20000800000 */
[----:B------:R-:W-:Y:S01]  /*2a30*/  IMAD.IADD R57, R5, 0x1, R57 ;  /* 0x0000000105397824 */ /* 0x000fe200078e0239 */
[----:B------:R-:W-:Y:S01]  /*2a40*/  SEL R4, RZ, 0x8, P2 ;  /* 0x00000008ff047807 */ /* 0x000fe20001000000 */
[----:B------:R-:W-:Y:S01]  /*2a50*/  IMAD.WIDE.U32 R60, R7, UR4, R60 ;  /* 0x00000004073c7c25 */ /* 0x000fe2000f8e003c */
[----:B------:R-:W-:-:S02]  /*2a60*/  ISETP.GE.AND P1, PT, R22, R13, PT ;  /* 0x0000000d1600720c */ /* 0x000fc40003f26270 */
[----:B------:R-:W-:Y:S01]  /*2a70*/  LOP3.LUT R0, R4, R0, R3, 0xfe, !PT ;  /* 0x0000000004007212 */ /* 0x000fe200078efe03 */
[----:B------:R-:W-:Y:S01]  /*2a80*/  IMAD R4, R6, UR4, RZ ;  /* 0x0000000406047c24 */ /* 0x000fe2000f8e02ff */
[----:B------:R-:W-:Y:S01]  /*2a90*/  SEL R3, RZ, 0x10, P3 ;  /* 0x00000010ff037807 */ /* 0x000fe20001800000 */
[----:B-----5:R-:W-:Y:S01]  /*2aa0*/  IMAD.WIDE.U32 R58, R24, R80, R58 ;  /* 0x00000050183a7225 */ /* 0x020fe200078e003a */
[----:B------:R-:W-:Y:S02]  /*2ab0*/  SEL R5, R13, RZ, P1 ;  /* 0x000000ff0d057207 */ /* 0x000fe40000800000 */
[----:B------:R-:W-:Y:S01]  /*2ac0*/  LOP3.LUT R3, R0, R3, RZ, 0xfc, !PT ;  /* 0x0000000300037212 */ /* 0x000fe200078efcff */
[----:B------:R-:W-:Y:S01]  /*2ad0*/  IMAD R65, R7, UR5, R4 ;  /* 0x0000000507417c24 */ /* 0x000fe2000f8e0204 */
[----:B------:R-:W-:Y:S01]  /*2ae0*/  SEL R7, R13, RZ, P5 ;  /* 0x000000ff0d077207 */ /* 0x000fe20002800000 */
[----:B------:R-:W-:Y:S01]  /*2af0*/  IMAD R0, R20, R78, RZ ;  /* 0x0000004e14007224 */ /* 0x000fe200078e02ff */
[----:B------:R-:W-:Y:S01]  /*2b00*/  SHF.R.S32.HI R6, RZ, 0x1f, R9 ;  /* 0x0000001fff067819 */ /* 0x000fe20000011409 */
[----:B------:R-:W-:Y:S01]  /*2b10*/  IMAD.IADD R5, R22, 0x1, R5 ;  /* 0x0000000116057824 */ /* 0x000fe200078e0205 */
[----:B------:R-:W-:Y:S01]  /*2b20*/  P2R R101, PR, RZ, 0x2 ;  /* 0x00000002ff657803 */ /* 0x000fe20000000000 */
[----:B------:R-:W-:Y:S01]  /*2b30*/  IMAD R11, R19, R79, R0 ;  /* 0x0000004f130b7224 */ /* 0x000fe200078e0200 */
[-C--:B------:R-:W-:Y:S01]  /*2b40*/  LEA.HI R87, R6, R9.reuse, RZ, 0x4 ;  /* 0x0000000906577211 */ /* 0x080fe200078f20ff */
[----:B------:R-:W-:Y:S01]  /*2b50*/  IMAD.IADD R7, R100, 0x1, R7 ;  /* 0x0000000164077824 */ /* 0x000fe200078e0207 */
[----:B------:R-:W-:Y:S01]  /*2b60*/  SHF.R.S32.HI R0, RZ, 0x1f, R5 ;  /* 0x0000001fff007819 */ /* 0x000fe20000011405 */
[----:B------:R-:W-:Y:S01]  /*2b70*/  IMAD.IADD R53, R53, 0x1, R11 ;  /* 0x0000000135357824 */ /* 0x000fe200078e020b */
[----:B------:R-:W-:Y:S01]  /*2b80*/  LEA.HI R6, R6, R9, RZ, 0x6 ;  /* 0x0000000906067211 */ /* 0x000fe200078f30ff */
[----:B------:R-:W-:Y:S01]  /*2b90*/  IMAD.IADD R51, R11, 0x1, R51 ;  /* 0x000000010b337824 */ /* 0x000fe200078e0233 */
[----:B------:R-:W-:Y:S01]  /*2ba0*/  SHF.R.S32.HI R4, RZ, 0x1f, R7 ;  /* 0x0000001fff047819 */ /* 0x000fe20000011407 */
[----:B------:R-:W-:Y:S01]  /*2bb0*/  IMAD.WIDE.U32 R56, R24, R80, R56 ;  /* 0x0000005018387225 */ /* 0x000fe200078e0038 */
[----:B------:R-:W-:-:S02]  /*2bc0*/  LEA.HI R90, R0, R5, RZ, 0x4 ;  /* 0x00000005005a7211 */ /* 0x000fc400078f20ff */
[----:B------:R-:W-:Y:S01]  /*2bd0*/  LEA.HI R0, R0, R5, RZ, 0x6 ;  /* 0x0000000500007211 */ /* 0x000fe200078f30ff */
[----:B------:R-:W-:Y:S01]  /*2be0*/  IMAD.SHL.U32 R9, R6, 0x80, RZ ;  /* 0x0000008006097824 */ /* 0x000fe200078e00ff */
[-C--:B------:R-:W-:Y:S01]  /*2bf0*/  LEA.HI R89, R4, R7.reuse, RZ, 0x4 ;  /* 0x0000000704597211 */ /* 0x080fe200078f20ff */
[-C--:B------:R-:W-:Y:S01]  /*2c00*/  IMAD.WIDE.U32 R52, R24, R78.reuse, R52 ;  /* 0x0000004e18347225 */ /* 0x080fe200078e0034 */
[----:B------:R-:W-:Y:S02]  /*2c10*/  LEA.HI R7, R4, R7, RZ, 0x6 ;  /* 0x0000000704077211 */ /* 0x000fe400078f30ff */
[----:B------:R-:W-:Y:S01]  /*2c20*/  SHF.R.S32.HI R11, RZ, 0x1f, R24 ;  /* 0x0000001fff0b7819 */ /* 0x000fe20000011418 */
[----:B------:R-:W-:Y:S01]  /*2c30*/  IMAD.SHL.U32 R4, R0, 0x80, RZ ;  /* 0x0000008000047824 */ /* 0x000fe200078e00ff */
[C---:B------:R-:W-:Y:S01]  /*2c40*/  LOP3.LUT R0, R176.reuse, 0x30, R90, 0xf8, !PT ;  /* 0x00000030b0007812 */ /* 0x040fe200078ef85a */
[----:B------:R-:W-:Y:S01]  /*2c50*/  IMAD.SHL.U32 R7, R7, 0x80, RZ ;  /* 0x0000008007077824 */ /* 0x000fe200078e00ff */
[----:B------:R-:W-:Y:S01]  /*2c60*/  LOP3.LUT R6, R176, 0x30, R89, 0xf8, !PT ;  /* 0x00000030b0067812 */ /* 0x000fe200078ef859 */
[----:B------:R-:W-:Y:S01]  /*2c70*/  IMAD.WIDE.U32 R50, R24, R78, R50 ;  /* 0x0000004e18327225 */ /* 0x000fe200078e0032 */
[----:B------:R-:W-:-:S02]  /*2c80*/  LOP3.LUT R5, R4, 0xffffe000, RZ, 0xc0, !PT ;  /* 0xffffe00004057812 */ /* 0x000fc400078ec0ff */
[----:B------:R-:W-:Y:S01]  /*2c90*/  LOP3.LUT R0, R0, R177, RZ, 0x3c, !PT ;  /* 0x000000b100007212 */ /* 0x000fe200078e3cff */
[----:B------:R-:W-:Y:S01]  /*2ca0*/  IMAD.IADD R65, R61, 0x1, R65 ;  /* 0x000000013d417824 */ /* 0x000fe200078e0241 */
[----:B------:R-:W-:Y:S02]  /*2cb0*/  LOP3.LUT R8, R176, 0x30, R87, 0xf8, !PT ;  /* 0x00000030b0087812 */ /* 0x000fe400078ef857 */
[----:B------:R-:W-:Y:S01]  /*2cc0*/  IADD3 R86, R0, R5, R178 ;  /* 0x0000000500567210 */ /* 0x000fe20007ffe0b2 */
[----:B------:R-:W-:Y:S01]  /*2cd0*/  IMAD R0, R11, R80, RZ ;  /* 0x000000500b007224 */ /* 0x000fe200078e02ff */
[----:B------:R-:W-:Y:S01]  /*2ce0*/  IADD3 R54, P1, R19, R28, RZ ;  /* 0x0000001c13367210 */ /* 0x000fe20007f3e0ff */
[----:B------:R-:W-:Y:S01]  /*2cf0*/  IMAD R11, R11, R78, RZ ;  /* 0x0000004e0b0b7224 */ /* 0x000fe200078e02ff */
[----:B------:R-:W-:Y:S01]  /*2d00*/  LOP3.LUT R7, R7, 0xffffe000, RZ, 0xc0, !PT ;  /* 0xffffe00007077812 */ /* 0x000fe200078ec0ff */
[C---:B------:R-:W-:Y:S01]  /*2d10*/  IMAD R5, R24.reuse, R81, R0 ;  /* 0x0000005118057224 */ /* 0x040fe200078e0200 */
[----:B------:R-:W-:Y:S01]  /*2d20*/  SEL R0, RZ, 0x20, P0 ;  /* 0x00000020ff007807 */ /* 0x000fe20000000000 */
[----:B------:R-:W-:Y:S01]  /*2d30*/  IMAD R11, R24, R79, R11 ;  /* 0x0000004f180b7224 */ /* 0x000fe200078e020b */
[-C--:B------:R-:W-:Y:S01]  /*2d40*/  LOP3.LUT R6, R6, R177.reuse, RZ, 0x3c, !PT ;  /* 0x000000b106067212 */ /* 0x080fe200078e3cff */
[----:B------:R-:W-:Y:S01]  /*2d50*/  IMAD.X R55, R20, 0x1, R15, P1 ;  /* 0x0000000114377824 */ /* 0x000fe200008e060f */
[----:B------:R-:W-:Y:S01]  /*2d60*/  LOP3.LUT R0, R3, R0, RZ, 0xfc, !PT ;  /* 0x0000000003007212 */ /* 0x000fe200078efcff */
[----:B------:R-:W-:Y:S01]  /*2d70*/  IMAD.IADD R75, R59, 0x1, R5 ;  /* 0x000000013b4b7824 */ /* 0x000fe200078e0205 */
[----:B------:R-:W-:Y:S01]  /*2d80*/  LOP3.LUT R9, R9, 0xffffe000, RZ, 0xc0, !PT ;  /* 0xffffe00009097812 */ /* 0x000fe200078ec0ff */
[----:B------:R-:W-:Y:S01]  /*2d90*/  IMAD.IADD R74, R5, 0x1, R57 ;  /* 0x00000001054a7824 */ /* 0x000fe200078e0239 */
[----:B------:R-:W-:Y:S01]  /*2da0*/  LOP3.LUT R8, R8, R177, RZ, 0x3c, !PT ;  /* 0x000000b108087212 */ /* 0x000fe200078e3cff */
[----:B------:R-:W-:Y:S01]  /*2db0*/  IMAD.IADD R73, R53, 0x1, R11 ;  /* 0x0000000135497824 */ /* 0x000fe200078e020b */
[----:B------:R-:W-:Y:S01]  /*2dc0*/  LOP3.LUT R71, R90, 0xfffffff0, RZ, 0xc0, !PT ;  /* 0xfffffff05a477812 */ /* 0x000fe200078ec0ff */
[----:B------:R-:W-:Y:S01]  /*2dd0*/  IMAD.IADD R72, R11, 0x1, R51 ;  /* 0x000000010b487824 */ /* 0x000fe200078e0233 */
[----:B------:R-:W-:-:S02]  /*2de0*/  LOP3.LUT R70, R89, 0xfffffff0, RZ, 0xc0, !PT ;  /* 0xfffffff059467812 */ /* 0x000fc400078ec0ff */
[----:B------:R-:W-:Y:S02]  /*2df0*/  LOP3.LUT R69, R87, 0xfffffff0, RZ, 0xc0, !PT ;  /* 0xfffffff057457812 */ /* 0x000fe400078ec0ff */
[----:B------:R-:W-:Y:S02]  /*2e00*/  LOP3.LUT R64, R3, 0x1, RZ, 0xc0, !PT ;  /* 0x0000000103407812 */ /* 0x000fe400078ec0ff */
[C---:B------:R-:W-:Y:S01]  /*2e10*/  SHF.L.U64.HI R83, R82.reuse, 0x7, R83 ;  /* 0x0000000752537819 */ /* 0x040fe20000010253 */
[----:B------:R-:W-:Y:S01]  /*2e20*/  IMAD.SHL.U32 R82, R82, 0x80, RZ ;  /* 0x0000008052527824 */ /* 0x000fe200078e00ff */
[C---:B------:R-:W-:Y:S01]  /*2e30*/  SHF.L.U64.HI R81, R80.reuse, 0x7, R81 ;  /* 0x0000000750517819 */ /* 0x040fe20000010251 */
[----:B------:R-:W-:Y:S01]  /*2e40*/  IMAD.SHL.U32 R80, R80, 0x80, RZ ;  /* 0x0000008050507824 */ /* 0x000fe200078e00ff */
[C---:B------:R-:W-:Y:S01]  /*2e50*/  SHF.L.U64.HI R79, R78.reuse, 0x7, R79 ;  /* 0x000000074e4f7819 */ /* 0x040fe2000001024f */
[----:B------:R-:W-:Y:S01]  /*2e60*/  IMAD.SHL.U32 R78, R78, 0x80, RZ ;  /* 0x000000804e4e7824 */ /* 0x000fe200078e00ff */
[----:B------:R-:W-:-:S02]  /*2e70*/  LOP3.LUT R49, R0, 0x2, RZ, 0xc0, !PT ;  /* 0x0000000200317812 */ /* 0x000fc400078ec0ff */
[C---:B------:R-:W-:Y:S02]  /*2e80*/  LOP3.LUT R21, R0.reuse, 0x4, RZ, 0xc0, !PT ;  /* 0x0000000400157812 */ /* 0x040fe400078ec0ff */
[C---:B------:R-:W-:Y:S02]  /*2e90*/  LOP3.LUT R20, R0.reuse, 0x8, RZ, 0xc0, !PT ;  /* 0x0000000800147812 */ /* 0x040fe400078ec0ff */
[----:B------:R-:W-:Y:S02]  /*2ea0*/  LOP3.LUT R3, R0, 0x10, RZ, 0xc0, !PT ;  /* 0x0000001000037812 */ /* 0x000fe400078ec0ff */
[--C-:B------:R-:W-:Y:S02]  /*2eb0*/  IADD3 R85, R6, R7, R178.reuse ;  /* 0x0000000706557210 */ /* 0x100fe40007ffe0b2 */
[----:B------:R-:W-:Y:S02]  /*2ec0*/  IADD3 R84, R8, R9, R178 ;  /* 0x0000000908547210 */ /* 0x000fe40007ffe0b2 */
[----:B------:R-:W-:-:S02]  /*2ed0*/  SHF.R.S32.HI R68, RZ, 0x1f, R71 ;  /* 0x0000001fff447819 */ /* 0x000fc40000011447 */
[----:B------:R-:W-:Y:S02]  /*2ee0*/  SHF.R.S32.HI R67, RZ, 0x1f, R70 ;  /* 0x0000001fff437819 */ /* 0x000fe40000011446 */
[----:B------:R-:W-:Y:S02]  /*2ef0*/  SHF.R.S32.HI R66, RZ, 0x1f, R69 ;  /* 0x0000001fff427819 */ /* 0x000fe40000011445 */
[----:B------:R-:W-:-:S07]  /*2f00*/  LOP3.LUT R0, R0, 0x20, RZ, 0xc0, !PT ;  /* 0x0000002000007812 */ /* 0x000fce00078ec0ff */
.L_x_1390:
[----:B0-----:R-:W0:Y:S01]  /*2f10*/  LDC.64 R94, c[0x0][0x2e8] ;  /* 0x0000ba00ff5e7b82 */ /* 0x001e220000000a00 */
[----:B------:R-:W-:Y:S01]  /*2f20*/  VIADD R25, R25, 0xffffffff ;  /* 0xffffffff19197836 */ /* 0x000fe20000000000 */
[----:B------:R-:W-:Y:S05]  /*2f30*/  YIELD ;  /* 0x0000000000007946 */ /* 0x000fea0003800000 */
[----:B-1----:R-:W-:Y:S01]  /*2f40*/  SHF.R.S32.HI R4, RZ, 0x1f, R25 ;  /* 0x0000001fff047819 */ /* 0x002fe20000011419 */
[----:B------:R-:W1:Y:S01]  /*2f50*/  LDC R111, c[0x0][0x3f4] ;  /* 0x0000fd00ff6f7b82 */ /* 0x000e620000000800 */
[-C--:B------:R-:W-:Y:S01]  /*2f60*/  IMAD R5, R83, R25.reuse, RZ ;  /* 0x0000001953057224 */ /* 0x080fe200078e02ff */
[----:B------:R-:W-:Y:S01]  /*2f70*/  BSSY B0, `(.L_x_1335) ;  /* 0x0000655000007945 */ /* 0x000fe20003800000 */
[----:B------:R-:W-:Y:S01]  /*2f80*/  IMAD.WIDE.U32 R44, R82, R25, RZ ;  /* 0x00000019522c7225 */ /* 0x000fe200078e00ff */
[----:B------:R-:W-:-:S03]  /*2f90*/  ISETP.GT.AND P0, PT, R25, R26, PT ;  /* 0x0000001a1900720c */ /* 0x000fc60003f04270 */
[----:B------:R-:W-:Y:S02]  /*2fa0*/  IMAD R5, R4, R82, R5 ;  /* 0x0000005204057224 */ /* 0x000fe400078e0205 */
[----:B------:R-:W-:Y:S02]  /*2fb0*/  IMAD R97, R17, 0x6000, R193 ;  /* 0x0000600011617824 */ /* 0x000fe400078e02c1 */
[----:B------:R-:W-:Y:S02]  /*2fc0*/  IMAD.IADD R46, R45, 0x1, R5 ;  /* 0x000000012d2e7824 */ /* 0x000fe400078e0205 */
[----:B------:R-:W-:Y:S02]  /*2fd0*/  IMAD R5, R17, 0x6000, R194 ;  /* 0x0000600011057824 */ /* 0x000fe400078e02c2 */
[----:B------:R-:W-:Y:S01]  /*2fe0*/  IMAD.IADD R97, R16, 0x1, R97 ;  /* 0x0000000110617824 */ /* 0x000fe200078e0261 */
[----:B0-----:R-:W-:Y:S01]  /*2ff0*/  IADD3 R8, P1, P2, R44, R94, R98 ;  /* 0x0000005e2c087210 */ /* 0x001fe20007a3e062 */
[----:B------:R-:W-:-:S03]  /*3000*/  IMAD.IADD R96, R16, 0x1, R5 ;  /* 0x0000000110607824 */ /* 0x000fc600078e0205 */
[----:B------:R-:W-:Y:S02]  /*3010*/  IADD3.X R9, R46, R95, R93, P1, P2 ;  /* 0x0000005f2e097210 */ /* 0x000fe40000fe445d */
[----:B-1----:R-:W-:-:S13]  /*3020*/  ISETP.GE.AND P1, PT, R111, 0x1, PT ;  /* 0x000000016f00780c */ /* 0x002fda0003f26270 */
        /* <DEDUP_REMOVED lines=65> */
.L_x_1339:
[----:B------:R-:W-:Y:S05]  /*3440*/  BSYNC B1 ;  /* 0x0000000000017941 */ /* 0x000fea0003800000 */
.L_x_1338:
[----:B------:R-:W-:Y:S01]  /*3450*/  UISETP.NE.AND UP0, UPT, UR40, 0x3, UPT ;  /* 0x000000032800788c */ /* 0x000fe2000bf05270 */
[----:B0----5:R-:W-:Y:S02]  /*3460*/  IMAD.MOV.U32 R40, RZ, RZ, R10 ;  /* 0x000000ffff287224 */ /* 0x021fe400078e000a */
[----:B------:R-:W-:Y:S02]  /*3470*/  IMAD.MOV.U32 R42, RZ, RZ, R14 ;  /* 0x000000ffff2a7224 */ /* 0x000fe400078e000e */
[----:B------:R-:W-:Y:S01]  /*3480*/  IMAD.MOV.U32 R104, RZ, RZ, R30 ;  /* 0x000000ffff687224 */ /* 0x000fe200078e001e */
[----:B------:R-:W-:Y:S01]  /*3490*/  PLOP3.LUT P1, PT, PT, PT, UP0, 0x80, 0x0 ;  /* 0x000000000000781c */ /* 0x000fe20003f2f008 */
        /* <DEDUP_REMOVED lines=8> */
[----:B------:R-:W-:Y:S01]  /*3520*/  IMAD.MOV.U32 R123, RZ, RZ, R94 ;  /* 0x000000ffff7b7224 */ /* 0x000fe200078e005e */
[----:B------:R-:W-:Y:S06]  /*3530*/  @!P1 BRA `(.L_x_1340) ;  /* 0x0000000000049947 */ /* 0x000fec0003800000 */
[----:B------:R-:W-:Y:S01]  /*3540*/  BPT.TRAP 0x1 ;  /* 0x000000040000795c */ /* 0x000fe20000300000 */
.L_x_1340:
[----:B------:R-:W-:Y:S01]  /*3550*/  IMAD R108, R17, 0x8, R16 ;  /* 0x00000008116c7824 */ /* 0x000fe200078e0210 */
[----:B------:R-:W-:Y:S01]  /*3560*/  SHF.L.U32 R110, R174, 0x1f, RZ ;  /* 0x0000001fae6e7819 */ /* 0x000fe200000006ff */
[----:B------:R-:W-:Y:S03]  /*3570*/  BSSY B1, `(.L_x_1341) ;  /* 0x0000003000017945 */ /* 0x000fe60003800000 */
[----:B------:R-:W0:Y:S02]  /*3580*/  SYNCS.PHASECHK.TRANS64.TRYWAIT P3, [R108+URZ+0x22890], R110 ;  /* 0x0228906e6c0075a7 */ /* 0x000e24000806017f */
[----:B0-----:R-:W-:Y:S05]  /*3590*/  @!P3 BRA `(.L_x_1342) ;  /* 0x00000284003cb947 */ /* 0x001fea0003800000 */
.L_x_1703:
[----:B------:R-:W-:Y:S05]  /*35a0*/  BSYNC B1 ;  /* 0x0000000000017941 */ /* 0x000fea0003800000 */
.L_x_1341:
[----:B------:R-:W-:Y:S05]  /*35b0*/  @P2 BRA `(.L_x_1343) ;  /* 0x0000005c00c02947 */ /* 0x000fea0003800000 */
[----:B------:R-:W-:Y:S01]  /*35c0*/  ISETP.NE.AND P2, PT, R64, RZ, PT ;  /* 0x000000ff4000720c */ /* 0x000fe20003f45270 */
[----:B------:R-:W-:-:S12]  /*35d0*/  BSSY B1, `(.L_x_1344) ;  /* 0x000006f000017945 */ /* 0x000fd80003800000 */
[----:B------:R-:W-:Y:S05]  /*35e0*/  @!P2 BRA `(.L_x_1345) ;  /* 0x0000000400b4a947 */ /* 0x000fea0003800000 */
[----:B------:R1:W2:Y:S01]  /*35f0*/  LDS.128 R4, [R97+0x16400] ;  /* 0x0164000061047984 */ /* 0x0002a20000000c00 */
[----:B------:R-:W-:Y:S01]  /*3600*/  ISETP.GE.AND P2, PT, R172, R111, PT ;  /* 0x0000006fac00720c */ /* 0x000fe20003f46270 */
[----:B------:R-:W-:-:S12]  /*3610*/  BSSY B2, `(.L_x_1346) ;  /* 0x0000069000027945 */ /* 0x000fd80003800000 */
[----:B-1----:R-:W-:Y:S05]  /*3620*/  @P2 BRA `(.L_x_1347) ;  /* 0x00000004009c2947 */ /* 0x002fea0003800000 */
[----:B------:R-:W-:Y:S02]  /*3630*/  SHF.R.U32.HI R94, RZ, 0x8, R95 ;  /* 0x00000008ff5e7819 */ /* 0x000fe4000001165f */
[--C-:B------:R-:W-:Y:S02]  /*3640*/  SHF.R.U32.HI R46, RZ, 0x8, R47.reuse ;  /* 0x00000008ff2e7819 */ /* 0x100fe4000001162f */
[----:B------:R-:W-:Y:S02]  /*3650*/  SHF.R.U32.HI R117, RZ, 0x10, R47 ;  /* 0x00000010ff757819 */ /* 0x000fe4000001162f */
[----:B------:R-:W-:Y:S02]  /*3660*/  SHF.R.U32.HI R115, RZ, 0x10, R95 ;  /* 0x00000010ff737819 */ /* 0x000fe4000001165f */
[----:B------:R-:W-:Y:S01]  /*3670*/  LOP3.LUT R116, R95, 0xff0000ff, RZ, 0xc0, !PT ;  /* 0xff0000ff5f747812 */ /* 0x000fe200078ec0ff */
[----:B------:R-:W-:Y:S01]  /*3680*/  IMAD.SHL.U32 R95, R94, 0x100, RZ ;  /* 0x000001005e5f7824 */ /* 0x000fe200078e00ff */
[----:B------:R-:W-:Y:S01]  /*3690*/  LOP3.LUT R47, R47, 0xff0000ff, RZ, 0xc0, !PT ;  /* 0xff0000ff2f2f7812 */ /* 0x000fe200078ec0ff */
[----:B--2---:R-:W-:Y:S01]  /*36a0*/  IMAD.MOV.U32 R94, RZ, RZ, R4 ;  /* 0x000000ffff5e7224 */ /* 0x004fe200078e0004 */
[----:B------:R-:W-:-:S02]  /*36b0*/  SHF.L.U32 R46, R46, 0x8, RZ ;  /* 0x000000082e2e7819 */ /* 0x000fc400000006ff */
[----:B------:R-:W-:Y:S01]  /*36c0*/  LOP3.LUT R116, R116, 0xff00, R95, 0xf8, !PT ;  /* 0x0000ff0074747812 */ /* 0x000fe200078ef85f */
[----:B------:R-:W-:Y:S01]  /*36d0*/  IMAD.U32 R95, R115, 0x10000, RZ ;  /* 0x00010000735f7824 */ /* 0x000fe200078e00ff */
[----:B------:R-:W-:Y:S01]  /*36e0*/  LOP3.LUT R47, R47, 0xff00, R46, 0xf8, !PT ;  /* 0x0000ff002f2f7812 */ /* 0x000fe200078ef82e */
[----:B------:R-:W-:Y:S01]  /*36f0*/  IMAD.U32 R46, R117, 0x10000, RZ ;  /* 0x00010000752e7824 */ /* 0x000fe200078e00ff */
[----:B------:R-:W-:Y:S02]  /*3700*/  F2FP.F16.E4M3.UNPACK_B R115, R123.H1 ;  /* 0x0000007bff73723e */ /* 0x000fe400030006ff */
[-C--:B------:R-:W-:Y:S02]  /*3710*/  F2FP.F16.E4M3.UNPACK_B R4, R5.reuse ;  /* 0x00000005ff04723e */ /* 0x080fe400020006ff */
[----:B------:R-:W-:Y:S01]  /*3720*/  LOP3.LUT R46, R47, 0xff0000, R46, 0xf8, !PT ;  /* 0x00ff00002f2e7812 */ /* 0x000fe200078ef82e */
[--C-:B------:R-:W-:Y:S01]  /*3730*/  HADD2.F32 R119, -RZ, R115.reuse.H0_H0 ;  /* 0x20000073ff777230 */ /* 0x100fe20000004100 */
[----:B------:R-:W-:Y:S01]  /*3740*/  LOP3.LUT R47, R116, 0xff0000, R95, 0xf8, !PT ;  /* 0x00ff0000742f7812 */ /* 0x000fe200078ef85f */
[--C-:B------:R-:W-:Y:S01]  /*3750*/  HADD2.F32 R95, -RZ, R4.reuse.H1_H1 ;  /* 0x30000004ff5f7230 */ /* 0x100fe20000004100 */
[----:B------:R-:W-:Y:S01]  /*3760*/  F2FP.F16.E4M3.UNPACK_B R117, R114.H1 ;  /* 0x00000072ff75723e */ /* 0x000fe200030006ff */
[----:B------:R-:W-:Y:S01]  /*3770*/  HADD2.F32 R4, -RZ, R4.H0_H0 ;  /* 0x20000004ff047230 */ /* 0x000fe20000004100 */
[----:B------:R-:W-:Y:S01]  /*3780*/  F2FP.F16.E4M3.UNPACK_B R5, R5.H1 ;  /* 0x00000005ff05723e */ /* 0x000fe200030006ff */
[----:B------:R-:W-:-:S02]  /*3790*/  HADD2.F32 R120, -RZ, R115.H1_H1 ;  /* 0x30000073ff787230 */ /* 0x000fc40000004100 */
[CC--:B------:R-:W-:Y:S01]  /*37a0*/  FMUL.FTZ R121, R95.reuse, R119.reuse ;  /* 0x000000775f797220 */ /* 0x0c0fe20000410000 */
[----:B------:R-:W-:Y:S02]  /*37b0*/  HADD2.F32 R118, -RZ, R117.H0_H0 ;  /* 0x20000075ff767230 */ /* 0x000fe40000004100 */
[C---:B------:R-:W-:Y:S01]  /*37c0*/  FMUL.FTZ R122, R4.reuse, R119 ;  /* 0x00000077047a7220 */ /* 0x040fe20000410000 */
[--C-:B------:R-:W-:Y:S01]  /*37d0*/  HADD2.F32 R116, -RZ, R5.reuse.H1_H1 ;  /* 0x30000005ff747230 */ /* 0x100fe20000004100 */
[----:B------:R-:W-:Y:S01]  /*37e0*/  F2FP.F16.E4M3.UNPACK_B R119, R123 ;  /* 0x0000007bff77723e */ /* 0x000fe200020006ff */
[----:B------:R-:W-:Y:S02]  /*37f0*/  HADD2.F32 R115, -RZ, R5.H0_H0 ;  /* 0x20000005ff737230 */ /* 0x000fe40000004100 */
[----:B------:R-:W-:Y:S01]  /*3800*/  FFMA.FTZ R4, R4, R118, -R121 ;  /* 0x0000007604047223 */ /* 0x000fe20000010879 */
[----:B------:R-:W-:Y:S02]  /*3810*/  HADD2.F32 R117, -RZ, R117.H1_H1 ;  /* 0x30000075ff757230 */ /* 0x000fe40000004100 */
[C---:B------:R-:W-:Y:S01]  /*3820*/  FMUL.FTZ R124, R116.reuse, R120 ;  /* 0x00000078747c7220 */ /* 0x040fe20000410000 */
[----:B------:R-:W-:Y:S01]  /*3830*/  FFMA.FTZ R5, R95, R118, R122 ;  /* 0x000000765f057223 */ /* 0x000fe2000001007a */
[C---:B------:R-:W-:Y:S01]  /*3840*/  FMUL.FTZ R121, R115.reuse, R120 ;  /* 0x0000007873797220 */ /* 0x040fe20000410000 */
[-C--:B------:R-:W-:Y:S01]  /*3850*/  F2FP.F16.E4M3.UNPACK_B R95, R94.reuse.H1 ;  /* 0x0000005eff5f723e */ /* 0x080fe200030006ff */
[-C--:B------:R-:W-:Y:S01]  /*3860*/  FFMA.FTZ R124, R115, R117.reuse, -R124 ;  /* 0x00000075737c7223 */ /* 0x080fe2000001087c */
[----:B------:R-:W-:Y:S01]  /*3870*/  F2FP.F16.E4M3.UNPACK_B R94, R94 ;  /* 0x0000005eff5e723e */ /* 0x000fe200020006ff */
[----:B------:R-:W-:Y:S01]  /*3880*/  FFMA.FTZ R123, R116, R117, R121 ;  /* 0x00000075747b7223 */ /* 0x000fe20000010079 */
[----:B------:R-:W-:Y:S01]  /*3890*/  F2FP.F16.E4M3.UNPACK_B R117, R114 ;  /* 0x00000072ff75723e */ /* 0x000fe200020006ff */
[----:B------:R-:W-:Y:S01]  /*38a0*/  HADD2.F32 R118, -RZ, R119.H1_H1 ;  /* 0x30000077ff767230 */ /* 0x000fe20000004100 */
[----:B------:R-:W-:Y:S01]  /*38b0*/  F2FP.F16.E4M3.UNPACK_B R122, R47 ;  /* 0x0000002fff7a723e */ /* 0x000fe200020006ff */
[----:B------:R-:W-:-:S02]  /*38c0*/  HADD2.F32 R115, -RZ, R95.H0_H0 ;  /* 0x2000005fff737230 */ /* 0x000fc40000004100 */
[----:B------:R-:W-:Y:S02]  /*38d0*/  HADD2.F32 R116, -RZ, R95.H1_H1 ;  /* 0x3000005fff747230 */ /* 0x000fe40000004100 */
[----:B------:R-:W-:Y:S02]  /*38e0*/  HADD2.F32 R119, -RZ, R119.H0_H0 ;  /* 0x20000077ff777230 */ /* 0x000fe40000004100 */
[-C--:B------:R-:W-:Y:S01]  /*38f0*/  FMUL.FTZ R121, R115, R118.reuse ;  /* 0x0000007673797220 */ /* 0x080fe20000410000 */
[--C-:B------:R-:W-:Y:S02]  /*3900*/  HADD2.F32 R114, -RZ, R94.reuse.H1_H1 ;  /* 0x3000005eff727230 */ /* 0x100fe40000004100 */
[----:B------:R-:W-:Y:S01]  /*3910*/  FMUL.FTZ R120, R116, R118 ;  /* 0x0000007674787220 */ /* 0x000fe20000410000 */
[----:B------:R-:W-:Y:S02]  /*3920*/  HADD2.F32 R95, -RZ, R94.H0_H0 ;  /* 0x2000005eff5f7230 */ /* 0x000fe40000004100 */
[----:B------:R-:W-:-:S02]  /*3930*/  HADD2.F32 R94, -RZ, R117.H1_H1 ;  /* 0x30000075ff5e7230 */ /* 0x000fc40000004100 */
[-C--:B------:R-:W-:Y:S01]  /*3940*/  FMUL.FTZ R118, R114, R119.reuse ;  /* 0x0000007772767220 */ /* 0x080fe20000410000 */
[----:B------:R-:W-:Y:S02]  /*3950*/  HADD2.F32 R117, -RZ, R117.H0_H0 ;  /* 0x20000075ff757230 */ /* 0x000fe40000004100 */
[----:B------:R-:W-:Y:S01]  /*3960*/  FMUL.FTZ R119, R95, R119 ;  /* 0x000000775f777220 */ /* 0x000fe20000410000 */
[-C--:B------:R-:W-:Y:S01]  /*3970*/  FFMA.FTZ R115, R115, R94.reuse, -R120 ;  /* 0x0000005e73737223 */ /* 0x080fe20000010878 */
[----:B------:R-:W-:Y:S01]  /*3980*/  FFMA.FTZ R116, R116, R94, R121 ;  /* 0x0000005e74747223 */ /* 0x000fe20000010079 */
[-C--:B------:R-:W-:Y:S01]  /*3990*/  FFMA.FTZ R94, R95, R117.reuse, -R118 ;  /* 0x000000755f5e7223 */ /* 0x080fe20000010876 */
[----:B------:R-:W-:Y:S01]  /*39a0*/  FFMA.FTZ R95, R114, R117, R119 ;  /* 0x00000075725f7223 */ /* 0x000fe20000010077 */
[----:B------:R-:W-:Y:S02]  /*39b0*/  F2FP.F16.E4M3.UNPACK_B R117, R7.H1 ;  /* 0x00000007ff75723e */ /* 0x000fe400030006ff */
[----:B------:R-:W-:Y:S01]  /*39c0*/  F2FP.SATFINITE.E4M3.F32.PACK_AB_MERGE_C R114, R123, R124, RZ ;  /* 0x0000007c7b72723e */ /* 0x000fe200048070ff */
[--C-:B------:R-:W-:Y:S01]  /*39d0*/  HADD2.F32 R124, -RZ, R122.reuse.H1_H1 ;  /* 0x3000007aff7c7230 */ /* 0x100fe20000004100 */
[----:B------:R-:W-:Y:S01]  /*39e0*/  F2FP.SATFINITE.E4M3.F32.PACK_AB_MERGE_C R115, R116, R115, RZ ;  /* 0x000000737473723e */ /* 0x000fe200048070ff */
[--C-:B------:R-:W-:Y:S01]  /*39f0*/  HADD2.F32 R118, -RZ, R117.reuse.H0_H0 ;  /* 0x20000075ff767230 */ /* 0x100fe20000004100 */
[----:B------:R-:W-:Y:S01]  /*3a00*/  F2FP.F16.E4M3.UNPACK_B R123, R47.H1 ;  /* 0x0000002fff7b723e */ /* 0x000fe200030006ff */
[----:B------:R-:W-:Y:S01]  /*3a10*/  HADD2.F32 R117, -RZ, R117.H1_H1 ;  /* 0x30000075ff757230 */ /* 0x000fe20000004100 */
[----:B------:R-:W-:Y:S01]  /*3a20*/  F2FP.F16.E4M3.UNPACK_B R116, R6.H1 ;  /* 0x00000006ff74723e */ /* 0x000fe200030006ff */
[----:B------:R-:W-:Y:S01]  /*3a30*/  HADD2.F32 R122, -RZ, R122.H0_H0 ;  /* 0x2000007aff7a7230 */ /* 0x000fe20000004100 */
[-C--:B------:R-:W-:Y:S01]  /*3a40*/  F2FP.F16.E4M3.UNPACK_B R119, R46.reuse ;  /* 0x0000002eff77723e */ /* 0x080fe200020006ff */
[----:B------:R-:W-:Y:S01]  /*3a50*/  HADD2.F32 R125, -RZ, R123.H1_H1 ;  /* 0x3000007bff7d7230 */ /* 0x000fe20000004100 */
[----:B------:R-:W-:Y:S01]  /*3a60*/  F2FP.F16.E4M3.UNPACK_B R120, R46.H1 ;  /* 0x0000002eff78723e */ /* 0x000fe200030006ff */
[--C-:B------:R-:W-:Y:S01]  /*3a70*/  HADD2.F32 R47, -RZ, R116.reuse.H1_H1 ;  /* 0x30000074ff2f7230 */ /* 0x100fe20000004100 */
[----:B------:R-:W-:Y:S01]  /*3a80*/  F2FP.F16.E4M3.UNPACK_B R7, R7 ;  /* 0x00000007ff07723e */ /* 0x000fe200020006ff */
[----:B------:R-:W-:-:S02]  /*3a90*/  HADD2.F32 R116, -RZ, R116.H0_H0 ;  /* 0x20000074ff747230 */ /* 0x000fc40000004100 */
[-C--:B------:R-:W-:Y:S01]  /*3aa0*/  FMUL.FTZ R127, R117, R125.reuse ;  /* 0x0000007d757f7220 */ /* 0x080fe20000410000 */
[----:B------:R-:W-:Y:S01]  /*3ab0*/  FMUL.FTZ R126, R118, R125 ;  /* 0x0000007d767e7220 */ /* 0x000fe20000410000 */
[----:B------:R-:W-:Y:S02]  /*3ac0*/  HADD2.F32 R46, -RZ, R119.H1_H1 ;  /* 0x30000077ff2e7230 */ /* 0x000fe40000004100 */
[CC--:B------:R-:W-:Y:S01]  /*3ad0*/  FMUL.FTZ R125, R47.reuse, R124.reuse ;  /* 0x0000007c2f7d7220 */ /* 0x0c0fe20000410000 */
[C---:B------:R-:W-:Y:S01]  /*3ae0*/  FMUL.FTZ R124, R116.reuse, R124 ;  /* 0x0000007c747c7220 */ /* 0x040fe20000410000 */
[----:B------:R-:W-:Y:S01]  /*3af0*/  F2FP.F16.E4M3.UNPACK_B R6, R6 ;  /* 0x00000006ff06723e */ /* 0x000fe200020006ff */
[----:B------:R-:W-:Y:S02]  /*3b00*/  HADD2.F32 R121, -RZ, R120.H1_H1 ;  /* 0x30000078ff797230 */ /* 0x000fe40000004100 */
[-C--:B------:R-:W-:Y:S01]  /*3b10*/  FFMA.FTZ R125, R116, R46.reuse, -R125 ;  /* 0x0000002e747d7223 */ /* 0x080fe2000001087d */
[----:B------:R-:W-:Y:S01]  /*3b20*/  FFMA.FTZ R124, R47, R46, R124 ;  /* 0x0000002e2f7c7223 */ /* 0x000fe2000001007c */
[--C-:B------:R-:W-:Y:S01]  /*3b30*/  HADD2.F32 R46, -RZ, R7.reuse.H0_H0 ;  /* 0x20000007ff2e7230 */ /* 0x100fe20000004100 */
[----:B------:R-:W-:Y:S01]  /*3b40*/  F2FP.SATFINITE.E4M3.F32.PACK_AB_MERGE_C R5, R5, R4, R114 ;  /* 0x000000040505723e */ /* 0x000fe20004807072 */
[----:B------:R-:W-:-:S02]  /*3b50*/  HADD2.F32 R47, -RZ, R7.H1_H1 ;  /* 0x30000007ff2f7230 */ /* 0x000fc40000004100 */
[-C--:B------:R-:W-:Y:S01]  /*3b60*/  FFMA.FTZ R127, R118, R121.reuse, -R127 ;  /* 0x00000079767f7223 */ /* 0x080fe2000001087f */
[--C-:B------:R-:W-:Y:S02]  /*3b70*/  HADD2.F32 R7, -RZ, R6.reuse.H0_H0 ;  /* 0x20000006ff077230 */ /* 0x100fe40000004100 */
[----:B------:R-:W-:Y:S01]  /*3b80*/  FFMA.FTZ R126, R117, R121, R126 ;  /* 0x00000079757e7223 */ /* 0x000fe2000001007e */
[----:B------:R-:W-:Y:S01]  /*3b90*/  HADD2.F32 R123, -RZ, R123.H0_H0 ;  /* 0x2000007bff7b7230 */ /* 0x000fe20000004100 */
[----:B------:R-:W-:Y:S01]  /*3ba0*/  F2FP.SATFINITE.E4M3.F32.PACK_AB_MERGE_C R124, R124, R125, RZ ;  /* 0x0000007d7c7c723e */ /* 0x000fe200048070ff */
[----:B------:R-:W-:Y:S02]  /*3bb0*/  HADD2.F32 R6, -RZ, R6.H1_H1 ;  /* 0x30000006ff067230 */ /* 0x000fe40000004100 */
[----:B------:R-:W-:Y:S01]  /*3bc0*/  FMUL.FTZ R117, R7, R122 ;  /* 0x0000007a07757220 */ /* 0x000fe20000410000 */
[----:B------:R-:W-:Y:S02]  /*3bd0*/  HADD2.F32 R120, -RZ, R120.H0_H0 ;  /* 0x20000078ff787230 */ /* 0x000fe40000004100 */
[----:B------:R-:W-:Y:S01]  /*3be0*/  FMUL.FTZ R121, R47, R123 ;  /* 0x0000007b2f797220 */ /* 0x000fe20000410000 */
[----:B------:R-:W-:-:S02]  /*3bf0*/  HADD2.F32 R119, -RZ, R119.H0_H0 ;  /* 0x20000077ff777230 */ /* 0x000fc40000004100 */
[----:B------:R-:W-:Y:S01]  /*3c00*/  FMUL.FTZ R118, R46, R123 ;  /* 0x0000007b2e767220 */ /* 0x000fe20000410000 */
[----:B------:R-:W-:Y:S01]  /*3c10*/  FMUL.FTZ R116, R6, R122 ;  /* 0x0000007a06747220 */ /* 0x000fe20000410000 */
[-C--:B------:R-:W-:Y:S01]  /*3c20*/  FFMA.FTZ R121, R46, R120.reuse, -R121 ;  /* 0x000000782e797223 */ /* 0x080fe20000010879 */
[----:B------:R-:W-:Y:S01]  /*3c30*/  F2FP.SATFINITE.E4M3.F32.PACK_AB_MERGE_C R126, R126, R127, RZ ;  /* 0x0000007f7e7e723e */ /* 0x000fe200048070ff */
[----:B------:R-:W-:Y:S01]  /*3c40*/  FFMA.FTZ R118, R47, R120, R118 ;  /* 0x000000782f767223 */ /* 0x000fe20000010076 */
[-C--:B------:R-:W-:Y:S01]  /*3c50*/  FFMA.FTZ R116, R7, R119.reuse, -R116 ;  /* 0x0000007707747223 */ /* 0x080fe20000010874 */
[----:B------:R-:W-:Y:S01]  /*3c60*/  FFMA.FTZ R117, R6, R119, R117 ;  /* 0x0000007706757223 */ /* 0x000fe20000010075 */
[----:B------:R-:W-:Y:S02]  /*3c70*/  F2FP.SATFINITE.E4M3.F32.PACK_AB_MERGE_C R4, R95, R94, R115 ;  /* 0x0000005e5f04723e */ /* 0x000fe40004807073 */
[----:B------:R-:W-:Y:S02]  /*3c80*/  F2FP.SATFINITE.E4M3.F32.PACK_AB_MERGE_C R7, R118, R121, R126 ;  /* 0x000000797607723e */ /* 0x000fe4000480707e */
[----:B------:R-:W-:-:S07]  /*3c90*/  F2FP.SATFINITE.E4M3.F32.PACK_AB_MERGE_C R6, R117, R116, R124 ;  /* 0x000000747506723e */ /* 0x000fce000480707c */
.L_x_1347:
[----:B------:R-:W-:Y:S05]  /*3ca0*/  BSYNC B2 ;  /* 0x0000000000027941 */ /* 0x000fea0003800000 */
.L_x_1346:
[----:B--2---:R1:W-:Y:S02]  /*3cb0*/  STG.E.128 desc[UR42][R8.64], R4 ;  /* 0x0000000408007986 */ /* 0x0043e4000c101d2a */
.L_x_1345:
[----:B------:R-:W-:Y:S05]  /*3cc0*/  BSYNC B1 ;  /* 0x0000000000017941 */ /* 0x000fea0003800000 */
.L_x_1344:
[----:B------:R-:W-:Y:S01]  /*3cd0*/  ISETP.NE.AND P2, PT, R49, RZ, PT ;  /* 0x000000ff3100720c */ /* 0x000fe20003f45270 */
[----:B------:R-:W-:-:S12]  /*3ce0*/  BSSY B1, `(.L_x_1348) ;  /* 0x000006f000017945 */ /* 0x000fd80003800000 */
[----:B------:R-:W-:Y:S05]  /*3cf0*/  @!P2 BRA `(.L_x_1349) ;  /* 0x0000000400b4a947 */ /* 0x000fea0003800000 */
[----:B-1----:R1:W2:Y:S01]  /*3d00*/  LDS.128 R4, [R96+0x16400] ;  /* 0x0164000060047984 */ /* 0x0022a20000000c00 */
[----:B------:R-:W-:Y:S01]  /*3d10*/  ISETP.GE.AND P2, PT, R186, R111, PT ;  /* 0x0000006fba00720c */ /* 0x000fe20003f46270 */
[----:B------:R-:W-:-:S12]  /*3d20*/  BSSY B2, `(.L_x_1350) ;  /* 0x0000069000027945 */ /* 0x000fd80003800000 */
[----:B-1----:R-:W-:Y:S05]  /*3d30*/  @P2 BRA `(.L_x_1351) ;  /* 0x00000004009c2947 */ /* 0x002fea0003800000 */
[----:B------:R-:W-:Y:S02]  /*3d40*/  SHF.R.U32.HI R95, RZ, 0x8, R39 ;  /* 0x00000008ff5f7819 */ /* 0x000fe40000011627 */
[----:B------:R-:W-:Y:S02]  /*3d50*/  SHF.R.U32.HI R44, RZ, 0x8, R45 ;  /* 0x00000008ff2c7819 */ /* 0x000fe4000001162d */
[----:B------:R-:W-:Y:S02]  /*3d60*/  LOP3.LUT R38, R39, 0xff0000ff, RZ, 0xc0, !PT ;  /* 0xff0000ff27267812 */ /* 0x000fe400078ec0ff */
[----:B------:R-:W-:Y:S01]  /*3d70*/  SHF.R.U32.HI R47, RZ, 0x10, R39 ;  /* 0x00000010ff2f7819 */ /* 0x000fe20000011627 */
[----:B------:R-:W-:Y:S01]  /*3d80*/  IMAD.SHL.U32 R39, R95, 0x100, RZ ;  /* 0x000001005f277824 */ /* 0x000fe200078e00ff */
[----:B------:R-:W-:Y:S02]  /*3d90*/  LOP3.LUT R46, R45, 0xff0000ff, RZ, 0xc0, !PT ;  /* 0xff0000ff2d2e7812 */ /* 0x000fe400078ec0ff */
[----:B------:R-:W-:Y:S01]  /*3da0*/  SHF.R.U32.HI R94, RZ, 0x10, R45 ;  /* 0x00000010ff5e7819 */ /* 0x000fe2000001162d */
[----:B------:R-:W-:Y:S01]  /*3db0*/  IMAD.SHL.U32 R45, R44, 0x100, RZ ;  /* 0x000001002c2d7824 */ /* 0x000fe200078e00ff */
[----:B------:R-:W-:Y:S01]  /*3dc0*/  LOP3.LUT R38, R38, 0xff00, R39, 0xf8, !PT ;  /* 0x0000ff0026267812 */ /* 0x000fe200078ef827 */
[----:B------:R-:W-:-:S02]  /*3dd0*/  IMAD.U32 R39, R47, 0x10000, RZ ;  /* 0x000100002f277824 */ /* 0x000fc400078e00ff */
[----:B--2---:R-:W-:Y:S01]  /*3de0*/  IMAD.MOV.U32 R44, RZ, RZ, R4 ;  /* 0x000000ffff2c7224 */ /* 0x004fe200078e0004 */
[----:B------:R-:W-:Y:S01]  /*3df0*/  LOP3.LUT R45, R46, 0xff00, R45, 0xf8, !PT ;  /* 0x0000ff002e2d7812 */ /* 0x000fe200078ef82d */
[----:B------:R-:W-:Y:S01]  /*3e00*/  IMAD.U32 R94, R94, 0x10000, RZ ;  /* 0x000100005e5e7824 */ /* 0x000fe200078e00ff */
        /* <DEDUP_REMOVED lines=29> */
[----:B------:R-:W-:Y:S01]  /*3fe0*/  HADD2.F32 R47, -RZ, R45.H0_H0 ;  /* 0x2000002dff2f7230 */ /* 0x000fe20000004100 */
[----:B------:R-:W-:Y:S01]  /*3ff0*/  F2FP.SATFINITE.E4M3.F32.PACK_AB_MERGE_C R121, R118, R117, RZ ;  /* 0x000000757679723e */ /* 0x000fe200048070ff */
[----:B------:R-:W-:-:S02]  /*4000*/  HADD2.F32 R113, -RZ, R113.H0_H0 ;  /* 0x20000071ff717230 */ /* 0x000fc40000004100 */
[-C--:B------:R-:W-:Y:S01]  /*4010*/  FMUL.FTZ R116, R94, R95.reuse ;  /* 0x0000005f5e747220 */ /* 0x080fe20000410000 */
[--C-:B------:R-:W-:Y:S02]  /*4020*/  HADD2.F32 R46, -RZ, R44.reuse.H1_H1 ;  /* 0x3000002cff2e7230 */ /* 0x100fe40000004100 */
[----:B------:R-:W-:Y:S01]  /*4030*/  FMUL.FTZ R95, R47, R95 ;  /* 0x0000005f2f5f7220 */ /* 0x000fe20000410000 */
[----:B------:R-:W-:Y:S01]  /*4040*/  HADD2.F32 R45, -RZ, R44.H0_H0 ;  /* 0x2000002cff2d7230 */ /* 0x000fe20000004100 */
[----:B------:R-:W-:Y:S01]  /*4050*/  F2FP.SATFINITE.E4M3.F32.PACK_AB_MERGE_C R5, R5, R4, R121 ;  /* 0x000000040505723e */ /* 0x000fe20004807079 */
[--C-:B------:R-:W-:Y:S02]  /*4060*/  HADD2.F32 R44, -RZ, R112.reuse.H1_H1 ;  /* 0x30000070ff2c7230 */ /* 0x100fe40000004100 */
[-C--:B------:R-:W-:Y:S01]  /*4070*/  FMUL.FTZ R114, R46, R113.reuse ;  /* 0x000000712e727220 */ /* 0x080fe20000410000 */
[----:B------:R-:W-:Y:S02]  /*4080*/  HADD2.F32 R112, -RZ, R112.H0_H0 ;  /* 0x20000070ff707230 */ /* 0x000fe40000004100 */
[----:B------:R-:W-:Y:S01]  /*4090*/  FMUL.FTZ R113, R45, R113 ;  /* 0x000000712d717220 */ /* 0x000fe20000410000 */
[----:B------:R-:W-:-:S02]  /*40a0*/  HADD2.F32 R117, -RZ, R115.H1_H1 ;  /* 0x30000073ff757230 */ /* 0x000fc40000004100 */
[-C--:B------:R-:W-:Y:S01]  /*40b0*/  FFMA.FTZ R116, R47, R44.reuse, -R116 ;  /* 0x0000002c2f747223 */ /* 0x080fe20000010874 */
[----:B------:R-:W-:Y:S01]  /*40c0*/  FFMA.FTZ R95, R94, R44, R95 ;  /* 0x0000002c5e5f7223 */ /* 0x000fe2000001005f */
[-C--:B------:R-:W-:Y:S01]  /*40d0*/  FFMA.FTZ R44, R45, R112.reuse, -R114 ;  /* 0x000000702d2c7223 */ /* 0x080fe20000010872 */
[----:B------:R-:W-:Y:S01]  /*40e0*/  F2FP.F16.E4M3.UNPACK_B R47, R7.H1 ;  /* 0x00000007ff2f723e */ /* 0x000fe200030006ff */
[----:B------:R-:W-:Y:S01]  /*40f0*/  FFMA.FTZ R45, R46, R112, R113 ;  /* 0x000000702e2d7223 */ /* 0x000fe20000010071 */
[----:B------:R-:W-:Y:S01]  /*4100*/  F2FP.F16.E4M3.UNPACK_B R46, R6.H1 ;  /* 0x00000006ff2e723e */ /* 0x000fe200030006ff */
[----:B------:R-:W-:Y:S01]  /*4110*/  HADD2.F32 R115, -RZ, R115.H0_H0 ;  /* 0x20000073ff737230 */ /* 0x000fe20000004100 */
[----:B------:R-:W-:Y:S01]  /*4120*/  F2FP.F16.E4M3.UNPACK_B R114, R39 ;  /* 0x00000027ff72723e */ /* 0x000fe200020006ff */
[--C-:B------:R-:W-:Y:S01]  /*4130*/  HADD2.F32 R94, -RZ, R47.reuse.H0_H0 ;  /* 0x2000002fff5e7230 */ /* 0x100fe20000004100 */
[----:B------:R-:W-:Y:S01]  /*4140*/  F2FP.SATFINITE.E4M3.F32.PACK_AB_MERGE_C R120, R95, R116, RZ ;  /* 0x000000745f78723e */ /* 0x000fe200048070ff */
        /* <DEDUP_REMOVED lines=22> */
[----:B------:R-:W-:Y:S02]  /*42b0*/  HADD2.F32 R6, -RZ, R6.H1_H1 ;  /* 0x30000006ff067230 */ /* 0x000fe40000004100 */
[----:B------:R-:W-:Y:S01]  /*42c0*/  FMUL.FTZ R113, R39, R115 ;  /* 0x0000007327717220 */ /* 0x000fe20000410000 */
[----:B------:R-:W-:-:S02]  /*42d0*/  HADD2.F32 R114, -RZ, R114.H0_H0 ;  /* 0x20000072ff727230 */ /* 0x000fc40000004100 */
[----:B------:R-:W-:Y:S01]  /*42e0*/  FMUL.FTZ R94, R38, R115 ;  /* 0x00000073265e7220 */ /* 0x000fe20000410000 */
[----:B------:R-:W-:Y:S01]  /*42f0*/  HADD2.F32 R112, -RZ, R112.H0_H0 ;  /* 0x20000070ff707230 */ /* 0x000fe20000004100 */
[----:B------:R-:W-:Y:S01]  /*4300*/  F2FP.SATFINITE.E4M3.F32.PACK_AB_MERGE_C R116, R116, R117, RZ ;  /* 0x000000757474723e */ /* 0x000fe200048070ff */
        /* <DEDUP_REMOVED lines=10> */
.L_x_1351:
[----:B------:R-:W-:Y:S05]  /*43b0*/  BSYNC B2 ;  /* 0x0000000000027941 */ /* 0x000fea0003800000 */
.L_x_1350:
[----:B--2---:R2:W-:Y:S02]  /*43c0*/  STG.E.128 desc[UR42][R8.64+0x20], R4 ;  /* 0x0000200408007986 */ /* 0x0045e4000c101d2a */
.L_x_1349:
[----:B------:R-:W-:Y:S05]  /*43d0*/  BSYNC B1 ;  /* 0x0000000000017941 */ /* 0x000fea0003800000 */
.L_x_1348:
[----:B------:R-:W-:Y:S01]  /*43e0*/  ISETP.NE.AND P2, PT, R21, RZ, PT ;  /* 0x000000ff1500720c */ /* 0x000fe20003f45270 */
[----:B------:R-:W-:-:S12]  /*43f0*/  BSSY B1, `(.L_x_1352) ;  /* 0x000006f000017945 */ /* 0x000fd80003800000 */
[----:B------:R-:W-:Y:S05]  /*4400*/  @!P2 BRA `(.L_x_1353) ;  /* 0x0000000400b4a947 */ /* 0x000fea0003800000 */
[----:B-12---:R1:W2:Y:S01]  /*4410*/  LDS.128 R4, [R97+0x18400] ;  /* 0x0184000061047984 */ /* 0x0062a20000000c00 */
[----:B------:R-:W-:Y:S01]  /*4420*/  ISETP.GE.AND P2, PT, R185, R111, PT ;  /* 0x0000006fb900720c */ /* 0x000fe20003f46270 */
[----:B------:R-:W-:-:S12]  /*4430*/  BSSY B2, `(.L_x_1354) ;  /* 0x0000069000027945 */ /* 0x000fd80003800000 */
[----:B-1----:R-:W-:Y:S05]  /*4440*/  @P2 BRA `(.L_x_1355) ;  /* 0x00000004009c2947 */ /* 0x002fea0003800000 */
[----:B------:R-:W-:Y:S02]  /*4450*/  SHF.R.U32.HI R34, RZ, 0x8, R35 ;  /* 0x00000008ff227819 */ /* 0x000fe40000011623 */
[--C-:B------:R-:W-:Y:S02]  /*4460*/  SHF.R.U32.HI R36, RZ, 0x8, R37.reuse ;  /* 0x00000008ff247819 */ /* 0x100fe40000011625 */
[----:B------:R-:W-:Y:S01]  /*4470*/  SHF.R.U32.HI R38, RZ, 0x10, R37 ;  /* 0x00000010ff267819 */ /* 0x000fe20000011625 */
[----:B------:R-:W-:Y:S01]  /*4480*/  IMAD.SHL.U32 R34, R34, 0x100, RZ ;  /* 0x0000010022227824 */ /* 0x000fe200078e00ff */
[----:B------:R-:W-:Y:S01]  /*4490*/  SHF.R.U32.HI R44, RZ, 0x10, R35 ;  /* 0x00000010ff2c7819 */ /* 0x000fe20000011623 */
[----:B------:R-:W-:Y:S01]  /*44a0*/  IMAD.SHL.U32 R36, R36, 0x100, RZ ;  /* 0x0000010024247824 */ /* 0x000fe200078e00ff */
[----:B------:R-:W-:Y:S01]  /*44b0*/  LOP3.LUT R39, R35, 0xff0000ff, RZ, 0xc0, !PT ;  /* 0xff0000ff23277812 */ /* 0x000fe200078ec0ff */
[----:B--2---:R-:W-:Y:S01]  /*44c0*/  IMAD.MOV.U32 R35, RZ, RZ, R4 ;  /* 0x000000ffff237224 */ /* 0x004fe200078e0004 */
[----:B------:R-:W-:-:S02]  /*44d0*/  LOP3.LUT R37, R37, 0xff0000ff, RZ, 0xc0, !PT ;  /* 0xff0000ff25257812 */ /* 0x000fc400078ec0ff */
[----:B------:R-:W-:Y:S01]  /*44e0*/  LOP3.LUT R39, R39, 0xff00, R34, 0xf8, !PT ;  /* 0x0000ff0027277812 */ /* 0x000fe200078ef822 */
[----:B------:R-:W-:Y:S01]  /*44f0*/  IMAD.U32 R34, R44, 0x10000, RZ ;  /* 0x000100002c227824 */ /* 0x000fe200078e00ff */
[----:B------:R-:W-:Y:S01]  /*4500*/  LOP3.LUT R45, R37, 0xff00, R36, 0xf8, !PT ;  /* 0x0000ff00252d7812 */ /* 0x000fe200078ef824 */
[----:B------:R-:W-:Y:S01]  /*4510*/  IMAD.U32 R36, R38, 0x10000, RZ ;  /* 0x0001000026247824 */ /* 0x000fe200078e00ff */
[----:B------:R-:W-:Y:S02]  /*4520*/  F2FP.F16.E4M3.UNPACK_B R4, R5 ;  /* 0x00000005ff04723e */ /* 0x000fe400020006ff */
[----:B------:R-:W-:Y:S02]  /*4530*/  F2FP.F16.E4M3.UNPACK_B R37, R107.H1 ;  /* 0x0000006bff25723e */ /* 0x000fe400030006ff */
[----:B------:R-:W-:Y:S02]  /*4540*/  LOP3.LUT R34, R39, 0xff0000, R34, 0xf8, !PT ;  /* 0x00ff000027227812 */ /* 0x000fe400078ef822 */
[----:B------:R-:W-:Y:S01]  /*4550*/  LOP3.LUT R46, R45, 0xff0000, R36, 0xf8, !PT ;  /* 0x00ff00002d2e7812 */ /* 0x000fe200078ef824 */
[--C-:B------:R-:W-:Y:S01]  /*4560*/  HADD2.F32 R36, -RZ, R4.reuse.H1_H1 ;  /* 0x30000004ff247230 */ /* 0x100fe20000004100 */
[----:B------:R-:W-:Y:S01]  /*4570*/  F2FP.F16.E4M3.UNPACK_B R39, R106.H1 ;  /* 0x0000006aff27723e */ /* 0x000fe200030006ff */
[--C-:B------:R-:W-:Y:S01]  /*4580*/  HADD2.F32 R47, -RZ, R37.reuse.H0_H0 ;  /* 0x20000025ff2f7230 */ /* 0x100fe20000004100 */
[----:B------:R-:W-:Y:S01]  /*4590*/  F2FP.F16.E4M3.UNPACK_B R5, R5.H1 ;  /* 0x00000005ff05723e */ /* 0x000fe200030006ff */
[----:B------:R-:W-:Y:S01]  /*45a0*/  HADD2.F32 R4, -RZ, R4.H0_H0 ;  /* 0x20000004ff047230 */ /* 0x000fe20000004100 */
[----:B------:R-:W-:Y:S01]  /*45b0*/  F2FP.F16.E4M3.UNPACK_B R107, R107 ;  /* 0x0000006bff6b723e */ /* 0x000fe200020006ff */
[----:B------:R-:W-:-:S02]  /*45c0*/  HADD2.F32 R44, -RZ, R37.H1_H1 ;  /* 0x30000025ff2c7230 */ /* 0x000fc40000004100 */
[-C--:B------:R-:W-:Y:S01]  /*45d0*/  FMUL.FTZ R95, R36, R47.reuse ;  /* 0x0000002f245f7220 */ /* 0x080fe20000410000 */
[----:B------:R-:W-:Y:S01]  /*45e0*/  HADD2.F32 R45, -RZ, R39.H0_H0 ;  /* 0x20000027ff2d7230 */ /* 0x000fe20000004100 */
[----:B------:R-:W-:Y:S01]  /*45f0*/  F2FP.F16.E4M3.UNPACK_B R106, R106 ;  /* 0x0000006aff6a723e */ /* 0x000fe200020006ff */
[--C-:B------:R-:W-:Y:S02]  /*4600*/  HADD2.F32 R38, -RZ, R5.reuse.H1_H1 ;  /* 0x30000005ff267230 */ /* 0x100fe40000004100 */
        /* <DEDUP_REMOVED lines=25> */
[CC--:B------:R-:W-:Y:S01]  /*47a0*/  FMUL.FTZ R44, R36.reuse, R107.reuse ;  /* 0x0000006b242c7220 */ /* 0x0c0fe20000410000 */
[----:B------:R-:W-:Y:S01]  /*47b0*/  FMUL.FTZ R45, R35, R107 ;  /* 0x0000006b232d7220 */ /* 0x000fe20000410000 */
[----:B------:R-:W-:Y:S02]  /*47c0*/  F2FP.F16.E4M3.UNPACK_B R39, R34 ;  /* 0x00000022ff27723e */ /* 0x000fe400020006ff */
[----:B------:R-:W-:Y:S01]  /*47d0*/  F2FP.SATFINITE.E4M3.F32.PACK_AB_MERGE_C R114, R47, R94, RZ ;  /* 0x0000005e2f72723e */ /* 0x000fe200048070ff */
[-C--:B------:R-:W-:Y:S01]  /*47e0*/  FFMA.FTZ R107, R36, R106.reuse, -R45 ;  /* 0x0000006a246b7223 */ /* 0x080fe2000001082d */
[----:B------:R-:W-:Y:S01]  /*47f0*/  F2FP.F16.E4M3.UNPACK_B R36, R7.H1 ;  /* 0x00000007ff24723e */ /* 0x000fe200030006ff */
[----:B------:R-:W-:Y:S01]  /*4800*/  FFMA.FTZ R106, R35, R106, R44 ;  /* 0x0000006a236a7223 */ /* 0x000fe2000001002c */
[----:B------:R-:W-:-:S02]  /*4810*/  F2FP.F16.E4M3.UNPACK_B R47, R46.H1 ;  /* 0x0000002eff2f723e */ /* 0x000fc400030006ff */
[----:B------:R-:W-:Y:S01]  /*4820*/  F2FP.F16.E4M3.UNPACK_B R44, R34.H1 ;  /* 0x00000022ff2c723e */ /* 0x000fe200030006ff */
[--C-:B------:R-:W-:Y:S01]  /*4830*/  HADD2.F32 R38, -RZ, R36.reuse.H1_H1 ;  /* 0x30000024ff267230 */ /* 0x100fe20000004100 */
[----:B------:R-:W-:Y:S01]  /*4840*/  F2FP.F16.E4M3.UNPACK_B R35, R6.H1 ;  /* 0x00000006ff23723e */ /* 0x000fe200030006ff */
[----:B------:R-:W-:Y:S01]  /*4850*/  HADD2.F32 R95, -RZ, R47.H1_H1 ;  /* 0x3000002fff5f7230 */ /* 0x000fe20000004100 */
        /* <DEDUP_REMOVED lines=9> */
[----:B------:R-:W-:Y:S01]  /*48f0*/  HADD2.F32 R35, -RZ, R35.H0_H0 ;  /* 0x20000023ff237230 */ /* 0x000fe20000004100 */
[----:B------:R-:W-:Y:S01]  /*4900*/  F2FP.F16.E4M3.UNPACK_B R6, R6 ;  /* 0x00000006ff06723e */ /* 0x000fe200020006ff */
[----:B------:R-:W-:Y:S02]  /*4910*/  HADD2.F32 R34, -RZ, R39.H1_H1 ;  /* 0x30000027ff227230 */ /* 0x000fe40000004100 */
[-C--:B------:R-:W-:Y:S01]  /*4920*/  FMUL.FTZ R112, R36, R94.reuse ;  /* 0x0000005e24707220 */ /* 0x080fe20000410000 */
[----:B------:R-:W-:Y:S02]  /*4930*/  HADD2.F32 R47, -RZ, R47.H0_H0 ;  /* 0x2000002fff2f7230 */ /* 0x000fe40000004100 */
[C---:B------:R-:W-:Y:S01]  /*4940*/  FMUL.FTZ R37, R35.reuse, R94 ;  /* 0x0000005e23257220 */ /* 0x040fe20000410000 */
[----:B------:R-:W-:Y:S01]  /*4950*/  FFMA.FTZ R94, R38, R45, R95 ;  /* 0x0000002d265e7223 */ /* 0x000fe2000001005f */
[----:B------:R-:W-:Y:S01]  /*4960*/  FFMA.FTZ R112, R35, R34, -R112 ;  /* 0x0000002223707223 */ /* 0x000fe20000010870 */
[----:B------:R-:W-:-:S02]  /*4970*/  HADD2.F32 R35, -RZ, R7.H1_H1 ;  /* 0x30000007ff237230 */ /* 0x000fc40000004100 */
[----:B------:R-:W-:Y:S01]  /*4980*/  FFMA.FTZ R45, R36, R34, R37 ;  /* 0x00000022242d7223 */ /* 0x000fe20000010025 */
[----:B------:R-:W-:Y:S01]  /*4990*/  HADD2.F32 R34, -RZ, R7.H0_H0 ;  /* 0x20000007ff227230 */ /* 0x000fe20000004100 */
[----:B------:R-:W-:Y:S01]  /*49a0*/  F2FP.SATFINITE.E4M3.F32.PACK_AB_MERGE_C R94, R94, R113, RZ ;  /* 0x000000715e5e723e */ /* 0x000fe200048070ff */
[--C-:B------:R-:W-:Y:S02]  /*49b0*/  HADD2.F32 R7, -RZ, R6.reuse.H0_H0 ;  /* 0x20000006ff077230 */ /* 0x100fe40000004100 */
[-C--:B------:R-:W-:Y:S01]  /*49c0*/  FMUL.FTZ R95, R35, R47.reuse ;  /* 0x0000002f235f7220 */ /* 0x080fe20000410000 */
[----:B------:R-:W-:Y:S02]  /*49d0*/  HADD2.F32 R6, -RZ, R6.H1_H1 ;  /* 0x30000006ff067230 */ /* 0x000fe40000004100 */
[----:B------:R-:W-:Y:S01]  /*49e0*/  FMUL.FTZ R38, R34, R47 ;  /* 0x0000002f22267220 */ /* 0x000fe20000410000 */
[----:B------:R-:W-:Y:S01]  /*49f0*/  HADD2.F32 R46, -RZ, R46.H0_H0 ;  /* 0x2000002eff2e7230 */ /* 0x000fe20000004100 */
[----:B------:R-:W-:Y:S01]  /*4a00*/  F2FP.SATFINITE.E4M3.F32.PACK_AB_MERGE_C R45, R45, R112, RZ ;  /* 0x000000702d2d723e */ /* 0x000fe200048070ff */
[----:B------:R-:W-:Y:S01]  /*4a10*/  HADD2.F32 R44, -RZ, R44.H0_H0 ;  /* 0x2000002cff2c7230 */ /* 0x000fe20000004100 */
[----:B------:R-:W-:Y:S01]  /*4a20*/  F2FP.SATFINITE.E4M3.F32.PACK_AB_MERGE_C R4, R106, R107, R114 ;  /* 0x0000006b6a04723e */ /* 0x000fe20004807072 */
        /* <DEDUP_REMOVED lines=9> */
.L_x_1355:
[----:B------:R-:W-:Y:S05]  /*4ac0*/  BSYNC B2 ;  /* 0x0000000000027941 */ /* 0x000fea0003800000 */
.L_x_1354:
[----:B--2---:R3:W-:Y:S02]  /*4ad0*/  STG.E.128 desc[UR42][R8.64+0x40], R4 ;  /* 0x0000400408007986 */ /* 0x0047e4000c101d2a */
.L_x_1353:
[----:B------:R-:W-:Y:S05]  /*4ae0*/  BSYNC B1 ;  /* 0x0000000000017941 */ /* 0x000fea0003800000 */
.L_x_1352:
[----:B------:R-:W-:Y:S01]  /*4af0*/  ISETP.NE.AND P2, PT, R20, RZ, PT ;  /* 0x000000ff1400720c */ /* 0x000fe20003f45270 */
[----:B------:R-:W-:-:S12]  /*4b00*/  BSSY B1, `(.L_x_1356) ;  /* 0x000006f000017945 */ /* 0x000fd80003800000 */
[----:B------:R-:W-:Y:S05]  /*4b10*/  @!P2 BRA `(.L_x_1357) ;  /* 0x0000000400b4a947 */ /* 0x000fea0003800000 */
[----:B-123--:R1:W2:Y:S01]  /*4b20*/  LDS.128 R4, [R96+0x18400] ;  /* 0x0184000060047984 */ /* 0x00e2a20000000c00 */
        /* <DEDUP_REMOVED lines=12> */
[----:B--2---:R-:W-:Y:S01]  /*4bf0*/  IMAD.MOV.U32 R30, RZ, RZ, R4 ;  /* 0x000000ffff1e7224 */ /* 0x004fe200078e0004 */
[----:B------:R-:W-:Y:S01]  /*4c00*/  F2FP.F16.E4M3.UNPACK_B R4, R5 ;  /* 0x00000005ff04723e */ /* 0x000fe200020006ff */
[----:B------:R-:W-:Y:S01]  /*4c10*/  IMAD.U32 R32, R36, 0x10000, RZ ;  /* 0x0001000024207824 */ /* 0x000fe200078e00ff */
[----:B------:R-:W-:Y:S01]  /*4c20*/  LOP3.LUT R34, R34, 0xff00, R33, 0xf8, !PT ;  /* 0x0000ff0022227812 */ /* 0x000fe200078ef821 */
[----:B------:R-:W-:Y:S01]  /*4c30*/  IMAD.U32 R35, R35, 0x10000, RZ ;  /* 0x0001000023237824 */ /* 0x000fe200078e00ff */
[----:B------:R-:W-:-:S02]  /*4c40*/  F2FP.F16.E4M3.UNPACK_B R33, R105.H1 ;  /* 0x00000069ff21723e */ /* 0x000fc400030006ff */
[----:B------:R-:W-:Y:S01]  /*4c50*/  LOP3.LUT R36, R31, 0xff0000, R32, 0xf8, !PT ;  /* 0x00ff00001f247812 */ /* 0x000fe200078ef820 */
[--C-:B------:R-:W-:Y:S01]  /*4c60*/  HADD2.F32 R31, -RZ, R4.reuse.H1_H1 ;  /* 0x30000004ff1f7230 */ /* 0x100fe20000004100 */
[----:B------:R-:W-:Y:S01]  /*4c70*/  LOP3.LUT R39, R34, 0xff0000, R35, 0xf8, !PT ;  /* 0x00ff000022277812 */ /* 0x000fe200078ef823 */
[--C-:B------:R-:W-:Y:S01]  /*4c80*/  HADD2.F32 R37, -RZ, R33.reuse.H0_H0 ;  /* 0x20000021ff257230 */ /* 0x100fe20000004100 */
[----:B------:R-:W-:Y:S01]  /*4c90*/  F2FP.F16.E4M3.UNPACK_B R34, R104.H1 ;  /* 0x00000068ff22723e */ /* 0x000fe200030006ff */
[----:B------:R-:W-:Y:S01]  /*4ca0*/  HADD2.F32 R4, -RZ, R4.H0_H0 ;  /* 0x20000004ff047230 */ /* 0x000fe20000004100 */
[----:B------:R-:W-:Y:S01]  /*4cb0*/  F2FP.F16.E4M3.UNPACK_B R5, R5.H1 ;  /* 0x00000005ff05723e */ /* 0x000fe200030006ff */
[----:B------:R-:W-:Y:S02]  /*4cc0*/  HADD2.F32 R38, -RZ, R33.H1_H1 ;  /* 0x30000021ff267230 */ /* 0x000fe40000004100 */
[----:B------:R-:W-:Y:S01]  /*4cd0*/  FMUL.FTZ R45, R31, R37 ;  /* 0x000000251f2d7220 */ /* 0x000fe20000410000 */
[----:B------:R-:W-:-:S02]  /*4ce0*/  HADD2.F32 R35, -RZ, R34.H0_H0 ;  /* 0x20000022ff237230 */ /* 0x000fc40000004100 */
        /* <DEDUP_REMOVED lines=78> */
.L_x_1359:
[----:B------:R-:W-:Y:S05]  /*51d0*/  BSYNC B2 ;  /* 0x0000000000027941 */ /* 0x000fea0003800000 */
.L_x_1358:
[----:B--2---:R4:W-:Y:S02]  /*51e0*/  STG.E.128 desc[UR42][R8.64+0x60], R4 ;  /* 0x0000600408007986 */ /* 0x0049e4000c101d2a */
.L_x_1357:
[----:B------:R-:W-:Y:S05]  /*51f0*/  BSYNC B1 ;  /* 0x0000000000017941 */ /* 0x000fea0003800000 */
.L_x_1356:
[----:B------:R-:W-:Y:S01]  /*5200*/  ISETP.NE.AND P2, PT, R3, RZ, PT ;  /* 0x000000ff0300720c */ /* 0x000fe20003f45270 */
[----:B------:R-:W-:-:S12]  /*5210*/  BSSY B1, `(.L_x_1360) ;  /* 0x000006f000017945 */ /* 0x000fd80003800000 */
[----:B------:R-:W-:Y:S05]  /*5220*/  @!P2 BRA `(.L_x_1361) ;  /* 0x0000000400b4a947 */ /* 0x000fea0003800000 */
[----:B-1234-:R1:W2:Y:S01]  /*5230*/  LDS.128 R4, [R97+0x1a400] ;  /* 0x01a4000061047984 */ /* 0x01e2a20000000c00 */
[----:B------:R-:W-:Y:S01]  /*5240*/  ISETP.GE.AND P2, PT, R187, R111, PT ;  /* 0x0000006fbb00720c */ /* 0x000fe20003f46270 */
[----:B------:R-:W-:-:S12]  /*5250*/  BSSY B2, `(.L_x_1362) ;  /* 0x0000069000027945 */ /* 0x000fd80003800000 */
[----:B-1----:R-:W-:Y:S05]  /*5260*/  @P2 BRA `(.L_x_1363) ;  /* 0x00000004009c2947 */ /* 0x002fea0003800000 */
[----:B------:R-:W-:Y:S02]  /*5270*/  SHF.R.U32.HI R31, RZ, 0x8, R15 ;  /* 0x00000008ff1f7819 */ /* 0x000fe4000001160f */
[----:B------:R-:W-:Y:S02]  /*5280*/  SHF.R.U32.HI R14, RZ, 0x8, R29 ;  /* 0x00000008ff0e7819 */ /* 0x000fe4000001161d */
[----:B------:R-:W-:Y:S02]  /*5290*/  SHF.R.U32.HI R33, RZ, 0x10, R15 ;  /* 0x00000010ff217819 */ /* 0x000fe4000001160f */
[----:B------:R-:W-:Y:S01]  /*52a0*/  LOP3.LUT R28, R15, 0xff0000ff, RZ, 0xc0, !PT ;  /* 0xff0000ff0f1c7812 */ /* 0x000fe200078ec0ff */
[----:B------:R-:W-:Y:S01]  /*52b0*/  IMAD.SHL.U32 R15, R31, 0x100, RZ ;  /* 0x000001001f0f7824 */ /* 0x000fe200078e00ff */
[----:B------:R-:W-:Y:S02]  /*52c0*/  SHF.R.U32.HI R32, RZ, 0x10, R29 ;  /* 0x00000010ff207819 */ /* 0x000fe4000001161d */
[----:B------:R-:W-:Y:S01]  /*52d0*/  LOP3.LUT R30, R29, 0xff0000ff, RZ, 0xc0, !PT ;  /* 0xff0000ff1d1e7812 */ /* 0x000fe200078ec0ff */
        /* <DEDUP_REMOVED lines=27> */
[----:B------:R-:W-:Y:S01]  /*5490*/  F2FP.F16.E4M3.UNPACK_B R14, R14 ;  /* 0x0000000eff0e723e */ /* 0x000fe200020006ff */
[----:B------:R-:W-:Y:S01]  /*54a0*/  FFMA.FTZ R4, R4, R31, -R37 ;  /* 0x0000001f04047223 */ /* 0x000fe20000010825 */
[-C--:B------:R-:W-:Y:S01]  /*54b0*/  FFMA.FTZ R38, R28, R30.reuse, -R33 ;  /* 0x0000001e1c267223 */ /* 0x080fe20000010821 */
[----:B------:R-:W-:Y:S01]  /*54c0*/  FFMA.FTZ R39, R29, R30, R34 ;  /* 0x0000001e1d277223 */ /* 0x000fe20000010022 */
[----:B------:R-:W-:Y:S01]  /*54d0*/  F2FP.F16.E4M3.UNPACK_B R42, R42 ;  /* 0x0000002aff2a723e */ /* 0x000fe200020006ff */
[----:B------:R-:W-:-:S02]  /*54e0*/  HADD2.F32 R31, -RZ, R43.H1_H1 ;  /* 0x3000002bff1f7230 */ /* 0x000fc40000004100 */
[--C-:B------:R-:W-:Y:S01]  /*54f0*/  HADD2.F32 R28, -RZ, R15.reuse.H0_H0 ;  /* 0x2000000fff1c7230 */ /* 0x100fe20000004100 */
[----:B------:R-:W-:Y:S01]  /*5500*/  F2FP.SATFINITE.E4M3.F32.PACK_AB_MERGE_C R44, R39, R38, RZ ;  /* 0x00000026272c723e */ /* 0x000fe200048070ff */
[----:B------:R-:W-:Y:S02]  /*5510*/  HADD2.F32 R29, -RZ, R15.H1_H1 ;  /* 0x3000000fff1d7230 */ /* 0x000fe40000004100 */
[--C-:B------:R-:W-:Y:S02]  /*5520*/  HADD2.F32 R15, -RZ, R14.reuse.H0_H0 ;  /* 0x2000000eff0f7230 */ /* 0x100fe40000004100 */
[-C--:B------:R-:W-:Y:S01]  /*5530*/  FMUL.FTZ R36, R28, R31.reuse ;  /* 0x0000001f1c247220 */ /* 0x080fe20000410000 */
[----:B------:R-:W-:Y:S02]  /*5540*/  HADD2.F32 R43, -RZ, R43.H0_H0 ;  /* 0x2000002bff2b7230 */ /* 0x000fe40000004100 */
[----:B------:R-:W-:Y:S01]  /*5550*/  FMUL.FTZ R33, R29, R31 ;  /* 0x0000001f1d217220 */ /* 0x000fe20000410000 */
[----:B------:R-:W-:Y:S01]  /*5560*/  HADD2.F32 R14, -RZ, R14.H1_H1 ;  /* 0x3000000eff0e7230 */ /* 0x000fe20000004100 */
[----:B------:R-:W-:Y:S01]  /*5570*/  F2FP.SATFINITE.E4M3.F32.PACK_AB_MERGE_C R5, R5, R4, R44 ;  /* 0x000000040505723e */ /* 0x000fe2000480702c */
[----:B------:R-:W-:-:S02]  /*5580*/  HADD2.F32 R30, -RZ, R42.H1_H1 ;  /* 0x3000002aff1e7230 */ /* 0x000fc40000004100 */
[----:B------:R-:W-:Y:S02]  /*5590*/  HADD2.F32 R42, -RZ, R42.H0_H0 ;  /* 0x2000002aff2a7230 */ /* 0x000fe40000004100 */
[-C--:B------:R-:W-:Y:S01]  /*55a0*/  FMUL.FTZ R34, R14, R43.reuse ;  /* 0x0000002b0e227220 */ /* 0x080fe20000410000 */
[----:B------:R-:W-:Y:S01]  /*55b0*/  FMUL.FTZ R43, R15, R43 ;  /* 0x0000002b0f2b7220 */ /* 0x000fe20000410000 */
[-C--:B------:R-:W-:Y:S01]  /*55c0*/  FFMA.FTZ R33, R28, R30.reuse, -R33 ;  /* 0x0000001e1c217223 */ /* 0x080fe20000010821 */
[----:B------:R-:W-:Y:S01]  /*55d0*/  FFMA.FTZ R36, R29, R30, R36 ;  /* 0x0000001e1d247223 */ /* 0x000fe20000010024 */
[-C--:B------:R-:W-:Y:S01]  /*55e0*/  FFMA.FTZ R37, R15, R42.reuse, -R34 ;  /* 0x0000002a0f257223 */ /* 0x080fe20000010822 */
[----:B------:R-:W-:Y:S01]  /*55f0*/  FFMA.FTZ R42, R14, R42, R43 ;  /* 0x0000002a0e2a7223 */ /* 0x000fe2000001002b */
[----:B------:R-:W-:Y:S02]  /*5600*/  F2FP.F16.E4M3.UNPACK_B R15, R7.H1 ;  /* 0x00000007ff0f723e */ /* 0x000fe400030006ff */
[----:B------:R-:W-:-:S02]  /*5610*/  F2FP.SATFINITE.E4M3.F32.PACK_AB_MERGE_C R43, R36, R33, RZ ;  /* 0x00000021242b723e */ /* 0x000fc400048070ff */
[-C--:B------:R-:W-:Y:S01]  /*5620*/  F2FP.F16.E4M3.UNPACK_B R33, R35.reuse.H1 ;  /* 0x00000023ff21723e */ /* 0x080fe200030006ff */
[--C-:B------:R-:W-:Y:S01]  /*5630*/  HADD2.F32 R29, -RZ, R15.reuse.H1_H1 ;  /* 0x3000000fff1d7230 */ /* 0x100fe20000004100 */
[----:B------:R-:W-:Y:S01]  /*5640*/  F2FP.F16.E4M3.UNPACK_B R30, R32.H1 ;  /* 0x00000020ff1e723e */ /* 0x000fe200030006ff */
[----:B------:R-:W-:Y:S01]  /*5650*/  HADD2.F32 R28, -RZ, R15.H0_H0 ;  /* 0x2000000fff1c7230 */ /* 0x000fe20000004100 */
[----:B------:R-:W-:Y:S01]  /*5660*/  F2FP.F16.E4M3.UNPACK_B R14, R6.H1 ;  /* 0x00000006ff0e723e */ /* 0x000fe200030006ff */
[----:B------:R-:W-:Y:S01]  /*5670*/  HADD2.F32 R36, -RZ, R33.H1_H1 ;  /* 0x30000021ff247230 */ /* 0x000fe20000004100 */
        /* <DEDUP_REMOVED lines=21> */
[--C-:B------:R-:W-:Y:S01]  /*57d0*/  HADD2.F32 R7, -RZ, R6.reuse.H0_H0 ;  /* 0x20000006ff077230 */ /* 0x100fe20000004100 */
[----:B------:R-:W-:Y:S01]  /*57e0*/  F2FP.SATFINITE.E4M3.F32.PACK_AB_MERGE_C R34, R34, R39, RZ ;  /* 0x000000272222723e */ /* 0x000fe200048070ff */
[----:B------:R-:W-:Y:S01]  /*57f0*/  HADD2.F32 R6, -RZ, R6.H1_H1 ;  /* 0x30000006ff067230 */ /* 0x000fe20000004100 */
[----:B------:R-:W-:Y:S01]  /*5800*/  F2FP.SATFINITE.E4M3.F32.PACK_AB_MERGE_C R31, R31, R38, RZ ;  /* 0x000000261f1f723e */ /* 0x000fe200048070ff */
[----:B------:R-:W-:-:S02]  /*5810*/  HADD2.F32 R33, -RZ, R33.H0_H0 ;  /* 0x20000021ff217230 */ /* 0x000fc40000004100 */
[----:B------:R-:W-:Y:S02]  /*5820*/  HADD2.F32 R30, -RZ, R30.H0_H0 ;  /* 0x2000001eff1e7230 */ /* 0x000fe40000004100 */
[----:B------:R-:W-:Y:S01]  /*5830*/  FMUL.FTZ R28, R6, R35 ;  /* 0x00000023061c7220 */ /* 0x000fe20000410000 */
[----:B------:R-:W-:Y:S02]  /*5840*/  HADD2.F32 R32, -RZ, R32.H0_H0 ;  /* 0x20000020ff207230 */ /* 0x000fe40000004100 */
[-C--:B------:R-:W-:Y:S01]  /*5850*/  FMUL.FTZ R29, R15, R33.reuse ;  /* 0x000000210f1d7220 */ /* 0x080fe20000410000 */
[C---:B------:R-:W-:Y:S01]  /*5860*/  FMUL.FTZ R36, R14.reuse, R33 ;  /* 0x000000210e247220 */ /* 0x040fe20000410000 */
[----:B------:R-:W-:Y:S02]  /*5870*/  FMUL.FTZ R35, R7, R35 ;  /* 0x0000002307237220 */ /* 0x000fe40000410000 */
[-C--:B------:R-:W-:Y:S01]  /*5880*/  FFMA.FTZ R29, R14, R30.reuse, -R29 ;  /* 0x0000001e0e1d7223 */ /* 0x080fe2000001081d */
[----:B------:R-:W-:Y:S01]  /*5890*/  FFMA.FTZ R36, R15, R30, R36 ;  /* 0x0000001e0f247223 */ /* 0x000fe20000010024 */
[-C--:B------:R-:W-:Y:S01]  /*58a0*/  FFMA.FTZ R28, R7, R32.reuse, -R28 ;  /* 0x00000020071c7223 */ /* 0x080fe2000001081c */
[----:B------:R-:W-:-:S03]  /*58b0*/  FFMA.FTZ R35, R6, R32, R35 ;  /* 0x0000002006237223 */ /* 0x000fc60000010023 */
[----:B------:R-:W-:Y:S02]  /*58c0*/  F2FP.SATFINITE.E4M3.F32.PACK_AB_MERGE_C R7, R36, R29, R31 ;  /* 0x0000001d2407723e */ /* 0x000fe4000480701f */
[----:B------:R-:W-:-:S07]  /*58d0*/  F2FP.SATFINITE.E4M3.F32.PACK_AB_MERGE_C R6, R35, R28, R34 ;  /* 0x0000001c2306723e */ /* 0x000fce0004807022 */
.L_x_1363:
[----:B------:R-:W-:Y:S05]  /*58e0*/  BSYNC B2 ;  /* 0x0000000000027941 */ /* 0x000fea0003800000 */
.L_x_1362:
[----:B--2---:R1:W-:Y:S02]  /*58f0*/  STG.E.128 desc[UR42][R8.64+0x80], R4 ;  /* 0x0000800408007986 */ /* 0x0043e4000c101d2a */
.L_x_1361:
[----:B------:R-:W-:Y:S05]  /*5900*/  BSYNC B1 ;  /* 0x0000000000017941 */ /* 0x000fea0003800000 */
.L_x_1360:
[----:B------:R-:W-:-:S13]  /*5910*/  ISETP.NE.AND P2, PT, R0, RZ, PT ;  /* 0x000000ff0000720c */ /* 0x000fda0003f45270 */
[----:B------:R-:W-:Y:S05]  /*5920*/  @!P2 BRA `(.L_x_1343) ;  /* 0x0000003800e4a947 */ /* 0x000fea0003800000 */
[----:B-1234-:R1:W2:Y:S01]  /*5930*/  LDS.128 R4, [R96+0x1a400] ;  /* 0x01a4000060047984 */ /* 0x01e2a20000000c00 */
        /* <DEDUP_REMOVED lines=18> */
[----:B------:R-:W-:Y:S02]  /*5a60*/  F2FP.F16.E4M3.UNPACK_B R5, R5.H1 ;  /* 0x00000005ff05723e */ /* 0x000fe400030006ff */
[----:B------:R-:W-:Y:S01]  /*5a70*/  LOP3.LUT R30, R13, 0xff0000, R28, 0xf8, !PT ;  /* 0x00ff00000d1e7812 */ /* 0x000fe200078ef81c */
[----:B------:R-:W-:Y:S01]  /*5a80*/  HADD2.F32 R28, -RZ, R14.H0_H0 ;  /* 0x2000000eff1c7230 */ /* 0x000fe20000004100 */
[----:B------:R-:W-:Y:S01]  /*5a90*/  LOP3.LUT R15, R11, 0xff0000, R12, 0xf8, !PT ;  /* 0x00ff00000b0f7812 */ /* 0x000fe200078ef80c */
[----:B------:R-:W-:Y:S01]  /*5aa0*/  HADD2.F32 R11, -RZ, R4.H1_H1 ;  /* 0x30000004ff0b7230 */ /* 0x000fe20000004100 */
[----:B------:R-:W-:Y:S01]  /*5ab0*/  F2FP.F16.E4M3.UNPACK_B R13, R40.H1 ;  /* 0x00000028ff0d723e */ /* 0x000fe200030006ff */
[----:B------:R-:W-:Y:S01]  /*5ac0*/  HADD2.F32 R29, -RZ, R14.H1_H1 ;  /* 0x3000000eff1d7230 */ /* 0x000fe20000004100 */
[----:B------:R-:W-:Y:S01]  /*5ad0*/  F2FP.F16.E4M3.UNPACK_B R41, R41 ;  /* 0x00000029ff29723e */ /* 0x000fe200020006ff */
[----:B------:R-:W-:Y:S02]  /*5ae0*/  HADD2.F32 R12, -RZ, R5.H1_H1 ;  /* 0x30000005ff0c7230 */ /* 0x000fe40000004100 */
[----:B------:R-:W-:Y:S01]  /*5af0*/  FMUL.FTZ R31, R11, R28 ;  /* 0x0000001c0b1f7220 */ /* 0x000fe20000410000 */
[----:B------:R-:W-:Y:S01]  /*5b00*/  HADD2.F32 R4, -RZ, R4.H0_H0 ;  /* 0x20000004ff047230 */ /* 0x000fe20000004100 */
[----:B------:R-:W-:Y:S01]  /*5b10*/  F2FP.F16.E4M3.UNPACK_B R40, R40 ;  /* 0x00000028ff28723e */ /* 0x000fe200020006ff */
[----:B------:R-:W-:-:S02]  /*5b20*/  HADD2.F32 R14, -RZ, R13.H0_H0 ;  /* 0x2000000dff0e7230 */ /* 0x000fc40000004100 */
[-C--:B------:R-:W-:Y:S01]  /*5b30*/  FMUL.FTZ R32, R12, R29.reuse ;  /* 0x0000001d0c207220 */ /* 0x080fe20000410000 */
[----:B------:R-:W-:Y:S02]  /*5b40*/  HADD2.F32 R5, -RZ, R5.H0_H0 ;  /* 0x20000005ff057230 */ /* 0x000fe40000004100 */
[C---:B------:R-:W-:Y:S01]  /*5b50*/  FMUL.FTZ R28, R4.reuse, R28 ;  /* 0x0000001c041c7220 */ /* 0x040fe20000410000 */
[----:B------:R-:W-:Y:S02]  /*5b60*/  HADD2.F32 R13, -RZ, R13.H1_H1 ;  /* 0x3000000dff0d7230 */ /* 0x000fe40000004100 */
[-C--:B------:R-:W-:Y:S01]  /*5b70*/  FFMA.FTZ R4, R4, R14.reuse, -R31 ;  /* 0x0000000e04047223 */ /* 0x080fe2000001081f */
[----:B------:R-:W-:Y:S01]  /*5b80*/  FMUL.FTZ R29, R5, R29 ;  /* 0x0000001d051d7220 */ /* 0x000fe20000410000 */
[----:B------:R-:W-:Y:S01]  /*5b90*/  FFMA.FTZ R33, R11, R14, R28 ;  /* 0x0000000e0b217223 */ /* 0x000fe2000001001c */
[-C--:B------:R-:W-:Y:S01]  /*5ba0*/  FFMA.FTZ R31, R5, R13.reuse, -R32 ;  /* 0x0000000d051f7223 */ /* 0x080fe20000010820 */
[-C--:B------:R-:W-:Y:S01]  /*5bb0*/  F2FP.F16.E4M3.UNPACK_B R5, R10.reuse.H1 ;  /* 0x0000000aff05723e */ /* 0x080fe200030006ff */
        /* <DEDUP_REMOVED lines=10> */
[----:B------:R-:W-:-:S02]  /*5c60*/  HADD2.F32 R10, -RZ, R10.H1_H1 ;  /* 0x3000000aff0a7230 */ /* 0x000fc40000004100 */
        /* <DEDUP_REMOVED lines=8> */
[----:B------:R-:W-:-:S02]  /*5cf0*/  F2FP.F16.E4M3.UNPACK_B R10, R7.H1 ;  /* 0x00000007ff0a723e */ /* 0x000fc400030006ff */
[----:B------:R-:W-:Y:S02]  /*5d00*/  F2FP.SATFINITE.E4M3.F32.PACK_AB_MERGE_C R36, R29, R28, RZ ;  /* 0x0000001c1d24723e */ /* 0x000fe400048070ff */
[----:B------:R-:W-:Y:S01]  /*5d10*/  F2FP.F16.E4M3.UNPACK_B R28, R30.H1 ;  /* 0x0000001eff1c723e */ /* 0x000fe200030006ff */
[--C-:B------:R-:W-:Y:S01]  /*5d20*/  HADD2.F32 R12, -RZ, R10.reuse.H1_H1 ;  /* 0x3000000aff0c7230 */ /* 0x100fe20000004100 */
[-C--:B------:R-:W-:Y:S01]  /*5d30*/  F2FP.F16.E4M3.UNPACK_B R13, R15.reuse.H1 ;  /* 0x0000000fff0d723e */ /* 0x080fe200030006ff */
[----:B------:R-:W-:Y:S01]  /*5d40*/  HADD2.F32 R11, -RZ, R10.H0_H0 ;  /* 0x2000000aff0b7230 */ /* 0x000fe20000004100 */
[----:B------:R-:W-:Y:S01]  /*5d50*/  F2FP.F16.E4M3.UNPACK_B R5, R6.H1 ;  /* 0x00000006ff05723e */ /* 0x000fe200030006ff */
[----:B------:R-:W-:Y:S01]  /*5d60*/  HADD2.F32 R31, -RZ, R28.H1_H1 ;  /* 0x3000001cff1f7230 */ /* 0x000fe20000004100 */
        /* <DEDUP_REMOVED lines=19> */
[----:B------:R-:W-:Y:S02]  /*5ea0*/  HADD2.F32 R7, -RZ, R7.H1_H1 ;  /* 0x30000007ff077230 */ /* 0x000fe40000004100 */
[--C-:B------:R-:W-:Y:S01]  /*5eb0*/  HADD2.F32 R5, -RZ, R6.reuse.H0_H0 ;  /* 0x20000006ff057230 */ /* 0x100fe20000004100 */
[----:B------:R-:W-:Y:S01]  /*5ec0*/  F2FP.SATFINITE.E4M3.F32.PACK_AB_MERGE_C R29, R29, R34, RZ ;  /* 0x000000221d1d723e */ /* 0x000fe200048070ff */
        /* <DEDUP_REMOVED lines=13> */
[----:B------:R-:W-:-:S02]  /*5fa0*/  F2FP.SATFINITE.E4M3.F32.PACK_AB_MERGE_C R5, R33, R4, R37 ;  /* 0x000000042105723e */ /* 0x000fc40004807025 */
[----:B------:R-:W-:Y:S02]  /*5fb0*/  F2FP.SATFINITE.E4M3.F32.PACK_AB_MERGE_C R4, R41, R32, R36 ;  /* 0x000000202904723e */ /* 0x000fe40004807024 */
[----:B------:R-:W-:Y:S02]  /*5fc0*/  F2FP.SATFINITE.E4M3.F32.PACK_AB_MERGE_C R6, R11, R12, R29 ;  /* 0x0000000c0b06723e */ /* 0x000fe4000480701d */
[----:B------:R-:W-:-:S07]  /*5fd0*/  F2FP.SATFINITE.E4M3.F32.PACK_AB_MERGE_C R7, R28, R31, R14 ;  /* 0x0000001f1c07723e */ /* 0x000fce000480700e */
.L_x_1365:
[----:B------:R-:W-:Y:S05]  /*5fe0*/  BSYNC B1 ;  /* 0x0000000000017941 */ /* 0x000fea0003800000 */
.L_x_1364:
[----:B--2---:R1:W-:Y:S01]  /*5ff0*/  STG.E.128 desc[UR42][R8.64+0xa0], R4 ;  /* 0x0000a00408007986 */ /* 0x0043e2000c101d2a */
[----:B------:R-:W-:Y:S05]  /*6000*/  BRA `(.L_x_1343) ;  /* 0x00000034002c7947 */ /* 0x000fea0003800000 */
.L_x_1337:
        /* <DEDUP_REMOVED lines=42> */
.L_x_1367:
[----:B------:R-:W-:Y:S05]  /*62b0*/  BSYNC B1 ;  /* 0x0000000000017941 */ /* 0x000fea0003800000 */
.L_x_1366:
[----:B------:R-:W-:Y:S01]  /*62c0*/  UISETP.NE.AND UP0, UPT, UR40, 0x3, UPT ;  /* 0x000000032800788c */ /* 0x000fe2000bf05270 */
[----:B-----5:R-:W-:Y:S02]  /*62d0*/  IMAD.MOV.U32 R112, RZ, RZ, R6 ;  /* 0x000000ffff707224 */ /* 0x020fe400078e0006 */
        /* <DEDUP_REMOVED lines=14> */
.L_x_1368:
[----:B------:R-:W-:Y:S01]  /*63c0*/  IMAD R108, R17, 0x8, R16 ;  /* 0x00000008116c7824 */ /* 0x000fe200078e0210 */
[----:B------:R-:W-:Y:S01]  /*63d0*/  SHF.L.U32 R110, R174, 0x1f, RZ ;  /* 0x0000001fae6e7819 */ /* 0x000fe200000006ff */
[----:B------:R-:W-:Y:S03]  /*63e0*/  BSSY B1, `(.L_x_1369) ;  /* 0x0000003000017945 */ /* 0x000fe60003800000 */
[----:B------:R-:W1:Y:S02]  /*63f0*/  SYNCS.PHASECHK.TRANS64.TRYWAIT P3, [R108+URZ+0x22890], R110 ;  /* 0x0228906e6c0075a7 */ /* 0x000e64000806017f */
[----:B-1----:R-:W-:Y:S05]  /*6400*/  @!P3 BRA `(.L_x_1370) ;  /* 0x0000025400b4b947 */ /* 0x002fea0003800000 */
.L_x_1704:
[----:B------:R-:W-:Y:S05]  /*6410*/  BSYNC B1 ;  /* 0x0000000000017941 */ /* 0x000fea0003800000 */
.L_x_1369:
[----:B------:R-:W-:Y:S05]  /*6420*/  @P2 BRA `(.L_x_1343) ;  /* 0x0000003000242947 */ /* 0x000fea0003800000 */
[----:B------:R-:W2:Y:S01]  /*6430*/  LDC R117, c[0x0][0x2f4] ;  /* 0x0000bd00ff757b82 */ /* 0x000ea20000000800 */
[----:B------:R-:W-:Y:S01]  /*6440*/  ISETP.NE.AND P2, PT, R64, RZ, PT ;  /* 0x000000ff4000720c */ /* 0x000fe20003f45270 */
[----:B------:R-:W-:Y:S01]  /*6450*/  ULDC.64 UR4, c[0x0][0x300] ;  /* 0x0000c00000047ab9 */ /* 0x000fe20000000a00 */
[----:B0-----:R-:W-:Y:S01]  /*6460*/  SHF.R.S32.HI R40, RZ, 0x1f, R19 ;  /* 0x0000001fff287819 */ /* 0x001fe20000011413 */
[----:B------:R-:W-:Y:S01]  /*6470*/  IMAD.MOV.U32 R96, RZ, RZ, R44 ;  /* 0x000000ffff607224 */ /* 0x000fe200078e002c */
[----:B------:R-:W-:Y:S01]  /*6480*/  BSSY B1, `(.L_x_1371) ;  /* 0x00000f8000017945 */ /* 0x000fe20003800000 */
[----:B------:R-:W-:Y:S02]  /*6490*/  IMAD.MOV.U32 R97, RZ, RZ, R46 ;  /* 0x000000ffff617224 */ /* 0x000fe400078e002e */
[----:B------:R-:W-:Y:S02]  /*64a0*/  IMAD R40, R40, UR4, RZ ;  /* 0x0000000428287c24 */ /* 0x000fe4000f8e02ff */
[----:B------:R-:W-:-:S04]  /*64b0*/  IMAD.WIDE.U32 R96, R19, UR4, R96 ;  /* 0x0000000413607c25 */ /* 0x000fc8000f8e0060 */
[----:B------:R-:W-:-:S04]  /*64c0*/  IMAD R41, R19, UR5, R40 ;  /* 0x0000000513297c24 */ /* 0x000fc8000f8e0228 */
[----:B------:R-:W-:Y:S02]  /*64d0*/  IMAD.IADD R116, R41, 0x1, R97 ;  /* 0x0000000129747824 */ /* 0x000fe400078e0261 */
[----:B--2---:R-:W-:Y:S01]  /*64e0*/  IMAD.IADD R123, R117, 0x1, -R76 ;  /* 0x00000001757b7824 */ /* 0x004fe200078e0a4c */
[----:B------:R-:W-:Y:S06]  /*64f0*/  @!P2 BRA `(.L_x_1372) ;  /* 0x0000000c00c0a947 */ /* 0x000fec0003800000 */
[----:B------:R-:W-:Y:S01]  /*6500*/  ISETP.NE.AND P4, PT, R101, RZ, PT ;  /* 0x000000ff6500720c */ /* 0x000fe20003f85270 */
[----:B------:R-:W-:Y:S01]  /*6510*/  BSSY B2, `(.L_x_1373) ;  /* 0x00000ec000027945 */ /* 0x000fe20003800000 */
[----:B------:R-:W-:Y:S02]  /*6520*/  IADD3 R105, P2, P3, R62, R96, R71 ;  /* 0x000000603e697210 */ /* 0x000fe40007b5e047 */
[----:B------:R-:W-:Y:S02]  /*6530*/  SEL R40, R76, R123, !P4 ;  /* 0x0000007b4c287207 */ /* 0x000fe40006000000 */
[----:B------:R-:W-:Y:S02]  /*6540*/  IADD3.X R42, R99, R116, R68, P2, P3 ;  /* 0x00000074632a7210 */ /* 0x000fe400017e6444 */
[----:B------:R-:W-:-:S04]  /*6550*/  SHF.R.S32.HI R41, RZ, 0x1f, R40 ;  /* 0x0000001fff297819 */ /* 0x000fc80000011428 */
[----:B------:R-:W-:-:S04]  /*6560*/  LEA.HI R41, R41, R40, RZ, 0x5 ;  /* 0x0000002829297211 */ /* 0x000fc800078f28ff */
[----:B------:R-:W-:-:S04]  /*6570*/  SHF.R.S32.HI R41, RZ, 0x5, R41 ;  /* 0x00000005ff297819 */ /* 0x000fc80000011429 */
[----:B------:R-:W-:-:S05]  /*6580*/  LEA.HI.SX32 R41, R90, R41, 0x1c ;  /* 0x000000295a297211 */ /* 0x000fca00078fe2ff */
[----:B------:R-:W-:-:S05]  /*6590*/  IMAD.SHL.U32 R43, R41, 0x10, RZ ;  /* 0x00000010292b7824 */ /* 0x000fca00078e00ff */
[----:B------:R-:W-:-:S13]  /*65a0*/  ISETP.GE.AND P2, PT, R43, R117, PT ;  /* 0x000000752b00720c */ /* 0x000fda0003f46270 */
[--C-:B------:R-:W-:Y:S02]  /*65b0*/  @!P2 SHF.R.S32.HI R40, RZ, 0x1f, R43.reuse ;  /* 0x0000001fff28a819 */ /* 0x100fe4000001142b */
[----:B------:R-:W-:-:S04]  /*65c0*/  @!P2 IADD3 R107, P3, P4, R62, R96, R43 ;  /* 0x000000603e6ba210 */ /* 0x000fc80007c7e02b */
[----:B------:R-:W-:Y:S02]  /*65d0*/  @!P2 IADD3.X R40, R99, R116, R40, P3, P4 ;  /* 0x000000746328a210 */ /* 0x000fe40001fe8428 */
[----:B------:R-:W-:-:S05]  /*65e0*/  IADD3 R104, P3, R105, R94, RZ ;  /* 0x0000005e69687210 */ /* 0x000fca0007f7e0ff */
[----:B------:R-:W-:Y:S01]  /*65f0*/  IMAD.X R105, R42, 0x1, R95, P3 ;  /* 0x000000012a697824 */ /* 0x000fe200018e065f */
[----:B------:R-:W-:-:S05]  /*6600*/  @!P2 IADD3 R106, P3, R107, R94, RZ ;  /* 0x0000005e6b6aa210 */ /* 0x000fca0007f7e0ff */
[----:B------:R-:W-:Y:S01]  /*6610*/  @!P2 IMAD.X R107, R40, 0x1, R95, P3 ;  /* 0x00000001286ba824 */ /* 0x000fe200018e065f */
[----:B------:R-:W-:Y:S02]  /*6620*/  SHF.R.S32.HI R40, RZ, 0x1f, R41 ;  /* 0x0000001fff287819 */ /* 0x000fe40000011429 */
[----:B------:R-:W-:Y:S02]  /*6630*/  ISETP.GE.AND P3, PT, R22, R111, PT ;  /* 0x0000006f1600720c */ /* 0x000fe40003f66270 */
[----:B------:R-:W-:Y:S02]  /*6640*/  LEA.HI R41, R40, R41, RZ, 0x2 ;  /* 0x0000002928297211 */ /* 0x000fe400078f10ff */
[----:B------:R-:W-:-:S03]  /*6650*/  LOP3.LUT R40, R176, 0x30, R43, 0xf8, !PT ;  /* 0x00000030b0287812 */ /* 0x000fc600078ef82b */
[----:B------:R-:W-:Y:S01]  /*6660*/  IMAD.SHL.U32 R41, R41, 0x800, RZ ;  /* 0x0000080029297824 */ /* 0x000fe200078e00ff */
[----:B------:R-:W-:-:S04]  /*6670*/  LOP3.LUT R40, R40, R177, RZ, 0x3c, !PT ;  /* 0x000000b128287212 */ /* 0x000fc800078e3cff */
[----:B------:R-:W-:-:S04]  /*6680*/  LOP3.LUT R41, R41, 0xffffe000, RZ, 0xc0, !PT ;  /* 0xffffe00029297812 */ /* 0x000fc800078ec0ff */
[----:B------:R-:W-:Y:S01]  /*6690*/  IADD3 R40, R40, R41, R178 ;  /* 0x0000002928287210 */ /* 0x000fe20007ffe0b2 */
[----:B------:R-:W-:-:S04]  /*66a0*/  IMAD R41, R17, 0x6000, R86 ;  /* 0x0000600011297824 */ /* 0x000fc800078e0256 */
[----:B------:R-:W-:Y:S02]  /*66b0*/  IMAD R43, R17, 0x6000, R40 ;  /* 0x00006000112b7824 */ /* 0x000fe400078e0228 */
[C---:B------:R-:W-:Y:S02]  /*66c0*/  IMAD.IADD R41, R16.reuse, 0x1, R41 ;  /* 0x0000000110297824 */ /* 0x040fe400078e0229 */
[----:B------:R-:W-:-:S04]  /*66d0*/  IMAD.IADD R44, R16, 0x1, R43 ;  /* 0x00000001102c7824 */ /* 0x000fc800078e022b */
[----:B------:R-:W0:Y:S04]  /*66e0*/  LDS.128 R40, [R41+0x16400] ;  /* 0x0164000029287984 */ /* 0x000e280000000c00 */
[----:B------:R-:W2:Y:S01]  /*66f0*/  LDS.128 R44, [R44+0x16400] ;  /* 0x016400002c2c7984 */ /* 0x000ea20000000c00 */
[----:B------:R-:W-:Y:S05]  /*6700*/  @P3 BRA `(.L_x_1374) ;  /* 0x0000000c00303947 */ /* 0x000fea0003800000 */
[----:B------:R-:W-:Y:S02]  /*6710*/  SHF.R.U32.HI R14, RZ, 0x8, R13 ;  /* 0x00000008ff0e7819 */ /* 0x000fe4000001160d */
[----:B------:R-:W-:Y:S02]  /*6720*/  SHF.R.U32.HI R131, RZ, 0x8, R37 ;  /* 0x00000008ff837819 */ /* 0x000fe40000011625 */
[----:B------:R-:W-:Y:S01]  /*6730*/  SHF.R.U32.HI R130, RZ, 0x8, R39 ;  /* 0x00000008ff827819 */ /* 0x000fe20000011627 */
[----:B------:R-:W-:Y:S01]  /*6740*/  IMAD.SHL.U32 R14, R14, 0x100, RZ ;  /* 0x000001000e0e7824 */ /* 0x000fe200078e00ff */
[----:B------:R-:W-:Y:S02]  /*6750*/  SHF.R.U32.HI R36, RZ, 0x8, R15 ;  /* 0x00000008ff247819 */ /* 0x000fe4000001160f */
[----:B------:R-:W-:Y:S02]  /*6760*/  SHF.R.U32.HI R132, RZ, 0x10, R13 ;  /* 0x00000010ff847819 */ /* 0x000fe4000001160d */
[----:B------:R-:W-:Y:S01]  /*6770*/  LOP3.LUT R127, R13, 0xff0000ff, RZ, 0xc0, !PT ;  /* 0xff0000ff0d7f7812 */ /* 0x000fe200078ec0ff */
[----:B------:R-:W-:Y:S01]  /*6780*/  IMAD.SHL.U32 R36, R36, 0x100, RZ ;  /* 0x0000010024247824 */ /* 0x000fe200078e00ff */
[----:B------:R-:W-:-:S02]  /*6790*/  SHF.R.U32.HI R12, RZ, 0x10, R15 ;  /* 0x00000010ff0c7819 */ /* 0x000fc4000001160f */
[----:B------:R-:W-:Y:S02]  /*67a0*/  LOP3.LUT R129, R15, 0xff0000ff, RZ, 0xc0, !PT ;  /* 0xff0000ff0f817812 */ /* 0x000fe400078ec0ff */
[----:B------:R-:W-:Y:S01]  /*67b0*/  SHF.R.U32.HI R13, RZ, 0x10, R37 ;  /* 0x00000010ff0d7819 */ /* 0x000fe20000011625 */
[----:B------:R-:W-:Y:S01]  /*67c0*/  IMAD.U32 R12, R12, 0x10000, RZ ;  /* 0x000100000c0c7824 */ /* 0x000fe200078e00ff */
[----:B------:R-:W-:Y:S01]  /*67d0*/  LOP3.LUT R38, R37, 0xff0000ff, RZ, 0xc0, !PT ;  /* 0xff0000ff25267812 */ /* 0x000fe200078ec0ff */
[----:B------:R-:W-:Y:S01]  /*67e0*/  IMAD.SHL.U32 R37, R131, 0x100, RZ ;  /* 0x0000010083257824 */ /* 0x000fe200078e00ff */
[----:B------:R-:W-:Y:S01]  /*67f0*/  SHF.R.U32.HI R15, RZ, 0x10, R39 ;  /* 0x00000010ff0f7819 */ /* 0x000fe20000011627 */
[----:B------:R-:W-:Y:S01]  /*6800*/  IMAD.U32 R13, R13, 0x10000, RZ ;  /* 0x000100000d0d7824 */ /* 0x000fe200078e00ff */
[----:B------:R-:W-:Y:S01]  /*6810*/  LOP3.LUT R128, R39, 0xff0000ff, RZ, 0xc0, !PT ;  /* 0xff0000ff27807812 */ /* 0x000fe200078ec0ff */
[----:B------:R-:W-:Y:S01]  /*6820*/  IMAD.SHL.U32 R39, R130, 0x100, RZ ;  /* 0x0000010082277824 */ /* 0x000fe200078e00ff */
[----:B------:R-:W-:Y:S01]  /*6830*/  LOP3.LUT R127, R127, 0xff00, R14, 0xf8, !PT ;  /* 0x0000ff007f7f7812 */ /* 0x000fe200078ef80e */
[----:B------:R-:W-:Y:S01]  /*6840*/  IMAD.U32 R14, R132, 0x10000, RZ ;  /* 0x00010000840e7824 */ /* 0x000fe200078e00ff */
[----:B------:R-:W-:Y:S01]  /*6850*/  LOP3.LUT R132, R38, 0xff00, R37, 0xf8, !PT ;  /* 0x0000ff0026847812 */ /* 0x000fe200078ef825 */
[----:B------:R-:W-:Y:S01]  /*6860*/  IMAD.U32 R131, R15, 0x10000, RZ ;  /* 0x000100000f837824 */ /* 0x000fe200078e00ff */
[----:B------:R-:W-:-:S02]  /*6870*/  LOP3.LUT R134, R128, 0xff00, R39, 0xf8, !PT ;  /* 0x0000ff0080867812 */ /* 0x000fc400078ef827 */
[----:B------:R-:W-:Y:S02]  /*6880*/  LOP3.LUT R129, R129, 0xff00, R36, 0xf8, !PT ;  /* 0x0000ff0081817812 */ /* 0x000fe400078ef824 */
[----:B------:R-:W-:Y:S02]  /*6890*/  F2FP.F16.E4M3.UNPACK_B R130, R126.H1 ;  /* 0x0000007eff82723e */ /* 0x000fe400030006ff */
[----:B--2---:R-:W-:Y:S02]  /*68a0*/  F2FP.F16.E4M3.UNPACK_B R39, R44.H1 ;  /* 0x0000002cff27723e */ /* 0x004fe400030006ff */
[----:B0-----:R-:W-:Y:S02]  /*68b0*/  F2FP.F16.E4M3.UNPACK_B R38, R40.H1 ;  /* 0x00000028ff26723e */ /* 0x001fe400030006ff */
[----:B------:R-:W-:Y:S01]  /*68c0*/  LOP3.LUT R14, R127, 0xff0000, R14, 0xf8, !PT ;  /* 0x00ff00007f0e7812 */ /* 0x000fe200078ef80e */
[----:B------:R-:W-:Y:S01]  /*68d0*/  HADD2.F32 R37, -RZ, R39.H0_H0 ;  /* 0x20000027ff257230 */ /* 0x000fe20000004100 */
[----:B------:R-:W-:Y:S01]  /*68e0*/  LOP3.LUT R12, R129, 0xff0000, R12, 0xf8, !PT ;  /* 0x00ff0000810c7812 */ /* 0x000fe200078ef80c */
[----:B------:R-:W-:Y:S01]  /*68f0*/  HADD2.F32 R129, -RZ, R130.H0_H0 ;  /* 0x20000082ff817230 */ /* 0x000fe20000004100 */
[----:B------:R-:W-:Y:S01]  /*6900*/  F2FP.F16.E4M3.UNPACK_B R127, R125.H1 ;  /* 0x0000007dff7f723e */ /* 0x000fe200030006ff */
[----:B------:R-:W-:Y:S01]  /*6910*/  HADD2.F32 R36, -RZ, R38.H0_H0 ;  /* 0x20000026ff247230 */ /* 0x000fe20000004100 */
[----:B------:R-:W-:Y:S01]  /*6920*/  LOP3.LUT R15, R132, 0xff0000, R13, 0xf8, !PT ;  /* 0x00ff0000840f7812 */ /* 0x000fe200078ef80d */
[----:B------:R-:W-:-:S02]  /*6930*/  HADD2.F32 R132, -RZ, R130.H1_H1 ;  /* 0x30000082ff847230 */ /* 0x000fc40000004100 */
[CC--:B------:R-:W-:Y:S01]  /*6940*/  FMUL.FTZ R133, R37.reuse, R129.reuse ;  /* 0x0000008125857220 */ /* 0x0c0fe20000410000 */
[--C-:B------:R-:W-:Y:S02]  /*6950*/  HADD2.F32 R128, -RZ, R127.reuse.H0_H0 ;  /* 0x2000007fff807230 */ /* 0x100fe40000004100 */
[C---:B------:R-:W-:Y:S01]  /*6960*/  FMUL.FTZ R136, R36.reuse, R129 ;  /* 0x0000008124887220 */ /* 0x040fe20000410000 */
[----:B------:R-:W-:Y:S01]  /*6970*/  HADD2.F32 R38, -RZ, R38.H1_H1 ;  /* 0x30000026ff267230 */ /* 0x000fe20000004100 */
[----:B------:R-:W-:Y:S01]  /*6980*/  F2FP.F16.E4M3.UNPACK_B R130, R126 ;  /* 0x0000007eff82723e */ /* 0x000fe200020006ff */
[-C--:B------:R-:W-:Y:S01]  /*6990*/  FFMA.FTZ R36, R36, R128.reuse, -R133 ;  /* 0x0000008024247223 */ /* 0x080fe20000010885 */
[----:B------:R-:W-:Y:S01]  /*69a0*/  FFMA.FTZ R37, R37, R128, R136 ;  /* 0x0000008025257223 */ /* 0x000fe20000010088 */
[----:B------:R-:W-:Y:S01]  /*69b0*/  HADD2.F32 R128, -RZ, R127.H1_H1 ;  /* 0x3000007fff807230 */ /* 0x000fe20000004100 */
[----:B------:R-:W-:Y:S01]  /*69c0*/  F2FP.F16.E4M3.UNPACK_B R129, R125 ;  /* 0x0000007dff81723e */ /* 0x000fe200020006ff */
[----:B------:R-:W-:Y:S01]  /*69d0*/  HADD2.F32 R127, -RZ, R39.H1_H1 ;  /* 0x30000027ff7f7230 */ /* 0x000fe20000004100 */
[----:B------:R-:W-:-:S02]  /*69e0*/  F2FP.F16.E4M3.UNPACK_B R44, R44 ;  /* 0x0000002cff2c723e */ /* 0x000fc400020006ff */
[----:B------:R-:W-:Y:S02]  /*69f0*/  F2FP.F16.E4M3.UNPACK_B R125, R40 ;  /* 0x00000028ff7d723e */ /* 0x000fe400020006ff */
[----:B------:R-:W-:Y:S01]  /*6a00*/  LOP3.LUT R13, R134, 0xff0000, R131, 0xf8, !PT ;  /* 0x00ff0000860d7812 */ /* 0x000fe200078ef883 */
[-C--:B------:R-:W-:Y:S01]  /*6a10*/  FMUL.FTZ R39, R127, R132.reuse ;  /* 0x000000847f277220 */ /* 0x080fe20000410000 */
[----:B------:R-:W-:Y:S02]  /*6a20*/  HADD2.F32 R131, -RZ, R130.H0_H0 ;  /* 0x20000082ff837230 */ /* 0x000fe40000004100 */
[C---:B------:R-:W-:Y:S01]  /*6a30*/  FMUL.FTZ R132, R38.reuse, R132 ;  /* 0x0000008426847220 */ /* 0x040fe20000410000 */
[----:B------:R-:W-:Y:S02]  /*6a40*/  HADD2.F32 R126, -RZ, R44.H0_H0 ;  /* 0x2000002cff7e7230 */ /* 0x000fe40000004100 */
[----:B------:R-:W-:Y:S01]  /*6a50*/  FFMA.FTZ R39, R38, R128, -R39 ;  /* 0x0000008026277223 */ /* 0x000fe20000010827 */
[----:B------:R-:W-:-:S02]  /*6a60*/  HADD2.F32 R40, -RZ, R125.H0_H0 ;  /* 0x2000007dff287230 */ /* 0x000fc40000004100 */
[----:B------:R-:W-:Y:S01]  /*6a70*/  FFMA.FTZ R38, R127, R128, R132 ;  /* 0x000000807f267223 */ /* 0x000fe20000010084 */
        /* <DEDUP_REMOVED lines=10> */
[----:B------:R-:W-:Y:S01]  /*6b20*/  F2FP.F16.E4M3.UNPACK_B R133, R124.H1 ;  /* 0x0000007cff85723e */ /* 0x000fe200030006ff */
[C---:B------:R-:W-:Y:S01]  /*6b30*/  FMUL.FTZ R137, R125.reuse, R130 ;  /* 0x000000827d897220 */ /* 0x040fe20000410000 */
[----:B------:R-:W-:Y:S01]  /*6b40*/  F2FP.F16.E4M3.UNPACK_B R129, R46.H1 ;  /* 0x0000002eff81723e */ /* 0x000fe200030006ff */
[----:B------:R-:W-:Y:S01]  /*6b50*/  FFMA.FTZ R127, R125, R131, -R126 ;  /* 0x000000837d7f7223 */ /* 0x000fe2000001087e */
[----:B------:R-:W-:Y:S01]  /*6b60*/  F2FP.F16.E4M3.UNPACK_B R126, R42.H1 ;  /* 0x0000002aff7e723e */ /* 0x000fe200030006ff */
[----:B------:R-:W-:Y:S01]  /*6b70*/  HADD2.F32 R135, -RZ, R133.H0_H0 ;  /* 0x20000085ff877230 */ /* 0x000fe20000004100 */
[----:B------:R-:W-:Y:S01]  /*6b80*/  F2FP.F16.E4M3.UNPACK_B R132, R122.H1 ;  /* 0x0000007aff84723e */ /* 0x000fe200030006ff */
[----:B------:R-:W-:-:S02]  /*6b90*/  HADD2.F32 R130, -RZ, R129.H0_H0 ;  /* 0x20000081ff827230 */ /* 0x000fc40000004100 */
[----:B------:R-:W-:Y:S01]  /*6ba0*/  FFMA.FTZ R125, R128, R131, R137 ;  /* 0x00000083807d7223 */ /* 0x000fe20000010089 */
[----:B------:R-:W-:Y:S01]  /*6bb0*/  HADD2.F32 R128, -RZ, R126.H0_H0 ;  /* 0x2000007eff807230 */ /* 0x000fe20000004100 */
[----:B------:R-:W-:Y:S01]  /*6bc0*/  F2FP.F16.E4M3.UNPACK_B R42, R42 ;  /* 0x0000002aff2a723e */ /* 0x000fe200020006ff */
[----:B------:R-:W-:Y:S02]  /*6bd0*/  HADD2.F32 R134, -RZ, R133.H1_H1 ;  /* 0x30000085ff867230 */ /* 0x000fe40000004100 */
[-C--:B------:R-:W-:Y:S01]  /*6be0*/  FMUL.FTZ R137, R130, R135.reuse ;  /* 0x0000008782897220 */ /* 0x080fe20000410000 */
[----:B------:R-:W-:Y:S02]  /*6bf0*/  HADD2.F32 R133, -RZ, R132.H0_H0 ;  /* 0x20000084ff857230 */ /* 0x000fe40000004100 */
[----:B------:R-:W-:Y:S01]  /*6c00*/  FMUL.FTZ R135, R128, R135 ;  /* 0x0000008780877220 */ /* 0x000fe20000410000 */
[----:B------:R-:W-:Y:S01]  /*6c10*/  HADD2.F32 R131, -RZ, R129.H1_H1 ;  /* 0x30000081ff837230 */ /* 0x000fe20000004100 */
[----:B------:R-:W-:Y:S01]  /*6c20*/  F2FP.SATFINITE.E4M3.F32.PACK_AB_MERGE_C R37, R38, R37, RZ ;  /* 0x000000252625723e */ /* 0x000fe200048070ff */
[----:B------:R-:W-:-:S02]  /*6c30*/  HADD2.F32 R129, -RZ, R126.H1_H1 ;  /* 0x3000007eff817230 */ /* 0x000fc40000004100 */
[-C--:B------:R-:W-:Y:S01]  /*6c40*/  FFMA.FTZ R126, R128, R133.reuse, -R137 ;  /* 0x00000085807e7223 */ /* 0x080fe20000010889 */
[----:B------:R-:W-:Y:S01]  /*6c50*/  FFMA.FTZ R128, R130, R133, R135 ;  /* 0x0000008582807223 */ /* 0x000fe20000010087 */
[----:B------:R-:W-:Y:S01]  /*6c60*/  F2FP.F16.E4M3.UNPACK_B R130, R124 ;  /* 0x0000007cff82723e */ /* 0x000fe200020006ff */
[----:B------:R-:W-:Y:S01]  /*6c70*/  HADD2.F32 R132, -RZ, R132.H1_H1 ;  /* 0x30000084ff847230 */ /* 0x000fe20000004100 */
[----:B------:R-:W-:Y:S01]  /*6c80*/  F2FP.F16.E4M3.UNPACK_B R124, R46 ;  /* 0x0000002eff7c723e */ /* 0x000fe200020006ff */
[-C--:B------:R-:W-:Y:S01]  /*6c90*/  FMUL.FTZ R136, R131, R134.reuse ;  /* 0x0000008683887220 */ /* 0x080fe20000410000 */
[----:B------:R-:W-:Y:S01]  /*6ca0*/  FMUL.FTZ R134, R129, R134 ;  /* 0x0000008681867220 */ /* 0x000fe20000410000 */
[--C-:B------:R-:W-:Y:S01]  /*6cb0*/  HADD2.F32 R135, -RZ, R130.reuse.H0_H0 ;  /* 0x20000082ff877230 */ /* 0x100fe20000004100 */
[----:B------:R-:W-:Y:S01]  /*6cc0*/  F2FP.SATFINITE.E4M3.F32.PACK_AB_MERGE_C R36, R39, R36, RZ ;  /* 0x000000242724723e */ /* 0x000fe200048070ff */
[----:B------:R-:W-:Y:S01]  /*6cd0*/  HADD2.F32 R137, -RZ, R130.H1_H1 ;  /* 0x30000082ff897230 */ /* 0x000fe20000004100 */
[----:B------:R-:W-:Y:S01]  /*6ce0*/  F2FP.F16.E4M3.UNPACK_B R130, R122 ;  /* 0x0000007aff82723e */ /* 0x000fe200020006ff */
[----:B------:R-:W-:-:S02]  /*6cf0*/  HADD2.F32 R122, -RZ, R124.H0_H0 ;  /* 0x2000007cff7a7230 */ /* 0x000fc40000004100 */
[----:B------:R-:W-:Y:S01]  /*6d00*/  FFMA.FTZ R143, R131, R132, R134 ;  /* 0x00000084838f7223 */ /* 0x000fe20000010086 */
[----:B------:R-:W-:Y:S01]  /*6d10*/  HADD2.F32 R46, -RZ, R42.H0_H0 ;  /* 0x2000002aff2e7230 */ /* 0x000fe20000004100 */
[----:B------:R-:W-:Y:S01]  /*6d20*/  F2FP.F16.E4M3.UNPACK_B R38, R45 ;  /* 0x0000002dff26723e */ /* 0x000fe200020006ff */
[----:B------:R-:W-:Y:S02]  /*6d30*/  HADD2.F32 R124, -RZ, R124.H1_H1 ;  /* 0x3000007cff7c7230 */ /* 0x000fe40000004100 */
[-C--:B------:R-:W-:Y:S01]  /*6d40*/  FMUL.FTZ R139, R122, R135.reuse ;  /* 0x000000877a8b7220 */ /* 0x080fe20000410000 */
[----:B------:R-:W-:Y:S02]  /*6d50*/  HADD2.F32 R42, -RZ, R42.H1_H1 ;  /* 0x3000002aff2a7230 */ /* 0x000fe40000004100 */
[----:B------:R-:W-:Y:S01]  /*6d60*/  FMUL.FTZ R135, R46, R135 ;  /* 0x000000872e877220 */ /* 0x000fe20000410000 */
[--C-:B------:R-:W-:Y:S02]  /*6d70*/  HADD2.F32 R131, -RZ, R130.reuse.H0_H0 ;  /* 0x20000082ff837230 */ /* 0x100fe40000004100 */
[----:B------:R-:W-:Y:S01]  /*6d80*/  FMUL.FTZ R141, R124, R137 ;  /* 0x000000897c8d7220 */ /* 0x000fe20000410000 */
[----:B------:R-:W-:-:S02]  /*6d90*/  HADD2.F32 R133, -RZ, R130.H1_H1 ;  /* 0x30000082ff857230 */ /* 0x000fc40000004100 */
[----:B------:R-:W-:Y:S01]  /*6da0*/  FMUL.FTZ R137, R42, R137 ;  /* 0x000000892a897220 */ /* 0x000fe20000410000 */
[----:B------:R-:W-:Y:S01]  /*6db0*/  F2FP.F16.E4M3.UNPACK_B R39, R15 ;  /* 0x0000000fff27723e */ /* 0x000fe200020006ff */
[----:B------:R-:W-:Y:S01]  /*6dc0*/  FFMA.FTZ R129, R129, R132, -R136 ;  /* 0x0000008481817223 */ /* 0x000fe20000010888 */
[----:B------:R-:W-:Y:S01]  /*6dd0*/  F2FP.SATFINITE.E4M3.F32.PACK_AB_MERGE_C R44, R125, R44, R37 ;  /* 0x0000002c7d2c723e */ /* 0x000fe20004807025 */
[----:B------:R-:W-:Y:S01]  /*6de0*/  FFMA.FTZ R139, R46, R131, -R139 ;  /* 0x000000832e8b7223 */ /* 0x000fe2000001088b */
[----:B------:R-:W-:Y:S01]  /*6df0*/  F2FP.F16.E4M3.UNPACK_B R37, R41 ;  /* 0x00000029ff25723e */ /* 0x000fe200020006ff */
[----:B------:R-:W-:Y:S01]  /*6e00*/  FFMA.FTZ R46, R122, R131, R135 ;  /* 0x000000837a2e7223 */ /* 0x000fe20000010087 */
[-C--:B------:R-:W-:Y:S01]  /*6e10*/  FFMA.FTZ R137, R124, R133.reuse, R137 ;  /* 0x000000857c897223 */ /* 0x080fe20000010089 */
[----:B------:R-:W-:Y:S01]  /*6e20*/  F2FP.SATFINITE.E4M3.F32.PACK_AB_MERGE_C R40, R127, R40, R36 ;  /* 0x000000287f28723e */ /* 0x000fe20004807024 */
[----:B------:R-:W-:Y:S01]  /*6e30*/  FFMA.FTZ R42, R42, R133, -R141 ;  /* 0x000000852a2a7223 */ /* 0x000fe2000001088d */
[----:B------:R-:W-:Y:S01]  /*6e40*/  HADD2.F32 R122, -RZ, R38.H0_H0 ;  /* 0x20000026ff7a7230 */ /* 0x000fe20000004100 */
[----:B------:R-:W-:Y:S01]  /*6e50*/  F2FP.F16.E4M3.UNPACK_B R124, R14 ;  /* 0x0000000eff7c723e */ /* 0x000fe200020006ff */
[----:B------:R-:W-:Y:S01]  /*6e60*/  HADD2.F32 R127, -RZ, R39.H0_H0 ;  /* 0x20000027ff7f7230 */ /* 0x000fe20000004100 */
[----:B------:R-:W-:Y:S01]  /*6e70*/  F2FP.SATFINITE.E4M3.F32.PACK_AB_MERGE_C R126, R129, R126, RZ ;  /* 0x0000007e817e723e */ /* 0x000fe200048070ff */
[----:B------:R-:W-:Y:S01]  /*6e80*/  HADD2.F32 R36, -RZ, R37.H0_H0 ;  /* 0x20000025ff247230 */ /* 0x000fe20000004100 */
[----:B------:R-:W-:Y:S01]  /*6e90*/  F2FP.F16.E4M3.UNPACK_B R45, R45.H1 ;  /* 0x0000002dff2d723e */ /* 0x000fe200030006ff */
[----:B------:R-:W-:Y:S01]  /*6ea0*/  HADD2.F32 R125, -RZ, R124.H0_H0 ;  /* 0x2000007cff7d7230 */ /* 0x000fe20000004100 */
[----:B------:R-:W-:Y:S01]  /*6eb0*/  F2FP.SATFINITE.E4M3.F32.PACK_AB_MERGE_C R42, R42, R139, R126 ;  /* 0x0000008b2a2a723e */ /* 0x000fe2000480707e */
        /* <DEDUP_REMOVED lines=9> */
[----:B------:R-:W-:Y:S01]  /*6f50*/  F2FP.F16.E4M3.UNPACK_B R125, R15.H1 ;  /* 0x0000000fff7d723e */ /* 0x000fe200030006ff */
[C---:B------:R-:W-:Y:S01]  /*6f60*/  FMUL.FTZ R127, R39.reuse, R126 ;  /* 0x0000007e277f7220 */ /* 0x040fe20000410000 */
[----:B------:R-:W-:Y:S01]  /*6f70*/  F2FP.F16.E4M3.UNPACK_B R41, R41.H1 ;  /* 0x00000029ff29723e */ /* 0x000fe200030006ff */
[----:B------:R-:W-:Y:S01]  /*6f80*/  FFMA.FTZ R39, R39, R124, -R122 ;  /* 0x0000007c27277223 */ /* 0x000fe2000001087a */
[----:B------:R-:W-:Y:S01]  /*6f90*/  F2FP.F16.E4M3.UNPACK_B R14, R14.H1 ;  /* 0x0000000eff0e723e */ /* 0x000fe200030006ff */
[----:B------:R-:W-:Y:S01]  /*6fa0*/  HADD2.F32 R122, -RZ, R45.H0_H0 ;  /* 0x2000002dff7a7230 */ /* 0x000fe20000004100 */
[----:B------:R-:W-:Y:S01]  /*6fb0*/  F2FP.SATFINITE.E4M3.F32.PACK_AB_MERGE_C R128, R143, R128, RZ ;  /* 0x000000808f80723e */ /* 0x000fe200048070ff */
[----:B------:R-:W-:-:S02]  /*6fc0*/  HADD2.F32 R126, -RZ, R125.H0_H0 ;  /* 0x2000007dff7e7230 */ /* 0x000fc40000004100 */
[----:B------:R-:W-:Y:S01]  /*6fd0*/  FFMA.FTZ R38, R38, R124, R127 ;  /* 0x0000007c26267223 */ /* 0x000fe2000001007f */
[----:B------:R-:W-:Y:S01]  /*6fe0*/  HADD2.F32 R15, -RZ, R41.H0_H0 ;  /* 0x20000029ff0f7230 */ /* 0x000fe20000004100 */
[----:B------:R-:W-:Y:S01]  /*6ff0*/  F2FP.SATFINITE.E4M3.F32.PACK_AB_MERGE_C R46, R137, R46, R128 ;  /* 0x0000002e892e723e */ /* 0x000fe20004807080 */
[----:B------:R-:W-:Y:S02]  /*7000*/  HADD2.F32 R124, -RZ, R45.H1_H1 ;  /* 0x3000002dff7c7230 */ /* 0x000fe40000004100 */
[-C--:B------:R-:W-:Y:S01]  /*7010*/  FMUL.FTZ R128, R122, R126.reuse ;  /* 0x0000007e7a807220 */ /* 0x080fe20000410000 */
[--C-:B------:R-:W-:Y:S02]  /*7020*/  HADD2.F32 R45, -RZ, R14.reuse.H0_H0 ;  /* 0x2000000eff2d7230 */ /* 0x100fe40000004100 */
[----:B------:R-:W-:Y:S01]  /*7030*/  FMUL.FTZ R127, R15, R126 ;  /* 0x0000007e0f7f7220 */ /* 0x000fe20000410000 */
[----:B------:R-:W-:Y:S01]  /*7040*/  HADD2.F32 R41, -RZ, R41.H1_H1 ;  /* 0x30000029ff297230 */ /* 0x000fe20000004100 */
[-C--:B------:R-:W-:Y:S01]  /*7050*/  F2FP.F16.E4M3.UNPACK_B R134, R13.reuse.H1 ;  /* 0x0000000dff86723e */ /* 0x080fe200030006ff */
[----:B------:R-:W-:Y:S01]  /*7060*/  HADD2.F32 R125, -RZ, R125.H1_H1 ;  /* 0x3000007dff7d7230 */ /* 0x000fe20000004100 */
[----:B------:R-:W-:Y:S01]  /*7070*/  F2FP.F16.E4M3.UNPACK_B R133, R13 ;  /* 0x0000000dff85723e */ /* 0x000fe200020006ff */
[----:B------:R-:W-:-:S02]  /*7080*/  HADD2.F32 R126, -RZ, R14.H1_H1 ;  /* 0x3000000eff7e7230 */ /* 0x000fc40000004100 */
[-C--:B------:R-:W-:Y:S01]  /*7090*/  FFMA.FTZ R14, R15, R45.reuse, -R128 ;  /* 0x0000002d0f0e7223 */ /* 0x080fe20000010880 */
[----:B------:R-:W-:Y:S01]  /*70a0*/  FFMA.FTZ R15, R122, R45, R127 ;  /* 0x0000002d7a0f7223 */ /* 0x000fe2000001007f */
[CC--:B------:R-:W-:Y:S01]  /*70b0*/  FMUL.FTZ R130, R124.reuse, R125.reuse ;  /* 0x0000007d7c827220 */ /* 0x0c0fe20000410000 */
[C---:B------:R-:W-:Y:S01]  /*70c0*/  FMUL.FTZ R127, R41.reuse, R125 ;  /* 0x0000007d297f7220 */ /* 0x040fe20000410000 */
[-C--:B------:R-:W-:Y:S01]  /*70d0*/  F2FP.F16.E4M3.UNPACK_B R45, R43.reuse ;  /* 0x0000002bff2d723e */ /* 0x080fe200020006ff */
[----:B------:R-:W-:Y:S01]  /*70e0*/  HADD2.F32 R13, -RZ, R134.H0_H0 ;  /* 0x20000086ff0d7230 */ /* 0x000fe20000004100 */
[----:B------:R-:W-:Y:S01]  /*70f0*/  F2FP.F16.E4M3.UNPACK_B R43, R43.H1 ;  /* 0x0000002bff2b723e */ /* 0x000fe200030006ff */
[-C--:B------:R-:W-:Y:S01]  /*7100*/  FFMA.FTZ R41, R41, R126.reuse, -R130 ;  /* 0x0000007e29297223 */ /* 0x080fe20000010882 */
[-C--:B------:R-:W-:Y:S01]  /*7110*/  F2FP.F16.E4M3.UNPACK_B R125, R47.reuse ;  /* 0x0000002fff7d723e */ /* 0x080fe200020006ff */
[----:B------:R-:W-:Y:S01]  /*7120*/  FFMA.FTZ R122, R124, R126, R127 ;  /* 0x0000007e7c7a7223 */ /* 0x000fe2000001007f */
[----:B------:R-:W-:Y:S01]  /*7130*/  F2FP.F16.E4M3.UNPACK_B R126, R47.H1 ;  /* 0x0000002fff7e723e */ /* 0x000fe200030006ff */
[----:B------:R-:W-:Y:S01]  /*7140*/  HADD2.F32 R124, -RZ, R43.H0_H0 ;  /* 0x2000002bff7c7230 */ /* 0x000fe20000004100 */
[-C--:B------:R-:W-:Y:S01]  /*7150*/  F2FP.F16.E4M3.UNPACK_B R130, R12.reuse.H1 ;  /* 0x0000000cff82723e */ /* 0x080fe200030006ff */
[----:B------:R-:W-:Y:S01]  /*7160*/  HADD2.F32 R127, -RZ, R125.H0_H0 ;  /* 0x2000007dff7f7230 */ /* 0x000fe20000004100 */
[----:B------:R-:W-:Y:S01]  /*7170*/  F2FP.F16.E4M3.UNPACK_B R129, R12 ;  /* 0x0000000cff81723e */ /* 0x000fe200020006ff */
[----:B------:R-:W-:-:S02]  /*7180*/  HADD2.F32 R12, -RZ, R133.H0_H0 ;  /* 0x20000085ff0c7230 */ /* 0x000fc40000004100 */
[-C--:B------:R-:W-:Y:S01]  /*7190*/  FMUL.FTZ R137, R124, R13.reuse ;  /* 0x0000000d7c897220 */ /* 0x080fe20000410000 */
[----:B------:R-:W-:Y:S01]  /*71a0*/  HADD2.F32 R47, -RZ, R45.H0_H0 ;  /* 0x2000002dff2f7230 */ /* 0x000fe20000004100 */
[----:B------:R-:W-:Y:S01]  /*71b0*/  F2FP.SATFINITE.E4M3.F32.PACK_AB_MERGE_C R14, R41, R14, RZ ;  /* 0x0000000e290e723e */ /* 0x000fe200048070ff */
[----:B------:R-:W-:Y:S02]  /*71c0*/  HADD2.F32 R128, -RZ, R126.H0_H0 ;  /* 0x2000007eff807230 */ /* 0x000fe40000004100 */
[-C--:B------:R-:W-:Y:S01]  /*71d0*/  FMUL.FTZ R136, R127, R12.reuse ;  /* 0x0000000c7f887220 */ /* 0x080fe20000410000 */
[----:B------:R-:W-:Y:S02]  /*71e0*/  HADD2.F32 R131, -RZ, R130.H0_H0 ;  /* 0x20000082ff837230 */ /* 0x000fe40000004100 */
[----:B------:R-:W-:Y:S01]  /*71f0*/  FMUL.FTZ R138, R47, R12 ;  /* 0x0000000c2f8a7220 */ /* 0x000fe20000410000 */
[----:B------:R-:W-:Y:S02]  /*7200*/  HADD2.F32 R132, -RZ, R129.H0_H0 ;  /* 0x20000081ff847230 */ /* 0x000fe40000004100 */
[----:B------:R-:W-:Y:S01]  /*7210*/  FMUL.FTZ R135, R128, R13 ;  /* 0x0000000d80877220 */ /* 0x000fe20000410000 */
[----:B------:R-:W-:-:S02]  /*7220*/  HADD2.F32 R126, -RZ, R126.H1_H1 ;  /* 0x3000007eff7e7230 */ /* 0x000fc40000004100 */
[-C--:B------:R-:W-:Y:S01]  /*7230*/  FFMA.FTZ R137, R128, R131.reuse, R137 ;  /* 0x0000008380897223 */ /* 0x080fe20000010089 */
[----:B------:R-:W-:Y:S02]  /*7240*/  HADD2.F32 R134, -RZ, R134.H1_H1 ;  /* 0x30000086ff867230 */ /* 0x000fe40000004100 */
[----:B------:R-:W-:Y:S01]  /*7250*/  FFMA.FTZ R12, R47, R132, -R136 ;  /* 0x000000842f0c7223 */ /* 0x000fe20000010888 */
[----:B------:R-:W-:Y:S02]  /*7260*/  HADD2.F32 R43, -RZ, R43.H1_H1 ;  /* 0x3000002bff2b7230 */ /* 0x000fe40000004100 */
[----:B------:R-:W-:Y:S01]  /*7270*/  FFMA.FTZ R135, R124, R131, -R135 ;  /* 0x000000837c877223 */ /* 0x000fe20000010887 */
[----:B------:R-:W-:Y:S02]  /*7280*/  HADD2.F32 R125, -RZ, R125.H1_H1 ;  /* 0x3000007dff7d7230 */ /* 0x000fe40000004100 */
[----:B------:R-:W-:Y:S01]  /*7290*/  FMUL.FTZ R136, R126, R134 ;  /* 0x000000867e887220 */ /* 0x000fe20000410000 */
[----:B------:R-:W-:-:S02]  /*72a0*/  HADD2.F32 R128, -RZ, R133.H1_H1 ;  /* 0x30000085ff807230 */ /* 0x000fc40000004100 */
[----:B------:R-:W-:Y:S01]  /*72b0*/  FMUL.FTZ R47, R43, R134 ;  /* 0x000000862b2f7220 */ /* 0x000fe20000410000 */
[----:B------:R-:W-:Y:S02]  /*72c0*/  HADD2.F32 R130, -RZ, R130.H1_H1 ;  /* 0x30000082ff827230 */ /* 0x000fe40000004100 */
[----:B------:R-:W-:Y:S01]  /*72d0*/  FFMA.FTZ R13, R127, R132, R138 ;  /* 0x000000847f0d7223 */ /* 0x000fe2000001008a */
[----:B------:R-:W-:Y:S02]  /*72e0*/  HADD2.F32 R45, -RZ, R45.H1_H1 ;  /* 0x3000002dff2d7230 */ /* 0x000fe40000004100 */
[----:B------:R-:W-:Y:S01]  /*72f0*/  FMUL.FTZ R132, R125, R128 ;  /* 0x000000807d847220 */ /* 0x000fe20000410000 */
        /* <DEDUP_REMOVED lines=9> */
[----:B------:R-:W-:Y:S02]  /*7390*/  F2FP.SATFINITE.E4M3.F32.PACK_AB_MERGE_C R43, R45, R12, R135 ;  /* 0x0000000c2d2b723e */ /* 0x000fe40004807087 */
[----:B------:R-:W-:Y:S02]  /*73a0*/  F2FP.SATFINITE.E4M3.F32.PACK_AB_MERGE_C R41, R39, R36, R14 ;  /* 0x000000242729723e */ /* 0x000fe4000480700e */
[----:B------:R-:W-:Y:S02]  /*73b0*/  F2FP.SATFINITE.E4M3.F32.PACK_AB_MERGE_C R45, R38, R37, R15 ;  /* 0x00000025262d723e */ /* 0x000fe4000480700f */
[----:B------:R-:W-:-:S07]  /*73c0*/  F2FP.SATFINITE.E4M3.F32.PACK_AB_MERGE_C R47, R128, R13, R126 ;  /* 0x0000000d802f723e */ /* 0x000fce000480707e */
.L_x_1374:
[----:B------:R-:W-:Y:S05]  /*73d0*/  BSYNC B2 ;  /* 0x0000000000027941 */ /* 0x000fea0003800000 */
.L_x_1373:
[----:B0-----:R0:W-:Y:S04]  /*73e0*/  STG.E.128 desc[UR42][R104.64], R40 ;  /* 0x0000002868007986 */ /* 0x0011e8000c101d2a */
[----:B--2---:R0:W-:Y:S02]  /*73f0*/  @!P2 STG.E.128 desc[UR42][R106.64], R44 ;  /* 0x0000002c6a00a986 */ /* 0x0041e4000c101d2a */
.L_x_1372:
[----:B------:R-:W-:Y:S05]  /*7400*/  BSYNC B1 ;  /* 0x0000000000017941 */ /* 0x000fea0003800000 */
.L_x_1371:
[----:B------:R-:W-:Y:S01]  /*7410*/  ISETP.NE.AND P2, PT, R49, RZ, PT ;  /* 0x000000ff3100720c */ /* 0x000fe20003f45270 */
[----:B------:R-:W-:-:S12]  /*7420*/  BSSY B1, `(.L_x_1375) ;  /* 0x00000f3000017945 */ /* 0x000fd80003800000 */
[----:B------:R-:W-:Y:S05]  /*7430*/  @!P2 BRA `(.L_x_1376) ;  /* 0x0000000c00c4a947 */ /* 0x000fea0003800000 */
[----:B------:R-:W-:Y:S01]  /*7440*/  ISETP.NE.AND P4, PT, R102, RZ, PT ;  /* 0x000000ff6600720c */ /* 0x000fe20003f85270 */
[----:B------:R-:W-:Y:S01]  /*7450*/  BSSY B2, `(.L_x_1377) ;  /* 0x00000ed000027945 */ /* 0x000fe20003800000 */
[----:B0-----:R-:W-:Y:S02]  /*7460*/  IADD3 R41, P2, P3, R62, R96, R70 ;  /* 0x000000603e297210 */ /* 0x001fe40007b5e046 */
[----:B------:R-:W-:Y:S02]  /*7470*/  SEL R12, R76, R123, !P4 ;  /* 0x0000007b4c0c7207 */ /* 0x000fe40006000000 */
[----:B------:R-:W-:Y:S02]  /*7480*/  IADD3.X R36, R99, R116, R67, P2, P3 ;  /* 0x0000007463247210 */ /* 0x000fe400017e6443 */
[----:B------:R-:W-:-:S04]  /*7490*/  SHF.R.S32.HI R13, RZ, 0x1f, R12 ;  /* 0x0000001fff0d7819 */ /* 0x000fc8000001140c */
[----:B------:R-:W-:-:S04]  /*74a0*/  LEA.HI R13, R13, R12, RZ, 0x5 ;  /* 0x0000000c0d0d7211 */ /* 0x000fc800078f28ff */
[----:B------:R-:W-:-:S04]  /*74b0*/  SHF.R.S32.HI R12, RZ, 0x5, R13 ;  /* 0x00000005ff0c7819 */ /* 0x000fc8000001140d */
[----:B------:R-:W-:-:S04]  /*74c0*/  LEA.HI.SX32 R12, R89, R12, 0x1c ;  /* 0x0000000c590c7211 */ /* 0x000fc800078fe2ff */
[----:B------:R-:W-:Y:S01]  /*74d0*/  SHF.R.S32.HI R15, RZ, 0x1f, R12 ;  /* 0x0000001fff0f7819 */ /* 0x000fe2000001140c */
[----:B------:R-:W-:-:S03]  /*74e0*/  IMAD.SHL.U32 R13, R12, 0x10, RZ ;  /* 0x000000100c0d7824 */ /* 0x000fc600078e00ff */
[----:B------:R-:W-:Y:S02]  /*74f0*/  LEA.HI R15, R15, R12, RZ, 0x2 ;  /* 0x0000000c0f0f7211 */ /* 0x000fe400078f10ff */
[----:B------:R-:W-:Y:S02]  /*7500*/  ISETP.GE.AND P2, PT, R13, R117, PT ;  /* 0x000000750d00720c */ /* 0x000fe40003f46270 */
[----:B------:R-:W-:Y:S01]  /*7510*/  LOP3.LUT R12, R176, 0x30, R13, 0xf8, !PT ;  /* 0x00000030b00c7812 */ /* 0x000fe200078ef80d */
[----:B------:R-:W-:-:S03]  /*7520*/  IMAD.SHL.U32 R15, R15, 0x800, RZ ;  /* 0x000008000f0f7824 */ /* 0x000fc600078e00ff */
[----:B------:R-:W-:Y:S02]  /*7530*/  LOP3.LUT R12, R12, R177, RZ, 0x3c, !PT ;  /* 0x000000b10c0c7212 */ /* 0x000fe400078e3cff */
[----:B------:R-:W-:-:S04]  /*7540*/  LOP3.LUT R15, R15, 0xffffe000, RZ, 0xc0, !PT ;  /* 0xffffe0000f0f7812 */ /* 0x000fc800078ec0ff */
[----:B------:R-:W-:Y:S02]  /*7550*/  IADD3 R12, R12, R15, R178 ;  /* 0x0000000f0c0c7210 */ /* 0x000fe40007ffe0b2 */
[--C-:B------:R-:W-:Y:S02]  /*7560*/  @!P2 SHF.R.S32.HI R14, RZ, 0x1f, R13.reuse ;  /* 0x0000001fff0ea819 */ /* 0x100fe4000001140d */
[----:B------:R-:W-:Y:S01]  /*7570*/  @!P2 IADD3 R43, P3, P4, R62, R96, R13 ;  /* 0x000000603e2ba210 */ /* 0x000fe20007c7e00d */
[C---:B------:R-:W-:Y:S02]  /*7580*/  IMAD R13, R17.reuse, 0x6000, R85 ;  /* 0x00006000110d7824 */ /* 0x040fe400078e0255 */
[----:B------:R-:W-:Y:S01]  /*7590*/  IMAD R15, R17, 0x6000, R12 ;  /* 0x00006000110f7824 */ /* 0x000fe200078e020c */
[----:B------:R-:W-:Y:S01]  /*75a0*/  @!P2 IADD3.X R14, R99, R116, R14, P3, P4 ;  /* 0x00000074630ea210 */ /* 0x000fe20001fe840e */
[----:B------:R-:W-:Y:S01]  /*75b0*/  IMAD.IADD R13, R16, 0x1, R13 ;  /* 0x00000001100d7824 */ /* 0x000fe200078e020d */
[----:B------:R-:W-:-:S05]  /*75c0*/  IADD3 R40, P3, R41, R94, RZ ;  /* 0x0000005e29287210 */ /* 0x000fca0007f7e0ff */
[----:B------:R-:W-:Y:S01]  /*75d0*/  IMAD.X R41, R36, 0x1, R95, P3 ;  /* 0x0000000124297824 */ /* 0x000fe200018e065f */
[----:B------:R-:W-:Y:S01]  /*75e0*/  @!P2 IADD3 R42, P3, R43, R94, RZ ;  /* 0x0000005e2b2aa210 */ /* 0x000fe20007f7e0ff */
[----:B------:R-:W-:-:S04]  /*75f0*/  IMAD.IADD R36, R16, 0x1, R15 ;  /* 0x0000000110247824 */ /* 0x000fc800078e020f */
[----:B------:R-:W-:Y:S01]  /*7600*/  @!P2 IMAD.X R43, R14, 0x1, R95, P3 ;  /* 0x000000010e2ba824 */ /* 0x000fe200018e065f */
[----:B------:R-:W-:Y:S01]  /*7610*/  ISETP.GE.AND P3, PT, R100, R111, PT ;  /* 0x0000006f6400720c */ /* 0x000fe20003f66270 */
[----:B------:R-:W0:Y:S04]  /*7620*/  LDS.128 R12, [R13+0x16400] ;  /* 0x016400000d0c7984 */ /* 0x000e280000000c00 */
[----:B------:R-:W2:Y:S08]  /*7630*/  LDS.128 R36, [R36+0x16400] ;  /* 0x0164000024247984 */ /* 0x000eb00000000c00 */
[----:B------:R-:W-:Y:S05]  /*7640*/  @P3 BRA `(.L_x_1378) ;  /* 0x0000000c00343947 */ /* 0x000fea0003800000 */
[--C-:B------:R-:W-:Y:S02]  /*7650*/  SHF.R.U32.HI R107, RZ, 0x8, R9.reuse ;  /* 0x00000008ff6b7819 */ /* 0x100fe40000011609 */
[----:B------:R-:W-:Y:S02]  /*7660*/  LOP3.LUT R8, R9, 0xff0000ff, RZ, 0xc0, !PT ;  /* 0xff0000ff09087812 */ /* 0x000fe400078ec0ff */
[----:B------:R-:W-:Y:S01]  /*7670*/  SHF.R.U32.HI R105, RZ, 0x10, R9 ;  /* 0x00000010ff697819 */ /* 0x000fe20000011609 */
[----:B------:R-:W-:Y:S01]  /*7680*/  IMAD.SHL.U32 R9, R107, 0x100, RZ ;  /* 0x000001006b097824 */ /* 0x000fe200078e00ff */
[----:B------:R-:W-:Y:S02]  /*7690*/  SHF.R.U32.HI R47, RZ, 0x8, R11 ;  /* 0x00000008ff2f7819 */ /* 0x000fe4000001160b */
[----:B------:R-:W-:Y:S02]  /*76a0*/  SHF.R.U32.HI R45, RZ, 0x8, R35 ;  /* 0x00000008ff2d7819 */ /* 0x000fe40000011623 */
[----:B------:R-:W-:-:S02]  /*76b0*/  LOP3.LUT R10, R11, 0xff0000ff, RZ, 0xc0, !PT ;  /* 0xff0000ff0b0a7812 */ /* 0x000fc400078ec0ff */
[----:B------:R-:W-:Y:S01]  /*76c0*/  SHF.R.U32.HI R46, RZ, 0x10, R11 ;  /* 0x00000010ff2e7819 */ /* 0x000fe2000001160b */
[----:B------:R-:W-:Y:S01]  /*76d0*/  IMAD.SHL.U32 R11, R47, 0x100, RZ ;  /* 0x000001002f0b7824 */ /* 0x000fe200078e00ff */
[----:B------:R-:W-:Y:S01]  /*76e0*/  LOP3.LUT R8, R8, 0xff00, R9, 0xf8, !PT ;  /* 0x0000ff0008087812 */ /* 0x000fe200078ef809 */
[----:B------:R-:W-:Y:S01]  /*76f0*/  IMAD.U32 R9, R105, 0x10000, RZ ;  /* 0x0001000069097824 */ /* 0x000fe200078e00ff */
[--C-:B------:R-:W-:Y:S01]  /*7700*/  SHF.R.U32.HI R44, RZ, 0x8, R33.reuse ;  /* 0x00000008ff2c7819 */ /* 0x100fe20000011621 */
[----:B------:R-:W-:Y:S01]  /*7710*/  IMAD.SHL.U32 R45, R45, 0x100, RZ ;  /* 0x000001002d2d7824 */ /* 0x000fe200078e00ff */
[----:B------:R-:W-:Y:S02]  /*7720*/  LOP3.LUT R32, R33, 0xff0000ff, RZ, 0xc0, !PT ;  /* 0xff0000ff21207812 */ /* 0x000fe400078ec0ff */
[----:B------:R-:W-:Y:S01]  /*7730*/  SHF.R.U32.HI R104, RZ, 0x10, R33 ;  /* 0x00000010ff687819 */ /* 0x000fe20000011621 */
[----:B0-----:R-:W-:Y:S01]  /*7740*/  IMAD.MOV.U32 R33, RZ, RZ, R12 ;  /* 0x000000ffff217224 */ /* 0x001fe200078e000c */
[----:B------:R-:W-:-:S02]  /*7750*/  LOP3.LUT R34, R35, 0xff0000ff, RZ, 0xc0, !PT ;  /* 0xff0000ff23227812 */ /* 0x000fc400078ec0ff */
[----:B------:R-:W-:Y:S01]  /*7760*/  SHF.R.U32.HI R106, RZ, 0x10, R35 ;  /* 0x00000010ff6a7819 */ /* 0x000fe20000011623 */
[----:B------:R-:W-:Y:S01]  /*7770*/  IMAD.SHL.U32 R35, R44, 0x100, RZ ;  /* 0x000001002c237824 */ /* 0x000fe200078e00ff */
[----:B------:R-:W-:Y:S01]  /*7780*/  LOP3.LUT R11, R10, 0xff00, R11, 0xf8, !PT ;  /* 0x0000ff000a0b7812 */ /* 0x000fe200078ef80b */
[----:B------:R-:W-:Y:S01]  /*7790*/  IMAD.U32 R104, R104, 0x10000, RZ ;  /* 0x0001000068687824 */ /* 0x000fe200078e00ff */
[----:B------:R-:W-:Y:S01]  /*77a0*/  LOP3.LUT R10, R8, 0xff0000, R9, 0xf8, !PT ;  /* 0x00ff0000080a7812 */ /* 0x000fe200078ef809 */
[----:B------:R-:W-:Y:S01]  /*77b0*/  IMAD.U32 R8, R46, 0x10000, RZ ;  /* 0x000100002e087824 */ /* 0x000fe200078e00ff */
[----:B------:R-:W-:Y:S01]  /*77c0*/  LOP3.LUT R105, R34, 0xff00, R45, 0xf8, !PT ;  /* 0x0000ff0022697812 */ /* 0x000fe200078ef82d */
[----:B------:R-:W-:Y:S01]  /*77d0*/  IMAD.U32 R106, R106, 0x10000, RZ ;  /* 0x000100006a6a7824 */ /* 0x000fe200078e00ff */
[----:B------:R-:W-:Y:S02]  /*77e0*/  F2FP.F16.E4M3.UNPACK_B R46, R121.H1 ;  /* 0x00000079ff2e723e */ /* 0x000fe400030006ff */
[----:B--2---:R-:W-:-:S02]  /*77f0*/  F2FP.F16.E4M3.UNPACK_B R44, R36.H1 ;  /* 0x00000024ff2c723e */ /* 0x004fc400030006ff */
[----:B------:R-:W-:Y:S01]  /*7800*/  F2FP.F16.E4M3.UNPACK_B R34, R33.H1 ;  /* 0x00000021ff22723e */ /* 0x000fe200030006ff */
[----:B------:R-:W-:Y:S01]  /*7810*/  HADD2.F32 R9, -RZ, R46.H0_H0 ;  /* 0x2000002eff097230 */ /* 0x000fe20000004100 */
[----:B------:R-:W-:Y:S01]  /*7820*/  LOP3.LUT R47, R32, 0xff00, R35, 0xf8, !PT ;  /* 0x0000ff00202f7812 */ /* 0x000fe200078ef823 */
[----:B------:R-:W-:Y:S01]  /*7830*/  HADD2.F32 R32, -RZ, R44.H0_H0 ;  /* 0x2000002cff207230 */ /* 0x000fe20000004100 */
[----:B------:R-:W-:Y:S01]  /*7840*/  F2FP.F16.E4M3.UNPACK_B R35, R119.H1 ;  /* 0x00000077ff23723e */ /* 0x000fe200030006ff */
[----:B------:R-:W-:Y:S01]  /*7850*/  HADD2.F32 R12, -RZ, R34.H0_H0 ;  /* 0x20000022ff0c7230 */ /* 0x000fe20000004100 */
[----:B------:R-:W-:Y:S02]  /*7860*/  LOP3.LUT R8, R11, 0xff0000, R8, 0xf8, !PT ;  /* 0x00ff00000b087812 */ /* 0x000fe400078ef808 */
[-C--:B------:R-:W-:Y:S01]  /*7870*/  FMUL.FTZ R107, R32, R9.reuse ;  /* 0x00000009206b7220 */ /* 0x080fe20000410000 */
[--C-:B------:R-:W-:Y:S02]  /*7880*/  HADD2.F32 R45, -RZ, R35.reuse.H0_H0 ;  /* 0x20000023ff2d7230 */ /* 0x100fe40000004100 */
[C---:B------:R-:W-:Y:S01]  /*7890*/  FMUL.FTZ R125, R12.reuse, R9 ;  /* 0x000000090c7d7220 */ /* 0x040fe20000410000 */
[----:B------:R-:W-:Y:S01]  /*78a0*/  LOP3.LUT R11, R47, 0xff0000, R104, 0xf8, !PT ;  /* 0x00ff00002f0b7812 */ /* 0x000fe200078ef868 */
[----:B------:R-:W-:Y:S01]  /*78b0*/  HADD2.F32 R47, -RZ, R35.H1_H1 ;  /* 0x30000023ff2f7230 */ /* 0x000fe20000004100 */
        /* <DEDUP_REMOVED lines=9> */
[----:B------:R-:W-:-:S02]  /*7950*/  HADD2.F32 R104, -RZ, R121.H0_H0 ;  /* 0x20000079ff687230 */ /* 0x000fc40000004100 */
[C---:B------:R-:W-:Y:S01]  /*7960*/  FMUL.FTZ R105, R35.reuse, R45 ;  /* 0x0000002d23697220 */ /* 0x040fe20000410000 */
[----:B------:R-:W-:Y:S01]  /*7970*/  F2FP.F16.E4M3.UNPACK_B R119, R119 ;  /* 0x00000077ff77723e */ /* 0x000fe200020006ff */
[C---:B------:R-:W-:Y:S01]  /*7980*/  FMUL.FTZ R106, R46.reuse, R45 ;  /* 0x0000002d2e6a7220 */ /* 0x040fe20000410000 */
[----:B------:R-:W-:Y:S02]  /*7990*/  HADD2.F32 R45, -RZ, R36.H0_H0 ;  /* 0x20000024ff2d7230 */ /* 0x000fe40000004100 */
[----:B------:R-:W-:Y:S02]  /*79a0*/  HADD2.F32 R34, -RZ, R44.H0_H0 ;  /* 0x2000002cff227230 */ /* 0x000fe40000004100 */
[-C--:B------:R-:W-:Y:S01]  /*79b0*/  FFMA.FTZ R33, R35, R47.reuse, -R106 ;  /* 0x0000002f23217223 */ /* 0x080fe2000001086a */
[----:B------:R-:W-:Y:S01]  /*79c0*/  FFMA.FTZ R35, R46, R47, R105 ;  /* 0x0000002f2e237223 */ /* 0x000fe20000010069 */
[----:B------:R-:W-:Y:S02]  /*79d0*/  HADD2.F32 R46, -RZ, R119.H0_H0 ;  /* 0x20000077ff2e7230 */ /* 0x000fe40000004100 */
[-C--:B------:R-:W-:Y:S01]  /*79e0*/  FMUL.FTZ R105, R45, R104.reuse ;  /* 0x000000682d697220 */ /* 0x080fe20000410000 */
[----:B------:R-:W-:Y:S01]  /*79f0*/  FMUL.FTZ R104, R34, R104 ;  /* 0x0000006822687220 */ /* 0x000fe20000410000 */
[----:B------:R-:W-:Y:S01]  /*7a00*/  HADD2.F32 R121, -RZ, R121.H1_H1 ;  /* 0x30000079ff797230 */ /* 0x000fe20000004100 */
[----:B------:R-:W-:Y:S01]  /*7a10*/  F2FP.F16.E4M3.UNPACK_B R106, R118.H1 ;  /* 0x00000076ff6a723e */ /* 0x000fe200030006ff */
[----:B------:R-:W-:-:S02]  /*7a20*/  HADD2.F32 R47, -RZ, R36.H1_H1 ;  /* 0x30000024ff2f7230 */ /* 0x000fc40000004100 */
[-C--:B------:R-:W-:Y:S01]  /*7a30*/  FFMA.FTZ R36, R45, R46.reuse, R104 ;  /* 0x0000002e2d247223 */ /* 0x080fe20000010068 */
[----:B------:R-:W-:Y:S02]  /*7a40*/  HADD2.F32 R44, -RZ, R44.H1_H1 ;  /* 0x3000002cff2c7230 */ /* 0x000fe40000004100 */
[----:B------:R-:W-:Y:S01]  /*7a50*/  FFMA.FTZ R34, R34, R46, -R105 ;  /* 0x0000002e22227223 */ /* 0x000fe20000010869 */
[----:B------:R-:W-:Y:S02]  /*7a60*/  HADD2.F32 R119, -RZ, R119.H1_H1 ;  /* 0x30000077ff777230 */ /* 0x000fe40000004100 */
[-C--:B------:R-:W-:Y:S01]  /*7a70*/  FMUL.FTZ R45, R47, R121.reuse ;  /* 0x000000792f2d7220 */ /* 0x080fe20000410000 */
[----:B------:R-:W-:Y:S01]  /*7a80*/  F2FP.F16.E4M3.UNPACK_B R46, R120.H1 ;  /* 0x00000078ff2e723e */ /* 0x000fe200030006ff */
[C---:B------:R-:W-:Y:S01]  /*7a90*/  FMUL.FTZ R122, R44.reuse, R121 ;  /* 0x000000792c7a7220 */ /* 0x040fe20000410000 */
[----:B------:R-:W-:Y:S01]  /*7aa0*/  F2FP.F16.E4M3.UNPACK_B R104, R38.H1 ;  /* 0x00000026ff68723e */ /* 0x000fe200030006ff */
[----:B------:R-:W-:Y:S01]  /*7ab0*/  FFMA.FTZ R45, R44, R119, -R45 ;  /* 0x000000772c2d7223 */ /* 0x000fe2000001082d */
[----:B------:R-:W-:Y:S01]  /*7ac0*/  F2FP.F16.E4M3.UNPACK_B R44, R14.H1 ;  /* 0x0000000eff2c723e */ /* 0x000fe200030006ff */
[----:B------:R-:W-:-:S02]  /*7ad0*/  HADD2.F32 R121, -RZ, R46.H0_H0 ;  /* 0x2000002eff797230 */ /* 0x000fc40000004100 */
[----:B------:R-:W-:Y:S01]  /*7ae0*/  FFMA.FTZ R47, R47, R119, R122 ;  /* 0x000000772f2f7223 */ /* 0x000fe2000001007a */
[----:B------:R-:W-:Y:S01]  /*7af0*/  HADD2.F32 R105, -RZ, R104.H0_H0 ;  /* 0x20000068ff697230 */ /* 0x000fe20000004100 */
[----:B------:R-:W-:Y:S01]  /*7b00*/  F2FP.F16.E4M3.UNPACK_B R120, R120 ;  /* 0x00000078ff78723e */ /* 0x000fe200020006ff */
[----:B------:R-:W-:Y:S01]  /*7b10*/  HADD2.F32 R125, -RZ, R46.H1_H1 ;  /* 0x3000002eff7d7230 */ /* 0x000fe20000004100 */
[----:B------:R-:W-:Y:S01]  /*7b20*/  F2FP.F16.E4M3.UNPACK_B R14, R14 ;  /* 0x0000000eff0e723e */ /* 0x000fe200020006ff */
[----:B------:R-:W-:Y:S02]  /*7b30*/  HADD2.F32 R46, -RZ, R44.H0_H0 ;  /* 0x2000002cff2e7230 */ /* 0x000fe40000004100 */
[----:B------:R-:W-:Y:S01]  /*7b40*/  FMUL.FTZ R119, R105, R121 ;  /* 0x0000007969777220 */ /* 0x000fe20000410000 */
[----:B------:R-:W-:Y:S01]  /*7b50*/  HADD2.F32 R107, -RZ, R106.H0_H0 ;  /* 0x2000006aff6b7230 */ /* 0x000fe20000004100 */
[----:B------:R-:W-:Y:S01]  /*7b60*/  F2FP.F16.E4M3.UNPACK_B R118, R118 ;  /* 0x00000076ff76723e */ /* 0x000fe200020006ff */
[----:B------:R-:W-:-:S02]  /*7b70*/  HADD2.F32 R104, -RZ, R104.H1_H1 ;  /* 0x30000068ff687230 */ /* 0x000fc40000004100 */
[C---:B------:R-:W-:Y:S01]  /*7b80*/  FMUL.FTZ R124, R46.reuse, R121 ;  /* 0x000000792e7c7220 */ /* 0x040fe20000410000 */
[----:B------:R-:W-:Y:S02]  /*7b90*/  HADD2.F32 R44, -RZ, R44.H1_H1 ;  /* 0x3000002cff2c7230 */ /* 0x000fe40000004100 */
[----:B------:R-:W-:Y:S01]  /*7ba0*/  FFMA.FTZ R122, R46, R107, -R119 ;  /* 0x0000006b2e7a7223 */ /* 0x000fe20000010877 */
[----:B------:R-:W-:Y:S02]  /*7bb0*/  HADD2.F32 R119, -RZ, R106.H1_H1 ;  /* 0x3000006aff777230 */ /* 0x000fe40000004100 */
[-C--:B------:R-:W-:Y:S01]  /*7bc0*/  FMUL.FTZ R121, R104, R125.reuse ;  /* 0x0000007d68797220 */ /* 0x080fe20000410000 */
[----:B------:R-:W-:Y:S01]  /*7bd0*/  F2FP.SATFINITE.E4M3.F32.PACK_AB_MERGE_C R12, R33, R12, RZ ;  /* 0x0000000c210c723e */ /* 0x000fe200048070ff */
[C---:B------:R-:W-:Y:S01]  /*7be0*/  FMUL.FTZ R125, R44.reuse, R125 ;  /* 0x0000007d2c7d7220 */ /* 0x040fe20000410000 */
[----:B------:R-:W-:Y:S01]  /*7bf0*/  FFMA.FTZ R124, R105, R107, R124 ;  /* 0x0000006b697c7223 */ /* 0x000fe2000001007c */
[-C--:B------:R-:W-:Y:S01]  /*7c00*/  FFMA.FTZ R129, R44, R119.reuse, -R121 ;  /* 0x000000772c817223 */ /* 0x080fe20000010879 */
[----:B------:R-:W-:Y:S01]  /*7c10*/  F2FP.F16.E4M3.UNPACK_B R44, R38 ;  /* 0x00000026ff2c723e */ /* 0x000fe200020006ff */
[----:B------:R-:W-:Y:S01]  /*7c20*/  FFMA.FTZ R131, R104, R119, R125 ;  /* 0x0000007768837223 */ /* 0x000fe2000001007d */
[--C-:B------:R-:W-:Y:S01]  /*7c30*/  HADD2.F32 R119, -RZ, R120.reuse.H0_H0 ;  /* 0x20000078ff777230 */ /* 0x100fe20000004100 */
[----:B------:R-:W-:Y:S01]  /*7c40*/  F2FP.SATFINITE.E4M3.F32.PACK_AB_MERGE_C R32, R35, R32, RZ ;  /* 0x000000202320723e */ /* 0x000fe200048070ff */
[----:B------:R-:W-:Y:S01]  /*7c50*/  HADD2.F32 R121, -RZ, R120.H1_H1 ;  /* 0x30000078ff797230 */ /* 0x000fe20000004100 */
[----:B------:R-:W-:Y:S01]  /*7c60*/  F2FP.SATFINITE.E4M3.F32.PACK_AB_MERGE_C R12, R45, R34, R12 ;  /* 0x000000222d0c723e */ /* 0x000fe2000480700c */
[----:B------:R-:W-:Y:S01]  /*7c70*/  HADD2.F32 R46, -RZ, R44.H0_H0 ;  /* 0x2000002cff2e7230 */ /* 0x000fe20000004100 */
[----:B------:R-:W-:Y:S01]  /*7c80*/  F2FP.F16.E4M3.UNPACK_B R35, R37 ;  /* 0x00000025ff23723e */ /* 0x000fe200020006ff */
[----:B------:R-:W-:Y:S01]  /*7c90*/  HADD2.F32 R38, -RZ, R14.H0_H0 ;  /* 0x2000000eff267230 */ /* 0x000fe20000004100 */
[----:B------:R-:W-:Y:S01]  /*7ca0*/  F2FP.F16.E4M3.UNPACK_B R34, R11 ;  /* 0x0000000bff22723e */ /* 0x000fe200020006ff */
        /* <DEDUP_REMOVED lines=8> */
[----:B------:R-:W-:Y:S01]  /*7d30*/  F2FP.F16.E4M3.UNPACK_B R33, R13 ;  /* 0x0000000dff21723e */ /* 0x000fe200020006ff */
[-C--:B------:R-:W-:Y:S01]  /*7d40*/  FFMA.FTZ R125, R38, R105.reuse, -R125 ;  /* 0x00000069267d7223 */ /* 0x080fe2000001087d */
[----:B------:R-:W-:Y:S01]  /*7d50*/  FFMA.FTZ R38, R46, R105, R119 ;  /* 0x000000692e267223 */ /* 0x000fe20000010077 */
[----:B------:R-:W-:Y:S01]  /*7d60*/  FFMA.FTZ R121, R44, R107, R121 ;  /* 0x0000006b2c797223 */ /* 0x000fe20000010079 */
[----:B------:R-:W-:Y:S01]  /*7d70*/  F2FP.SATFINITE.E4M3.F32.PACK_AB_MERGE_C R36, R47, R36, R32 ;  /* 0x000000242f24723e */ /* 0x000fe20004807020 */
[----:B------:R-:W-:Y:S01]  /*7d80*/  HADD2.F32 R44, -RZ, R35.H0_H0 ;  /* 0x20000023ff2c7230 */ /* 0x000fe20000004100 */
[----:B------:R-:W-:Y:S01]  /*7d90*/  F2FP.F16.E4M3.UNPACK_B R46, R10 ;  /* 0x0000000aff2e723e */ /* 0x000fe200020006ff */
[----:B------:R-:W-:-:S02]  /*7da0*/  HADD2.F32 R105, -RZ, R34.H0_H0 ;  /* 0x20000022ff697230 */ /* 0x000fc40000004100 */
[----:B------:R-:W-:Y:S01]  /*7db0*/  FFMA.FTZ R14, R14, R107, -R127 ;  /* 0x0000006b0e0e7223 */ /* 0x000fe2000001087f */
[----:B------:R-:W-:Y:S01]  /*7dc0*/  HADD2.F32 R32, -RZ, R33.H0_H0 ;  /* 0x20000021ff207230 */ /* 0x000fe20000004100 */
[----:B------:R-:W-:Y:S01]  /*7dd0*/  F2FP.F16.E4M3.UNPACK_B R37, R37.H1 ;  /* 0x00000025ff25723e */ /* 0x000fe200030006ff */
        /* <DEDUP_REMOVED lines=9> */
[CC--:B------:R-:W-:Y:S01]  /*7e70*/  FMUL.FTZ R47, R45.reuse, R104.reuse ;  /* 0x000000682d2f7220 */ /* 0x0c0fe20000410000 */
[----:B------:R-:W-:Y:S01]  /*7e80*/  F2FP.F16.E4M3.UNPACK_B R35, R13.H1 ;  /* 0x0000000dff23723e */ /* 0x000fe200030006ff */
[C---:B------:R-:W-:Y:S01]  /*7e90*/  FMUL.FTZ R104, R34.reuse, R104 ;  /* 0x0000006822687220 */ /* 0x040fe20000410000 */
[----:B------:R-:W-:Y:S02]  /*7ea0*/  HADD2.F32 R44, -RZ, R37.H0_H0 ;  /* 0x20000025ff2c7230 */ /* 0x000fe40000004100 */
[-C--:B------:R-:W-:Y:S01]  /*7eb0*/  FFMA.FTZ R13, R34, R46.reuse, -R47 ;  /* 0x0000002e220d7223 */ /* 0x080fe2000001082f */
[----:B------:R-:W-:Y:S01]  /*7ec0*/  F2FP.F16.E4M3.UNPACK_B R47, R11.H1 ;  /* 0x0000000bff2f723e */ /* 0x000fe200030006ff */
[----:B------:R-:W-:Y:S01]  /*7ed0*/  FFMA.FTZ R34, R45, R46, R104 ;  /* 0x0000002e2d227223 */ /* 0x000fe20000010068 */
[----:B------:R-:W-:Y:S01]  /*7ee0*/  HADD2.F32 R11, -RZ, R35.H0_H0 ;  /* 0x20000023ff0b7230 */ /* 0x000fe20000004100 */
[----:B------:R-:W-:Y:S01]  /*7ef0*/  F2FP.F16.E4M3.UNPACK_B R10, R10.H1 ;  /* 0x0000000aff0a723e */ /* 0x000fe200030006ff */
[----:B------:R-:W-:Y:S01]  /*7f00*/  HADD2.F32 R37, -RZ, R37.H1_H1 ;  /* 0x30000025ff257230 */ /* 0x000fe20000004100 */
[----:B------:R-:W-:Y:S01]  /*7f10*/  F2FP.SATFINITE.E4M3.F32.PACK_AB_MERGE_C R124, R131, R124, RZ ;  /* 0x0000007c837c723e */ /* 0x000fe200048070ff */
[--C-:B------:R-:W-:Y:S01]  /*7f20*/  HADD2.F32 R46, -RZ, R47.reuse.H0_H0 ;  /* 0x2000002fff2e7230 */ /* 0x100fe20000004100 */
[----:B------:R-:W-:Y:S01]  /*7f30*/  F2FP.F16.E4M3.UNPACK_B R107, R9.H1 ;  /* 0x00000009ff6b723e */ /* 0x000fe200030006ff */
[----:B------:R-:W-:Y:S01]  /*7f40*/  HADD2.F32 R104, -RZ, R47.H1_H1 ;  /* 0x3000002fff687230 */ /* 0x000fe20000004100 */
[----:B------:R-:W-:Y:S01]  /*7f50*/  F2FP.SATFINITE.E4M3.F32.PACK_AB_MERGE_C R38, R121, R38, R124 ;  /* 0x000000267926723e */ /* 0x000fe2000480707c */
[----:B------:R-:W-:-:S02]  /*7f60*/  HADD2.F32 R35, -RZ, R35.H1_H1 ;  /* 0x30000023ff237230 */ /* 0x000fc40000004100 */
[CC--:B------:R-:W-:Y:S01]  /*7f70*/  FMUL.FTZ R106, R44.reuse, R46.reuse ;  /* 0x0000002e2c6a7220 */ /* 0x0c0fe20000410000 */
[----:B------:R-:W-:Y:S01]  /*7f80*/  FMUL.FTZ R47, R11, R46 ;  /* 0x0000002e0b2f7220 */ /* 0x000fe20000410000 */
[--C-:B------:R-:W-:Y:S02]  /*7f90*/  HADD2.F32 R45, -RZ, R10.reuse.H0_H0 ;  /* 0x2000000aff2d7230 */ /* 0x100fe40000004100 */
[-C--:B------:R-:W-:Y:S01]  /*7fa0*/  FMUL.FTZ R118, R37, R104.reuse ;  /* 0x0000006825767220 */ /* 0x080fe20000410000 */
[----:B------:R-:W-:Y:S02]  /*7fb0*/  HADD2.F32 R46, -RZ, R10.H1_H1 ;  /* 0x3000000aff2e7230 */ /* 0x000fe40000004100 */
[----:B------:R-:W-:Y:S01]  /*7fc0*/  FMUL.FTZ R104, R35, R104 ;  /* 0x0000006823687220 */ /* 0x000fe20000410000 */
[----:B------:R-:W-:Y:S01]  /*7fd0*/  F2FP.SATFINITE.E4M3.F32.PACK_AB_MERGE_C R122, R129, R122, RZ ;  /* 0x0000007a817a723e */ /* 0x000fe200048070ff */
[----:B------:R-:W-:Y:S01]  /*7fe0*/  FFMA.FTZ R10, R11, R45, -R106 ;  /* 0x0000002d0b0a7223 */ /* 0x000fe2000001086a */
[----:B------:R-:W-:Y:S01]  /*7ff0*/  F2FP.F16.E4M3.UNPACK_B R106, R9 ;  /* 0x00000009ff6a723e */ /* 0x000fe200020006ff */
[-C--:B------:R-:W-:Y:S01]  /*8000*/  FFMA.FTZ R121, R35, R46.reuse, -R118 ;  /* 0x0000002e23797223 */ /* 0x080fe20000010876 */
[----:B------:R-:W-:Y:S01]  /*8010*/  F2FP.F16.E4M3.UNPACK_B R35, R15 ;  /* 0x0000000fff23723e */ /* 0x000fe200020006ff */
[----:B------:R-:W-:Y:S01]  /*8020*/  FFMA.FTZ R11, R44, R45, R47 ;  /* 0x0000002d2c0b7223 */ /* 0x000fe2000001002f */
[-C--:B------:R-:W-:Y:S01]  /*8030*/  F2FP.F16.E4M3.UNPACK_B R44, R39.reuse ;  /* 0x00000027ff2c723e */ /* 0x080fe200020006ff */
[----:B------:R-:W-:Y:S01]  /*8040*/  FFMA.FTZ R120, R37, R46, R104 ;  /* 0x0000002e25787223 */ /* 0x000fe20000010068 */
        /* <DEDUP_REMOVED lines=11> */
[----:B------:R-:W-:Y:S02]  /*8100*/  HADD2.F32 R39, -RZ, R15.H0_H0 ;  /* 0x2000000fff277230 */ /* 0x000fe40000004100 */
[----:B------:R-:W-:Y:S01]  /*8110*/  FMUL.FTZ R122, R46, R118 ;  /* 0x000000762e7a7220 */ /* 0x000fe20000410000 */
[----:B------:R-:W-:Y:S02]  /*8120*/  HADD2.F32 R104, -RZ, R9.H0_H0 ;  /* 0x20000009ff687230 */ /* 0x000fe40000004100 */
[-C--:B------:R-:W-:Y:S01]  /*8130*/  FMUL.FTZ R118, R8, R119.reuse ;  /* 0x0000007708767220 */ /* 0x080fe20000410000 */
[----:B------:R-:W-:Y:S02]  /*8140*/  HADD2.F32 R105, -RZ, R47.H0_H0 ;  /* 0x2000002fff697230 */ /* 0x000fe40000004100 */
[----:B------:R-:W-:Y:S01]  /*8150*/  FMUL.FTZ R119, R39, R119 ;  /* 0x0000007727777220 */ /* 0x000fe20000410000 */
[----:B------:R-:W-:-:S02]  /*8160*/  HADD2.F32 R45, -RZ, R45.H1_H1 ;  /* 0x3000002dff2d7230 */ /* 0x000fc40000004100 */
[-C--:B------:R-:W-:Y:S01]  /*8170*/  FFMA.FTZ R125, R46, R104.reuse, R125 ;  /* 0x000000682e7d7223 */ /* 0x080fe2000001007d */
[----:B------:R-:W-:Y:S02]  /*8180*/  HADD2.F32 R46, -RZ, R107.H1_H1 ;  /* 0x3000006bff2e7230 */ /* 0x000fe40000004100 */
[----:B------:R-:W-:Y:S01]  /*8190*/  FFMA.FTZ R119, R8, R105, R119 ;  /* 0x0000006908777223 */ /* 0x000fe20000010077 */
[----:B------:R-:W-:Y:S02]  /*81a0*/  HADD2.F32 R15, -RZ, R15.H1_H1 ;  /* 0x3000000fff0f7230 */ /* 0x000fe40000004100 */
[----:B------:R-:W-:Y:S01]  /*81b0*/  FFMA.FTZ R122, R37, R104, -R122 ;  /* 0x00000068257a7223 */ /* 0x000fe2000001087a */
[----:B------:R-:W-:Y:S02]  /*81c0*/  HADD2.F32 R35, -RZ, R35.H1_H1 ;  /* 0x30000023ff237230 */ /* 0x000fe40000004100 */
[----:B------:R-:W-:Y:S01]  /*81d0*/  FMUL.FTZ R104, R45, R46 ;  /* 0x0000002e2d687220 */ /* 0x000fe20000410000 */
[----:B------:R-:W-:-:S02]  /*81e0*/  HADD2.F32 R44, -RZ, R44.H1_H1 ;  /* 0x3000002cff2c7230 */ /* 0x000fc40000004100 */
[----:B------:R-:W-:Y:S01]  /*81f0*/  FMUL.FTZ R124, R15, R46 ;  /* 0x0000002e0f7c7220 */ /* 0x000fe20000410000 */
[----:B------:R-:W-:Y:S02]  /*8200*/  HADD2.F32 R106, -RZ, R106.H1_H1 ;  /* 0x3000006aff6a7230 */ /* 0x000fe40000004100 */
[----:B------:R-:W-:Y:S01]  /*8210*/  FFMA.FTZ R118, R39, R105, -R118 ;  /* 0x0000006927767223 */ /* 0x000fe20000010876 */
[----:B------:R-:W-:Y:S01]  /*8220*/  HADD2.F32 R8, -RZ, R47.H1_H1 ;  /* 0x3000002fff087230 */ /* 0x000fe20000004100 */
[----:B------:R-:W-:Y:S01]  /*8230*/  F2FP.SATFINITE.E4M3.F32.PACK_AB_MERGE_C R10, R121, R10, RZ ;  /* 0x0000000a790a723e */ /* 0x000fe200048070ff */
[----:B------:R-:W-:Y:S02]  /*8240*/  HADD2.F32 R9, -RZ, R9.H1_H1 ;  /* 0x30000009ff097230 */ /* 0x000fe40000004100 */
[CC--:B------:R-:W-:Y:S01]  /*8250*/  FMUL.FTZ R46, R44.reuse, R106.reuse ;  /* 0x0000006a2c2e7220 */ /* 0x0c0fe20000410000 */
[----:B------:R-:W-:Y:S01]  /*8260*/  FMUL.FTZ R37, R35, R106 ;  /* 0x0000006a23257220 */ /* 0x000fe20000410000 */
[-C--:B------:R-:W-:Y:S01]  /*8270*/  FFMA.FTZ R15, R15, R8.reuse, -R104 ;  /* 0x000000080f0f7223 */ /* 0x080fe20000010868 */
[----:B------:R-:W-:Y:S01]  /*8280*/  FFMA.FTZ R124, R45, R8, R124 ;  /* 0x000000082d7c7223 */ /* 0x000fe2000001007c */
[-C--:B------:R-:W-:Y:S01]  /*8290*/  FFMA.FTZ R35, R35, R9.reuse, -R46 ;  /* 0x0000000923237223 */ /* 0x080fe2000001082e */
[----:B------:R-:W-:Y:S01]  /*82a0*/  FFMA.FTZ R44, R44, R9, R37 ;  /* 0x000000092c2c7223 */ /* 0x000fe20000010025 */
[----:B------:R-:W-:-:S02]  /*82b0*/  F2FP.SATFINITE.E4M3.F32.PACK_AB_MERGE_C R11, R120, R11, RZ ;  /* 0x0000000b780b723e */ /* 0x000fc400048070ff */
[----:B------:R-:W-:Y:S02]  /*82c0*/  F2FP.SATFINITE.E4M3.F32.PACK_AB_MERGE_C R15, R15, R118, RZ ;  /* 0x000000760f0f723e */ /* 0x000fe400048070ff */
[----:B------:R-:W-:Y:S02]  /*82d0*/  F2FP.SATFINITE.E4M3.F32.PACK_AB_MERGE_C R119, R124, R119, RZ ;  /* 0x000000777c77723e */ /* 0x000fe400048070ff */
[----:B------:R-:W-:Y:S02]  /*82e0*/  F2FP.SATFINITE.E4M3.F32.PACK_AB_MERGE_C R13, R13, R32, R10 ;  /* 0x000000200d0d723e */ /* 0x000fe4000480700a */
[----:B------:R-:W-:Y:S02]  /*82f0*/  F2FP.SATFINITE.E4M3.F32.PACK_AB_MERGE_C R15, R35, R122, R15 ;  /* 0x0000007a230f723e */ /* 0x000fe4000480700f */
[----:B------:R-:W-:Y:S02]  /*8300*/  F2FP.SATFINITE.E4M3.F32.PACK_AB_MERGE_C R37, R34, R33, R11 ;  /* 0x000000212225723e */ /* 0x000fe4000480700b */
[----:B------:R-:W-:-:S07]  /*8310*/  F2FP.SATFINITE.E4M3.F32.PACK_AB_MERGE_C R39, R44, R125, R119 ;  /* 0x0000007d2c27723e */ /* 0x000fce0004807077 */
.L_x_1378:
[----:B------:R-:W-:Y:S05]  /*8320*/  BSYNC B2 ;  /* 0x0000000000027941 */ /* 0x000fea0003800000 */
.L_x_1377:
[----:B0-----:R3:W-:Y:S04]  /*8330*/  STG.E.128 desc[UR42][R40.64], R12 ;  /* 0x0000000c28007986 */ /* 0x0017e8000c101d2a */
[----:B--2---:R3:W-:Y:S02]  /*8340*/  @!P2 STG.E.128 desc[UR42][R42.64], R36 ;  /* 0x000000242a00a986 */ /* 0x0047e4000c101d2a */
.L_x_1376:
[----:B------:R-:W-:Y:S05]  /*8350*/  BSYNC B1 ;  /* 0x0000000000017941 */ /* 0x000fea0003800000 */
.L_x_1375:
[----:B------:R-:W-:-:S13]  /*8360*/  ISETP.NE.AND P2, PT, R21, RZ, PT ;  /* 0x000000ff1500720c */ /* 0x000fda0003f45270 */
[----:B------:R-:W-:Y:S05]  /*8370*/  @!P2 BRA `(.L_x_1343) ;  /* 0x000000100050a947 */ /* 0x000fea0003800000 */
[----:B------:R-:W-:Y:S01]  /*8380*/  ISETP.NE.AND P4, PT, R103, RZ, PT ;  /* 0x000000ff6700720c */ /* 0x000fe20003f85270 */
[----:B------:R-:W-:Y:S01]  /*8390*/  BSSY B1, `(.L_x_1379) ;  /* 0x00000e8000017945 */ /* 0x000fe20003800000 */
[----:B------:R-:W-:Y:S02]  /*83a0*/  IADD3 R33, P2, P3, R62, R96, R69 ;  /* 0x000000603e217210 */ /* 0x000fe40007b5e045 */
[----:B------:R-:W-:Y:S02]  /*83b0*/  SEL R123, R76, R123, !P4 ;  /* 0x0000007b4c7b7207 */ /* 0x000fe40006000000 */
[----:B------:R-:W-:Y:S02]  /*83c0*/  IADD3.X R10, R99, R116, R66, P2, P3 ;  /* 0x00000074630a7210 */ /* 0x000fe400017e6442 */
[----:B------:R-:W-:Y:S02]  /*83d0*/  SHF.R.S32.HI R8, RZ, 0x1f, R123 ;  /* 0x0000001fff087819 */ /* 0x000fe4000001147b */
[----:B------:R-:W-:-:S02]  /*83e0*/  IADD3 R32, P2, R33, R94, RZ ;  /* 0x0000005e21207210 */ /* 0x000fc40007f5e0ff */
[----:B------:R-:W-:-:S03]  /*83f0*/  LEA.HI R8, R8, R123, RZ, 0x5 ;  /* 0x0000007b08087211 */ /* 0x000fc600078f28ff */
[----:B------:R-:W-:Y:S01]  /*8400*/  IMAD.X R33, R10, 0x1, R95, P2 ;  /* 0x000000010a217824 */ /* 0x000fe200010e065f */
[----:B------:R-:W-:Y:S02]  /*8410*/  SHF.R.S32.HI R8, RZ, 0x5, R8 ;  /* 0x00000005ff087819 */ /* 0x000fe40000011408 */
[----:B------:R-:W-:Y:S02]  /*8420*/  ISETP.GE.AND P2, PT, R92, R111, PT ;  /* 0x0000006f5c00720c */ /* 0x000fe40003f46270 */
[----:B------:R-:W-:-:S04]  /*8430*/  LEA.HI.SX32 R8, R87, R8, 0x1c ;  /* 0x0000000857087211 */ /* 0x000fc800078fe2ff */
[----:B------:R-:W-:Y:S01]  /*8440*/  SHF.R.S32.HI R9, RZ, 0x1f, R8 ;  /* 0x0000001fff097819 */ /* 0x000fe20000011408 */
[----:B------:R-:W-:-:S03]  /*8450*/  IMAD.SHL.U32 R35, R8, 0x10, RZ ;  /* 0x0000001008237824 */ /* 0x000fc600078e00ff */
        /* <DEDUP_REMOVED lines=9> */
[----:B---3--:R-:W-:-:S04]  /*84f0*/  IMAD.IADD R12, R16, 0x1, R11 ;  /* 0x00000001100c7824 */ /* 0x008fc800078e020b */
[----:B------:R-:W2:Y:S04]  /*8500*/  LDS.128 R8, [R9+0x16400] ;  /* 0x0164000009087984 */ /* 0x000ea80000000c00 */
[----:B------:R-:W3:Y:S01]  /*8510*/  LDS.128 R12, [R12+0x16400] ;  /* 0x016400000c0c7984 */ /* 0x000ee20000000c00 */
[----:B------:R-:W-:Y:S05]  /*8520*/  @P2 BRA `(.L_x_1380) ;  /* 0x0000000c00382947 */ /* 0x000fea0003800000 */
[--C-:B------:R-:W-:Y:S01]  /*8530*/  SHF.R.U32.HI R4, RZ, 0x8, R5.reuse ;  /* 0x00000008ff047819 */ /* 0x100fe20000011605 */
[----:B---3--:R-:W-:Y:S01]  /*8540*/  IMAD.MOV.U32 R30, RZ, RZ, R12 ;  /* 0x000000ffff1e7224 */ /* 0x008fe200078e000c */
[----:B------:R-:W-:Y:S01]  /*8550*/  SHF.R.U32.HI R39, RZ, 0x10, R5 ;  /* 0x00000010ff277819 */ /* 0x000fe20000011605 */
[----:B--2---:R-:W-:Y:S01]  /*8560*/  IMAD.MOV.U32 R28, RZ, RZ, R8 ;  /* 0x000000ffff1c7224 */ /* 0x004fe200078e0008 */
[----:B------:R-:W-:Y:S01]  /*8570*/  SHF.R.U32.HI R34, RZ, 0x8, R29 ;  /* 0x00000008ff227819 */ /* 0x000fe2000001161d */
[----:B------:R-:W-:Y:S01]  /*8580*/  IMAD.SHL.U32 R4, R4, 0x100, RZ ;  /* 0x0000010004047824 */ /* 0x000fe200078e00ff */
[----:B------:R-:W-:Y:S02]  /*8590*/  SHF.R.U32.HI R6, RZ, 0x8, R31 ;  /* 0x00000008ff067819 */ /* 0x000fe4000001161f */
[----:B------:R-:W-:Y:S01]  /*85a0*/  LOP3.LUT R5, R5, 0xff0000ff, RZ, 0xc0, !PT ;  /* 0xff0000ff05057812 */ /* 0x000fe200078ec0ff */
[----:B------:R-:W-:Y:S01]  /*85b0*/  IMAD.SHL.U32 R8, R34, 0x100, RZ ;  /* 0x0000010022087824 */ /* 0x000fe200078e00ff */
[----:B------:R-:W-:-:S02]  /*85c0*/  SHF.R.U32.HI R36, RZ, 0x8, R7 ;  /* 0x00000008ff247819 */ /* 0x000fc40000011607 */
[----:B------:R-:W-:Y:S01]  /*85d0*/  SHF.L.U32 R12, R6, 0x8, RZ ;  /* 0x00000008060c7819 */ /* 0x000fe200000006ff */
[----:B------:R-:W-:Y:S01]  /*85e0*/  IMAD.U32 R6, R39, 0x10000, RZ ;  /* 0x0001000027067824 */ /* 0x000fe200078e00ff */
[----:B------:R-:W-:Y:S02]  /*85f0*/  SHF.R.U32.HI R37, RZ, 0x10, R29 ;  /* 0x00000010ff257819 */ /* 0x000fe4000001161d */
[----:B------:R-:W-:Y:S02]  /*8600*/  SHF.R.U32.HI R38, RZ, 0x10, R31 ;  /* 0x00000010ff267819 */ /* 0x000fe4000001161f */
[----:B0-----:R-:W-:Y:S02]  /*8610*/  SHF.R.U32.HI R40, RZ, 0x10, R7 ;  /* 0x00000010ff287819 */ /* 0x001fe40000011607 */
[----:B------:R-:W-:Y:S01]  /*8620*/  LOP3.LUT R29, R29, 0xff0000ff, RZ, 0xc0, !PT ;  /* 0xff0000ff1d1d7812 */ /* 0x000fe200078ec0ff */
[----:B------:R-:W-:Y:S01]  /*8630*/  IMAD.U32 R38, R38, 0x10000, RZ ;  /* 0x0001000026267824 */ /* 0x000fe200078e00ff */
[----:B------:R-:W-:-:S02]  /*8640*/  LOP3.LUT R31, R31, 0xff0000ff, RZ, 0xc0, !PT ;  /* 0xff0000ff1f1f7812 */ /* 0x000fc400078ec0ff */
[----:B------:R-:W-:Y:S01]  /*8650*/  LOP3.LUT R5, R5, 0xff00, R4, 0xf8, !PT ;  /* 0x0000ff0005057812 */ /* 0x000fe200078ef804 */
[----:B------:R-:W-:Y:S01]  /*8660*/  IMAD.SHL.U32 R4, R36, 0x100, RZ ;  /* 0x0000010024047824 */ /* 0x000fe200078e00ff */
[----:B------:R-:W-:Y:S02]  /*8670*/  LOP3.LUT R7, R7, 0xff0000ff, RZ, 0xc0, !PT ;  /* 0xff0000ff07077812 */ /* 0x000fe400078ec0ff */
[----:B------:R-:W-:Y:S02]  /*8680*/  LOP3.LUT R39, R29, 0xff00, R8, 0xf8, !PT ;  /* 0x0000ff001d277812 */ /* 0x000fe400078ef808 */
[----:B------:R-:W-:Y:S02]  /*8690*/  LOP3.LUT R41, R31, 0xff00, R12, 0xf8, !PT ;  /* 0x0000ff001f297812 */ /* 0x000fe400078ef80c */
[----:B------:R-:W-:Y:S01]  /*86a0*/  LOP3.LUT R6, R5, 0xff0000, R6, 0xf8, !PT ;  /* 0x00ff000005067812 */ /* 0x000fe200078ef806 */
[----:B------:R-:W-:Y:S01]  /*86b0*/  IMAD.U32 R5, R40, 0x10000, RZ ;  /* 0x0001000028057824 */ /* 0x000fe200078e00ff */
[----:B------:R-:W-:-:S02]  /*86c0*/  F2FP.F16.E4M3.UNPACK_B R36, R115.H1 ;  /* 0x00000073ff24723e */ /* 0x000fc400030006ff */
[----:B------:R-:W-:Y:S02]  /*86d0*/  F2FP.F16.E4M3.UNPACK_B R31, R30.H1 ;  /* 0x0000001eff1f723e */ /* 0x000fe400030006ff */
[----:B------:R-:W-:Y:S02]  /*86e0*/  F2FP.F16.E4M3.UNPACK_B R29, R28.H1 ;  /* 0x0000001cff1d723e */ /* 0x000fe400030006ff */
[----:B------:R-:W-:Y:S01]  /*86f0*/  LOP3.LUT R4, R7, 0xff00, R4, 0xf8, !PT ;  /* 0x0000ff0007047812 */ /* 0x000fe200078ef804 */
[----:B------:R-:W-:Y:S01]  /*8700*/  HADD2.F32 R7, -RZ, R36.H0_H0 ;  /* 0x20000024ff077230 */ /* 0x000fe20000004100 */
[----:B------:R-:W-:Y:S01]  /*8710*/  F2FP.F16.E4M3.UNPACK_B R34, R113.H1 ;  /* 0x00000071ff22723e */ /* 0x000fe200030006ff */
[----:B------:R-:W-:Y:S01]  /*8720*/  HADD2.F32 R12, -RZ, R31.H0_H0 ;  /* 0x2000001fff0c7230 */ /* 0x000fe20000004100 */
[----:B------:R-:W-:Y:S01]  /*8730*/  LOP3.LUT R5, R4, 0xff0000, R5, 0xf8, !PT ;  /* 0x00ff000004057812 */ /* 0x000fe200078ef805 */
[----:B------:R-:W-:Y:S01]  /*8740*/  HADD2.F32 R8, -RZ, R29.H0_H0 ;  /* 0x2000001dff087230 */ /* 0x000fe20000004100 */
[----:B------:R-:W-:Y:S01]  /*8750*/  F2FP.F16.E4M3.UNPACK_B R115, R115 ;  /* 0x00000073ff73723e */ /* 0x000fe200020006ff */
[----:B------:R-:W-:-:S02]  /*8760*/  IMAD.U32 R4, R37, 0x10000, RZ ;  /* 0x0001000025047824 */ /* 0x000fc400078e00ff */
[-C--:B------:R-:W-:Y:S01]  /*8770*/  FMUL.FTZ R43, R12, R7.reuse ;  /* 0x000000070c2b7220 */ /* 0x080fe20000410000 */
[----:B------:R-:W-:Y:S02]  /*8780*/  HADD2.F32 R37, -RZ, R34.H0_H0 ;  /* 0x20000022ff257230 */ /* 0x000fe40000004100 */
[C---:B------:R-:W-:Y:S01]  /*8790*/  FMUL.FTZ R45, R8.reuse, R7 ;  /* 0x00000007082d7220 */ /* 0x040fe20000410000 */
[----:B------:R-:W-:Y:S01]  /*87a0*/  HADD2.F32 R36, -RZ, R36.H1_H1 ;  /* 0x30000024ff247230 */ /* 0x000fe20000004100 */
[----:B------:R-:W-:Y:S01]  /*87b0*/  LOP3.LUT R7, R39, 0xff0000, R4, 0xf8, !PT ;  /* 0x00ff000027077812 */ /* 0x000fe200078ef804 */
[----:B------:R-:W-:Y:S01]  /*87c0*/  HADD2.F32 R29, -RZ, R29.H1_H1 ;  /* 0x3000001dff1d7230 */ /* 0x000fe20000004100 */
[----:B------:R-:W-:Y:S01]  /*87d0*/  LOP3.LUT R4, R41, 0xff0000, R38, 0xf8, !PT ;  /* 0x00ff000029047812 */ /* 0x000fe200078ef826 */
[----:B------:R-:W-:Y:S01]  /*87e0*/  HADD2.F32 R38, -RZ, R34.H1_H1 ;  /* 0x30000022ff267230 */ /* 0x000fe20000004100 */
[----:B------:R-:W-:Y:S01]  /*87f0*/  F2FP.F16.E4M3.UNPACK_B R30, R30 ;  /* 0x0000001eff1e723e */ /* 0x000fe200020006ff */
[----:B------:R-:W-:Y:S01]  /*8800*/  HADD2.F32 R31, -RZ, R31.H1_H1 ;  /* 0x3000001fff1f7230 */ /* 0x000fe20000004100 */
[----:B------:R-:W-:Y:S01]  /*8810*/  F2FP.F16.E4M3.UNPACK_B R34, R28 ;  /* 0x0000001cff22723e */ /* 0x000fe200020006ff */
[-C--:B------:R-:W-:Y:S01]  /*8820*/  FFMA.FTZ R8, R8, R37.reuse, -R43 ;  /* 0x0000002508087223 */ /* 0x080fe2000001082b */
[----:B------:R-:W-:Y:S01]  /*8830*/  FFMA.FTZ R12, R12, R37, R45 ;  /* 0x000000250c0c7223 */ /* 0x000fe2000001002d */
[-C--:B------:R-:W-:Y:S01]  /*8840*/  FMUL.FTZ R42, R29, R36.reuse ;  /* 0x000000241d2a7220 */ /* 0x080fe20000410000 */
[----:B------:R-:W-:Y:S01]  /*8850*/  FMUL.FTZ R40, R31, R36 ;  /* 0x000000241f287220 */ /* 0x000fe20000410000 */
[----:B------:R-:W-:Y:S01]  /*8860*/  F2FP.F16.E4M3.UNPACK_B R113, R113 ;  /* 0x00000071ff71723e */ /* 0x000fe200020006ff */
[----:B------:R-:W-:-:S02]  /*8870*/  HADD2.F32 R37, -RZ, R115.H0_H0 ;  /* 0x20000073ff257230 */ /* 0x000fc40000004100 */
[-C--:B------:R-:W-:Y:S01]  /*8880*/  FFMA.FTZ R31, R31, R38.reuse, R42 ;  /* 0x000000261f1f7223 */ /* 0x080fe2000001002a */
[----:B------:R-:W-:Y:S02]  /*8890*/  HADD2.F32 R36, -RZ, R30.H0_H0 ;  /* 0x2000001eff247230 */ /* 0x000fe40000004100 */
[----:B------:R-:W-:Y:S01]  /*88a0*/  FFMA.FTZ R29, R29, R38, -R40 ;  /* 0x000000261d1d7223 */ /* 0x000fe20000010828 */
[----:B------:R-:W-:Y:S01]  /*88b0*/  HADD2.F32 R28, -RZ, R34.H0_H0 ;  /* 0x20000022ff1c7230 */ /* 0x000fe20000004100 */
[----:B------:R-:W-:Y:S01]  /*88c0*/  F2FP.F16.E4M3.UNPACK_B R38, R14.H1 ;  /* 0x0000000eff26723e */ /* 0x000fe200030006ff */
        /* <DEDUP_REMOVED lines=30> */
[----:B------:R-:W-:Y:S01]  /*8ab0*/  FMUL.FTZ R47, R38, R43 ;  /* 0x0000002b262f7220 */ /* 0x000fe20000410000 */
[----:B------:R-:W-:Y:S01]  /*8ac0*/  FFMA.FTZ R44, R39, R37, R44 ;  /* 0x00000025272c7223 */ /* 0x000fe2000001002c */
[C---:B------:R-:W-:Y:S01]  /*8ad0*/  FMUL.FTZ R43, R34.reuse, R43 ;  /* 0x0000002b222b7220 */ /* 0x040fe20000410000 */
[----:B------:R-:W-:Y:S02]  /*8ae0*/  HADD2.F32 R37, -RZ, R112.H0_H0 ;  /* 0x20000070ff257230 */ /* 0x000fe40000004100 */
[-C--:B------:R-:W-:Y:S01]  /*8af0*/  FFMA.FTZ R107, R34, R41.reuse, -R47 ;  /* 0x00000029226b7223 */ /* 0x080fe2000001082f */
[----:B------:R-:W-:Y:S01]  /*8b00*/  F2FP.F16.E4M3.UNPACK_B R34, R14 ;  /* 0x0000000eff22723e */ /* 0x000fe200020006ff */
[----:B------:R-:W-:Y:S01]  /*8b10*/  FFMA.FTZ R111, R38, R41, R43 ;  /* 0x00000029266f7223 */ /* 0x000fe2000001002b */
[----:B------:R-:W-:Y:S01]  /*8b20*/  HADD2.F32 R41, -RZ, R114.H0_H0 ;  /* 0x20000072ff297230 */ /* 0x000fe20000004100 */
[----:B------:R-:W-:Y:S01]  /*8b30*/  F2FP.SATFINITE.E4M3.F32.PACK_AB_MERGE_C R8, R29, R8, RZ ;  /* 0x000000081d08723e */ /* 0x000fe200048070ff */
[----:B------:R-:W-:Y:S01]  /*8b40*/  HADD2.F32 R14, -RZ, R10.H0_H0 ;  /* 0x2000000aff0e7230 */ /* 0x000fe20000004100 */
[----:B------:R-:W-:Y:S01]  /*8b50*/  F2FP.SATFINITE.E4M3.F32.PACK_AB_MERGE_C R12, R31, R12, RZ ;  /* 0x0000000c1f0c723e */ /* 0x000fe200048070ff */
[----:B------:R-:W-:Y:S01]  /*8b60*/  HADD2.F32 R36, -RZ, R34.H0_H0 ;  /* 0x20000022ff247230 */ /* 0x000fe20000004100 */
[----:B------:R-:W-:Y:S01]  /*8b70*/  F2FP.F16.E4M3.UNPACK_B R38, R7 ;  /* 0x00000007ff26723e */ /* 0x000fe200020006ff */
[----:B------:R-:W-:Y:S01]  /*8b80*/  HADD2.F32 R43, -RZ, R114.H1_H1 ;  /* 0x30000072ff2b7230 */ /* 0x000fe20000004100 */
[----:B------:R-:W-:Y:S01]  /*8b90*/  F2FP.F16.E4M3.UNPACK_B R29, R9 ;  /* 0x00000009ff1d723e */ /* 0x000fe200020006ff */
[----:B------:R-:W-:-:S02]  /*8ba0*/  HADD2.F32 R34, -RZ, R34.H1_H1 ;  /* 0x30000022ff227230 */ /* 0x000fc40000004100 */
[-C--:B------:R-:W-:Y:S01]  /*8bb0*/  FMUL.FTZ R47, R36, R41.reuse ;  /* 0x00000029242f7220 */ /* 0x080fe20000410000 */
[----:B------:R-:W-:Y:S02]  /*8bc0*/  HADD2.F32 R10, -RZ, R10.H1_H1 ;  /* 0x3000000aff0a7230 */ /* 0x000fe40000004100 */
[----:B------:R-:W-:Y:S01]  /*8bd0*/  FMUL.FTZ R41, R14, R41 ;  /* 0x000000290e297220 */ /* 0x000fe20000410000 */
[----:B------:R-:W-:Y:S02]  /*8be0*/  HADD2.F32 R39, -RZ, R112.H1_H1 ;  /* 0x30000070ff277230 */ /* 0x000fe40000004100 */
[----:B------:R-:W-:Y:S01]  /*8bf0*/  FMUL.FTZ R105, R34, R43 ;  /* 0x0000002b22697220 */ /* 0x000fe20000410000 */
[----:B------:R-:W-:Y:S01]  /*8c00*/  F2FP.F16.E4M3.UNPACK_B R31, R13 ;  /* 0x0000000dff1f723e */ /* 0x000fe200020006ff */
[----:B------:R-:W-:Y:S01]  /*8c10*/  FMUL.FTZ R43, R10, R43 ;  /* 0x0000002b0a2b7220 */ /* 0x000fe20000410000 */
[-C--:B------:R-:W-:Y:S01]  /*8c20*/  FFMA.FTZ R47, R14, R37.reuse, -R47 ;  /* 0x000000250e2f7223 */ /* 0x080fe2000001082f */
[----:B------:R-:W-:Y:S01]  /*8c30*/  FFMA.FTZ R14, R36, R37, R41 ;  /* 0x00000025240e7223 */ /* 0x000fe20000010029 */
[----:B------:R-:W-:Y:S01]  /*8c40*/  F2FP.SATFINITE.E4M3.F32.PACK_AB_MERGE_C R8, R45, R28, R8 ;  /* 0x0000001c2d08723e */ /* 0x000fe20004807008 */
[----:B------:R-:W-:Y:S01]  /*8c50*/  FFMA.FTZ R43, R34, R39, R43 ;  /* 0x00000027222b7223 */ /* 0x000fe2000001002b */
[----:B------:R-:W-:Y:S01]  /*8c60*/  F2FP.F16.E4M3.UNPACK_B R37, R6 ;  /* 0x00000006ff25723e */ /* 0x000fe200020006ff */
[----:B------:R-:W-:Y:S01]  /*8c70*/  HADD2.F32 R41, -RZ, R38.H0_H0 ;  /* 0x20000026ff297230 */ /* 0x000fe20000004100 */
[----:B------:R-:W-:Y:S01]  /*8c80*/  F2FP.SATFINITE.E4M3.F32.PACK_AB_MERGE_C R44, R111, R44, RZ ;  /* 0x0000002c6f2c723e */ /* 0x000fe200048070ff */
[----:B------:R-:W-:-:S02]  /*8c90*/  HADD2.F32 R28, -RZ, R29.H0_H0 ;  /* 0x2000001dff1c7230 */ /* 0x000fc40000004100 */
[----:B------:R-:W-:Y:S01]  /*8ca0*/  FFMA.FTZ R10, R10, R39, -R105 ;  /* 0x000000270a0a7223 */ /* 0x000fe20000010869 */
[----:B------:R-:W-:Y:S01]  /*8cb0*/  HADD2.F32 R34, -RZ, R31.H0_H0 ;  /* 0x2000001fff227230 */ /* 0x000fe20000004100 */
[----:B------:R-:W-:Y:S01]  /*8cc0*/  F2FP.SATFINITE.E4M3.F32.PACK_AB_MERGE_C R14, R43, R14, R44 ;  /* 0x0000000e2b0e723e */ /* 0x000fe2000480702c */
[----:B------:R-:W-:Y:S01]  /*8cd0*/  HADD2.F32 R39, -RZ, R37.H0_H0 ;  /* 0x20000025ff277230 */ /* 0x000fe20000004100 */
[----:B------:R-:W-:Y:S01]  /*8ce0*/  F2FP.SATFINITE.E4M3.F32.PACK_AB_MERGE_C R12, R113, R30, R12 ;  /* 0x0000001e710c723e */ /* 0x000fe2000480700c */
[----:B------:R-:W-:Y:S02]  /*8cf0*/  HADD2.F32 R36, -RZ, R31.H1_H1 ;  /* 0x3000001fff247230 */ /* 0x000fe40000004100 */
[-C--:B------:R-:W-:Y:S01]  /*8d00*/  FMUL.FTZ R31, R28, R41.reuse ;  /* 0x000000291c1f7220 */ /* 0x080fe20000410000 */
[----:B------:R-:W-:Y:S01]  /*8d10*/  FMUL.FTZ R43, R34, R41 ;  /* 0x00000029222b7220 */ /* 0x000fe20000410000 */
[----:B------:R-:W-:Y:S01]  /*8d20*/  HADD2.F32 R41, -RZ, R38.H1_H1 ;  /* 0x30000026ff297230 */ /* 0x000fe20000004100 */
[----:B------:R-:W-:Y:S01]  /*8d30*/  F2FP.F16.E4M3.UNPACK_B R13, R13.H1 ;  /* 0x0000000dff0d723e */ /* 0x000fe200030006ff */
[----:B------:R-:W-:-:S02]  /*8d40*/  HADD2.F32 R30, -RZ, R29.H1_H1 ;  /* 0x3000001dff1e7230 */ /* 0x000fc40000004100 */
[----:B------:R-:W-:Y:S01]  /*8d50*/  FFMA.FTZ R29, R34, R39, R31 ;  /* 0x00000027221d7223 */ /* 0x000fe2000001001f */
[----:B------:R-:W-:Y:S01]  /*8d60*/  F2FP.F16.E4M3.UNPACK_B R31, R9.H1 ;  /* 0x00000009ff1f723e */ /* 0x000fe200030006ff */
[----:B------:R-:W-:Y:S01]  /*8d70*/  FFMA.FTZ R28, R28, R39, -R43 ;  /* 0x000000271c1c7223 */ /* 0x000fe2000001082b */
[----:B------:R-:W-:Y:S01]  /*8d80*/  F2FP.F16.E4M3.UNPACK_B R38, R7.H1 ;  /* 0x00000007ff26723e */ /* 0x000fe200030006ff */
[----:B------:R-:W-:Y:S02]  /*8d90*/  HADD2.F32 R37, -RZ, R37.H1_H1 ;  /* 0x30000025ff257230 */ /* 0x000fe40000004100 */
[-C--:B------:R-:W-:Y:S01]  /*8da0*/  FMUL.FTZ R39, R36, R41.reuse ;  /* 0x0000002924277220 */ /* 0x080fe20000410000 */
[----:B------:R-:W-:Y:S01]  /*8db0*/  FMUL.FTZ R41, R30, R41 ;  /* 0x000000291e297220 */ /* 0x000fe20000410000 */
[----:B------:R-:W-:Y:S01]  /*8dc0*/  HADD2.F32 R34, -RZ, R13.H0_H0 ;  /* 0x2000000dff227230 */ /* 0x000fe20000004100 */
[----:B------:R-:W-:Y:S01]  /*8dd0*/  F2FP.F16.E4M3.UNPACK_B R6, R6.H1 ;  /* 0x00000006ff06723e */ /* 0x000fe200030006ff */
[----:B------:R-:W-:-:S02]  /*8de0*/  HADD2.F32 R7, -RZ, R31.H0_H0 ;  /* 0x2000001fff077230 */ /* 0x000fc40000004100 */
[-C--:B------:R-:W-:Y:S01]  /*8df0*/  FFMA.FTZ R9, R30, R37.reuse, -R39 ;  /* 0x000000251e097223 */ /* 0x080fe20000010827 */
[----:B------:R-:W-:Y:S02]  /*8e00*/  HADD2.F32 R13, -RZ, R13.H1_H1 ;  /* 0x3000000dff0d7230 */ /* 0x000fe40000004100 */
[----:B------:R-:W-:Y:S01]  /*8e10*/  FFMA.FTZ R30, R36, R37, R41 ;  /* 0x00000025241e7223 */ /* 0x000fe20000010029 */
[--C-:B------:R-:W-:Y:S01]  /*8e20*/  HADD2.F32 R40, -RZ, R38.reuse.H1_H1 ;  /* 0x30000026ff287230 */ /* 0x100fe20000004100 */
[----:B------:R-:W-:Y:S01]  /*8e30*/  F2FP.SATFINITE.E4M3.F32.PACK_AB_MERGE_C R42, R107, R42, RZ ;  /* 0x0000002a6b2a723e */ /* 0x000fe200048070ff */
[----:B------:R-:W-:Y:S01]  /*8e40*/  HADD2.F32 R31, -RZ, R31.H1_H1 ;  /* 0x3000001fff1f7230 */ /* 0x000fe20000004100 */
[----:B------:R-:W-:Y:S01]  /*8e50*/  F2FP.F16.E4M3.UNPACK_B R39, R4 ;  /* 0x00000004ff27723e */ /* 0x000fe200020006ff */
[----:B------:R-:W-:Y:S01]  /*8e60*/  HADD2.F32 R37, -RZ, R38.H0_H0 ;  /* 0x20000026ff257230 */ /* 0x000fe20000004100 */
[----:B------:R-:W-:Y:S01]  /*8e70*/  F2FP.SATFINITE.E4M3.F32.PACK_AB_MERGE_C R10, R10, R47, R42 ;  /* 0x0000002f0a0a723e */ /* 0x000fe2000480702a */
[----:B------:R-:W-:-:S02]  /*8e80*/  HADD2.F32 R36, -RZ, R6.H0_H0 ;  /* 0x20000006ff247230 */ /* 0x000fc40000004100 */
[----:B------:R-:W-:Y:S02]  /*8e90*/  HADD2.F32 R38, -RZ, R6.H1_H1 ;  /* 0x30000006ff267230 */ /* 0x000fe40000004100 */
[-C--:B------:R-:W-:Y:S01]  /*8ea0*/  FMUL.FTZ R6, R13, R40.reuse ;  /* 0x000000280d067220 */ /* 0x080fe20000410000 */
[----:B------:R-:W-:Y:S01]  /*8eb0*/  FMUL.FTZ R40, R31, R40 ;  /* 0x000000281f287220 */ /* 0x000fe20000410000 */
[CC--:B------:R-:W-:Y:S01]  /*8ec0*/  FMUL.FTZ R42, R34.reuse, R37.reuse ;  /* 0x00000025222a7220 */ /* 0x0c0fe20000410000 */
[----:B------:R-:W-:Y:S01]  /*8ed0*/  FMUL.FTZ R37, R7, R37 ;  /* 0x0000002507257220 */ /* 0x000fe20000410000 */
[-C--:B------:R-:W-:Y:S01]  /*8ee0*/  FFMA.FTZ R46, R31, R38.reuse, -R6 ;  /* 0x000000261f2e7223 */ /* 0x080fe20000010806 */
[----:B------:R-:W-:Y:S01]  /*8ef0*/  F2FP.F16.E4M3.UNPACK_B R6, R11 ;  /* 0x0000000bff06723e */ /* 0x000fe200020006ff */
[----:B------:R-:W-:Y:S01]  /*8f00*/  FFMA.FTZ R45, R13, R38, R40 ;  /* 0x000000260d2d7223 */ /* 0x000fe20000010028 */
[----:B------:R-:W-:Y:S01]  /*8f10*/  F2FP.F16.E4M3.UNPACK_B R31, R15 ;  /* 0x0000000fff1f723e */ /* 0x000fe200020006ff */
[-C--:B------:R-:W-:Y:S01]  /*8f20*/  FFMA.FTZ R43, R7, R36.reuse, -R42 ;  /* 0x00000024072b7223 */ /* 0x080fe2000001082a */
[----:B------:R-:W-:Y:S01]  /*8f30*/  F2FP.F16.E4M3.UNPACK_B R11, R11.H1 ;  /* 0x0000000bff0b723e */ /* 0x000fe200030006ff */
        /* <DEDUP_REMOVED lines=9> */
[----:B------:R-:W-:Y:S01]  /*8fd0*/  F2FP.SATFINITE.E4M3.F32.PACK_AB_MERGE_C R43, R46, R43, RZ ;  /* 0x0000002b2e2b723e */ /* 0x000fe200048070ff */
[----:B------:R-:W-:Y:S01]  /*8fe0*/  HADD2.F32 R41, -RZ, R39.H0_H0 ;  /* 0x20000027ff297230 */ /* 0x000fe20000004100 */
[----:B------:R-:W-:Y:S01]  /*8ff0*/  F2FP.SATFINITE.E4M3.F32.PACK_AB_MERGE_C R44, R45, R44, RZ ;  /* 0x0000002c2d2c723e */ /* 0x000fe200048070ff */
[----:B------:R-:W-:-:S02]  /*9000*/  HADD2.F32 R38, -RZ, R5.H0_H0 ;  /* 0x20000005ff267230 */ /* 0x000fc40000004100 */
[-C--:B------:R-:W-:Y:S01]  /*9010*/  FMUL.FTZ R106, R4, R42.reuse ;  /* 0x0000002a046a7220 */ /* 0x080fe20000410000 */
[----:B------:R-:W-:Y:S02]  /*9020*/  HADD2.F32 R7, -RZ, R6.H0_H0 ;  /* 0x20000006ff077230 */ /* 0x000fe40000004100 */
[C---:B------:R-:W-:Y:S01]  /*9030*/  FMUL.FTZ R47, R13.reuse, R42 ;  /* 0x0000002a0d2f7220 */ /* 0x040fe20000410000 */
[----:B------:R-:W-:Y:S02]  /*9040*/  HADD2.F32 R15, -RZ, R15.H1_H1 ;  /* 0x3000000fff0f7230 */ /* 0x000fe40000004100 */
[----:B------:R-:W-:Y:S01]  /*9050*/  FMUL.FTZ R104, R34, R41 ;  /* 0x0000002922687220 */ /* 0x000fe20000410000 */
[----:B------:R-:W-:Y:S02]  /*9060*/  HADD2.F32 R40, -RZ, R40.H1_H1 ;  /* 0x30000028ff287230 */ /* 0x000fe40000004100 */
[----:B------:R-:W-:Y:S01]  /*9070*/  FFMA.FTZ R106, R13, R38, -R106 ;  /* 0x000000260d6a7223 */ /* 0x000fe2000001086a */
[----:B------:R-:W-:-:S02]  /*9080*/  HADD2.F32 R11, -RZ, R11.H1_H1 ;  /* 0x3000000bff0b7230 */ /* 0x000fc40000004100 */
[----:B------:R-:W-:Y:S01]  /*9090*/  FFMA.FTZ R47, R4, R38, R47 ;  /* 0x00000026042f7223 */ /* 0x000fe2000001002f */
[----:B------:R-:W-:Y:S02]  /*90a0*/  HADD2.F32 R37, -RZ, R36.H0_H0 ;  /* 0x20000024ff257230 */ /* 0x000fe40000004100 */
[----:B------:R-:W-:Y:S01]  /*90b0*/  FMUL.FTZ R41, R7, R41 ;  /* 0x0000002907297220 */ /* 0x000fe20000410000 */
[----:B------:R-:W-:Y:S02]  /*90c0*/  HADD2.F32 R6, -RZ, R6.H1_H1 ;  /* 0x30000006ff067230 */ /* 0x000fe40000004100 */
[-C--:B------:R-:W-:Y:S01]  /*90d0*/  FMUL.FTZ R38, R15, R40.reuse ;  /* 0x000000280f267220 */ /* 0x080fe20000410000 */
[----:B------:R-:W-:Y:S02]  /*90e0*/  HADD2.F32 R31, -RZ, R31.H1_H1 ;  /* 0x3000001fff1f7230 */ /* 0x000fe40000004100 */
[----:B------:R-:W-:Y:S01]  /*90f0*/  FMUL.FTZ R40, R11, R40 ;  /* 0x000000280b287220 */ /* 0x000fe20000410000 */
[----:B------:R-:W-:-:S02]  /*9100*/  HADD2.F32 R39, -RZ, R39.H1_H1 ;  /* 0x30000027ff277230 */ /* 0x000fc40000004100 */
[-C--:B------:R-:W-:Y:S01]  /*9110*/  FFMA.FTZ R41, R34, R37.reuse, R41 ;  /* 0x0000002522297223 */ /* 0x080fe20000010029 */
[----:B------:R-:W-:Y:S02]  /*9120*/  HADD2.F32 R4, -RZ, R5.H1_H1 ;  /* 0x30000005ff047230 */ /* 0x000fe40000004100 */
[----:B------:R-:W-:Y:S01]  /*9130*/  FFMA.FTZ R104, R7, R37, -R104 ;  /* 0x0000002507687223 */ /* 0x000fe20000010868 */
[----:B------:R-:W-:Y:S02]  /*9140*/  HADD2.F32 R36, -RZ, R36.H1_H1 ;  /* 0x30000024ff247230 */ /* 0x000fe40000004100 */
[-C--:B------:R-:W-:Y:S01]  /*9150*/  FMUL.FTZ R5, R31, R39.reuse ;  /* 0x000000271f057220 */ /* 0x080fe20000410000 */
[C---:B------:R-:W-:Y:S01]  /*9160*/  FMUL.FTZ R34, R6.reuse, R39 ;  /* 0x0000002706227220 */ /* 0x040fe20000410000 */
[-C--:B------:R-:W-:Y:S01]  /*9170*/  FFMA.FTZ R11, R11, R4.reuse, -R38 ;  /* 0x000000040b0b7223 */ /* 0x080fe20000010826 */
[----:B------:R-:W-:Y:S01]  /*9180*/  FFMA.FTZ R40, R15, R4, R40 ;  /* 0x000000040f287223 */ /* 0x000fe20000010028 */
[-C--:B------:R-:W-:Y:S01]  /*9190*/  FFMA.FTZ R5, R6, R36.reuse, -R5 ;  /* 0x0000002406057223 */ /* 0x080fe20000010805 */
[----:B------:R-:W-:Y:S01]  /*91a0*/  FFMA.FTZ R34, R31, R36, R34 ;  /* 0x000000241f227223 */ /* 0x000fe20000010022 */
[----:B------:R-:W-:-:S02]  /*91b0*/  F2FP.SATFINITE.E4M3.F32.PACK_AB_MERGE_C R9, R9, R28, R43 ;  /* 0x0000001c0909723e */ /* 0x000fc4000480702b */
[----:B------:R-:W-:Y:S02]  /*91c0*/  F2FP.SATFINITE.E4M3.F32.PACK_AB_MERGE_C R11, R11, R106, RZ ;  /* 0x0000006a0b0b723e */ /* 0x000fe400048070ff */
[----:B------:R-:W-:Y:S02]  /*91d0*/  F2FP.SATFINITE.E4M3.F32.PACK_AB_MERGE_C R40, R40, R47, RZ ;  /* 0x0000002f2828723e */ /* 0x000fe400048070ff */
[----:B------:R-:W-:Y:S02]  /*91e0*/  F2FP.SATFINITE.E4M3.F32.PACK_AB_MERGE_C R11, R5, R104, R11 ;  /* 0x00000068050b723e */ /* 0x000fe4000480700b */
[----:B------:R-:W-:Y:S02]  /*91f0*/  F2FP.SATFINITE.E4M3.F32.PACK_AB_MERGE_C R13, R30, R29, R44 ;  /* 0x0000001d1e0d723e */ /* 0x000fe4000480702c */
[----:B------:R-:W-:-:S07]  /*9200*/  F2FP.SATFINITE.E4M3.F32.PACK_AB_MERGE_C R15, R34, R41, R40 ;  /* 0x00000029220f723e */ /* 0x000fce0004807028 */
.L_x_1380:
[----:B------:R-:W-:Y:S05]  /*9210*/  BSYNC B1 ;  /* 0x0000000000017941 */ /* 0x000fea0003800000 */
.L_x_1379:
[----:B--2---:R2:W-:Y:S01]  /*9220*/  STG.E.128 desc[UR42][R32.64], R8 ;  /* 0x0000000820007986 */ /* 0x0045e2000c101d2a */
[----:B------:R-:W-:-:S13]  /*9230*/  ISETP.GE.AND P2, PT, R35, R117, PT ;  /* 0x000000752300720c */ /* 0x000fda0003f46270 */
[----:B------:R-:W-:Y:S05]  /*9240*/  @P2 BRA `(.L_x_1343) ;  /* 0x00000000009c2947 */ /* 0x000fea0003800000 */
[--C-:B------:R-:W-:Y:S02]  /*9250*/  SHF.R.S32.HI R4, RZ, 0x1f, R35.reuse ;  /* 0x0000001fff047819 */ /* 0x100fe40000011423 */
[----:B------:R-:W-:-:S04]  /*9260*/  IADD3 R35, P2, P3, R62, R96, R35 ;  /* 0x000000603e237210 */ /* 0x000fc80007b5e023 */
[----:B------:R-:W-:Y:S02]  /*9270*/  IADD3.X R4, R99, R116, R4, P2, P3 ;  /* 0x0000007463047210 */ /* 0x000fe400017e6404 */
[----:B------:R-:W-:-:S05]  /*9280*/  IADD3 R94, P2, R35, R94, RZ ;  /* 0x0000005e235e7210 */ /* 0x000fca0007f5e0ff */
[----:B------:R-:W-:-:S05]  /*9290*/  IMAD.X R95, R4, 0x1, R95, P2 ;  /* 0x00000001045f7824 */ /* 0x000fca00010e065f */
[----:B---3--:R4:W-:Y:S01]  /*92a0*/  STG.E.128 desc[UR42][R94.64], R12 ;  /* 0x0000000c5e007986 */ /* 0x0089e2000c101d2a */
[----:B------:R-:W-:Y:S05]  /*92b0*/  BRA `(.L_x_1343) ;  /* 0x0000000000807947 */ /* 0x000fea0003800000 */
.L_x_1336:
[----:B------:R-:W-:-:S06]  /*92c0*/  UISETP.NE.AND UP0, UPT, UR40, 0x3, UPT ;  /* 0x000000032800788c */ /* 0x000fcc000bf05270 */
[----:B------:R-:W-:-:S13]  /*92d0*/  PLOP3.LUT P1, PT, PT, PT, UP0, 0x80, 0x0 ;  /* 0x000000000000781c */ /* 0x000fda0003f2f008 */
[----:B------:R-:W-:Y:S05]  /*92e0*/  @!P1 BRA `(.L_x_1381) ;  /* 0x0000000000049947 */ /* 0x000fea0003800000 */
[----:B------:R-:W-:Y:S01]  /*92f0*/  BPT.TRAP 0x1 ;  /* 0x000000040000795c */ /* 0x000fe20000300000 */
.L_x_1381:
[----:B------:R-:W-:Y:S01]  /*9300*/  IMAD R108, R17, 0x8, R16 ;  /* 0x00000008116c7824 */ /* 0x000fe200078e0210 */
[----:B------:R-:W-:Y:S01]  /*9310*/  SHF.L.U32 R110, R174, 0x1f, RZ ;  /* 0x0000001fae6e7819 */ /* 0x000fe200000006ff */
[----:B------:R-:W-:Y:S01]  /*9320*/  IMAD R109, R25, -0x80, R2 ;  /* 0xffffff80196d7824 */ /* 0x000fe200078e0202 */
[----:B------:R-:W-:Y:S02]  /*9330*/  BSSY B1, `(.L_x_1382) ;  /* 0x0000004000017945 */ /* 0x000fe40003800000 */
[----:B------:R-:W0:Y:S02]  /*9340*/  SYNCS.PHASECHK.TRANS64.TRYWAIT P2, [R108+URZ+0x22890], R110 ;  /* 0x0228906e6c0075a7 */ /* 0x000e24000804017f */
[----:B------:R-:W-:Y:S01]  /*9350*/  VIMNMX R109, R109, 0x80, PT ;  /* 0x000000806d6d7848 */ /* 0x000fe20003fe0100 */
[----:B0-----:R-:W-:Y:S06]  /*9360*/  @!P2 BRA `(.L_x_1383) ;  /* 0x0000022400f0a947 */ /* 0x001fec0003800000 */
.L_x_1705:
[----:B------:R-:W-:Y:S05]  /*9370*/  BSYNC B1 ;  /* 0x0000000000017941 */ /* 0x000fea0003800000 */
.L_x_1382:
[----:B------:R-:W-:-:S13]  /*9380*/  ISETP.GE.AND P2, PT, R19, R109, PT ;  /* 0x0000006d1300720c */ /* 0x000fda0003f46270 */
[----:B------:R-:W-:Y:S05]  /*9390*/  @P2 BRA `(.L_x_1343) ;  /* 0x0000000000482947 */ /* 0x000fea0003800000 */
[----:B------:R-:W-:-:S13]  /*93a0*/  ISETP.NE.AND P2, PT, R64, RZ, PT ;  /* 0x000000ff4000720c */ /* 0x000fda0003f45270 */
[----:B------:R-:W1:Y:S04]  /*93b0*/  @P2 LDS.128 R4, [R97+0x16400] ;  /* 0x0164000061042984 */ /* 0x000e680000000c00 */
[----:B-1----:R-:W-:Y:S01]  /*93c0*/  @P2 STG.E.128 desc[UR42][R8.64], R4 ;  /* 0x0000000408002986 */ /* 0x002fe2000c101d2a */
        /* <DEDUP_REMOVED lines=14> */
[----:B-1----:R1:W-:Y:S02]  /*94b0*/  @P2 STG.E.128 desc[UR42][R8.64+0xa0], R4 ;  /* 0x0000a00408002986 */ /* 0x0023e4000c101d2a */
.L_x_1343:
[----:B------:R-:W-:Y:S05]  /*94c0*/  BSYNC B0 ;  /* 0x0000000000007941 */ /* 0x000fea0003800000 */
.L_x_1335:
[----:B-1234-:R-:W1:Y:S01]  /*94d0*/  S2R R4, SR_TID.X ;  /* 0x0000000000047919 */ /* 0x01ee620000002100 */
[----:B------:R-:W-:Y:S01]  /*94e0*/  @!PT LDS RZ, [RZ] ;  /* 0x00000000fffff984 */ /* 0x000fe20000000800 */
[----:B------:R-:W-:Y:S01]  /*94f0*/  @!PT LDS RZ, [RZ] ;  /* 0x00000000fffff984 */ /* 0x000fe20000000800 */
[----:B------:R-:W-:Y:S01]  /*9500*/  @!PT LDS RZ, [RZ] ;  /* 0x00000000fffff984 */ /* 0x000fe20000000800 */
[----:B------:R-:W-:Y:S01]  /*9510*/  @!PT LDS RZ, [RZ] ;  /* 0x00000000fffff984 */ /* 0x000fe20000000800 */
[----:B------:R2:W-:Y:S06]  /*9520*/  MEMBAR.ALL.CTA ;  /* 0x0000000000007992 */ /* 0x0005ec0000008000 */
[----:B--2---:R-:W2:Y:S01]  /*9530*/  FENCE.VIEW.ASYNC.S ;  /* 0x00000000000073c6 */ /* 0x004ea20000000000 */
[----:B------:R-:W-:Y:S05]  /*9540*/  WARPSYNC.ALL ;  /* 0x0000000000007948 */ /* 0x000fea0003800000 */
[----:B------:R-:W-:Y:S01]  /*9550*/  BSSY B0, `(.L_x_1384) ;  /* 0x0000009000007945 */ /* 0x000fe20003800000 */
[----:B-1----:R-:W-:Y:S01]  /*9560*/  LOP3.LUT R4, R4, 0x7f, RZ, 0xc0, !PT ;  /* 0x0000007f04047812 */ /* 0x002fe200078ec0ff */
[----:B--2---:R1:W-:Y:S03]  /*9570*/  BAR.SYNC.DEFER_BLOCKING R77, 0x80 ;  /* 0x0002004d0000751d */ /* 0x0043e60000010000 */
[----:B------:R-:W-:-:S13]  /*9580*/  ISETP.NE.AND P3, PT, R4, RZ, PT ;  /* 0x000000ff0400720c */ /* 0x000fda0003f65270 */
[----:B------:R-:W-:-:S05]  /*9590*/  @!P3 VIADD R4, R108, 0x228a0 ;  /* 0x000228a06c04b836 */ /* 0x000fca0000000000 */
[----:B------:R-:W-:-:S04]  /*95a0*/  @!P3 PRMT R4, RZ, 0x654, R4 ;  /* 0x00000654ff04b816 */ /* 0x000fc80000000004 */
[----:B------:R1:W-:Y:S01]  /*95b0*/  @!P3 SYNCS.ARRIVE.TRANS64.RED.A1T0 RZ, [R4+URZ], RZ ;  /* 0x000000ff04ffb9a7 */ /* 0x0003e2000810043f */
[----:B------:R-:W-:Y:S05]  /*95c0*/  @!P1 BRA `(.L_x_1385) ;  /* 0x0000000000049947 */ /* 0x000fea0003800000 */
[----:B------:R-:W-:Y:S01]  /*95d0*/  BPT.TRAP 0x1 ;  /* 0x000000040000795c */ /* 0x000fe20000300000 */
.L_x_1385:
[----:B------:R-:W-:Y:S05]  /*95e0*/  BSYNC B0 ;  /* 0x0000000000007941 */ /* 0x000fea0003800000 */
.L_x_1384:
[----:B------:R-:W2:Y:S01]  /*95f0*/  SYNCS.PHASECHK.TRANS64.TRYWAIT P1, [R108+URZ+0x228b0], R110 ;  /* 0x0228b06e6c0075a7 */ /* 0x000ea2000802017f */
[----:B------:R-:W-:Y:S04]  /*9600*/  BSSY B0, `(.L_x_1386) ;  /* 0x0000002000007945 */ /* 0x000fe80003800000 */
[----:B--2---:R-:W-:Y:S05]  /*9610*/  @!P1 BRA `(.L_x_1387) ;  /* 0x0000022400589947 */ /* 0x004fea0003800000 */
.L_x_1706:
[----:B------:R-:W-:Y:S05]  /*9620*/  BSYNC B0 ;  /* 0x0000000000007941 */ /* 0x000fea0003800000 */
.L_x_1386:
[----:B------:R-:W-:Y:S01]  /*9630*/  ISETP.GE.AND P1, PT, R19, R109, PT ;  /* 0x0000006d1300720c */ /* 0x000fe20003f26270 */
[----:B------:R-:W-:-:S12]  /*9640*/  BSSY B0, `(.L_x_1388) ;  /* 0x0000030000007945 */ /* 0x000fd80003800000 */
[----:B------:R-:W-:Y:S05]  /*9650*/  @P1 BRA `(.L_x_1389) ;  /* 0x0000000000b81947 */ /* 0x000fea0003800000 */
[----:B------:R-:W-:Y:S01]  /*9660*/  ULDC UR4, c[0x0][0x320] ;  /* 0x0000c80000047ab9 */ /* 0x000fe20000000800 */
[----:B------:R-:W-:Y:S01]  /*9670*/  PLOP3.LUT P5, PT, PT, PT, PT, 0x8, 0x0 ;  /* 0x000000000000781c */ /* 0x000fe20003fae170 */
[----:B-1----:R-:W-:Y:S01]  /*9680*/  IMAD.WIDE R4, R25, 0x80, R54 ;  /* 0x0000008019047825 */ /* 0x002fe200078e0236 */
[----:B------:R-:W-:Y:S01]  /*9690*/  ISETP.GE.AND P2, PT, R100, UR4, PT ;  /* 0x0000000464007c0c */ /* 0x000fe2000bf46270 */
[----:B------:R-:W-:Y:S01]  /*96a0*/  ULDC.64 UR6, c[0x0][0x328] ;  /* 0x0000ca0000067ab9 */ /* 0x000fe20000000a00 */
[----:B------:R-:W-:Y:S01]  /*96b0*/  PLOP3.LUT P4, PT, PT, PT, PT, 0x8, 0x0 ;  /* 0x000000000000781c */ /* 0x000fe20003f8e170 */
[----:B------:R-:W-:Y:S01]  /*96c0*/  IMAD.MOV.U32 R6, RZ, RZ, R60 ;  /* 0x000000ffff067224 */ /* 0x000fe200078e003c */
[----:B------:R-:W-:Y:S01]  /*96d0*/  ULDC.64 UR8, c[0x0][0x318] ;  /* 0x0000c60000087ab9 */ /* 0x000fe20000000a00 */
[----:B------:R-:W-:Y:S02]  /*96e0*/  IMAD.MOV.U32 R7, RZ, RZ, R65 ;  /* 0x000000ffff077224 */ /* 0x000fe400078e0041 */
[----:B------:R-:W-:-:S02]  /*96f0*/  IMAD R5, R5, UR6, RZ ;  /* 0x0000000605057c24 */ /* 0x000fc4000f8e02ff */
[----:B------:R-:W-:Y:S02]  /*9700*/  IMAD R13, R17, 0x4000, R195 ;  /* 0x00004000110d7824 */ /* 0x000fe400078e02c3 */
[----:B------:R-:W-:Y:S02]  /*9710*/  IMAD.WIDE.U32 R6, R4, UR6, R6 ;  /* 0x0000000604067c25 */ /* 0x000fe4000f8e0006 */
[----:B------:R-:W-:Y:S02]  /*9720*/  @!P2 LOP3.LUT P1, RZ, R184, 0x2, RZ, 0xc0, !PT ;  /* 0x00000002b8ffa812 */ /* 0x000fe4000782c0ff */
[----:B------:R-:W-:Y:S02]  /*9730*/  IMAD R5, R4, UR7, R5 ;  /* 0x0000000704057c24 */ /* 0x000fe4000f8e0205 */
[----:B------:R-:W-:Y:S01]  /*9740*/  @!P2 PLOP3.LUT P5, PT, P1, PT, PT, 0x80, 0x0 ;  /* 0x000000000000a81c */ /* 0x000fe20000faf070 */
[----:B------:R-:W-:Y:S01]  /*9750*/  @!P2 VIADD R4, R13, 0x20 ;  /* 0x000000200d04a836 */ /* 0x000fe20000000000 */
[----:B------:R-:W-:-:S11]  /*9760*/  ISETP.GE.AND P1, PT, R92, UR4, PT ;  /* 0x000000045c007c0c */ /* 0x000fd6000bf26270 */
[C---:B------:R-:W-:Y:S02]  /*9770*/  @P5 VIADD R4, R13.reuse, 0xffffffe0 ;  /* 0xffffffe00d045836 */ /* 0x040fe40000000000 */
[----:B------:R-:W-:Y:S01]  /*9780*/  @!P1 LOP3.LUT P6, RZ, R184, 0x4, RZ, 0xc0, !PT ;  /* 0x00000004b8ff9812 */ /* 0x000fe200078cc0ff */
[----:B------:R-:W-:Y:S02]  /*9790*/  @!P1 VIADD R10, R13, 0x40 ;  /* 0x000000400d0a9836 */ /* 0x000fe40000000000 */
[----:B------:R-:W-:Y:S01]  /*97a0*/  @!P2 IMAD.IADD R11, R16, 0x1, R4 ;  /* 0x00000001100ba824 */ /* 0x000fe200078e0204 */
[----:B------:R-:W-:Y:S02]  /*97b0*/  @!P1 PLOP3.LUT P4, PT, P6, PT, PT, 0x80, 0x0 ;  /* 0x000000000000981c */ /* 0x000fe4000378f070 */
[----:B------:R-:W-:-:S04]  /*97c0*/  IADD3 R8, P6, R6, UR8, RZ ;  /* 0x0000000806087c10 */ /* 0x000fc8000ffde0ff */
[----:B------:R-:W-:Y:S02]  /*97d0*/  IADD3.X R9, R7, UR9, R5, P6, !PT ;  /* 0x0000000907097c10 */ /* 0x000fe4000b7fe405 */
[----:B------:R-:W1:Y:S05]  /*97e0*/  @!P2 LDS.128 R4, [R11+0x8400] ;  /* 0x008400000b04a984 */ /* 0x000e6a0000000c00 */
[----:B------:R-:W-:-:S04]  /*97f0*/  @P4 VIADD R10, R13, 0xffffffc0 ;  /* 0xffffffc00d0a4836 */ /* 0x000fc80000000000 */
[----:B------:R-:W-:Y:S01]  /*9800*/  @!P1 IMAD.IADD R12, R16, 0x1, R10 ;  /* 0x00000001100c9824 */ /* 0x000fe200078e020a */
[----:B-1----:R-:W-:Y:S04]  /*9810*/  @!P2 STG.E.128 desc[UR42][R8.64+0x20], R4 ;  /* 0x000020040800a986 */ /* 0x002fe8000c101d2a */
[----:B------:R-:W1:Y:S04]  /*9820*/  @!P1 LDS.128 R4, [R12+0x8400] ;  /* 0x008400000c049984 */ /* 0x000e680000000c00 */
[----:B-1----:R-:W-:Y:S01]  /*9830*/  @!P1 STG.E.128 desc[UR42][R8.64+0x40], R4 ;  /* 0x0000400408009986 */ /* 0x002fe2000c101d2a */
[----:B------:R-:W-:-:S13]  /*9840*/  ISETP.GE.AND P1, PT, R22, UR4, PT ;  /* 0x0000000416007c0c */ /* 0x000fda000bf26270 */
[----:B------:R-:W-:-:S05]  /*9850*/  @!P1 IMAD.IADD R10, R16, 0x1, R13 ;  /* 0x00000001100a9824 */ /* 0x000fca00078e020d */
[----:B------:R-:W1:Y:S04]  /*9860*/  @!P1 LDS.128 R4, [R10+0x8400] ;  /* 0x008400000a049984 */ /* 0x000e680000000c00 */
[----:B-1----:R3:W-:Y:S01]  /*9870*/  @!P1 STG.E.128 desc[UR42][R8.64], R4 ;  /* 0x0000000408009986 */ /* 0x0027e2000c101d2a */
[----:B------:R-:W-:-:S13]  /*9880*/  ISETP.GE.AND P1, PT, R91, UR4, PT ;  /* 0x000000045b007c0c */ /* 0x000fda000bf26270 */
[----:B------:R-:W-:Y:S05]  /*9890*/  @P1 BRA `(.L_x_1389) ;  /* 0x0000000000281947 */ /* 0x000fea0003800000 */
[----:B------:R-:W-:Y:S01]  /*98a0*/  R2P PR, R184, 0x6 ;  /* 0x00000006b8007804 */ /* 0x000fe20000000000 */
[----:B---3--:R-:W-:Y:S02]  /*98b0*/  IMAD.MOV.U32 R4, RZ, RZ, -0x40 ;  /* 0xffffffc0ff047424 */ /* 0x008fe400078e00ff */
[----:B------:R-:W-:Y:S02]  /*98c0*/  IMAD.MOV.U32 R6, RZ, RZ, 0x40 ;  /* 0x00000040ff067424 */ /* 0x000fe400078e00ff */
[----:B------:R-:W-:Y:S01]  /*98d0*/  IMAD.MOV.U32 R5, RZ, RZ, 0x60 ;  /* 0x00000060ff057424 */ /* 0x000fe200078e00ff */
[----:B------:R-:W-:-:S07]  /*98e0*/  SEL R4, R4, 0x40, P2 ;  /* 0x0000004004047807 */ /* 0x000fce0001000000 */
[----:B------:R-:W-:Y:S01]  /*98f0*/  @P2 IADD3 R5, -R6, 0x20, RZ ;  /* 0x0000002006052810 */ /* 0x000fe20007ffe1ff */
[----:B------:R-:W-:-:S05]  /*9900*/  @P1 VIADD R5, R4, 0xffffffe0 ;  /* 0xffffffe004051836 */ /* 0x000fca0000000000 */
[----:B------:R-:W-:-:S06]  /*9910*/  IADD3 R5, R16, R13, R5 ;  /* 0x0000000d10057210 */ /* 0x000fcc0007ffe005 */
[----:B------:R-:W1:Y:S04]  /*9920*/  LDS.128 R4, [R5+0x8400] ;  /* 0x0084000005047984 */ /* 0x000e680000000c00 */
[----:B-1----:R4:W-:Y:S02]  /*9930*/  STG.E.128 desc[UR42][R8.64+0x60], R4 ;  /* 0x0000600408007986 */ /* 0x0029e4000c101d2a */
.L_x_1389:
[----:B------:R-:W-:Y:S05]  /*9940*/  BSYNC B0 ;  /* 0x0000000000007941 */ /* 0x000fea0003800000 */
.L_x_1388:
[----:B------:R-:W-:Y:S01]  /*9950*/  @!PT LDS RZ, [RZ] ;  /* 0x00000000fffff984 */ /* 0x000fe20000000800 */
[----:B------:R-:W-:Y:S01]  /*9960*/  @!PT LDS RZ, [RZ] ;  /* 0x00000000fffff984 */ /* 0x000fe20000000800 */
[----:B------:R-:W-:Y:S01]  /*9970*/  @!PT LDS RZ, [RZ] ;  /* 0x00000000fffff984 */ /* 0x000fe20000000800 */
[----:B------:R-:W-:Y:S01]  /*9980*/  @!PT LDS RZ, [RZ] ;  /* 0x00000000fffff984 */ /* 0x000fe20000000800 */
[----:B------:R5:W-:Y:S06]  /*9990*/  MEMBAR.ALL.CTA ;  /* 0x0000000000007992 */ /* 0x000bec0000008000 */
[----:B-----5:R-:W5:Y:S01]  /*99a0*/  FENCE.VIEW.ASYNC.S ;  /* 0x00000000000073c6 */ /* 0x020f620000000000 */
[----:B------:R-:W-:Y:S02]  /*99b0*/  VIADD R17, R17, 0x1 ;  /* 0x0000000111117836 */ /* 0x000fe40000000000 */
[----:B0-2---:R-:W-:Y:S01]  /*99c0*/  @!P3 VIADD R108, R108, 0x228c0 ;  /* 0x000228c06c6cb836 */ /* 0x005fe20000000000 */
[----:B-----5:R0:W-:Y:S02]  /*99d0*/  BAR.SYNC.DEFER_BLOCKING R77, 0x80 ;  /* 0x0002004d0000751d */ /* 0x0201e40000010000 */
[----:B------:R-:W-:-:S02]  /*99e0*/  ISETP.NE.AND P1, PT, R17, 0x2, PT ;  /* 0x000000021100780c */ /* 0x000fc40003f25270 */
[----:B------:R-:W-:Y:S02]  /*99f0*/  @!P3 PRMT R108, RZ, 0x654, R108 ;  /* 0x00000654ff6cb816 */ /* 0x000fe4000000006c */
[----:B---34-:R-:W-:Y:S02]  /*9a00*/  SEL R5, RZ, 0x1, P1 ;  /* 0x00000001ff057807 */ /* 0x018fe40000800000 */
[----:B------:R-:W-:Y:S02]  /*9a10*/  SEL R17, R17, RZ, P1 ;  /* 0x000000ff11117207 */ /* 0x000fe40000800000 */
[----:B------:R-:W-:Y:S01]  /*9a20*/  LOP3.LUT R174, R174, R5, RZ, 0x3c, !PT ;  /* 0x00000005aeae7212 */ /* 0x000fe200078e3cff */
[----:B------:R0:W-:Y:S01]  /*9a30*/  @!P3 SYNCS.ARRIVE.TRANS64.RED.A1T0 RZ, [R108+URZ], RZ ;  /* 0x000000ff6cffb9a7 */ /* 0x0001e2000810043f */
[----:B------:R-:W-:Y:S05]  /*9a40*/  @P0 BRA `(.L_x_1390) ;  /* 0xffffff9400300947 */ /* 0x000fea000383ffff */
[----:B-1----:R-:W1:Y:S01]  /*9a50*/  S2R R4, SR_TID.X ;  /* 0x0000000000047919 */ /* 0x002e620000002100 */
[----:B------:R-:W-:Y:S02]  /*9a60*/  PLOP3.LUT P0, PT, PT, PT, PT, 0x8, 0x0 ;  /* 0x000000000000781c */ /* 0x000fe40003f0e170 */
[----:B-1----:R-:W-:-:S04]  /*9a70*/  SHF.R.U32.HI R4, RZ, 0x7, R4 ;  /* 0x00000007ff047819 */ /* 0x002fc80000011604 */
[----:B------:R-:W-:-:S13]  /*9a80*/  ISETP.NE.AND P2, PT, R4, 0x1, PT ;  /* 0x000000010400780c */ /* 0x000fda0003f45270 */
[----:B------:R-:W-:Y:S06]  /*9a90*/  @!P2 BAR.ARV 0x9, 0x100 ;  /* 0x024400000000ab1d */ /* 0x000fec0000002000 */
.L_x_1330:
[----:B------:R-:W1:Y:S01]  /*9aa0*/  LDC R0, c[0x0][0x448] ;  /* 0x00011200ff007b82 */ /* 0x000e620000000800 */
[----:B------:R-:W-:-:S07]  /*9ab0*/  VIADD R5, R175, 0x7f ;  /* 0x0000007faf057836 */ /* 0x000fce0000000000 */
[----:B------:R-:W2:Y:S01]  /*9ac0*/  LDC.64 R2, c[0x0][0x9e0] ;  /* 0x00027800ff027b82 */ /* 0x000ea20000000a00 */
[----:B-1----:R-:W-:Y:S02]  /*9ad0*/  ISETP.NE.AND P1, PT, R0, 0x1, PT ;  /* 0x000000010000780c */ /* 0x002fe40003f25270 */
[----:B--2---:R-:W-:-:S11]  /*9ae0*/  ISETP.GE.AND P2, PT, R3, 0x1, PT ;  /* 0x000000010300780c */ /* 0x004fd60003f46270 */
[----:B------:R-:W1:Y:S08]  /*9af0*/  @P1 LDC R0, c[0x0][0x44c] ;  /* 0x00011300ff001b82 */ /* 0x000e700000000800 */
[----:B------:R-:W2:Y:S01]  /*9b00*/  @P1 LDC R7, c[0x0][0x450] ;  /* 0x00011400ff071b82 */ /* 0x000ea20000000800 */
[----:B-1----:R-:W-:-:S05]  /*9b10*/  @P1 IMAD.HI.U32 R0, R5, R0, RZ ;  /* 0x0000000005001227 */ /* 0x002fca00078e00ff */
[----:B--2---:R-:W-:-:S05]  /*9b20*/  @P1 SHF.R.U32.HI R5, RZ, R7, R0 ;  /* 0x00000007ff051219 */ /* 0x004fca0000011600 */
[----:B------:R-:W-:Y:S01]  /*9b30*/  IMAD.IADD R5, R48, 0x1, R5 ;  /* 0x0000000130057824 */ /* 0x000fe200078e0205 */
[----:B------:R-:W-:Y:S06]  /*9b40*/  @P0 BRA `(.L_x_1391) ;  /* 0x00000000000c0947 */ /* 0x000fec0003800000 */
[----:B------:R-:W1:Y:S01]  /*9b50*/  FENCE.VIEW.ASYNC.G ;  /* 0x00000000000073c6 */ /* 0x000e620000000100 */
[----:B------:R-:W-:Y:S05]  /*9b60*/  WARPSYNC.ALL ;  /* 0x0000000000007948 */ /* 0x000fea0003800000 */
[----:B-1----:R-:W-:Y:S06]  /*9b70*/  BAR.ARV 0xc, 0x180 ;  /* 0x0306000000007b1d */ /* 0x002fec0000002000 */
.L_x_1391:
[----:B------:R-:W-:Y:S01]  /*9b80*/  IMAD.IADD R2, R5, 0x1, R2 ;  /* 0x0000000105027824 */ /* 0x000fe200078e0202 */
[----:B------:R-:W-:Y:S06]  /*9b90*/  @!P2 BRA `(.L_x_1392) ;  /* 0x000000000048a947 */ /* 0x000fec0003800000 */
[C---:B------:R-:W-:Y:S01]  /*9ba0*/  ISETP.GT.AND P0, PT, R5.reuse, RZ, PT ;  /* 0x000000ff0500720c */ /* 0x040fe20003f04270 */
[----:B------:R-:W-:Y:S01]  /*9bb0*/  BSSY B0, `(.L_x_1393) ;  /* 0x000000e000007945 */ /* 0x000fe20003800000 */
[----:B------:R-:W-:-:S11]  /*9bc0*/  VIADD R0, R5, 0xffffffff ;  /* 0xffffffff05007836 */ /* 0x000fd60000000000 */
        /* <DEDUP_REMOVED lines=8> */
.L_x_1394:
[----:B------:R-:W-:-:S13]  /*9c50*/  ISETP.NE.AND P0, PT, R3, 0x1, PT ;  /* 0x000000010300780c */ /* 0x000fda0003f05270 */
[----:B------:R-:W1:Y:S02]  /*9c60*/  @P0 LDC.64 R4, c[0x0][0x9e8] ;  /* 0x00027a00ff040b82 */ /* 0x000e640000000a00 */
[----:B-1----:R-:W-:-:S05]  /*9c70*/  @P0 IMAD.HI.U32 R4, R0, R4, RZ ;  /* 0x0000000400040227 */ /* 0x002fca00078e00ff */
[----:B------:R-:W-:-:S07]  /*9c80*/  @P0 SHF.R.U32.HI R0, RZ, R5, R4 ;  /* 0x00000005ff000219 */ /* 0x000fce0000011604 */
.L_x_1395:
[----:B------:R-:W-:Y:S05]  /*9c90*/  BSYNC B0 ;  /* 0x0000000000007941 */ /* 0x000fea0003800000 */
.L_x_1393:
[----:B------:R-:W-:-:S05]  /*9ca0*/  IMAD R5, R0, R3, R3 ;  /* 0x0000000300057224 */ /* 0x000fca00078e0203 */
[----:B------:R-:W-:-:S07]  /*9cb0*/  VIMNMX R2, R2, R5, PT ;  /* 0x0000000502027248 */ /* 0x000fce0003fe0100 */
.L_x_1392:
[----:B------:R-:W1:Y:S01]  /*9cc0*/  @P1 LDC R0, c[0x0][0x44c] ;  /* 0x00011300ff001b82 */ /* 0x000e620000000800 */
[----:B------:R-:W-:Y:S01]  /*9cd0*/  VIADD R2, R2, 0x7f ;  /* 0x0000007f02027836 */ /* 0x000fe20000000000 */
[----:B------:R-:W-:Y:S01]  /*9ce0*/  ULDC UR4, c[0x0][0x9dc] ;  /* 0x0002770000047ab9 */ /* 0x000fe20000000800 */
[----:B------:R-:W-:-:S03]  /*9cf0*/  IMAD.MOV.U32 R7, RZ, RZ, R175 ;  /* 0x000000ffff077224 */ /* 0x000fc600078e00af */
[----:B------:R-:W-:Y:S02]  /*9d00*/  SHF.R.S32.HI R5, RZ, 0x1f, R2 ;  /* 0x0000001fff057819 */ /* 0x000fe40000011402 */
[----:B------:R-:W2:Y:S02]  /*9d10*/  @P1 LDC R9, c[0x0][0x450] ;  /* 0x00011400ff091b82 */ /* 0x000ea40000000800 */
[----:B------:R-:W-:Y:S01]  /*9d20*/  LEA.HI R5, R5, R2, RZ, 0x7 ;  /* 0x0000000205057211 */ /* 0x000fe200078f38ff */
[----:B-1----:R-:W-:-:S05]  /*9d30*/  @P1 IMAD.HI.U32 R0, R175, R0, RZ ;  /* 0x00000000af001227 */ /* 0x002fca00078e00ff */
[----:B--2---:R-:W-:Y:S02]  /*9d40*/  @P1 SHF.R.U32.HI R7, RZ, R9, R0 ;  /* 0x00000009ff071219 */ /* 0x004fe40000011600 */
        /* <DEDUP_REMOVED lines=15> */
.L_x_1398:
[----:B------:R-:W-:-:S13]  /*9e40*/  ISETP.NE.AND P0, PT, R3, 0x1, PT ;  /* 0x000000010300780c */ /* 0x000fda0003f05270 */
[----:B------:R-:W1:Y:S02]  /*9e50*/  @P0 LDC.64 R4, c[0x0][0x9e8] ;  /* 0x00027a00ff040b82 */ /* 0x000e640000000a00 */
[----:B-1----:R-:W-:-:S05]  /*9e60*/  @P0 IMAD.HI.U32 R4, R2, R4, RZ ;  /* 0x0000000402040227 */ /* 0x002fca00078e00ff */
[----:B------:R-:W-:-:S07]  /*9e70*/  @P0 SHF.R.U32.HI R2, RZ, R5, R4 ;  /* 0x00000005ff020219 */ /* 0x000fce0000011604 */
.L_x_1399:
[----:B------:R-:W-:Y:S05]  /*9e80*/  BSYNC B0 ;  /* 0x0000000000007941 */ /* 0x000fea0003800000 */
.L_x_1397:
[----:B------:R-:W-:-:S05]  /*9e90*/  IMAD R3, R2, R3, RZ ;  /* 0x0000000302037224 */ /* 0x000fca00078e02ff */
[----:B------:R-:W-:-:S07]  /*9ea0*/  VIMNMX R0, R0, R3, !PT ;  /* 0x0000000300007248 */ /* 0x000fce0007fe0100 */
.L_x_1396:
[----:B------:R-:W-:Y:S01]  /*9eb0*/  SHF.R.S32.HI R3, RZ, 0x1f, R0 ;  /* 0x0000001fff037819 */ /* 0x000fe20000011400 */
[----:B------:R-:W-:Y:S01]  /*9ec0*/  BSSY B0, `(.L_x_1400) ;  /* 0x0000026000007945 */ /* 0x000fe20003800000 */
[----:B------:R-:W-:Y:S02]  /*9ed0*/  IMAD.MOV.U32 R89, RZ, RZ, RZ ;  /* 0x000000ffff597224 */ /* 0x000fe400078e00ff */
[----:B------:R-:W-:-:S04]  /*9ee0*/  LEA.HI R3, R3, R0, RZ, 0x7 ;  /* 0x0000000003037211 */ /* 0x000fc800078f38ff */
[----:B------:R-:W-:-:S04]  /*9ef0*/  SHF.R.S32.HI R3, RZ, 0x7, R3 ;  /* 0x00000007ff037819 */ /* 0x000fc80000011403 */
[----:B------:R-:W-:-:S04]  /*9f00*/  VIMNMX R180, RZ, R3, !PT ;  /* 0x00000003ffb47248 */ /* 0x000fc80007fe0100 */
[----:B------:R-:W-:-:S13]  /*9f10*/  ISETP.GT.AND P0, PT, R27, R180, PT ;  /* 0x000000b41b00720c */ /* 0x000fda0003f04270 */
[----:B------:R-:W-:Y:S05]  /*9f20*/  @!P0 BRA `(.L_x_1401) ;  /* 0x00000000007c8947 */ /* 0x000fea0003800000 */
[----:B------:R-:W-:Y:S01]  /*9f30*/  ISETP.NE.AND P0, PT, R198, RZ, PT ;  /* 0x000000ffc600720c */ /* 0x000fe20003f05270 */
[----:B------:R-:W-:-:S03]  /*9f40*/  ULDC UR4, c[0x0][0x9f0] ;  /* 0x00027c0000047ab9 */ /* 0x000fc60000000800 */
[----:B------:R-:W-:-:S04]  /*9f50*/  SEL R6, R198, UR4, P0 ;  /* 0x00000004c6067c07 */ /* 0x000fc80008000000 */
[-C--:B------:R-:W-:Y:S02]  /*9f60*/  IABS R5, R6.reuse ;  /* 0x0000000600057213 */ /* 0x080fe40000000000 */
[----:B------:R-:W-:Y:S02]  /*9f70*/  IADD3 R0, R6, -0x1, R27 ;  /* 0xffffffff06007810 */ /* 0x000fe40007ffe01b */
[----:B------:R-:W1:Y:S01]  /*9f80*/  I2F.RP R4, R5 ;  /* 0x0000000500047306 */ /* 0x000e620000209400 */
[----:B------:R-:W-:Y:S02]  /*9f90*/  IABS R9, R6 ;  /* 0x0000000600097213 */ /* 0x000fe40000000000 */
[----:B------:R-:W-:-:S05]  /*9fa0*/  IMAD.IADD R0, R0, 0x1, -R180 ;  /* 0x0000000100007824 */ /* 0x000fca00078e0ab4 */
[----:B-1----:R-:W1:Y:S02]  /*9fb0*/  MUFU.RCP R4, R4 ;  /* 0x0000000400047308 */ /* 0x002e640000001000 */
[----:B-1----:R-:W-:Y:S02]  /*9fc0*/  VIADD R2, R4, 0xffffffe ;  /* 0x0ffffffe04027836 */ /* 0x002fe40000000000 */
[----:B------:R-:W-:-:S04]  /*9fd0*/  IMAD.MOV R4, RZ, RZ, -R9 ;  /* 0x000000ffff047224 */ /* 0x000fc800078e0a09 */
[----:B------:R1:W2:Y:S02]  /*9fe0*/  F2I.FTZ.U32.TRUNC.NTZ R3, R2 ;  /* 0x0000000200037305 */ /* 0x0002a4000021f000 */
[----:B-1----:R-:W-:Y:S02]  /*9ff0*/  IMAD.MOV.U32 R2, RZ, RZ, RZ ;  /* 0x000000ffff027224 */ /* 0x002fe400078e00ff */
[----:B--2---:R-:W-:-:S04]  /*a000*/  IMAD.MOV R8, RZ, RZ, -R3 ;  /* 0x000000ffff087224 */ /* 0x004fc800078e0a03 */
[----:B------:R-:W-:Y:S01]  /*a010*/  IMAD R7, R8, R5, RZ ;  /* 0x0000000508077224 */ /* 0x000fe200078e02ff */
[----:B------:R-:W-:Y:S02]  /*a020*/  IABS R8, R0 ;  /* 0x0000000000087213 */ /* 0x000fe40000000000 */
[----:B------:R-:W-:Y:S01]  /*a030*/  LOP3.LUT R0, R0, R6, RZ, 0x3c, !PT ;  /* 0x0000000600007212 */ /* 0x000fe200078e3cff */
[----:B------:R-:W-:-:S03]  /*a040*/  IMAD.HI.U32 R3, R3, R7, R2 ;  /* 0x0000000703037227 */ /* 0x000fc600078e0002 */
[----:B------:R-:W-:Y:S01]  /*a050*/  ISETP.GE.AND P2, PT, R0, RZ, PT ;  /* 0x000000ff0000720c */ /* 0x000fe20003f46270 */
        /* <DEDUP_REMOVED lines=12> */
.L_x_1401:
[----:B------:R-:W-:Y:S05]  /*a120*/  BSYNC B0 ;  /* 0x0000000000007941 */ /* 0x000fea0003800000 */
.L_x_1400:
[-C--:B------:R-:W-:Y:S01]  /*a130*/  IMAD R180, R200, R89.reuse, R180 ;  /* 0x00000059c8b47224 */ /* 0x080fe200078e02b4 */
[----:B------:R-:W-:Y:S01]  /*a140*/  PLOP3.LUT P0, PT, PT, PT, PT, 0x80, 0x0 ;  /* 0x000000000000781c */ /* 0x000fe20003f0f070 */
[----:B------:R-:W-:Y:S01]  /*a150*/  IMAD.MOV.U32 R5, RZ, RZ, RZ ;  /* 0x000000ffff057224 */ /* 0x000fe200078e00ff */
[----:B------:R-:W-:Y:S02]  /*a160*/  CS2R R74, SRZ ;  /* 0x00000000004a7805 */ /* 0x000fe4000001ff00 */
[----:B------:R-:W-:Y:S02]  /*a170*/  CS2R R44, SRZ ;  /* 0x00000000002c7805 */ /* 0x000fe4000001ff00 */
[----:B------:R-:W-:Y:S02]  /*a180*/  VIADDMNMX R89, R180, R89, R27, PT ;  /* 0x00000059b4597246 */ /* 0x000fe4000380011b */
[----:B------:R-:W-:Y:S02]  /*a190*/  CS2R R56, SRZ ;  /* 0x0000000000387805 */ /* 0x000fe4000001ff00 */
[----:B------:R-:W-:-:S02]  /*a1a0*/  CS2R R42, SRZ ;  /* 0x00000000002a7805 */ /* 0x000fc4000001ff00 */
[----:B------:R-:W-:Y:S02]  /*a1b0*/  CS2R R36, SRZ ;  /* 0x0000000000247805 */ /* 0x000fe4000001ff00 */
[----:B------:R-:W-:Y:S01]  /*a1c0*/  ISETP.GT.AND P1, PT, R89, R180, PT ;  /* 0x000000b45900720c */ /* 0x000fe20003f24270 */
        /* <DEDUP_REMOVED lines=34> */
[----:B------:R-:W-:Y:S02]  /*a3f0*/  IMAD.MOV.U32 R82, RZ, RZ, RZ ;  /* 0x000000ffff527224 */ /* 0x000fe400078e00ff */
[----:B------:R-:W-:Y:S02]  /*a400*/  IMAD.MOV.U32 R137, RZ, RZ, RZ ;  /* 0x000000ffff897224 */ /* 0x000fe400078e00ff */
[----:B------:R-:W-:Y:S02]  /*a410*/  IMAD.MOV.U32 R6, RZ, RZ, RZ ;  /* 0x000000ffff067224 */ /* 0x000fe400078e00ff */
[----:B------:R-:W-:Y:S02]  /*a420*/  IMAD.MOV.U32 R78, RZ, RZ, RZ ;  /* 0x000000ffff4e7224 */ /* 0x000fe400078e00ff */
[----:B------:R-:W-:Y:S01]  /*a430*/  IMAD.MOV.U32 R147, RZ, RZ, RZ ;  /* 0x000000ffff937224 */ /* 0x000fe200078e00ff */
[----:B------:R-:W-:Y:S06]  /*a440*/  @!P1 BRA `(.L_x_1402) ;  /* 0x0000015400649947 */ /* 0x000fec0003800000 */
[----:B------:R-:W-:-:S03]  /*a450*/  UMOV UR4, 0xffffffff ;  /* 0xffffffff00047882 */ /* 0x000fc60000000000 */
[----:B------:R-:W-:Y:S05]  /*a460*/  BRA.DIV UR4, `(.L_x_1403) ;  /* 0x0000021604d87947 */ /* 0x000fea000b800000 */
[----:B------:R-:W1:Y:S02]  /*a470*/  S2R R0, SR_TID.X ;  /* 0x0000000000007919 */ /* 0x000e640000002100 */
[----:B-1----:R-:W-:-:S05]  /*a480*/  VIADD R2, R0, 0xffffff80 ;  /* 0xffffff8000027836 */ /* 0x002fca0000000000 */
[----:B------:R-:W-:-:S04]  /*a490*/  SHF.R.S32.HI R0, RZ, 0x1f, R2 ;  /* 0x0000001fff007819 */ /* 0x000fc80000011402 */
[----:B------:R-:W-:-:S04]  /*a4a0*/  LEA.HI R0, R0, R2, RZ, 0x7 ;  /* 0x0000000200007211 */ /* 0x000fc800078f38ff */
[----:B------:R-:W-:-:S05]  /*a4b0*/  SHF.R.S32.HI R0, RZ, 0x7, R0 ;  /* 0x00000007ff007819 */ /* 0x000fca0000011400 */
[----:B------:R1:W2:Y:S02]  /*a4c0*/  SHFL.IDX PT, R179, R0, RZ, 0x1f ;  /* 0x00001fff00b37589 */ /* 0x0002a400000e0000 */
.L_x_1709:
[----:B-12---:R-:W-:Y:S01]  /*a4d0*/  LEA.HI R0, R179, R179, RZ, 0x1 ;  /* 0x000000b3b3007211 */ /* 0x006fe200078f08ff */
        /* <DEDUP_REMOVED lines=12> */
[----:B------:R1:W2:Y:S01]  /*a5a0*/  LDC.64 R2, c[0x4][R0] ;  /* 0x0100000000027b82 */ /* 0x0002a20000000a00 */
        /* <DEDUP_REMOVED lines=8> */
[----:B-1----:R-:W-:-:S07]  /*a630*/  IMAD.MOV.U32 R13, RZ, RZ, RZ ;  /* 0x000000ffff0d7224 */ /* 0x002fce00078e00ff */
[----:B------:R-:W-:-:S07]  /*a640*/  LEPC R20, `(.L_x_1404) ;  /* 0x000000001014794e */ /* 0x000fce0000000000 */
[----:B0-2--5:R-:W-:Y:S05]  /*a650*/  CALL.ABS.NOINC R2 ;  /* 0x0000000002007343 */ /* 0x025fea0003c00000 */
.L_x_1404:
[----:B------:R-:W-:Y:S01]  /*a660*/  ULDC.64 UR6, c[0x0][0x998] ;  /* 0x0002660000067ab9 */ /* 0x000fe20000000a00 */
[----:B------:R-:W-:Y:S01]  /*a670*/  ULDC.64 UR4, c[0x0][0x990] ;  /* 0x0002640000047ab9 */ /* 0x000fe20000000a00 */
[----:B------:R-:W-:Y:S02]  /*a680*/  ISETP.NE.U32.AND P1, PT, RZ, UR6, PT ;  /* 0x00000006ff007c0c */ /* 0x000fe4000bf25070 */
[----:B------:R-:W-:Y:S02]  /*a690*/  ISETP.NE.U32.AND P0, PT, RZ, UR4, PT ;  /* 0x00000004ff007c0c */ /* 0x000fe4000bf05070 */
[----:B------:R-:W-:Y:S02]  /*a6a0*/  ISETP.NE.AND.EX P1, PT, RZ, UR7, PT, P1 ;  /* 0x00000007ff007c0c */ /* 0x000fe4000bf25310 */
[----:B------:R-:W-:-:S11]  /*a6b0*/  ISETP.NE.AND.EX P0, PT, RZ, UR5, PT, P0 ;  /* 0x00000005ff007c0c */ /* 0x000fd6000bf05300 */
[----:B------:R-:W1:Y:S01]  /*a6c0*/  @P1 LDC.64 R8, c[0x0][0x9b8] ;  /* 0x00026e00ff081b82 */ /* 0x000e620000000a00 */
[--C-:B------:R-:W-:Y:S02]  /*a6d0*/  @P1 SHF.R.S32.HI R5, RZ, 0x1f, R183.reuse ;  /* 0x0000001fff051819 */ /* 0x100fe400000114b7 */
[----:B------:R-:W-:-:S05]  /*a6e0*/  @P0 SHF.R.S32.HI R3, RZ, 0x1f, R183 ;  /* 0x0000001fff030819 */ /* 0x000fca00000114b7 */
[----:B------:R-:W2:Y:S08]  /*a6f0*/  @P0 LDC.64 R6, c[0x0][0x9a8] ;  /* 0x00026a00ff060b82 */ /* 0x000eb00000000a00 */
[----:B------:R-:W3:Y:S08]  /*a700*/  @P0 LDC.64 R10, c[0x0][0x9b0] ;  /* 0x00026c00ff0a0b82 */ /* 0x000ef00000000a00 */
[----:B------:R-:W4:Y:S01]  /*a710*/  @P1 LDC.64 R12, c[0x0][0x9c0] ;  /* 0x00027000ff0c1b82 */ /* 0x000f220000000a00 */
[----:B-1----:R-:W-:-:S02]  /*a720*/  @P1 IMAD R2, R5, R8, RZ ;  /* 0x0000000805021224 */ /* 0x002fc400078e02ff */
[----:B------:R-:W-:-:S04]  /*a730*/  @P1 IMAD.WIDE.U32 R4, R183, R8, RZ ;  /* 0x00000008b7041225 */ /* 0x000fc800078e00ff */
[----:B------:R-:W-:Y:S02]  /*a740*/  @P1 IMAD R9, R183, R9, R2 ;  /* 0x00000009b7091224 */ /* 0x000fe400078e0202 */
[-C--:B--2---:R-:W-:Y:S02]  /*a750*/  @P0 IMAD R0, R3, R6.reuse, RZ ;  /* 0x0000000603000224 */ /* 0x084fe400078e02ff */
[----:B------:R-:W-:-:S04]  /*a760*/  @P0 IMAD.WIDE.U32 R2, R183, R6, RZ ;  /* 0x00000006b7020225 */ /* 0x000fc800078e00ff */
[----:B------:R-:W-:Y:S02]  /*a770*/  @P0 IMAD R7, R183, R7, R0 ;  /* 0x00000007b7070224 */ /* 0x000fe400078e0200 */
[----:B------:R-:W-:Y:S02]  /*a780*/  @P1 IMAD.IADD R5, R5, 0x1, R9 ;  /* 0x0000000105051824 */ /* 0x000fe400078e0209 */
[----:B------:R-:W-:Y:S02]  /*a790*/  @P0 IMAD.IADD R3, R3, 0x1, R7 ;  /* 0x0000000103030824 */ /* 0x000fe400078e0207 */
[----:B------:R-:W-:Y:S02]  /*a7a0*/  IMAD.MOV.U32 R0, RZ, RZ, 0x3f800000 ;  /* 0x3f800000ff007424 */ /* 0x000fe400078e00ff */
[----:B---3--:R-:W-:-:S04]  /*a7b0*/  @P0 IMAD.WIDE.U32 R2, R192, R10, R2 ;  /* 0x0000000ac0020225 */ /* 0x008fc800078e0002 */
[----:B----4-:R-:W-:Y:S01]  /*a7c0*/  @P1 IMAD.WIDE.U32 R6, R192, R12, R4 ;  /* 0x0000000cc0061225 */ /* 0x010fe200078e0004 */
        /* <DEDUP_REMOVED lines=20> */
[----:B------:R1:W2:Y:S03]  /*a910*/  SYNCS.PHASECHK.TRANS64.TRYWAIT P0, [R16+URZ+0x22800], R3 ;  /* 0x02280003100075a7 */ /* 0x0002a6000800017f */
[----:B--2---:R-:W-:Y:S05]  /*a920*/  @!P0 NANOSLEEP.SYNCS 0x989680 ;  /* 0x009896800000895d */ /* 0x004fea0003900000 */
[----:B------:R-:W2:Y:S01]  /*a930*/  @!P0 SYNCS.PHASECHK.TRANS64 P0, [R16+URZ+0x22800], R3 ;  /* 0x02280003100085a7 */ /* 0x000ea2000800007f */
[----:B------:R-:W-:Y:S04]  /*a940*/  BSSY B0, `(.L_x_1406) ;  /* 0x0000006000007945 */ /* 0x000fe80003800000 */
[----:B--2---:R-:W-:Y:S05]  /*a950*/  @P0 BRA `(.L_x_1407) ;  /* 0x0000000000100947 */ /* 0x004fea0003800000 */
.L_x_1408:
[----:B--2---:R2:W3:Y:S02]  /*a960*/  SYNCS.PHASECHK.TRANS64.TRYWAIT P0, [R16+URZ+0x22800], R3 ;  /* 0x02280003100075a7 */ /* 0x0044e4000800017f */
[----:B---3--:R-:W-:Y:S05]  /*a970*/  @!P0 NANOSLEEP.SYNCS 0x989680 ;  /* 0x009896800000895d */ /* 0x008fea0003900000 */
[----:B------:R-:W3:Y:S02]  /*a980*/  @!P0 SYNCS.PHASECHK.TRANS64 P0, [R16+URZ+0x22800], R3 ;  /* 0x02280003100085a7 */ /* 0x000ee4000800007f */
[----:B---3--:R-:W-:Y:S05]  /*a990*/  @!P0 BRA `(.L_x_1408) ;  /* 0xfffffffc00f08947 */ /* 0x008fea000383ffff */
.L_x_1407:
[----:B------:R-:W-:Y:S05]  /*a9a0*/  BSYNC B0 ;  /* 0x0000000000007941 */ /* 0x000fea0003800000 */
.L_x_1406:
[----:B------:R-:W-:Y:S05]  /*a9b0*/  BRA `(.L_x_1409) ;  /* 0x0000006c00b47947 */ /* 0x000fea0003800000 */
.L_x_1405:
[----:B------:R-:W-:Y:S01]  /*a9c0*/  ULOP3.LUT UP0, URZ, UR39, 0x1bf, URZ, 0xc0, !UPT ;  /* 0x000001bf273f7892 */ /* 0x000fe2000f80c03f */
[----:B-----5:R-:W-:Y:S01]  /*a9d0*/  SHF.R.S32.HI R0, RZ, 0x1f, R24 ;  /* 0x0000001fff007819 */ /* 0x020fe20000011418 */
[----:B------:R-:W-:Y:S01]  /*a9e0*/  ULDC.64 UR4, c[0x0][0x3f8] ;  /* 0x0000fe0000047ab9 */ /* 0x000fe20000000a00 */
[----:B------:R-:W-:Y:S01]  /*a9f0*/  ULDC.64 UR6, c[0x0][0x408] ;  /* 0x0001020000067ab9 */ /* 0x000fe20000000a00 */
[----:B------:R-:W-:Y:S02]  /*aa00*/  IMAD.WIDE.U32 R26, R24, UR4, RZ ;  /* 0x00000004181a7c25 */ /* 0x000fe4000f8e00ff */
[----:B------:R-:W-:Y:S02]  /*aa10*/  PLOP3.LUT P0, PT, PT, PT, UP0, 0x80, 0x0 ;  /* 0x000000000000781c */ /* 0x000fe40003f0f008 */
[C---:B------:R-:W-:Y:S02]  /*aa20*/  IMAD R3, R0.reuse, UR4, RZ ;  /* 0x0000000400037c24 */ /* 0x040fe4000f8e02ff */
[----:B------:R-:W-:-:S02]  /*aa30*/  IMAD R5, R0, UR6, RZ ;  /* 0x0000000600057c24 */ /* 0x000fc4000f8e02ff */
[C---:B------:R-:W-:Y:S02]  /*aa40*/  IMAD R3, R24.reuse, UR5, R3 ;  /* 0x0000000518037c24 */ /* 0x040fe4000f8e0203 */
[C---:B------:R-:W-:Y:S02]  /*aa50*/  IMAD R5, R24.reuse, UR7, R5 ;  /* 0x0000000718057c24 */ /* 0x040fe4000f8e0205 */
[----:B------:R-:W-:-:S04]  /*aa60*/  IMAD.WIDE.U32 R24, R24, UR6, RZ ;  /* 0x0000000618187c25 */ /* 0x000fc8000f8e00ff */
[----:B------:R-:W-:Y:S01]  /*aa70*/  IMAD.IADD R29, R3, 0x1, R27 ;  /* 0x00000001031d7824 */ /* 0x000fe200078e021b */
[----:B------:R-:W-:Y:S01]  /*aa80*/  IADD3 R31, R5, R25, RZ ;  /* 0x00000019051f7210 */ /* 0x000fe20007ffe0ff */
        /* <DEDUP_REMOVED lines=16> */
[----:B0-2---:R-:W-:Y:S05]  /*ab90*/  CALL.ABS.NOINC R14 ;  /* 0x000000000e007343 */ /* 0x005fea0003c00000 */
.L_x_1410:
[----:B------:R-:W-:Y:S01]  /*aba0*/  ULDC.U8 UR4, c[0x0][0x410] ;  /* 0x0001040000047ab9 */ /* 0x000fe20000000000 */
[----:B------:R-:W-:Y:S01]  /*abb0*/  BSSY B0, `(.L_x_1411) ;  /* 0x00006c5000007945 */ /* 0x000fe20003800000 */
[----:B------:R-:W-:Y:S01]  /*abc0*/  ISETP.NE.AND P0, PT, RZ, UR4, PT ;  /* 0x00000004ff007c0c */ /* 0x000fe2000bf05270 */
[----:B------:R-:W-:-:S12]  /*abd0*/  IMAD.IADD R10, R19, 0x1, R175 ;  /* 0x00000001130a7824 */ /* 0x000fd800078e02af */
[----:B------:R-:W-:Y:S05]  /*abe0*/  @!P0 BRA `(.L_x_1412) ;  /* 0x0000003400848947 */ /* 0x000fea0003800000 */
[----:B------:R-:W1:Y:S01]  /*abf0*/  LDC R45, c[0x0][0x448] ;  /* 0x00011200ff2d7b82 */ /* 0x000e620000000800 */
[----:B------:R-:W-:Y:S01]  /*ac00*/  ULDC.64 UR4, c[0x0][0x3f8] ;  /* 0x0000fe0000047ab9 */ /* 0x000fe20000000a00 */
[----:B------:R-:W-:Y:S01]  /*ac10*/  IMAD.MOV.U32 R4, RZ, RZ, R26 ;  /* 0x000000ffff047224 */ /* 0x000fe200078e001a */
[----:B------:R-:W-:Y:S01]  /*ac20*/  ULDC.64 UR6, c[0x0][0x408] ;  /* 0x0001020000067ab9 */ /* 0x000fe20000000a00 */
[----:B------:R-:W-:Y:S01]  /*ac30*/  IMAD.MOV.U32 R6, RZ, RZ, R24 ;  /* 0x000000ffff067224 */ /* 0x000fe200078e0018 */
[----:B------:R-:W-:Y:S01]  /*ac40*/  ULDC.64 UR8, c[0x0][0x400] ;  /* 0x0001000000087ab9 */ /* 0x000fe20000000a00 */
[----:B------:R-:W-:Y:S01]  /*ac50*/  IMAD.MOV.U32 R7, RZ, RZ, R31 ;  /* 0x000000ffff077224 */ /* 0x000fe200078e001f */
[----:B-1----:R-:W-:-:S13]  /*ac60*/  ISETP.NE.AND P0, PT, R45, 0x1, PT ;  /* 0x000000012d00780c */ /* 0x002fda0003f05270 */
[----:B------:R-:W1:Y:S08]  /*ac70*/  @P0 LDC R3, c[0x0][0x44c] ;  /* 0x00011300ff030b82 */ /* 0x000e700000000800 */
[----:B------:R-:W2:Y:S01]  /*ac80*/  @P0 LDC R5, c[0x0][0x450] ;  /* 0x00011400ff050b82 */ /* 0x000ea20000000800 */
[----:B-1----:R-:W-:-:S04]  /*ac90*/  @P0 IMAD.HI.U32 R0, R10, R3, RZ ;  /* 0x000000030a000227 */ /* 0x002fc800078e00ff */
[----:B------:R-:W-:Y:S01]  /*aca0*/  IMAD.MOV.U32 R3, RZ, RZ, R10 ;  /* 0x000000ffff037224 */ /* 0x000fe200078e000a */
[----:B--2---:R-:W-:Y:S01]  /*acb0*/  @P0 SHF.R.U32.HI R3, RZ, R5, R0 ;  /* 0x00000005ff030219 */ /* 0x004fe20000011600 */
[----:B------:R-:W-:-:S03]  /*acc0*/  IMAD.MOV.U32 R5, RZ, RZ, R29 ;  /* 0x000000ffff057224 */ /* 0x000fc600078e001d */
[----:B------:R-:W-:Y:S01]  /*acd0*/  SHF.R.S32.HI R0, RZ, 0x1f, R3 ;  /* 0x0000001fff007819 */ /* 0x000fe20000011403 */
[----:B------:R-:W-:-:S04]  /*ace0*/  IMAD.WIDE.U32 R4, R3, UR4, R4 ;  /* 0x0000000403047c25 */ /* 0x000fc8000f8e0004 */
[----:B------:R-:W-:Y:S02]  /*acf0*/  IMAD R8, R0, UR4, RZ ;  /* 0x0000000400087c24 */ /* 0x000fe4000f8e02ff */
[----:B------:R-:W-:-:S04]  /*ad00*/  IMAD.WIDE.U32 R6, R3, UR6, R6 ;  /* 0x0000000603067c25 */ /* 0x000fc8000f8e0006 */
[C---:B------:R-:W-:Y:S01]  /*ad10*/  IMAD R13, R3.reuse, UR5, R8 ;  /* 0x00000005030d7c24 */ /* 0x040fe2000f8e0208 */
[----:B------:R-:W-:Y:S01]  /*ad20*/  ULDC.64 UR4, c[0x0][0x3e8] ;  /* 0x0000fa0000047ab9 */ /* 0x000fe20000000a00 */
[----:B------:R-:W-:Y:S01]  /*ad30*/  IMAD R8, R0, UR6, RZ ;  /* 0x0000000600087c24 */ /* 0x000fe2000f8e02ff */
[----:B------:R-:W-:Y:S01]  /*ad40*/  IADD3 R0, P0, R4, UR4, RZ ;  /* 0x0000000404007c10 */ /* 0x000fe2000ff1e0ff */
[----:B------:R-:W-:Y:S01]  /*ad50*/  UMOV UR4, 0xffffffff ;  /* 0xffffffff00047882 */ /* 0x000fe20000000000 */
[----:B------:R-:W-:Y:S01]  /*ad60*/  IADD3 R4, P1, R6, UR8, RZ ;  /* 0x0000000806047c10 */ /* 0x000fe2000ff3e0ff */
[----:B------:R-:W-:Y:S01]  /*ad70*/  IMAD R3, R3, UR7, R8 ;  /* 0x0000000703037c24 */ /* 0x000fe2000f8e0208 */
[----:B------:R-:W-:-:S04]  /*ad80*/  IADD3.X R13, R5, UR5, R13, P0, !PT ;  /* 0x00000005050d7c10 */ /* 0x000fc800087fe40d */
[----:B------:R-:W-:Y:S01]  /*ad90*/  IADD3.X R5, R7, UR9, R3, P1, !PT ;  /* 0x0000000907057c10 */ /* 0x000fe20008ffe403 */
[----:B------:R-:W-:Y:S06]  /*ada0*/  BRA.DIV UR4, `(.L_x_1413) ;  /* 0x0000020e04c87947 */ /* 0x000fec000b800000 */
[----:B------:R1:W2:Y:S04]  /*adb0*/  SHFL.IDX PT, R3, R13, RZ, 0x1e1f ;  /* 0x001e1fff0d037589 */ /* 0x0002a800000e0000 */
[----:B------:R-:W3:Y:S04]  /*adc0*/  SHFL.IDX PT, R0, R0, RZ, 0x1e1f ;  /* 0x001e1fff00007589 */ /* 0x000ee800000e0000 */
[----:B------:R-:W4:Y:S04]  /*add0*/  SHFL.IDX PT, R5, R5, RZ, 0x1e1f ;  /* 0x001e1fff05057589 */ /* 0x000f2800000e0000 */
[----:B-1----:R-:W0:Y:S02]  /*ade0*/  SHFL.IDX PT, R4, R4, RZ, 0x1e1f ;  /* 0x001e1fff04047589 */ /* 0x002e2400000e0000 */
.L_x_1715:
[----:B------:R-:W-:Y:S01]  /*adf0*/  IMAD R45, R168, R45, RZ ;  /* 0x0000002da82d7224 */ /* 0x000fe200078e02ff */
[----:B------:R-:W-:Y:S01]  /*ae00*/  BSSY B1, `(.L_x_1414) ;  /* 0x000004a000017945 */ /* 0x000fe20003800000 */
[----:B------:R-:W-:Y:S02]  /*ae10*/  CS2R R26, SRZ ;  /* 0x00000000001a7805 */ /* 0x000fe4000001ff00 */
[----:B------:R-:W-:Y:S02]  /*ae20*/  CS2R R32, SRZ ;  /* 0x0000000000207805 */ /* 0x000fe4000001ff00 */
[----:B------:R-:W-:Y:S02]  /*ae30*/  CS2R R34, SRZ ;  /* 0x0000000000227805 */ /* 0x000fe4000001ff00 */
[----:B------:R-:W-:Y:S02]  /*ae40*/  ISETP.GE.AND P0, PT, R10, R45, PT ;  /* 0x0000002d0a00720c */ /* 0x000fe40003f06270 */
        /* <DEDUP_REMOVED lines=11> */
[----:B------:R-:W-:-:S03]  /*af00*/  ULDC UR4, c[0x0][0x3f4] ;  /* 0x0000fd0000047ab9 */ /* 0x000fc60000000800 */
[----:B------:R-:W4:Y:S04]  /*af10*/  LDL R42, [R1+0xc] ;  /* 0x00000c00012a7983 */ /* 0x000f280000100800 */
[----:B------:R-:W4:Y:S01]  /*af20*/  LDL R48, [R1+0x4] ;  /* 0x0000040001307983 */ /* 0x000f220000100800 */
[----:B------:R-:W-:Y:S02]  /*af30*/  ISETP.GE.AND P5, PT, R172, UR4, PT ;  /* 0x00000004ac007c0c */ /* 0x000fe4000bfa6270 */
[----:B------:R-:W-:Y:S02]  /*af40*/  CS2R R36, SRZ ;  /* 0x0000000000247805 */ /* 0x000fe4000001ff00 */
[----:B------:R-:W-:Y:S02]  /*af50*/  ISETP.GE.AND P2, PT, R186, UR4, PT ;  /* 0x00000004ba007c0c */ /* 0x000fe4000bf46270 */
[----:B------:R-:W-:-:S02]  /*af60*/  CS2R R34, SRZ ;  /* 0x0000000000227805 */ /* 0x000fc4000001ff00 */
[----:B------:R-:W-:Y:S02]  /*af70*/  ISETP.GE.AND P3, PT, R185, UR4, PT ;  /* 0x00000004b9007c0c */ /* 0x000fe4000bf66270 */
[----:B------:R-:W-:-:S03]  /*af80*/  CS2R R30, SRZ ;  /* 0x00000000001e7805 */ /* 0x000fc6000001ff00 */
[----:B------:R-:W-:Y:S02]  /*af90*/  @!P5 SHF.R.S32.HI R12, RZ, 0x1f, R172 ;  /* 0x0000001fff0cd819 */ /* 0x000fe400000114ac */
[C---:B---3--:R-:W-:Y:S02]  /*afa0*/  @!P5 IADD3 R6, P0, R172.reuse, R0, RZ ;  /* 0x00000000ac06d210 */ /* 0x048fe40007f1e0ff */
[----:B0-----:R-:W-:Y:S02]  /*afb0*/  @!P5 IADD3 R8, P1, R172, R4, RZ ;  /* 0x00000004ac08d210 */ /* 0x001fe40007f3e0ff */
[----:B------:R-:W-:Y:S01]  /*afc0*/  @!P2 IADD3 R10, P4, R186, R0, RZ ;  /* 0x00000000ba0aa210 */ /* 0x000fe20007f9e0ff */
[--C-:B--2---:R-:W-:Y:S02]  /*afd0*/  @!P5 IMAD.X R7, R3, 0x1, R12.reuse, P0 ;  /* 0x000000010307d824 */ /* 0x104fe400000e060c */
[----:B----4-:R-:W-:Y:S01]  /*afe0*/  @!P5 IMAD.X R9, R5, 0x1, R12, P1 ;  /* 0x000000010509d824 */ /* 0x010fe200008e060c */
[----:B------:R-:W-:-:S02]  /*aff0*/  ISETP.GE.AND P1, PT, R188, UR4, PT ;  /* 0x00000004bc007c0c */ /* 0x000fc4000bf26270 */
[----:B------:R-:W5:Y:S01]  /*b000*/  @!P5 LD.E.64 R36, desc[UR42][R6.64] ;  /* 0x0000002a0624d980 */ /* 0x000f62000c101b00 */
[----:B------:R-:W-:-:S03]  /*b010*/  @!P2 IADD3 R12, P0, R186, R4, RZ ;  /* 0x00000004ba0ca210 */ /* 0x000fc60007f1e0ff */
[----:B------:R0:W5:Y:S01]  /*b020*/  @!P5 LD.E.64 R34, desc[UR42][R8.64] ;  /* 0x0000002a0822d980 */ /* 0x000162000c101b00 */
[----:B------:R-:W-:Y:S02]  /*b030*/  @!P3 IADD3 R40, P5, R185, R4, RZ ;  /* 0x00000004b928b210 */ /* 0x000fe40007fbe0ff */
[----:B------:R-:W-:Y:S02]  /*b040*/  CS2R R32, SRZ ;  /* 0x0000000000207805 */ /* 0x000fe4000001ff00 */
[----:B------:R-:W-:Y:S02]  /*b050*/  CS2R R28, SRZ ;  /* 0x00000000001c7805 */ /* 0x000fe4000001ff00 */
[----:B------:R-:W-:Y:S02]  /*b060*/  CS2R R26, SRZ ;  /* 0x00000000001a7805 */ /* 0x000fe4000001ff00 */
[----:B------:R-:W-:Y:S02]  /*b070*/  CS2R R24, SRZ ;  /* 0x0000000000187805 */ /* 0x000fe4000001ff00 */
[----:B------:R-:W-:-:S02]  /*b080*/  CS2R R20, SRZ ;  /* 0x0000000000147805 */ /* 0x000fc4000001ff00 */
[----:B------:R-:W-:Y:S02]  /*b090*/  CS2R R14, SRZ ;  /* 0x00000000000e7805 */ /* 0x000fe4000001ff00 */
[----:B0-----:R-:W-:Y:S01]  /*b0a0*/  CS2R R8, SRZ ;  /* 0x0000000000087805 */ /* 0x001fe2000001ff00 */
[--C-:B------:R-:W-:Y:S01]  /*b0b0*/  @!P2 IMAD.X R11, R3, 0x1, R43.reuse, P4 ;  /* 0x00000001030ba824 */ /* 0x100fe200020e062b */
[----:B------:R-:W-:Y:S01]  /*b0c0*/  @!P3 IADD3 R38, P4, R185, R0, RZ ;  /* 0x00000000b926b210 */ /* 0x000fe20007f9e0ff */
[C---:B------:R-:W-:Y:S02]  /*b0d0*/  @!P2 IMAD.X R13, R5.reuse, 0x1, R43, P0 ;  /* 0x00000001050da824 */ /* 0x040fe400000e062b */
[--C-:B------:R-:W-:Y:S01]  /*b0e0*/  @!P3 IMAD.X R41, R5, 0x1, R42.reuse, P5 ;  /* 0x000000010529b824 */ /* 0x100fe200028e062a */
[----:B------:R-:W5:Y:S01]  /*b0f0*/  @!P2 LD.E.64 R30, desc[UR42][R10.64] ;  /* 0x0000002a0a1ea980 */ /* 0x000f62000c101b00 */
[----:B------:R-:W-:Y:S01]  /*b100*/  @!P3 IMAD.X R39, R3, 0x1, R42, P4 ;  /* 0x000000010327b824 */ /* 0x000fe200020e062a */
[----:B------:R-:W-:-:S02]  /*b110*/  ISETP.GE.AND P0, PT, R187, UR4, PT ;  /* 0x00000004bb007c0c */ /* 0x000fc4000bf06270 */
[----:B------:R-:W5:Y:S01]  /*b120*/  @!P2 LD.E.64 R32, desc[UR42][R12.64] ;  /* 0x0000002a0c20a980 */ /* 0x000f62000c101b00 */
[----:B------:R-:W-:Y:S02]  /*b130*/  ISETP.GE.AND P2, PT, R189, UR4, PT ;  /* 0x00000004bd007c0c */ /* 0x000fe4000bf46270 */
[C---:B------:R-:W-:Y:S01]  /*b140*/  @!P1 IADD3 R42, P4, R188.reuse, R4, RZ ;  /* 0x00000004bc2a9210 */ /* 0x040fe20007f9e0ff */
[----:B------:R0:W5:Y:S04]  /*b150*/  @!P3 LD.E.64 R28, desc[UR42][R38.64] ;  /* 0x0000002a261cb980 */ /* 0x000168000c101b00 */
[----:B------:R1:W5:Y:S01]  /*b160*/  @!P3 LD.E.64 R26, desc[UR42][R40.64] ;  /* 0x0000002a281ab980 */ /* 0x000362000c101b00 */
[----:B------:R-:W-:Y:S01]  /*b170*/  @!P1 IADD3 R6, P3, R188, R0, RZ ;  /* 0x00000000bc069210 */ /* 0x000fe20007f7e0ff */
[----:B------:R-:W-:-:S04]  /*b180*/  @!P1 IMAD.X R43, R5, 0x1, R48, P4 ;  /* 0x00000001052b9824 */ /* 0x000fc800020e0630 */
[----:B------:R-:W-:Y:S01]  /*b190*/  @!P1 IMAD.X R7, R3, 0x1, R48, P3 ;  /* 0x0000000103079824 */ /* 0x000fe200018e0630 */
[----:B------:R2:W5:Y:S01]  /*b1a0*/  @!P1 LD.E.64 R20, desc[UR42][R42.64] ;  /* 0x0000002a2a149980 */ /* 0x000562000c101b00 */
[----:B------:R-:W-:-:S03]  /*b1b0*/  @!P0 IADD3 R46, P5, R187, R0, RZ ;  /* 0x00000000bb2e8210 */ /* 0x000fc60007fbe0ff */
[----:B------:R2:W5:Y:S01]  /*b1c0*/  @!P1 LD.E.64 R24, desc[UR42][R6.64] ;  /* 0x0000002a06189980 */ /* 0x000562000c101b00 */
[----:B0-----:R-:W-:Y:S02]  /*b1d0*/  @!P0 IADD3 R38, P1, R187, R4, RZ ;  /* 0x00000004bb268210 */ /* 0x001fe40007f3e0ff */
[C---:B-1----:R-:W-:Y:S02]  /*b1e0*/  @!P2 IADD3 R40, P3, R189.reuse, R0, RZ ;  /* 0x00000000bd28a210 */ /* 0x042fe40007f7e0ff */
[----:B------:R-:W-:Y:S02]  /*b1f0*/  @!P2 IADD3 R4, P4, R189, R4, RZ ;  /* 0x00000004bd04a210 */ /* 0x000fe40007f9e0ff */
[----:B------:R-:W-:Y:S01]  /*b200*/  CS2R R12, SRZ ;  /* 0x00000000000c7805 */ /* 0x000fe2000001ff00 */
[--C-:B------:R-:W-:Y:S01]  /*b210*/  @!P0 IMAD.X R39, R5, 0x1, R236.reuse, P1 ;  /* 0x0000000105278824 */ /* 0x100fe200008e06ec */
[----:B------:R-:W-:Y:S01]  /*b220*/  CS2R R10, SRZ ;  /* 0x00000000000a7805 */ /* 0x000fe2000001ff00 */
[----:B------:R-:W-:-:S02]  /*b230*/  @!P0 IMAD.X R47, R3, 0x1, R236, P5 ;  /* 0x00000001032f8824 */ /* 0x000fc400028e06ec */
[--C-:B------:R-:W-:Y:S01]  /*b240*/  @!P2 IMAD.X R41, R3, 0x1, R234.reuse, P3 ;  /* 0x000000010329a824 */ /* 0x100fe200018e06ea */
[----:B------:R2:W5:Y:S01]  /*b250*/  @!P0 LD.E.64 R12, desc[UR42][R38.64] ;  /* 0x0000002a260c8980 */ /* 0x000562000c101b00 */
[----:B------:R-:W-:-:S03]  /*b260*/  @!P2 IMAD.X R5, R5, 0x1, R234, P4 ;  /* 0x000000010505a824 */ /* 0x000fc600020e06ea */
[----:B------:R2:W5:Y:S04]  /*b270*/  @!P0 LD.E.64 R14, desc[UR42][R46.64] ;  /* 0x0000002a2e0e8980 */ /* 0x000568000c101b00 */
[----:B------:R2:W5:Y:S04]  /*b280*/  @!P2 LD.E.64 R10, desc[UR42][R40.64] ;  /* 0x0000002a280aa980 */ /* 0x000568000c101b00 */
[----:B------:R2:W5:Y:S02]  /*b290*/  @!P2 LD.E.64 R8, desc[UR42][R4.64] ;  /* 0x0000002a0408a980 */ /* 0x000564000c101b00 */
.L_x_1415:
[----:B------:R-:W-:Y:S05]  /*b2a0*/  BSYNC B1 ;  /* 0x0000000000017941 */ /* 0x000fea0003800000 */
.L_x_1414:
[----:B------:R-:W-:Y:S01]  /*b2b0*/  ULEA.HI UR4, UR37, UR37, URZ, 0x1 ;  /* 0x0000002525047291 */ /* 0x000fe2000f8f083f */
[----:B---3--:R-:W-:Y:S01]  /*b2c0*/  VIADDMNMX R0, R45, -R175, 0x80, PT ;  /* 0x000000802d007446 */ /* 0x008fe200038009af */
[----:B------:R-:W-:Y:S02]  /*b2d0*/  BSSY B1, `(.L_x_1416) ;  /* 0x0000008000017945 */ /* 0x000fe40003800000 */
[----:B------:R-:W-:Y:S01]  /*b2e0*/  ULOP3.LUT UR4, UR4, 0xfffffffe, URZ, 0xc0, !UPT ;  /* 0xfffffffe04047892 */ /* 0x000fe2000f8ec03f */
[----:B------:R-:W-:-:S03]  /*b2f0*/  ISETP.GE.AND P1, PT, R19, R0, PT ;  /* 0x000000001300720c */ /* 0x000fc60003f26270 */
[----:B------:R-:W-:-:S06]  /*b300*/  UIADD3 UR4, UR37, -UR4, URZ ;  /* 0x8000000425047290 */ /* 0x000fcc000fffe03f */
[----:B--2---:R-:W-:-:S05]  /*b310*/  IMAD.U32 R3, RZ, RZ, UR4 ;  /* 0x00000004ff037e24 */ /* 0x004fca000f8e00ff */
[----:B------:R-:W-:-:S04]  /*b320*/  SHF.L.U32 R3, R3, 0x1f, RZ ;  /* 0x0000001f03037819 */ /* 0x000fc800000006ff */
[----:B------:R-:W1:Y:S02]  /*b330*/  SYNCS.PHASECHK.TRANS64.TRYWAIT P0, [R16+URZ+0x22800], R3 ;  /* 0x02280003100075a7 */ /* 0x000e64000800017f */
[----:B-1----:R-:W-:Y:S05]  /*b340*/  @!P0 BRA `(.L_x_1417) ;  /* 0x0000020800d08947 */ /* 0x002fea0003800000 */
.L_x_1716:
[----:B------:R-:W-:Y:S05]  /*b350*/  BSYNC B1 ;  /* 0x0000000000017941 */ /* 0x000fea0003800000 */
.L_x_1416:
[----:B------:R-:W-:Y:S05]  /*b360*/  @P1 BRA `(.L_x_1418) ;  /* 0x0000006400241947 */ /* 0x000fea0003800000 */
[----:B------:R-:W2:Y:S01]  /*b370*/  LDC R0, c[0x0][0x3f4] ;  /* 0x0000fd00ff007b82 */ /* 0x000ea20000000800 */
[----:B------:R-:W-:Y:S01]  /*b380*/  BSSY B1, `(.L_x_1419) ;  /* 0x000007f000017945 */ /* 0x000fe20003800000 */
[-C--:B--2---:R-:W-:Y:S02]  /*b390*/  ISETP.GE.AND P0, PT, R172, R0.reuse, PT ;  /* 0x00000000ac00720c */ /* 0x084fe40003f06270 */
[-C--:B------:R-:W-:Y:S02]  /*b3a0*/  ISETP.GE.AND P1, PT, R186, R0.reuse, PT ;  /* 0x00000000ba00720c */ /* 0x080fe40003f26270 */
[-C--:B------:R-:W-:Y:S02]  /*b3b0*/  ISETP.GE.AND P2, PT, R185, R0.reuse, PT ;  /* 0x00000000b900720c */ /* 0x080fe40003f46270 */
[-C--:B------:R-:W-:Y:S02]  /*b3c0*/  ISETP.GE.AND P3, PT, R188, R0.reuse, PT ;  /* 0x00000000bc00720c */ /* 0x080fe40003f66270 */
[----:B------:R-:W-:-:S02]  /*b3d0*/  ISETP.GE.AND P4, PT, R187, R0, PT ;  /* 0x00000000bb00720c */ /* 0x000fc40003f86270 */
[----:B------:R-:W-:Y:S01]  /*b3e0*/  ISETP.GE.AND P5, PT, R189, R0, PT ;  /* 0x00000000bd00720c */ /* 0x000fe20003fa6270 */
[----:B------:R-:W-:Y:S02]  /*b3f0*/  IMAD.IADD R0, R16, 0x1, R193 ;  /* 0x0000000110007824 */ /* 0x000fe400078e02c1 */
[----:B------:R-:W-:Y:S10]  /*b400*/  @P0 BRA `(.L_x_1420) ;  /* 0x0000000400d80947 */ /* 0x000ff40003800000 */
[----:B0---4-:R-:W0:Y:S01]  /*b410*/  LDS.128 R4, [R0+0x10400] ;  /* 0x0104000000047984 */ /* 0x011e220000000c00 */
[----:B-----5:R-:W-:Y:S02]  /*b420*/  SHF.R.U32.HI R38, RZ, 0x8, R36 ;  /* 0x00000008ff267819 */ /* 0x020fe40000011624 */
[----:B-1----:R-:W-:Y:S02]  /*b430*/  LOP3.LUT R3, R36, 0xff, RZ, 0xc0, !PT ;  /* 0x000000ff24037812 */ /* 0x002fe400078ec0ff */
        /* <DEDUP_REMOVED lines=94> */
[----:B------:R-:W-:Y:S02]  /*ba20*/  HADD2.F32 R3, -RZ, R7.H1_H1 ;  /* 0x30000007ff037230 */ /* 0x000fe40000004100 */
[C---:B------:R-:W-:Y:S01]  /*ba30*/  FMUL.FTZ R42, R4.reuse, R5 ;  /* 0x00000005042a7220 */ /* 0x040fe20000410000 */
[----:B------:R-:W-:Y:S02]  /*ba40*/  HADD2.F32 R6, -RZ, R39.H0_H0 ;  /* 0x20000027ff067230 */ /* 0x000fe40000004100 */
[----:B------:R-:W-:Y:S01]  /*ba50*/  FMUL.FTZ R39, R4, R35 ;  /* 0x0000002304277220 */ /* 0x000fe20000410000 */
        /* <DEDUP_REMOVED lines=17> */
.L_x_1420:
[----:B------:R-:W-:Y:S05]  /*bb70*/  BSYNC B1 ;  /* 0x0000000000017941 */ /* 0x000fea0003800000 */
.L_x_1419:
[----:B------:R-:W-:Y:S04]  /*bb80*/  BSSY B1, `(.L_x_1421) ;  /* 0x000007c000017945 */ /* 0x000fe80003800000 */
[----:B------:R-:W-:Y:S05]  /*bb90*/  @P1 BRA `(.L_x_1422) ;  /* 0x0000000400e81947 */ /* 0x000fea0003800000 */
[----:B0-2-4-:R-:W0:Y:S01]  /*bba0*/  LDS.128 R4, [R216] ;  /* 0x00000000d8047984 */ /* 0x015e220000000c00 */
[----:B-----5:R-:W-:Y:S02]  /*bbb0*/  SHF.R.U32.HI R35, RZ, 0x8, R31 ;  /* 0x00000008ff237819 */ /* 0x020fe4000001161f */
[----:B------:R-:W-:Y:S02]  /*bbc0*/  SHF.R.U32.HI R40, RZ, 0x8, R33 ;  /* 0x00000008ff287819 */ /* 0x000fe40000011621 */
[----:B------:R-:W-:Y:S02]  /*bbd0*/  SHF.R.U32.HI R37, RZ, 0x8, R32 ;  /* 0x00000008ff257819 */ /* 0x000fe40000011620 */
[----:B------:R-:W-:Y:S02]  /*bbe0*/  LOP3.LUT R36, R31, 0xff, RZ, 0xc0, !PT ;  /* 0x000000ff1f247812 */ /* 0x000fe400078ec0ff */
[----:B------:R-:W-:Y:S02]  /*bbf0*/  LOP3.LUT R41, R33, 0xff, RZ, 0xc0, !PT ;  /* 0x000000ff21297812 */ /* 0x000fe400078ec0ff */
[----:B------:R-:W-:-:S02]  /*bc00*/  LOP3.LUT R35, R35, 0xff, RZ, 0xc0, !PT ;  /* 0x000000ff23237812 */ /* 0x000fc400078ec0ff */
[----:B------:R-:W-:Y:S02]  /*bc10*/  LOP3.LUT R40, R40, 0xff, RZ, 0xc0, !PT ;  /* 0x000000ff28287812 */ /* 0x000fe400078ec0ff */
[----:B-1----:R-:W-:Y:S02]  /*bc20*/  SHF.R.U32.HI R3, RZ, 0x8, R30 ;  /* 0x00000008ff037819 */ /* 0x002fe4000001161e */
        /* <DEDUP_REMOVED lines=8> */
[----:B------:R-:W-:Y:S02]  /*bcb0*/  LOP3.LUT R40, R40, 0xff, RZ, 0xc0, !PT ;  /* 0x000000ff28287812 */ /* 0x000fe400078ec0ff */
[----:B------:R-:W-:-:S02]  /*bcc0*/  LOP3.LUT R39, R32, 0xff, RZ, 0xc0, !PT ;  /* 0x000000ff20277812 */ /* 0x000fc400078ec0ff */
[----:B------:R-:W-:Y:S02]  /*bcd0*/  PRMT R34, R3, 0x7604, R34 ;  /* 0x0000760403227816 */ /* 0x000fe40000000022 */
[----:B------:R-:W-:Y:S02]  /*bce0*/  SHF.R.U32.HI R3, RZ, 0x10, R30 ;  /* 0x00000010ff037819 */ /* 0x000fe4000001161e */
[----:B------:R-:W-:Y:S02]  /*bcf0*/  SHF.R.U32.HI R35, RZ, 0x10, R32 ;  /* 0x00000010ff237819 */ /* 0x000fe40000011620 */
[----:B------:R-:W-:Y:S02]  /*bd00*/  PRMT R37, R36, 0x7054, R37 ;  /* 0x0000705424257816 */ /* 0x000fe40000000025 */
        /* <DEDUP_REMOVED lines=11> */
[--C-:B------:R-:W-:Y:S01]  /*bdc0*/  HADD2.F32 R31, -RZ, R3.reuse.H0_H0 ;  /* 0x20000003ff1f7230 */ /* 0x100fe20000004100 */
        /* <DEDUP_REMOVED lines=87> */
.L_x_1422:
[----:B------:R-:W-:Y:S05]  /*c340*/  BSYNC B1 ;  /* 0x0000000000017941 */ /* 0x000fea0003800000 */
.L_x_1421:
[----:B------:R-:W-:Y:S04]  /*c350*/  BSSY B1, `(.L_x_1423) ;  /* 0x0000078000017945 */ /* 0x000fe80003800000 */
[----:B------:R-:W-:Y:S05]  /*c360*/  @P2 BRA `(.L_x_1424) ;  /* 0x0000000400d82947 */ /* 0x000fea0003800000 */
[----:B0-234-:R-:W0:Y:S01]  /*c370*/  LDS.128 R4, [R0+0x12400] ;  /* 0x0124000000047984 */ /* 0x01de220000000c00 */
        /* <DEDUP_REMOVED lines=117> */
.L_x_1424:
[----:B------:R-:W-:Y:S05]  /*cad0*/  BSYNC B1 ;  /* 0x0000000000017941 */ /* 0x000fea0003800000 */
.L_x_1423:
[----:B------:R-:W-:Y:S04]  /*cae0*/  BSSY B1, `(.L_x_1425) ;  /* 0x000007c000017945 */ /* 0x000fe80003800000 */
[----:B------:R-:W-:Y:S05]  /*caf0*/  @P3 BRA `(.L_x_1426) ;  /* 0x0000000400e83947 */ /* 0x000fea0003800000 */
[----:B0-234-:R-:W0:Y:S01]  /*cb00*/  LDS.128 R4, [R216+0x2000] ;  /* 0x00200000d8047984 */ /* 0x01de220000000c00 */
        /* <DEDUP_REMOVED lines=121> */
.L_x_1426:
[----:B------:R-:W-:Y:S05]  /*d2a0*/  BSYNC B1 ;  /* 0x0000000000017941 */ /* 0x000fea0003800000 */
.L_x_1425:
        /* <DEDUP_REMOVED lines=120> */
.L_x_1428:
[----:B------:R-:W-:Y:S05]  /*da30*/  BSYNC B1 ;  /* 0x0000000000017941 */ /* 0x000fea0003800000 */
.L_x_1427:
        /* <DEDUP_REMOVED lines=14> */
[----:B-1----:R-:W-:Y:S02]  /*db20*/  LOP3.LUT R3, R10, 0xff, RZ, 0xc0, !PT ;  /* 0x000000ff0a037812 */ /* 0x002fe400078ec0ff */
        /* <DEDUP_REMOVED lines=28> */
[C---:B------:R-:W-:Y:S01]  /*dcf0*/  FMUL.FTZ R27, R9.reuse, R25 ;  /* 0x00000019091b7220 */ /* 0x040fe20000410000 */
        /* <DEDUP_REMOVED lines=80> */
.L_x_1412:
[----:B------:R-:W1:Y:S01]  /*e200*/  LDC R25, c[0x0][0x448] ;  /* 0x00011200ff197b82 */ /* 0x000e620000000800 */
[----:B------:R-:W-:Y:S01]  /*e210*/  IMAD.MOV.U32 R9, RZ, RZ, R10 ;  /* 0x000000ffff097224 */ /* 0x000fe200078e000a */
[----:B------:R-:W-:Y:S01]  /*e220*/  ULDC.64 UR4, c[0x0][0x3f8] ;  /* 0x0000fe0000047ab9 */ /* 0x000fe20000000a00 */
[----:B------:R-:W-:Y:S01]  /*e230*/  IMAD.MOV.U32 R6, RZ, RZ, R24 ;  /* 0x000000ffff067224 */ /* 0x000fe200078e0018 */
[----:B------:R-:W-:Y:S01]  /*e240*/  ULDC.64 UR6, c[0x0][0x408] ;  /* 0x0001020000067ab9 */ /* 0x000fe20000000a00 */
[----:B------:R-:W-:Y:S01]  /*e250*/  IMAD.MOV.U32 R7, RZ, RZ, R31 ;  /* 0x000000ffff077224 */ /* 0x000fe200078e001f */
[----:B------:R-:W-:Y:S01]  /*e260*/  ULDC.64 UR8, c[0x0][0x400] ;  /* 0x0001000000087ab9 */ /* 0x000fe20000000a00 */
[----:B------:R-:W-:Y:S02]  /*e270*/  IMAD.MOV.U32 R4, RZ, RZ, R26 ;  /* 0x000000ffff047224 */ /* 0x000fe400078e001a */
[----:B------:R-:W-:Y:S01]  /*e280*/  IMAD.MOV.U32 R5, RZ, RZ, R29 ;  /* 0x000000ffff057224 */ /* 0x000fe200078e001d */
[----:B-1----:R-:W-:-:S13]  /*e290*/  ISETP.NE.AND P0, PT, R25, 0x1, PT ;  /* 0x000000011900780c */ /* 0x002fda0003f05270 */
[----:B------:R-:W1:Y:S08]  /*e2a0*/  @P0 LDC R3, c[0x0][0x44c] ;  /* 0x00011300ff030b82 */ /* 0x000e700000000800 */
[----:B------:R-:W2:Y:S01]  /*e2b0*/  @P0 LDC R0, c[0x0][0x450] ;  /* 0x00011400ff000b82 */ /* 0x000ea20000000800 */
[----:B-1----:R-:W-:-:S05]  /*e2c0*/  @P0 IMAD.HI.U32 R3, R10, R3, RZ ;  /* 0x000000030a030227 */ /* 0x002fca00078e00ff */
[----:B--2---:R-:W-:-:S04]  /*e2d0*/  @P0 SHF.R.U32.HI R9, RZ, R0, R3 ;  /* 0x00000000ff090219 */ /* 0x004fc80000011603 */
[----:B------:R-:W-:Y:S01]  /*e2e0*/  SHF.R.S32.HI R0, RZ, 0x1f, R9 ;  /* 0x0000001fff007819 */ /* 0x000fe20000011409 */
[----:B------:R-:W-:-:S04]  /*e2f0*/  IMAD.WIDE.U32 R6, R9, UR6, R6 ;  /* 0x0000000609067c25 */ /* 0x000fc8000f8e0006 */
[----:B------:R-:W-:Y:S01]  /*e300*/  IMAD R8, R0, UR4, RZ ;  /* 0x0000000400087c24 */ /* 0x000fe2000f8e02ff */
[----:B------:R-:W-:Y:S01]  /*e310*/  IADD3 R21, P1, R6, UR8, RZ ;  /* 0x0000000806157c10 */ /* 0x000fe2000ff3e0ff */
[----:B------:R-:W-:-:S04]  /*e320*/  IMAD.WIDE.U32 R4, R9, UR4, R4 ;  /* 0x0000000409047c25 */ /* 0x000fc8000f8e0004 */
[----:B------:R-:W-:Y:S02]  /*e330*/  IMAD R0, R0, UR6, RZ ;  /* 0x0000000600007c24 */ /* 0x000fe4000f8e02ff */
[C---:B------:R-:W-:Y:S01]  /*e340*/  IMAD R13, R9.reuse, UR5, R8 ;  /* 0x00000005090d7c24 */ /* 0x040fe2000f8e0208 */
[----:B------:R-:W-:Y:S01]  /*e350*/  ULDC.64 UR4, c[0x0][0x3e8] ;  /* 0x0000fa0000047ab9 */ /* 0x000fe20000000a00 */
[----:B------:R-:W-:Y:S01]  /*e360*/  IMAD R6, R9, UR7, R0 ;  /* 0x0000000709067c24 */ /* 0x000fe2000f8e0200 */
[----:B------:R-:W-:Y:S01]  /*e370*/  IADD3 R3, P0, R4, UR4, RZ ;  /* 0x0000000404037c10 */ /* 0x000fe2000ff1e0ff */
[----:B------:R-:W-:-:S03]  /*e380*/  UMOV UR4, 0xffffffff ;  /* 0xffffffff00047882 */ /* 0x000fc60000000000 */
[----:B------:R-:W-:Y:S02]  /*e390*/  IADD3.X R13, R5, UR5, R13, P0, !PT ;  /* 0x00000005050d7c10 */ /* 0x000fe400087fe40d */
[----:B------:R-:W-:Y:S01]  /*e3a0*/  IADD3.X R20, R7, UR9, R6, P1, !PT ;  /* 0x0000000907147c10 */ /* 0x000fe20008ffe406 */
[----:B------:R-:W-:Y:S06]  /*e3b0*/  BRA.DIV UR4, `(.L_x_1429) ;  /* 0x000001da04c87947 */ /* 0x000fec000b800000 */
[----:B------:R1:W2:Y:S04]  /*e3c0*/  SHFL.IDX PT, R0, R13, RZ, 0x1e1f ;  /* 0x001e1fff0d007589 */ /* 0x0002a800000e0000 */
[----:B------:R-:W3:Y:S04]  /*e3d0*/  SHFL.IDX PT, R3, R3, RZ, 0x1e1f ;  /* 0x001e1fff03037589 */ /* 0x000ee800000e0000 */
[----:B------:R-:W4:Y:S04]  /*e3e0*/  SHFL.IDX PT, R20, R20, RZ, 0x1e1f ;  /* 0x001e1fff14147589 */ /* 0x000f2800000e0000 */
[----:B-1----:R-:W0:Y:S02]  /*e3f0*/  SHFL.IDX PT, R21, R21, RZ, 0x1e1f ;  /* 0x001e1fff15157589 */ /* 0x002e2400000e0000 */
.L_x_1722:
        /* <DEDUP_REMOVED lines=16> */
[C---:B------:R-:W-:Y:S01]  /*e500*/  VIADD R4, R22.reuse, 0x20 ;  /* 0x0000002016047836 */ /* 0x040fe20000000000 */
[----:B------:R-:W-:Y:S01]  /*e510*/  ULDC UR4, c[0x0][0x3f4] ;  /* 0x0000fd0000047ab9 */ /* 0x000fe20000000800 */
[C---:B------:R-:W-:Y:S01]  /*e520*/  VIADD R5, R22.reuse, 0x40 ;  /* 0x0000004016057836 */ /* 0x040fe20000000000 */
[----:B------:R-:W-:Y:S02]  /*e530*/  ISETP.GE.AND P2, PT, R22, UR4, PT ;  /* 0x0000000416007c0c */ /* 0x000fe4000bf46270 */
[----:B------:R-:W-:Y:S02]  /*e540*/  CS2R R24, SRZ ;  /* 0x0000000000187805 */ /* 0x000fe4000001ff00 */
[----:B------:R-:W-:Y:S02]  /*e550*/  ISETP.GE.AND P1, PT, R4, UR4, PT ;  /* 0x0000000404007c0c */ /* 0x000fe4000bf26270 */
[----:B------:R-:W-:Y:S02]  /*e560*/  CS2R R26, SRZ ;  /* 0x00000000001a7805 */ /* 0x000fe4000001ff00 */
[----:B------:R-:W-:-:S02]  /*e570*/  ISETP.GE.AND P0, PT, R5, UR4, PT ;  /* 0x0000000405007c0c */ /* 0x000fc4000bf06270 */
[----:B------:R-:W-:Y:S02]  /*e580*/  CS2R R6, SRZ ;  /* 0x0000000000067805 */ /* 0x000fe4000001ff00 */
[----:B------:R-:W-:Y:S02]  /*e590*/  CS2R R28, SRZ ;  /* 0x00000000001c7805 */ /* 0x000fe4000001ff00 */
[----:B------:R-:W-:Y:S02]  /*e5a0*/  CS2R R30, SRZ ;  /* 0x00000000001e7805 */ /* 0x000fe4000001ff00 */
[----:B------:R-:W-:Y:S02]  /*e5b0*/  @!P2 SHF.R.S32.HI R5, RZ, 0x1f, R22 ;  /* 0x0000001fff05a819 */ /* 0x000fe40000011416 */
[----:B---3--:R-:W-:Y:S01]  /*e5c0*/  @!P2 IADD3 R40, P3, R22, R3, RZ ;  /* 0x000000031628a210 */ /* 0x008fe20007f7e0ff */
[----:B------:R-:W-:Y:S01]  /*e5d0*/  @!P1 IMAD.SHL.U32 R36, R218, 0x10, RZ ;  /* 0x00000010da249824 */ /* 0x000fe200078e00ff */
[----:B0-----:R-:W-:Y:S01]  /*e5e0*/  @!P2 IADD3 R42, P4, R22, R21, RZ ;  /* 0x00000015162aa210 */ /* 0x001fe20007f9e0ff */
[----:B------:R-:W-:-:S02]  /*e5f0*/  @!P0 IMAD.SHL.U32 R48, R220, 0x10, RZ ;  /* 0x00000010dc308824 */ /* 0x000fc400078e00ff */
[--C-:B--2---:R-:W-:Y:S01]  /*e600*/  @!P2 IMAD.X R41, R0, 0x1, R5.reuse, P3 ;  /* 0x000000010029a824 */ /* 0x104fe200018e0605 */
[-C--:B------:R-:W-:Y:S01]  /*e610*/  @!P1 IADD3 R46, P5, R3, R36.reuse, RZ ;  /* 0x00000024032e9210 */ /* 0x080fe20007fbe0ff */
[----:B----4-:R-:W-:Y:S01]  /*e620*/  @!P2 IMAD.X R43, R20, 0x1, R5, P4 ;  /* 0x00000001142ba824 */ /* 0x010fe200020e0605 */
[----:B------:R-:W-:Y:S02]  /*e630*/  @!P1 SHF.R.S32.HI R5, RZ, 0x1f, R36 ;  /* 0x0000001fff059819 */ /* 0x000fe40000011424 */
[----:B------:R-:W-:Y:S02]  /*e640*/  @!P1 IADD3 R36, P4, R21, R36, RZ ;  /* 0x0000002415249210 */ /* 0x000fe40007f9e0ff */
[----:B------:R-:W-:Y:S02]  /*e650*/  CS2R R8, SRZ ;  /* 0x0000000000087805 */ /* 0x000fe4000001ff00 */
[-C--:B------:R-:W-:Y:S01]  /*e660*/  @!P0 IADD3 R38, P3, R3, R48.reuse, RZ ;  /* 0x0000003003268210 */ /* 0x080fe20007f7e0ff */
[--C-:B------:R-:W-:Y:S01]  /*e670*/  @!P1 IMAD.X R47, R0, 0x1, R5.reuse, P5 ;  /* 0x00000001002f9824 */ /* 0x100fe200028e0605 */
[----:B------:R-:W-:Y:S01]  /*e680*/  @!P0 SHF.R.S32.HI R3, RZ, 0x1f, R48 ;  /* 0x0000001fff038819 */ /* 0x000fe20000011430 */
[----:B------:R-:W-:Y:S01]  /*e690*/  @!P1 IMAD.X R37, R20, 0x1, R5, P4 ;  /* 0x0000000114259824 */ /* 0x000fe200020e0605 */
[----:B------:R-:W-:-:S02]  /*e6a0*/  @!P0 IADD3 R48, P5, R21, R48, RZ ;  /* 0x0000003015308210 */ /* 0x000fc40007fbe0ff */
[----:B------:R-:W-:Y:S02]  /*e6b0*/  CS2R R4, SRZ ;  /* 0x0000000000047805 */ /* 0x000fe4000001ff00 */
[----:B------:R-:W-:Y:S02]  /*e6c0*/  CS2R R10, SRZ ;  /* 0x00000000000a7805 */ /* 0x000fe4000001ff00 */
[----:B------:R-:W-:Y:S02]  /*e6d0*/  CS2R R32, SRZ ;  /* 0x0000000000207805 */ /* 0x000fe4000001ff00 */
[----:B------:R-:W-:Y:S02]  /*e6e0*/  CS2R R34, SRZ ;  /* 0x0000000000227805 */ /* 0x000fe4000001ff00 */
[----:B------:R-:W-:Y:S02]  /*e6f0*/  CS2R R12, SRZ ;  /* 0x00000000000c7805 */ /* 0x000fe4000001ff00 */
[----:B------:R-:W-:Y:S01]  /*e700*/  CS2R R14, SRZ ;  /* 0x00000000000e7805 */ /* 0x000fe2000001ff00 */
[--C-:B------:R-:W-:Y:S01]  /*e710*/  @!P0 IMAD.X R39, R0, 0x1, R3.reuse, P3 ;  /* 0x0000000100278824 */ /* 0x100fe200018e0603 */
[----:B------:R1:W5:Y:S01]  /*e720*/  @!P2 LD.E.128 R24, desc[UR42][R40.64] ;  /* 0x0000002a2818a980 */ /* 0x000362000c101d00 */
[----:B------:R-:W-:-:S03]  /*e730*/  @!P0 IMAD.X R49, R20, 0x1, R3, P5 ;  /* 0x0000000114318824 */ /* 0x000fc600028e0603 */
[----:B------:R1:W5:Y:S04]  /*e740*/  @!P2 LD.E.128 R4, desc[UR42][R42.64] ;  /* 0x0000002a2a04a980 */ /* 0x000368000c101d00 */
[----:B------:R1:W5:Y:S04]  /*e750*/  @!P1 LD.E.128 R28, desc[UR42][R46.64] ;  /* 0x0000002a2e1c9980 */ /* 0x000368000c101d00 */
[----:B------:R1:W5:Y:S04]  /*e760*/  @!P1 LD.E.128 R8, desc[UR42][R36.64] ;  /* 0x0000002a24089980 */ /* 0x000368000c101d00 */
[----:B------:R1:W5:Y:S04]  /*e770*/  @!P0 LD.E.128 R32, desc[UR42][R38.64] ;  /* 0x0000002a26208980 */ /* 0x000368000c101d00 */
[----:B------:R1:W5:Y:S02]  /*e780*/  @!P0 LD.E.128 R12, desc[UR42][R48.64] ;  /* 0x0000002a300c8980 */ /* 0x000364000c101d00 */
.L_x_1431:
[----:B------:R-:W-:Y:S05]  /*e790*/  BSYNC B1 ;  /* 0x0000000000017941 */ /* 0x000fea0003800000 */
.L_x_1430:
[----:B------:R-:W-:Y:S01]  /*e7a0*/  ULEA.HI UR4, UR37, UR37, URZ, 0x1 ;  /* 0x0000002525047291 */ /* 0x000fe2000f8f083f */
[----:B--2---:R-:W-:Y:S01]  /*e7b0*/  VIADDMNMX R0, R45, -R175, 0x80, PT ;  /* 0x000000802d007446 */ /* 0x004fe200038009af */
[----:B------:R-:W-:Y:S02]  /*e7c0*/  BSSY B1, `(.L_x_1432) ;  /* 0x0000008000017945 */ /* 0x000fe40003800000 */
[----:B------:R-:W-:Y:S01]  /*e7d0*/  ULOP3.LUT UR4, UR4, 0xfffffffe, URZ, 0xc0, !UPT ;  /* 0xfffffffe04047892 */ /* 0x000fe2000f8ec03f */
[----:B------:R-:W-:-:S03]  /*e7e0*/  ISETP.GE.AND P1, PT, R19, R0, PT ;  /* 0x000000001300720c */ /* 0x000fc60003f26270 */
[----:B------:R-:W-:-:S06]  /*e7f0*/  UIADD3 UR4, UR37, -UR4, URZ ;  /* 0x8000000425047290 */ /* 0x000fcc000fffe03f */
[----:B---3--:R-:W-:-:S05]  /*e800*/  IMAD.U32 R3, RZ, RZ, UR4 ;  /* 0x00000004ff037e24 */ /* 0x008fca000f8e00ff */
[----:B------:R-:W-:-:S04]  /*e810*/  SHF.L.U32 R3, R3, 0x1f, RZ ;  /* 0x0000001f03037819 */ /* 0x000fc800000006ff */
[----:B------:R-:W2:Y:S02]  /*e820*/  SYNCS.PHASECHK.TRANS64.TRYWAIT P0, [R16+URZ+0x22800], R3 ;  /* 0x02280003100075a7 */ /* 0x000ea4000800017f */
[----:B--2---:R-:W-:Y:S05]  /*e830*/  @!P0 BRA `(.L_x_1433) ;  /* 0x000001d800188947 */ /* 0x004fea0003800000 */
.L_x_1723:
[----:B------:R-:W-:Y:S05]  /*e840*/  BSYNC B1 ;  /* 0x0000000000017941 */ /* 0x000fea0003800000 */
.L_x_1432:
[----:B------:R-:W-:Y:S05]  /*e850*/  @P1 BRA `(.L_x_1418) ;  /* 0x0000002c00e81947 */ /* 0x000fea0003800000 */
[----:B--2---:R-:W2:Y:S01]  /*e860*/  LDC R3, c[0x0][0x3f4] ;  /* 0x0000fd00ff037b82 */ /* 0x004ea20000000800 */
[C---:B------:R-:W-:Y:S01]  /*e870*/  VIADD R0, R22.reuse, 0x20 ;  /* 0x0000002016007836 */ /* 0x040fe20000000000 */
[----:B------:R-:W-:Y:S01]  /*e880*/  BSSY B1, `(.L_x_1434) ;  /* 0x00000fd000017945 */ /* 0x000fe20003800000 */
[C---:B----4-:R-:W-:Y:S01]  /*e890*/  VIADD R20, R22.reuse, 0x40 ;  /* 0x0000004016147836 */ /* 0x050fe20000000000 */
[-C--:B--2---:R-:W-:Y:S02]  /*e8a0*/  ISETP.GE.AND P0, PT, R22, R3.reuse, PT ;  /* 0x000000031600720c */ /* 0x084fe40003f06270 */
[-C--:B------:R-:W-:Y:S02]  /*e8b0*/  ISETP.GE.AND P1, PT, R0, R3.reuse, PT ;  /* 0x000000030000720c */ /* 0x080fe40003f26270 */
[----:B------:R-:W-:-:S09]  /*e8c0*/  ISETP.GE.AND P2, PT, R20, R3, PT ;  /* 0x000000031400720c */ /* 0x000fd20003f46270 */
[----:B------:R-:W-:Y:S05]  /*e8d0*/  @P0 BRA `(.L_x_1435) ;  /* 0x0000000c00dc0947 */ /* 0x000fea0003800000 */
[----:B------:R-:W2:Y:S01]  /*e8e0*/  LDL R67, [R1+0x20] ;  /* 0x0000200001437983 */ /* 0x000ea20000100800 */
[----:B-----5:R-:W-:Y:S02]  /*e8f0*/  SHF.R.U32.HI R0, RZ, 0x8, R24 ;  /* 0x00000008ff007819 */ /* 0x020fe40000011618 */
[----:B------:R-:W-:Y:S02]  /*e900*/  LOP3.LUT R20, R24, 0xff, RZ, 0xc0, !PT ;  /* 0x000000ff18147812 */ /* 0x000fe400078ec0ff */
[----:B0-----:R-:W-:Y:S02]  /*e910*/  LOP3.LUT R21, R0, 0xff, RZ, 0xc0, !PT ;  /* 0x000000ff00157812 */ /* 0x001fe400078ec0ff */
[----:B------:R-:W-:Y:S02]  /*e920*/  LEA.HI R0, R3, R219, RZ, 0x1c ;  /* 0x000000db03007211 */ /* 0x000fe400078fe0ff */
[----:B------:R-:W-:Y:S02]  /*e930*/  PRMT R45, R21, 0x7604, R20 ;  /* 0x00007604152d7816 */ /* 0x000fe40000000014 */
[----:B------:R-:W-:-:S02]  /*e940*/  SHF.R.S32.HI R21, RZ, 0x1f, R0 ;  /* 0x0000001fff157819 */ /* 0x000fc40000011400 */
[----:B-1----:R-:W-:Y:S02]  /*e950*/  SHF.R.U32.HI R37, RZ, 0x8, R25 ;  /* 0x00000008ff257819 */ /* 0x002fe40000011619 */
        /* <DEDUP_REMOVED lines=17> */
[----:B------:R-:W-:Y:S02]  /*ea70*/  SHF.R.U32.HI R40, RZ, 0x8, R5 ;  /* 0x00000008ff287819 */ /* 0x000fe40000011605 */
[----:B------:R-:W-:Y:S02]  /*ea80*/  LOP3.LUT R36, R27, 0xff, RZ, 0xc0, !PT ;  /* 0x000000ff1b247812 */ /* 0x000fe400078ec0ff */
[----:B------:R-:W-:-:S02]  /*ea90*/  LOP3.LUT R38, R4, 0xff, RZ, 0xc0, !PT ;  /* 0x000000ff04267812 */ /* 0x000fc400078ec0ff */
[----:B------:R-:W-:Y:S02]  /*eaa0*/  LOP3.LUT R37, R37, 0xff, RZ, 0xc0, !PT ;  /* 0x000000ff25257812 */ /* 0x000fe400078ec0ff */
[----:B------:R-:W-:Y:S02]  /*eab0*/  LOP3.LUT R39, R39, 0xff, RZ, 0xc0, !PT ;  /* 0x000000ff27277812 */ /* 0x000fe400078ec0ff */
[----:B------:R-:W-:Y:S02]  /*eac0*/  LOP3.LUT R21, R40, 0xff, RZ, 0xc0, !PT ;  /* 0x000000ff28157812 */ /* 0x000fe400078ec0ff */
[----:B------:R-:W0:Y:S01]  /*ead0*/  LDS.128 R40, [R0+0x10400] ;  /* 0x0104000000287984 */ /* 0x000e220000000c00 */
[----:B------:R-:W-:Y:S02]  /*eae0*/  PRMT R20, R37, 0x7604, R36 ;  /* 0x0000760425147816 */ /* 0x000fe40000000024 */
[----:B------:R-:W-:Y:S02]  /*eaf0*/  PRMT R51, R39, 0x7604, R38 ;  /* 0x0000760427337816 */ /* 0x000fe40000000026 */
[----:B------:R-:W-:-:S02]  /*eb00*/  SHF.R.U32.HI R53, RZ, 0x8, R7 ;  /* 0x00000008ff357819 */ /* 0x000fc40000011607 */
[----:B------:R-:W-:Y:S02]  /*eb10*/  LOP3.LUT R48, R5, 0xff, RZ, 0xc0, !PT ;  /* 0x000000ff05307812 */ /* 0x000fe400078ec0ff */
[----:B------:R-:W-:Y:S02]  /*eb20*/  SHF.R.U32.HI R50, RZ, 0x8, R6 ;  /* 0x00000008ff327819 */ /* 0x000fe40000011606 */
[----:B------:R-:W-:Y:S02]  /*eb30*/  LOP3.LUT R52, R7, 0xff, RZ, 0xc0, !PT ;  /* 0x000000ff07347812 */ /* 0x000fe400078ec0ff */
[----:B------:R-:W-:Y:S02]  /*eb40*/  LOP3.LUT R53, R53, 0xff, RZ, 0xc0, !PT ;  /* 0x000000ff35357812 */ /* 0x000fe400078ec0ff */
[----:B------:R-:W-:Y:S02]  /*eb50*/  PRMT R48, R21, 0x7604, R48 ;  /* 0x0000760415307816 */ /* 0x000fe40000000030 */
[----:B------:R-:W-:-:S02]  /*eb60*/  LOP3.LUT R49, R6, 0xff, RZ, 0xc0, !PT ;  /* 0x000000ff06317812 */ /* 0x000fc400078ec0ff */
[----:B------:R-:W-:Y:S02]  /*eb70*/  LOP3.LUT R50, R50, 0xff, RZ, 0xc0, !PT ;  /* 0x000000ff32327812 */ /* 0x000fe400078ec0ff */
[----:B------:R-:W-:Y:S02]  /*eb80*/  SHF.R.U32.HI R21, RZ, 0x10, R25 ;  /* 0x00000010ff157819 */ /* 0x000fe40000011619 */
[----:B------:R-:W-:Y:S02]  /*eb90*/  PRMT R52, R53, 0x7604, R52 ;  /* 0x0000760435347816 */ /* 0x000fe40000000034 */
[----:B------:R-:W-:Y:S01]  /*eba0*/  SHF.R.U32.HI R53, RZ, 0x10, R5 ;  /* 0x00000010ff357819 */ /* 0x000fe20000011605 */
[----:B------:R-:W-:Y:S01]  /*ebb0*/  IMAD.U32 R21, R21, 0x10000, RZ ;  /* 0x0001000015157824 */ /* 0x000fe200078e00ff */
[----:B------:R-:W-:Y:S02]  /*ebc0*/  PRMT R55, R50, 0x7604, R49 ;  /* 0x0000760432377816 */ /* 0x000fe40000000031 */
[----:B------:R-:W-:Y:S01]  /*ebd0*/  SHF.R.U32.HI R49, RZ, 0x10, R27 ;  /* 0x00000010ff317819 */ /* 0x000fe2000001161b */
[----:B------:R-:W-:Y:S01]  /*ebe0*/  IMAD.U32 R53, R53, 0x10000, RZ ;  /* 0x0001000035357824 */ /* 0x000fe200078e00ff */
[----:B------:R-:W-:-:S02]  /*ebf0*/  LOP3.LUT R21, R46, 0xff0000, R21, 0xf8, !PT ;  /* 0x00ff00002e157812 */ /* 0x000fc400078ef815 */
[----:B------:R-:W-:Y:S01]  /*ec00*/  LOP3.LUT R47, R47, 0xff0000, R26, 0xf8, !PT ;  /* 0x00ff00002f2f7812 */ /* 0x000fe200078ef81a */
[----:B------:R-:W-:Y:S01]  /*ec10*/  IMAD.U32 R49, R49, 0x10000, RZ ;  /* 0x0001000031317824 */ /* 0x000fe200078e00ff */
[----:B------:R-:W-:Y:S02]  /*ec20*/  LOP3.LUT R53, R48, 0xff0000, R53, 0xf8, !PT ;  /* 0x00ff000030357812 */ /* 0x000fe400078ef835 */
[----:B------:R-:W-:Y:S02]  /*ec30*/  LOP3.LUT R50, R21, 0xff000000, R25, 0xf8, !PT ;  /* 0xff00000015327812 */ /* 0x000fe400078ef819 */
[----:B------:R-:W-:Y:S02]  /*ec40*/  LOP3.LUT R49, R20, 0xff0000, R49, 0xf8, !PT ;  /* 0x00ff000014317812 */ /* 0x000fe400078ef831 */
[----:B------:R-:W-:Y:S02]  /*ec50*/  LOP3.LUT R21, R55, 0xff0000, R6, 0xf8, !PT ;  /* 0x00ff000037157812 */ /* 0x000fe400078ef806 */
[----:B------:R-:W-:-:S02]  /*ec60*/  LOP3.LUT R55, R53, 0xff000000, R5, 0xf8, !PT ;  /* 0xff00000035377812 */ /* 0x000fc400078ef805 */
[----:B------:R-:W-:Y:S02]  /*ec70*/  SHF.R.U32.HI R57, RZ, 0x10, R7 ;  /* 0x00000010ff397819 */ /* 0x000fe40000011607 */
[----:B------:R-:W-:Y:S02]  /*ec80*/  LOP3.LUT R54, R49, 0xff000000, R27, 0xf8, !PT ;  /* 0xff00000031367812 */ /* 0x000fe400078ef81b */
[----:B------:R-:W-:Y:S01]  /*ec90*/  LOP3.LUT R45, R45, 0xff0000, R24, 0xf8, !PT ;  /* 0x00ff00002d2d7812 */ /* 0x000fe200078ef818 */
[----:B------:R-:W-:Y:S01]  /*eca0*/  IMAD.U32 R57, R57, 0x10000, RZ ;  /* 0x0001000039397824 */ /* 0x000fe200078e00ff */
[----:B------:R-:W-:Y:S02]  /*ecb0*/  LOP3.LUT R20, R47, 0xff000000, R26, 0xf8, !PT ;  /* 0xff0000002f147812 */ /* 0x000fe400078ef81a */
[----:B------:R-:W-:Y:S02]  /*ecc0*/  F2FP.F16.E4M3.UNPACK_B R56, R55 ;  /* 0x00000037ff38723e */ /* 0x000fe400020006ff */
[----:B0-----:R-:W-:-:S02]  /*ecd0*/  F2FP.F16.E4M3.UNPACK_B R27, R41 ;  /* 0x00000029ff1b723e */ /* 0x001fc400020006ff */
[----:B------:R-:W-:Y:S02]  /*ece0*/  F2FP.F16.E4M3.UNPACK_B R26, R50 ;  /* 0x00000032ff1a723e */ /* 0x000fe400020006ff */
[----:B------:R-:W-:Y:S02]  /*ecf0*/  LOP3.LUT R51, R51, 0xff0000, R4, 0xf8, !PT ;  /* 0x00ff000033337812 */ /* 0x000fe400078ef804 */
[----:B------:R-:W-:Y:S01]  /*ed00*/  LOP3.LUT R5, R21, 0xff000000, R6, 0xf8, !PT ;  /* 0xff00000015057812 */ /* 0x000fe200078ef806 */
[--C-:B------:R-:W-:Y:S01]  /*ed10*/  HADD2.F32 R6, -RZ, R27.reuse.H0_H0 ;  /* 0x2000001bff067230 */ /* 0x100fe20000004100 */
[----:B------:R-:W-:Y:S01]  /*ed20*/  LOP3.LUT R24, R45, 0xff000000, R24, 0xf8, !PT ;  /* 0xff0000002d187812 */ /* 0x000fe200078ef818 */
[----:B------:R-:W-:Y:S01]  /*ed30*/  HADD2.F32 R27, -RZ, R27.H1_H1 ;  /* 0x3000001bff1b7230 */ /* 0x000fe20000004100 */
[----:B------:R-:W-:Y:S02]  /*ed40*/  LOP3.LUT R46, R51, 0xff000000, R4, 0xf8, !PT ;  /* 0xff000000332e7812 */ /* 0x000fe400078ef804 */
[----:B------:R-:W-:-:S02]  /*ed50*/  LOP3.LUT R57, R52, 0xff0000, R57, 0xf8, !PT ;  /* 0x00ff000034397812 */ /* 0x000fc400078ef839 */
[-C--:B------:R-:W-:Y:S02]  /*ed60*/  F2FP.F16.E4M3.UNPACK_B R51, R43.reuse ;  /* 0x0000002bff33723e */ /* 0x080fe400020006ff */
[----:B------:R-:W-:Y:S02]  /*ed70*/  F2FP.F16.E4M3.UNPACK_B R53, R43.H1 ;  /* 0x0000002bff35723e */ /* 0x000fe400030006ff */
[-C--:B------:R-:W-:Y:S02]  /*ed80*/  F2FP.F16.E4M3.UNPACK_B R43, R40.reuse ;  /* 0x00000028ff2b723e */ /* 0x080fe400020006ff */
[----:B------:R-:W-:Y:S02]  /*ed90*/  F2FP.F16.E4M3.UNPACK_B R52, R40.H1 ;  /* 0x00000028ff34723e */ /* 0x000fe400030006ff */
[----:B------:R-:W-:Y:S02]  /*eda0*/  F2FP.F16.E4M3.UNPACK_B R41, R41.H1 ;  /* 0x00000029ff29723e */ /* 0x000fe400030006ff */
[----:B------:R-:W-:-:S02]  /*edb0*/  F2FP.F16.E4M3.UNPACK_B R55, R55.H1 ;  /* 0x00000037ff37723e */ /* 0x000fc400030006ff */
[----:B------:R-:W-:Y:S02]  /*edc0*/  F2FP.F16.E4M3.UNPACK_B R50, R50.H1 ;  /* 0x00000032ff32723e */ /* 0x000fe400030006ff */
[----:B------:R-:W-:Y:S01]  /*edd0*/  LOP3.LUT R59, R57, 0xff000000, R7, 0xf8, !PT ;  /* 0xff000000393b7812 */ /* 0x000fe200078ef807 */
[----:B------:R-:W-:Y:S01]  /*ede0*/  HADD2.F32 R57, -RZ, R55.H0_H0 ;  /* 0x20000037ff397230 */ /* 0x000fe20000004100 */
[-C--:B------:R-:W-:Y:S02]  /*edf0*/  F2FP.F16.E4M3.UNPACK_B R7, R42.reuse ;  /* 0x0000002aff07723e */ /* 0x080fe400020006ff */
[-C--:B------:R-:W-:Y:S02]  /*ee00*/  F2FP.F16.E4M3.UNPACK_B R60, R59.reuse ;  /* 0x0000003bff3c723e */ /* 0x080fe400020006ff */
[----:B------:R-:W-:Y:S02]  /*ee10*/  F2FP.F16.E4M3.UNPACK_B R59, R59.H1 ;  /* 0x0000003bff3b723e */ /* 0x000fe400030006ff */
[----:B------:R-:W-:Y:S01]  /*ee20*/  F2FP.F16.E4M3.UNPACK_B R42, R42.H1 ;  /* 0x0000002aff2a723e */ /* 0x000fe200030006ff */
[----:B--2---:R-:W0:Y:S02]  /*ee30*/  LDS.128 R36, [R67+0x10400] ;  /* 0x0104000043247984 */ /* 0x004e240000000c00 */
[----:B0-----:R-:W-:-:S02]  /*ee40*/  F2FP.F16.E4M3.UNPACK_B R21, R37 ;  /* 0x00000025ff15723e */ /* 0x001fc400020006ff */
[-C--:B------:R-:W-:Y:S02]  /*ee50*/  F2FP.F16.E4M3.UNPACK_B R48, R39.reuse ;  /* 0x00000027ff30723e */ /* 0x080fe400020006ff */
[----:B------:R-:W-:Y:S01]  /*ee60*/  F2FP.F16.E4M3.UNPACK_B R49, R39.H1 ;  /* 0x00000027ff31723e */ /* 0x000fe200030006ff */
[----:B------:R-:W-:Y:S01]  /*ee70*/  HADD2.F32 R39, -RZ, R56.H0_H0 ;  /* 0x20000038ff277230 */ /* 0x000fe20000004100 */
[-C--:B------:R-:W-:Y:S01]  /*ee80*/  F2FP.F16.E4M3.UNPACK_B R45, R36.reuse ;  /* 0x00000024ff2d723e */ /* 0x080fe200020006ff */
[----:B------:R-:W-:Y:S01]  /*ee90*/  HADD2.F32 R25, -RZ, R21.H0_H0 ;  /* 0x20000015ff197230 */ /* 0x000fe20000004100 */
[----:B------:R-:W-:Y:S01]  /*eea0*/  F2FP.F16.E4M3.UNPACK_B R47, R36.H1 ;  /* 0x00000024ff2f723e */ /* 0x000fe200030006ff */
[----:B------:R-:W-:Y:S02]  /*eeb0*/  HADD2.F32 R36, -RZ, R26.H0_H0 ;  /* 0x2000001aff247230 */ /* 0x000fe40000004100 */
[C---:B------:R-:W-:Y:S01]  /*eec0*/  FMUL.FTZ R40, R6.reuse, R39 ;  /* 0x0000002706287220 */ /* 0x040fe20000410000 */
[----:B------:R-:W-:Y:S01]  /*eed0*/  HADD2.F32 R56, -RZ, R56.H1_H1 ;  /* 0x30000038ff387230 */ /* 0x000fe20000004100 */
[----:B------:R-:W-:Y:S01]  /*eee0*/  F2FP.F16.E4M3.UNPACK_B R37, R37.H1 ;  /* 0x00000025ff25723e */ /* 0x000fe200030006ff */
[-C--:B------:R-:W-:Y:S01]  /*eef0*/  FMUL.FTZ R58, R6, R36.reuse ;  /* 0x00000024063a7220 */ /* 0x080fe20000410000 */
[----:B------:R-:W-:Y:S01]  /*ef00*/  FFMA.FTZ R6, R25, R36, -R40 ;  /* 0x0000002419067223 */ /* 0x000fe20000010828 */
[----:B------:R-:W-:-:S02]  /*ef10*/  HADD2.F32 R40, -RZ, R50.H0_H0 ;  /* 0x20000032ff287230 */ /* 0x000fc40000004100 */
[----:B------:R-:W-:Y:S01]  /*ef20*/  FMUL.FTZ R61, R27, R56 ;  /* 0x000000381b3d7220 */ /* 0x000fe20000410000 */
[----:B------:R-:W-:Y:S01]  /*ef30*/  FFMA.FTZ R25, R25, R39, R58 ;  /* 0x0000002719197223 */ /* 0x000fe2000001003a */
[----:B------:R-:W-:Y:S01]  /*ef40*/  HADD2.F32 R39, -RZ, R26.H1_H1 ;  /* 0x3000001aff277230 */ /* 0x000fe20000004100 */
[-C--:B------:R-:W-:Y:S01]  /*ef50*/  F2FP.F16.E4M3.UNPACK_B R4, R38.reuse ;  /* 0x00000026ff04723e */ /* 0x080fe200020006ff */
[----:B------:R-:W-:Y:S01]  /*ef60*/  HADD2.F32 R26, -RZ, R21.H1_H1 ;  /* 0x30000015ff1a7230 */ /* 0x000fe20000004100 */
[----:B------:R-:W-:Y:S01]  /*ef70*/  F2FP.F16.E4M3.UNPACK_B R38, R38.H1 ;  /* 0x00000026ff26723e */ /* 0x000fe200030006ff */
[----:B------:R-:W-:Y:S02]  /*ef80*/  HADD2.F32 R21, -RZ, R41.H0_H0 ;  /* 0x20000029ff157230 */ /* 0x000fe40000004100 */
[----:B------:R-:W-:Y:S01]  /*ef90*/  FMUL.FTZ R27, R27, R39 ;  /* 0x000000271b1b7220 */ /* 0x000fe20000410000 */
[----:B------:R-:W-:Y:S02]  /*efa0*/  HADD2.F32 R36, -RZ, R37.H0_H0 ;  /* 0x20000025ff247230 */ /* 0x000fe40000004100 */
[----:B------:R-:W-:-:S02]  /*efb0*/  HADD2.F32 R50, -RZ, R50.H1_H1 ;  /* 0x30000032ff327230 */ /* 0x000fc40000004100 */
[C---:B------:R-:W-:Y:S01]  /*efc0*/  FMUL.FTZ R63, R21.reuse, R57 ;  /* 0x00000039153f7220 */ /* 0x040fe20000410000 */
[----:B------:R-:W-:Y:S01]  /*efd0*/  FMUL.FTZ R58, R21, R40 ;  /* 0x00000028153a7220 */ /* 0x000fe20000410000 */
[C---:B------:R-:W-:Y:S01]  /*efe0*/  FFMA.FTZ R21, R26.reuse, R39, -R61 ;  /* 0x000000271a157223 */ /* 0x040fe2000001083d */
[----:B------:R-:W-:Y:S01]  /*eff0*/  FFMA.FTZ R26, R26, R56, R27 ;  /* 0x000000381a1a7223 */ /* 0x000fe2000001001b */
[C---:B------:R-:W-:Y:S01]  /*f000*/  FFMA.FTZ R27, R36.reuse, R40, -R63 ;  /* 0x00000028241b7223 */ /* 0x040fe2000001083f */
[----:B------:R-:W-:Y:S01]  /*f010*/  FFMA.FTZ R36, R36, R57, R58 ;  /* 0x0000003924247223 */ /* 0x000fe2000001003a */
[----:B------:R-:W-:Y:S01]  /*f020*/  HADD2.F32 R58, -RZ, R55.H1_H1 ;  /* 0x30000037ff3a7230 */ /* 0x000fe20000004100 */
[----:B------:R-:W-:Y:S01]  /*f030*/  F2FP.F16.E4M3.UNPACK_B R55, R54 ;  /* 0x00000036ff37723e */ /* 0x000fe200020006ff */
[----:B------:R-:W-:Y:S02]  /*f040*/  HADD2.F32 R39, -RZ, R41.H1_H1 ;  /* 0x30000029ff277230 */ /* 0x000fe40000004100 */
[----:B------:R-:W-:-:S02]  /*f050*/  HADD2.F32 R57, -RZ, R60.H0_H0 ;  /* 0x2000003cff397230 */ /* 0x000fc40000004100 */
[----:B------:R-:W-:Y:S02]  /*f060*/  HADD2.F32 R40, -RZ, R51.H0_H0 ;  /* 0x20000033ff287230 */ /* 0x000fe40000004100 */
[C---:B------:R-:W-:Y:S01]  /*f070*/  FMUL.FTZ R62, R39.reuse, R58 ;  /* 0x0000003a273e7220 */ /* 0x040fe20000410000 */
[----:B------:R-:W-:Y:S02]  /*f080*/  HADD2.F32 R56, -RZ, R55.H0_H0 ;  /* 0x20000037ff387230 */ /* 0x000fe40000004100 */
[----:B------:R-:W-:Y:S01]  /*f090*/  FMUL.FTZ R39, R39, R50 ;  /* 0x0000003227277220 */ /* 0x000fe20000410000 */
[----:B------:R-:W-:Y:S02]  /*f0a0*/  HADD2.F32 R37, -RZ, R37.H1_H1 ;  /* 0x30000025ff257230 */ /* 0x000fe40000004100 */
[C---:B------:R-:W-:Y:S01]  /*f0b0*/  FMUL.FTZ R64, R40.reuse, R57 ;  /* 0x0000003928407220 */ /* 0x040fe20000410000 */
[----:B------:R-:W-:Y:S02]  /*f0c0*/  HADD2.F32 R41, -RZ, R48.H0_H0 ;  /* 0x20000030ff297230 */ /* 0x000fe40000004100 */
[----:B------:R-:W-:Y:S01]  /*f0d0*/  FMUL.FTZ R66, R40, R56 ;  /* 0x0000003828427220 */ /* 0x000fe20000410000 */
[----:B------:R-:W-:-:S02]  /*f0e0*/  HADD2.F32 R61, -RZ, R60.H1_H1 ;  /* 0x3000003cff3d7230 */ /* 0x000fc40000004100 */
[C---:B------:R-:W-:Y:S01]  /*f0f0*/  FFMA.FTZ R40, R37.reuse, R50, -R62 ;  /* 0x0000003225287223 */ /* 0x040fe2000001083e */
[----:B------:R-:W-:Y:S01]  /*f100*/  FFMA.FTZ R37, R37, R58, R39 ;  /* 0x0000003a25257223 */ /* 0x000fe20000010027 */
[C---:B------:R-:W-:Y:S01]  /*f110*/  FFMA.FTZ R39, R41.reuse, R56, -R64 ;  /* 0x0000003829277223 */ /* 0x040fe20000010840 */
[----:B------:R-:W-:Y:S01]  /*f120*/  FFMA.FTZ R41, R41, R57, R66 ;  /* 0x0000003929297223 */ /* 0x000fe20000010042 */
[----:B------:R-:W-:Y:S01]  /*f130*/  HADD2.F32 R57, -RZ, R55.H1_H1 ;  /* 0x30000037ff397230 */ /* 0x000fe20000004100 */
[----:B------:R-:W-:Y:S01]  /*f140*/  F2FP.F16.E4M3.UNPACK_B R55, R54.H1 ;  /* 0x00000036ff37723e */ /* 0x000fe200030006ff */
[----:B------:R-:W-:Y:S01]  /*f150*/  HADD2.F32 R50, -RZ, R48.H1_H1 ;  /* 0x30000030ff327230 */ /* 0x000fe20000004100 */
[----:B------:R-:W-:Y:S01]  /*f160*/  F2FP.SATFINITE.E4M3.F32.PACK_AB_MERGE_C R36, R37, R36, RZ ;  /* 0x000000242524723e */ /* 0x000fe200048070ff */
[----:B------:R-:W-:Y:S02]  /*f170*/  HADD2.F32 R48, -RZ, R51.H1_H1 ;  /* 0x30000033ff307230 */ /* 0x000fe40000004100 */
[----:B------:R-:W-:Y:S01]  /*f180*/  HADD2.F32 R54, -RZ, R53.H0_H0 ;  /* 0x20000035ff367230 */ /* 0x000fe20000004100 */
[----:B------:R-:W-:Y:S01]  /*f190*/  F2FP.SATFINITE.E4M3.F32.PACK_AB_MERGE_C R25, R26, R25, R36 ;  /* 0x000000191a19723e */ /* 0x000fe20004807024 */
[----:B------:R-:W-:-:S02]  /*f1a0*/  HADD2.F32 R56, -RZ, R55.H0_H0 ;  /* 0x20000037ff387230 */ /* 0x000fc40000004100 */
[C---:B------:R-:W-:Y:S01]  /*f1b0*/  FMUL.FTZ R63, R48.reuse, R61 ;  /* 0x0000003d303f7220 */ /* 0x040fe20000410000 */
[----:B------:R-:W-:Y:S02]  /*f1c0*/  HADD2.F32 R58, -RZ, R59.H0_H0 ;  /* 0x2000003bff3a7230 */ /* 0x000fe40000004100 */
[-C--:B------:R-:W-:Y:S01]  /*f1d0*/  FMUL.FTZ R60, R48, R57.reuse ;  /* 0x00000039303c7220 */ /* 0x080fe20000410000 */
[----:B------:R-:W-:Y:S02]  /*f1e0*/  HADD2.F32 R51, -RZ, R49.H0_H0 ;  /* 0x20000031ff337230 */ /* 0x000fe40000004100 */
[----:B------:R-:W-:Y:S01]  /*f1f0*/  FMUL.FTZ R65, R54, R56 ;  /* 0x0000003836417220 */ /* 0x000fe20000410000 */
[----:B------:R-:W-:Y:S01]  /*f200*/  FFMA.FTZ R48, R50, R57, -R63 ;  /* 0x0000003932307223 */ /* 0x000fe2000001083f */
[-C--:B------:R-:W-:Y:S01]  /*f210*/  FMUL.FTZ R62, R54, R58.reuse ;  /* 0x0000003a363e7220 */ /* 0x080fe20000410000 */
[----:B------:R-:W-:Y:S02]  /*f220*/  HADD2.F32 R57, -RZ, R55.H1_H1 ;  /* 0x30000037ff397230 */ /* 0x000fe40000004100 */
[----:B------:R-:W-:Y:S01]  /*f230*/  FFMA.FTZ R65, R51, R58, R65 ;  /* 0x0000003a33417223 */ /* 0x000fe20000010041 */
[----:B------:R-:W-:Y:S01]  /*f240*/  F2FP.F16.E4M3.UNPACK_B R58, R46.H1 ;  /* 0x0000002eff3a723e */ /* 0x000fe200030006ff */
[----:B------:R-:W-:Y:S01]  /*f250*/  FFMA.FTZ R50, R50, R61, R60 ;  /* 0x0000003d32327223 */ /* 0x000fe2000001003c */
[----:B------:R-:W-:Y:S01]  /*f260*/  F2FP.F16.E4M3.UNPACK_B R55, R24.H1 ;  /* 0x00000018ff37723e */ /* 0x000fe200030006ff */
[----:B------:R-:W-:-:S02]  /*f270*/  HADD2.F32 R59, -RZ, R59.H1_H1 ;  /* 0x3000003bff3b7230 */ /* 0x000fc40000004100 */
[----:B------:R-:W-:Y:S01]  /*f280*/  FFMA.FTZ R61, R51, R56, -R62 ;  /* 0x00000038333d7223 */ /* 0x000fe2000001083e */
[----:B------:R-:W-:Y:S02]  /*f290*/  HADD2.F32 R54, -RZ, R53.H1_H1 ;  /* 0x30000035ff367230 */ /* 0x000fe40000004100 */
[----:B------:R-:W-:Y:S02]  /*f2a0*/  HADD2.F32 R60, -RZ, R58.H0_H0 ;  /* 0x2000003aff3c7230 */ /* 0x000fe40000004100 */
[----:B------:R-:W-:Y:S02]  /*f2b0*/  HADD2.F32 R53, -RZ, R52.H0_H0 ;  /* 0x20000034ff357230 */ /* 0x000fe40000004100 */
[C---:B------:R-:W-:Y:S01]  /*f2c0*/  FMUL.FTZ R62, R54.reuse, R59 ;  /* 0x0000003b363e7220 */ /* 0x040fe20000410000 */
[----:B------:R-:W-:Y:S02]  /*f2d0*/  HADD2.F32 R56, -RZ, R55.H0_H0 ;  /* 0x20000037ff387230 */ /* 0x000fe40000004100 */
[----:B------:R-:W-:Y:S01]  /*f2e0*/  FMUL.FTZ R66, R54, R57 ;  /* 0x0000003936427220 */ /* 0x000fe20000410000 */
[----:B------:R-:W-:-:S02]  /*f2f0*/  HADD2.F32 R51, -RZ, R49.H1_H1 ;  /* 0x30000031ff337230 */ /* 0x000fc40000004100 */
[C---:B------:R-:W-:Y:S01]  /*f300*/  FMUL.FTZ R54, R53.reuse, R60 ;  /* 0x0000003c35367220 */ /* 0x040fe20000410000 */
[----:B------:R-:W-:Y:S02]  /*f310*/  HADD2.F32 R49, -RZ, R47.H0_H0 ;  /* 0x2000002fff317230 */ /* 0x000fe40000004100 */
[-C--:B------:R-:W-:Y:S01]  /*f320*/  FMUL.FTZ R53, R53, R56.reuse ;  /* 0x0000003835357220 */ /* 0x080fe20000410000 */
[----:B------:R-:W-:Y:S02]  /*f330*/  HADD2.F32 R58, -RZ, R58.H1_H1 ;  /* 0x3000003aff3a7230 */ /* 0x000fe40000004100 */
[----:B------:R-:W-:Y:S01]  /*f340*/  FFMA.FTZ R64, R51, R57, -R62 ;  /* 0x0000003933407223 */ /* 0x000fe2000001083e */
[----:B------:R-:W-:Y:S02]  /*f350*/  HADD2.F32 R52, -RZ, R52.H1_H1 ;  /* 0x30000034ff347230 */ /* 0x000fe40000004100 */
[----:B------:R-:W-:Y:S01]  /*f360*/  FFMA.FTZ R56, R49, R56, -R54 ;  /* 0x0000003831387223 */ /* 0x000fe20000010836 */
[----:B------:R-:W-:-:S02]  /*f370*/  HADD2.F32 R55, -RZ, R55.H1_H1 ;  /* 0x30000037ff377230 */ /* 0x000fc40000004100 */
[----:B------:R-:W-:Y:S01]  /*f380*/  FFMA.FTZ R60, R49, R60, R53 ;  /* 0x0000003c313c7223 */ /* 0x000fe20000010035 */
[----:B------:R-:W-:Y:S01]  /*f390*/  FFMA.FTZ R66, R51, R59, R66 ;  /* 0x0000003b33427223 */ /* 0x000fe20000010042 */
[----:B------:R-:W-:Y:S01]  /*f3a0*/  HADD2.F32 R47, -RZ, R47.H1_H1 ;  /* 0x3000002fff2f7230 */ /* 0x000fe20000004100 */
[----:B------:R-:W-:Y:S01]  /*f3b0*/  F2FP.F16.E4M3.UNPACK_B R49, R24 ;  /* 0x00000018ff31723e */ /* 0x000fe200020006ff */
[C---:B------:R-:W-:Y:S01]  /*f3c0*/  FMUL.FTZ R24, R52.reuse, R58 ;  /* 0x0000003a34187220 */ /* 0x040fe20000410000 */
[----:B------:R-:W-:Y:S01]  /*f3d0*/  F2FP.F16.E4M3.UNPACK_B R51, R46 ;  /* 0x0000002eff33723e */ /* 0x000fe200020006ff */
[-C--:B------:R-:W-:Y:S01]  /*f3e0*/  FMUL.FTZ R59, R52, R55.reuse ;  /* 0x00000037343b7220 */ /* 0x080fe20000410000 */
[--C-:B------:R-:W-:Y:S02]  /*f3f0*/  HADD2.F32 R46, -RZ, R43.reuse.H0_H0 ;  /* 0x2000002bff2e7230 */ /* 0x100fe40000004100 */
[----:B------:R-:W-:Y:S01]  /*f400*/  FFMA.FTZ R57, R47, R55, -R24 ;  /* 0x000000372f397223 */ /* 0x000fe20000010818 */
[----:B------:R-:W-:-:S02]  /*f410*/  HADD2.F32 R43, -RZ, R43.H1_H1 ;  /* 0x3000002bff2b7230 */ /* 0x000fc40000004100 */
[----:B------:R-:W-:Y:S01]  /*f420*/  FFMA.FTZ R59, R47, R58, R59 ;  /* 0x0000003a2f3b7223 */ /* 0x000fe2000001003b */
[----:B------:R-:W-:Y:S02]  /*f430*/  HADD2.F32 R53, -RZ, R51.H0_H0 ;  /* 0x20000033ff357230 */ /* 0x000fe40000004100 */
[----:B------:R-:W-:Y:S02]  /*f440*/  HADD2.F32 R47, -RZ, R49.H0_H0 ;  /* 0x20000031ff2f7230 */ /* 0x000fe40000004100 */
[----:B------:R-:W-:Y:S02]  /*f450*/  HADD2.F32 R52, -RZ, R51.H1_H1 ;  /* 0x30000033ff347230 */ /* 0x000fe40000004100 */
[C---:B------:R-:W-:Y:S01]  /*f460*/  FMUL.FTZ R55, R46.reuse, R53 ;  /* 0x000000352e377220 */ /* 0x040fe20000410000 */
[----:B------:R-:W-:Y:S02]  /*f470*/  HADD2.F32 R24, -RZ, R45.H0_H0 ;  /* 0x2000002dff187230 */ /* 0x000fe40000004100 */
[----:B------:R-:W-:Y:S01]  /*f480*/  FMUL.FTZ R51, R46, R47 ;  /* 0x0000002f2e337220 */ /* 0x000fe20000410000 */
[----:B------:R-:W-:Y:S01]  /*f490*/  HADD2.F32 R46, -RZ, R49.H1_H1 ;  /* 0x30000031ff2e7230 */ /* 0x000fe20000004100 */
[----:B------:R-:W-:Y:S01]  /*f4a0*/  F2FP.F16.E4M3.UNPACK_B R49, R5.H1 ;  /* 0x00000005ff31723e */ /* 0x000fe200030006ff */
[----:B------:R-:W-:-:S02]  /*f4b0*/  HADD2.F32 R45, -RZ, R45.H1_H1 ;  /* 0x3000002dff2d7230 */ /* 0x000fc40000004100 */
[C---:B------:R-:W-:Y:S01]  /*f4c0*/  FMUL.FTZ R54, R43.reuse, R52 ;  /* 0x000000342b367220 */ /* 0x040fe20000410000 */
[C---:B------:R-:W-:Y:S01]  /*f4d0*/  FFMA.FTZ R55, R24.reuse, R47, -R55 ;  /* 0x0000002f18377223 */ /* 0x040fe20000010837 */
[----:B------:R-:W-:Y:S01]  /*f4e0*/  FFMA.FTZ R51, R24, R53, R51 ;  /* 0x0000003518337223 */ /* 0x000fe20000010033 */
[----:B------:R-:W-:Y:S01]  /*f4f0*/  F2FP.F16.E4M3.UNPACK_B R24, R20.H1 ;  /* 0x00000014ff18723e */ /* 0x000fe200030006ff */
[-C--:B------:R-:W-:Y:S01]  /*f500*/  FMUL.FTZ R47, R43, R46.reuse ;  /* 0x0000002e2b2f7220 */ /* 0x080fe20000410000 */
[C---:B------:R-:W-:Y:S01]  /*f510*/  FFMA.FTZ R54, R45.reuse, R46, -R54 ;  /* 0x0000002e2d367223 */ /* 0x040fe20000010836 */
[----:B------:R-:W-:Y:S01]  /*f520*/  HADD2.F32 R46, -RZ, R49.H0_H0 ;  /* 0x20000031ff2e7230 */ /* 0x000fe20000004100 */
[----:B------:R-:W-:Y:S01]  /*f530*/  F2FP.F16.E4M3.UNPACK_B R20, R20 ;  /* 0x00000014ff14723e */ /* 0x000fe200020006ff */
[----:B------:R-:W-:Y:S02]  /*f540*/  HADD2.F32 R43, -RZ, R42.H0_H0 ;  /* 0x2000002aff2b7230 */ /* 0x000fe40000004100 */
[----:B------:R-:W-:Y:S01]  /*f550*/  FFMA.FTZ R52, R45, R52, R47 ;  /* 0x000000342d347223 */ /* 0x000fe2000001002f */
[--C-:B------:R-:W-:Y:S01]  /*f560*/  HADD2.F32 R45, -RZ, R24.reuse.H0_H0 ;  /* 0x20000018ff2d7230 */ /* 0x100fe20000004100 */
[----:B------:R-:W-:Y:S01]  /*f570*/  F2FP.F16.E4M3.UNPACK_B R5, R5 ;  /* 0x00000005ff05723e */ /* 0x000fe200020006ff */
[----:B------:R-:W-:-:S02]  /*f580*/  HADD2.F32 R47, -RZ, R24.H1_H1 ;  /* 0x30000018ff2f7230 */ /* 0x000fc40000004100 */
[CC--:B------:R-:W-:Y:S01]  /*f590*/  FMUL.FTZ R53, R43.reuse, R46.reuse ;  /* 0x0000002e2b357220 */ /* 0x0c0fe20000410000 */
[----:B------:R-:W-:Y:S02]  /*f5a0*/  HADD2.F32 R24, -RZ, R38.H0_H0 ;  /* 0x20000026ff187230 */ /* 0x000fe40000004100 */
[-C--:B------:R-:W-:Y:S01]  /*f5b0*/  FMUL.FTZ R43, R43, R45.reuse ;  /* 0x0000002d2b2b7220 */ /* 0x080fe20000410000 */
[----:B------:R-:W-:Y:S02]  /*f5c0*/  HADD2.F32 R49, -RZ, R49.H1_H1 ;  /* 0x30000031ff317230 */ /* 0x000fe40000004100 */
[----:B------:R-:W-:Y:S02]  /*f5d0*/  HADD2.F32 R42, -RZ, R42.H1_H1 ;  /* 0x3000002aff2a7230 */ /* 0x000fe40000004100 */
[C---:B------:R-:W-:Y:S01]  /*f5e0*/  FFMA.FTZ R53, R24.reuse, R45, -R53 ;  /* 0x0000002d18357223 */ /* 0x040fe20000010835 */
[----:B------:R-:W-:Y:S02]  /*f5f0*/  HADD2.F32 R38, -RZ, R38.H1_H1 ;  /* 0x30000026ff267230 */ /* 0x000fe40000004100 */
[----:B------:R-:W-:Y:S01]  /*f600*/  FFMA.FTZ R58, R24, R46, R43 ;  /* 0x0000002e183a7223 */ /* 0x000fe2000001002b */
[----:B------:R-:W-:-:S02]  /*f610*/  HADD2.F32 R24, -RZ, R20.H0_H0 ;  /* 0x20000014ff187230 */ /* 0x000fc40000004100 */
[C---:B------:R-:W-:Y:S01]  /*f620*/  FMUL.FTZ R45, R42.reuse, R49 ;  /* 0x000000312a2d7220 */ /* 0x040fe20000410000 */
[-C--:B------:R-:W-:Y:S01]  /*f630*/  FMUL.FTZ R42, R42, R47.reuse ;  /* 0x0000002f2a2a7220 */ /* 0x080fe20000410000 */
[--C-:B------:R-:W-:Y:S02]  /*f640*/  HADD2.F32 R43, -RZ, R5.reuse.H1_H1 ;  /* 0x30000005ff2b7230 */ /* 0x100fe40000004100 */
[C---:B------:R-:W-:Y:S01]  /*f650*/  FFMA.FTZ R62, R38.reuse, R47, -R45 ;  /* 0x0000002f263e7223 */ /* 0x040fe2000001082d */
[----:B------:R-:W-:Y:S01]  /*f660*/  FFMA.FTZ R49, R38, R49, R42 ;  /* 0x0000003126317223 */ /* 0x000fe2000001002a */
[----:B------:R-:W-:Y:S02]  /*f670*/  HADD2.F32 R38, -RZ, R20.H1_H1 ;  /* 0x30000014ff267230 */ /* 0x000fe40000004100 */
[----:B------:R-:W-:Y:S01]  /*f680*/  HADD2.F32 R42, -RZ, R5.H0_H0 ;  /* 0x20000005ff2a7230 */ /* 0x000fe20000004100 */
[----:B------:R-:W-:Y:S01]  /*f690*/  F2FP.SATFINITE.E4M3.F32.PACK_AB_MERGE_C R53, R62, R53, RZ ;  /* 0x000000353e35723e */ /* 0x000fe200048070ff */
[--C-:B------:R-:W-:Y:S01]  /*f6a0*/  HADD2.F32 R20, -RZ, R7.reuse.H0_H0 ;  /* 0x20000007ff147230 */ /* 0x100fe20000004100 */
[----:B------:R-:W-:Y:S01]  /*f6b0*/  F2FP.SATFINITE.E4M3.F32.PACK_AB_MERGE_C R49, R49, R58, RZ ;  /* 0x0000003a3131723e */ /* 0x000fe200048070ff */
[----:B------:R-:W-:-:S02]  /*f6c0*/  HADD2.F32 R7, -RZ, R7.H1_H1 ;  /* 0x30000007ff077230 */ /* 0x000fc40000004100 */
[--C-:B------:R-:W-:Y:S02]  /*f6d0*/  HADD2.F32 R5, -RZ, R4.reuse.H0_H0 ;  /* 0x20000004ff057230 */ /* 0x100fe40000004100 */
[C---:B------:R-:W-:Y:S01]  /*f6e0*/  FMUL.FTZ R46, R20.reuse, R42 ;  /* 0x0000002a142e7220 */ /* 0x040fe20000410000 */
[----:B------:R-:W-:Y:S02]  /*f6f0*/  HADD2.F32 R4, -RZ, R4.H1_H1 ;  /* 0x30000004ff047230 */ /* 0x000fe40000004100 */
[----:B------:R-:W-:Y:S01]  /*f700*/  FMUL.FTZ R45, R20, R24 ;  /* 0x00000018142d7220 */ /* 0x000fe20000410000 */
[CC--:B------:R-:W-:Y:S01]  /*f710*/  FMUL.FTZ R47, R7.reuse, R43.reuse ;  /* 0x0000002b072f7220 */ /* 0x0c0fe20000410000 */
[----:B------:R-:W-:Y:S01]  /*f720*/  FMUL.FTZ R20, R7, R38 ;  /* 0x0000002607147220 */ /* 0x000fe20000410000 */
        /* <DEDUP_REMOVED lines=14> */
[----:B------:R-:W-:Y:S01]  /*f810*/  F2FP.SATFINITE.E4M3.F32.PACK_AB_MERGE_C R24, R52, R51, R24 ;  /* 0x000000333418723e */ /* 0x000fe20004807018 */
[----:B------:R2:W-:Y:S01]  /*f820*/  STS.128 [R67+0x10400], R4 ;  /* 0x0104000443007388 */ /* 0x0005e20000000c00 */
[----:B------:R-:W-:-:S05]  /*f830*/  F2FP.SATFINITE.E4M3.F32.PACK_AB_MERGE_C R26, R20, R45, R49 ;  /* 0x0000002d141a723e */ /* 0x000fca0004807031 */
[----:B------:R2:W-:Y:S02]  /*f840*/  STS.128 [R0+0x10400], R24 ;  /* 0x0104001800007388 */ /* 0x0005e40000000c00 */
.L_x_1435:
[----:B------:R-:W-:Y:S05]  /*f850*/  BSYNC B1 ;  /* 0x0000000000017941 */ /* 0x000fea0003800000 */
.L_x_1434:
[----:B------:R-:W-:Y:S04]  /*f860*/  BSSY B1, `(.L_x_1436) ;  /* 0x0000101000017945 */ /* 0x000fe80003800000 */
[----:B------:R-:W-:Y:S05]  /*f870*/  @P1 BRA `(.L_x_1437) ;  /* 0x0000000c00fc1947 */ /* 0x000fea0003800000 */
[----:B------:R-:W3:Y:S01]  /*f880*/  LDL R59, [R1+0x1c] ;  /* 0x00001c00013b7983 */ /* 0x000ee20000100800 */
[----:B--2--5:R-:W-:Y:S02]  /*f890*/  SHF.R.U32.HI R0, RZ, 0x8, R28 ;  /* 0x00000008ff007819 */ /* 0x024fe4000001161c */
[----:B------:R-:W-:Y:S02]  /*f8a0*/  LOP3.LUT R5, R28, 0xff, RZ, 0xc0, !PT ;  /* 0x000000ff1c057812 */ /* 0x000fe400078ec0ff */
[----:B------:R-:W-:Y:S02]  /*f8b0*/  LOP3.LUT R4, R0, 0xff, RZ, 0xc0, !PT ;  /* 0x000000ff00047812 */ /* 0x000fe400078ec0ff */
[----:B------:R-:W-:Y:S02]  /*f8c0*/  LEA.HI R0, R3, R218, RZ, 0x1c ;  /* 0x000000da03007211 */ /* 0x000fe400078fe0ff */
[----:B-1----:R-:W-:Y:S02]  /*f8d0*/  PRMT R37, R4, 0x7604, R5 ;  /* 0x0000760404257816 */ /* 0x002fe40000000005 */
[----:B------:R-:W-:-:S02]  /*f8e0*/  SHF.R.S32.HI R5, RZ, 0x1f, R0 ;  /* 0x0000001fff057819 */ /* 0x000fc40000011400 */
[----:B------:R-:W-:Y:S02]  /*f8f0*/  SHF.R.U32.HI R20, RZ, 0x8, R31 ;  /* 0x00000008ff147819 */ /* 0x000fe4000001161f */
[----:B------:R-:W-:Y:S01]  /*f900*/  LEA.HI R4, R5, R0, RZ, 0x2 ;  /* 0x0000000005047211 */ /* 0x000fe200078f10ff */
[----:B------:R-:W-:Y:S01]  /*f910*/  IMAD.SHL.U32 R5, R0, 0x10, RZ ;  /* 0x0000001000057824 */ /* 0x000fe200078e00ff */
[----:B0-----:R-:W-:Y:S02]  /*f920*/  LOP3.LUT R21, R31, 0xff, RZ, 0xc0, !PT ;  /* 0x000000ff1f157812 */ /* 0x001fe400078ec0ff */
[----:B------:R-:W-:Y:S01]  /*f930*/  LOP3.LUT R20, R20, 0xff, RZ, 0xc0, !PT ;  /* 0x000000ff14147812 */ /* 0x000fe200078ec0ff */
[----:B------:R-:W-:Y:S01]  /*f940*/  IMAD.SHL.U32 R4, R4, 0x800, RZ ;  /* 0x0000080004047824 */ /* 0x000fe200078e00ff */
[----:B------:R-:W-:Y:S02]  /*f950*/  LOP3.LUT R0, R176, 0x30, R5, 0xf8, !PT ;  /* 0x00000030b0007812 */ /* 0x000fe400078ef805 */
[----:B------:R-:W-:-:S02]  /*f960*/  SHF.R.U32.HI R24, RZ, 0x8, R8 ;  /* 0x00000008ff187819 */ /* 0x000fc40000011608 */
[----:B------:R-:W-:Y:S02]  /*f970*/  LOP3.LUT R0, R0, R177, RZ, 0x3c, !PT ;  /* 0x000000b100007212 */ /* 0x000fe400078e3cff */
[----:B------:R-:W-:Y:S02]  /*f980*/  LOP3.LUT R5, R4, 0xffffe000, RZ, 0xc0, !PT ;  /* 0xffffe00004057812 */ /* 0x000fe400078ec0ff */
[----:B------:R-:W-:Y:S02]  /*f990*/  PRMT R41, R20, 0x7604, R21 ;  /* 0x0000760414297816 */ /* 0x000fe40000000015 */
[----:B------:R-:W-:Y:S02]  /*f9a0*/  SHF.R.U32.HI R6, RZ, 0x8, R29 ;  /* 0x00000008ff067819 */ /* 0x000fe4000001161d */
[----:B------:R-:W-:Y:S02]  /*f9b0*/  LOP3.LUT R25, R8, 0xff, RZ, 0xc0, !PT ;  /* 0x000000ff08197812 */ /* 0x000fe400078ec0ff */
[----:B------:R-:W-:-:S02]  /*f9c0*/  LOP3.LUT R24, R24, 0xff, RZ, 0xc0, !PT ;  /* 0x000000ff18187812 */ /* 0x000fc400078ec0ff */
[----:B------:R-:W-:Y:S02]  /*f9d0*/  IADD3 R21, R0, R178, R5 ;  /* 0x000000b200157210 */ /* 0x000fe40007ffe005 */
[----:B------:R-:W-:Y:S02]  /*f9e0*/  SHF.R.U32.HI R0, RZ, 0x8, R9 ;  /* 0x00000008ff007819 */ /* 0x000fe40000011609 */
[----:B------:R-:W-:Y:S02]  /*f9f0*/  LOP3.LUT R7, R29, 0xff, RZ, 0xc0, !PT ;  /* 0x000000ff1d077812 */ /* 0x000fe400078ec0ff */
[----:B------:R-:W-:Y:S02]  /*fa00*/  LOP3.LUT R6, R6, 0xff, RZ, 0xc0, !PT ;  /* 0x000000ff06067812 */ /* 0x000fe400078ec0ff */
[----:B------:R-:W-:Y:S02]  /*fa10*/  PRMT R43, R24, 0x7604, R25 ;  /* 0x00007604182b7816 */ /* 0x000fe40000000019 */
[----:B------:R-:W-:-:S02]  /*fa20*/  LOP3.LUT R25, R9, 0xff, RZ, 0xc0, !PT ;  /* 0x000000ff09197812 */ /* 0x000fc400078ec0ff */
[----:B------:R-:W-:Y:S02]  /*fa30*/  SHF.R.U32.HI R24, RZ, 0x8, R11 ;  /* 0x00000008ff187819 */ /* 0x000fe4000001160b */
[----:B------:R-:W-:Y:S02]  /*fa40*/  LOP3.LUT R0, R0, 0xff, RZ, 0xc0, !PT ;  /* 0x000000ff00007812 */ /* 0x000fe400078ec0ff */
[----:B------:R-:W-:Y:S02]  /*fa50*/  SHF.R.U32.HI R20, RZ, 0x8, R10 ;  /* 0x00000008ff147819 */ /* 0x000fe4000001160a */
[----:B------:R-:W-:Y:S02]  /*fa60*/  PRMT R36, R6, 0x7604, R7 ;  /* 0x0000760406247816 */ /* 0x000fe40000000007 */
[----:B------:R-:W-:Y:S02]  /*fa70*/  SHF.R.U32.HI R6, RZ, 0x8, R30 ;  /* 0x00000008ff067819 */ /* 0x000fe4000001161e */
[----:B------:R-:W-:-:S02]  /*fa80*/  LOP3.LUT R27, R10, 0xff, RZ, 0xc0, !PT ;  /* 0x000000ff0a1b7812 */ /* 0x000fc400078ec0ff */
[----:B------:R-:W-:Y:S02]  /*fa90*/  LOP3.LUT R24, R24, 0xff, RZ, 0xc0, !PT ;  /* 0x000000ff18187812 */ /* 0x000fe400078ec0ff */
[----:B------:R-:W-:Y:S01]  /*faa0*/  PRMT R45, R0, 0x7604, R25 ;  /* 0x00007604002d7816 */ /* 0x000fe20000000019 */
[----:B------:R-:W-:Y:S01]  /*fab0*/  IMAD.IADD R0, R16, 0x1, R21 ;  /* 0x0000000110007824 */ /* 0x000fe200078e0215 */
[----:B------:R-:W-:Y:S02]  /*fac0*/  LOP3.LUT R20, R20, 0xff, RZ, 0xc0, !PT ;  /* 0x000000ff14147812 */ /* 0x000fe400078ec0ff */
[----:B------:R-:W-:Y:S02]  /*fad0*/  LOP3.LUT R47, R11, 0xff, RZ, 0xc0, !PT ;  /* 0x000000ff0b2f7812 */ /* 0x000fe400078ec0ff */
[----:B------:R-:W-:Y:S02]  /*fae0*/  LOP3.LUT R7, R30, 0xff, RZ, 0xc0, !PT ;  /* 0x000000ff1e077812 */ /* 0x000fe400078ec0ff */
[----:B------:R-:W-:-:S02]  /*faf0*/  LOP3.LUT R6, R6, 0xff, RZ, 0xc0, !PT ;  /* 0x000000ff06067812 */ /* 0x000fc400078ec0ff */
[----:B------:R-:W-:Y:S02]  /*fb00*/  PRMT R49, R20, 0x7604, R27 ;  /* 0x0000760414317816 */ /* 0x000fe4000000001b */
[----:B------:R-:W-:Y:S02]  /*fb10*/  PRMT R53, R24, 0x7604, R47 ;  /* 0x0000760418357816 */ /* 0x000fe4000000002f */
[----:B------:R-:W0:Y:S01]  /*fb20*/  LDS.128 R24, [R0+0x10400] ;  /* 0x0104000000187984 */ /* 0x000e220000000c00 */
[----:B------:R-:W-:Y:S02]  /*fb30*/  PRMT R39, R6, 0x7604, R7 ;  /* 0x0000760406277816 */ /* 0x000fe40000000007 */
[----:B------:R-:W-:Y:S02]  /*fb40*/  SHF.R.U32.HI R21, RZ, 0x10, R29 ;  /* 0x00000010ff157819 */ /* 0x000fe4000001161d */
[----:B------:R-:W-:Y:S02]  /*fb50*/  SHF.R.U32.HI R20, RZ, 0x10, R28 ;  /* 0x00000010ff147819 */ /* 0x000fe4000001161c */
[----:B------:R-:W-:-:S02]  /*fb60*/  SHF.R.U32.HI R40, RZ, 0x10, R31 ;  /* 0x00000010ff287819 */ /* 0x000fc4000001161f */
[----:B------:R-:W-:Y:S02]  /*fb70*/  LOP3.LUT R21, R21, 0xff, RZ, 0xc0, !PT ;  /* 0x000000ff15157812 */ /* 0x000fe400078ec0ff */
[----:B------:R-:W-:Y:S02]  /*fb80*/  SHF.R.U32.HI R38, RZ, 0x10, R30 ;  /* 0x00000010ff267819 */ /* 0x000fe4000001161e */
[----:B------:R-:W-:Y:S02]  /*fb90*/  LOP3.LUT R20, R20, 0xff, RZ, 0xc0, !PT ;  /* 0x000000ff14147812 */ /* 0x000fe400078ec0ff */
[----:B------:R-:W-:Y:S02]  /*fba0*/  LOP3.LUT R40, R40, 0xff, RZ, 0xc0, !PT ;  /* 0x000000ff28287812 */ /* 0x000fe400078ec0ff */
[----:B------:R-:W-:Y:S02]  /*fbb0*/  PRMT R21, R21, 0x7054, R36 ;  /* 0x0000705415157816 */ /* 0x000fe40000000024 */
[----:B------:R-:W-:-:S02]  /*fbc0*/  SHF.R.U32.HI R36, RZ, 0x10, R9 ;  /* 0x00000010ff247819 */ /* 0x000fc40000011609 */
[----:B------:R-:W-:Y:S02]  /*fbd0*/  LOP3.LUT R38, R38, 0xff, RZ, 0xc0, !PT ;  /* 0x000000ff26267812 */ /* 0x000fe400078ec0ff */
[----:B------:R-:W-:Y:S02]  /*fbe0*/  PRMT R37, R20, 0x7054, R37 ;  /* 0x0000705414257816 */ /* 0x000fe40000000025 */
[----:B------:R-:W-:Y:S02]  /*fbf0*/  PRMT R41, R40, 0x7054, R41 ;  /* 0x0000705428297816 */ /* 0x000fe40000000029 */
[----:B------:R-:W-:Y:S02]  /*fc00*/  SHF.R.U32.HI R20, RZ, 0x10, R8 ;  /* 0x00000010ff147819 */ /* 0x000fe40000011608 */
[----:B------:R-:W-:Y:S02]  /*fc10*/  SHF.R.U32.HI R40, RZ, 0x10, R11 ;  /* 0x00000010ff287819 */ /* 0x000fe4000001160b */
[----:B------:R-:W-:-:S02]  /*fc20*/  LOP3.LUT R36, R36, 0xff, RZ, 0xc0, !PT ;  /* 0x000000ff24247812 */ /* 0x000fc400078ec0ff */
[----:B------:R-:W-:Y:S02]  /*fc30*/  PRMT R39, R38, 0x7054, R39 ;  /* 0x0000705426277816 */ /* 0x000fe40000000027 */
[----:B------:R-:W-:Y:S02]  /*fc40*/  SHF.R.U32.HI R38, RZ, 0x10, R10 ;  /* 0x00000010ff267819 */ /* 0x000fe4000001160a */
[----:B------:R-:W-:Y:S02]  /*fc50*/  LOP3.LUT R20, R20, 0xff, RZ, 0xc0, !PT ;  /* 0x000000ff14147812 */ /* 0x000fe400078ec0ff */
[----:B------:R-:W-:Y:S02]  /*fc60*/  LOP3.LUT R40, R40, 0xff, RZ, 0xc0, !PT ;  /* 0x000000ff28287812 */ /* 0x000fe400078ec0ff */
[----:B------:R-:W-:Y:S02]  /*fc70*/  PRMT R47, R36, 0x7054, R45 ;  /* 0x00007054242f7816 */ /* 0x000fe4000000002d */
[----:B------:R-:W-:-:S02]  /*fc80*/  LOP3.LUT R38, R38, 0xff, RZ, 0xc0, !PT ;  /* 0x000000ff26267812 */ /* 0x000fc400078ec0ff */
[----:B------:R-:W-:Y:S02]  /*fc90*/  PRMT R43, R20, 0x7054, R43 ;  /* 0x00007054142b7816 */ /* 0x000fe4000000002b */
[----:B------:R-:W-:Y:S02]  /*fca0*/  PRMT R53, R40, 0x7054, R53 ;  /* 0x0000705428357816 */ /* 0x000fe40000000035 */
[----:B------:R-:W-:Y:S02]  /*fcb0*/  LOP3.LUT R47, R47, 0xff000000, R9, 0xf8, !PT ;  /* 0xff0000002f2f7812 */ /* 0x000fe400078ef809 */
[----:B------:R-:W-:Y:S02]  /*fcc0*/  LOP3.LUT R21, R21, 0xff000000, R29, 0xf8, !PT ;  /* 0xff00000015157812 */ /* 0x000fe400078ef81d */
[----:B------:R-:W-:Y:S02]  /*fcd0*/  PRMT R51, R38, 0x7054, R49 ;  /* 0x0000705426337816 */ /* 0x000fe40000000031 */
[----:B------:R-:W-:-:S02]  /*fce0*/  LOP3.LUT R49, R43, 0xff000000, R8, 0xf8, !PT ;  /* 0xff0000002b317812 */ /* 0x000fc400078ef808 */
[----:B------:R-:W-:Y:S02]  /*fcf0*/  LOP3.LUT R53, R53, 0xff000000, R11, 0xf8, !PT ;  /* 0xff00000035357812 */ /* 0x000fe400078ef80b */
[----:B------:R-:W-:Y:S02]  /*fd00*/  LOP3.LUT R20, R39, 0xff000000, R30, 0xf8, !PT ;  /* 0xff00000027147812 */ /* 0x000fe400078ef81e */
[----:B------:R-:W-:Y:S02]  /*fd10*/  F2FP.F16.E4M3.UNPACK_B R43, R47 ;  /* 0x0000002fff2b723e */ /* 0x000fe400020006ff */
[----:B0-----:R-:W-:Y:S02]  /*fd20*/  F2FP.F16.E4M3.UNPACK_B R11, R25 ;  /* 0x00000019ff0b723e */ /* 0x001fe400020006ff */
[----:B------:R-:W-:Y:S01]  /*fd30*/  F2FP.F16.E4M3.UNPACK_B R30, R21 ;  /* 0x00000015ff1e723e */ /* 0x000fe200020006ff */
[----:B------:R-:W-:Y:S01]  /*fd40*/  HADD2.F32 R48, -RZ, R43.H0_H0 ;  /* 0x2000002bff307230 */ /* 0x000fe20000004100 */
[----:B------:R-:W-:-:S02]  /*fd50*/  LOP3.LUT R36, R37, 0xff000000, R28, 0xf8, !PT ;  /* 0xff00000025247812 */ /* 0x000fc400078ef81c */
[----:B------:R-:W-:Y:S01]  /*fd60*/  LOP3.LUT R8, R51, 0xff000000, R10, 0xf8, !PT ;  /* 0xff00000033087812 */ /* 0x000fe200078ef80a */
[--C-:B------:R-:W-:Y:S01]  /*fd70*/  HADD2.F32 R46, -RZ, R30.reuse.H0_H0 ;  /* 0x2000001eff2e7230 */ /* 0x100fe20000004100 */
[----:B------:R-:W-:Y:S01]  /*fd80*/  LOP3.LUT R45, R41, 0xff000000, R31, 0xf8, !PT ;  /* 0xff000000292d7812 */ /* 0x000fe200078ef81f */
[----:B------:R-:W-:Y:S01]  /*fd90*/  HADD2.F32 R30, -RZ, R30.H1_H1 ;  /* 0x3000001eff1e7230 */ /* 0x000fe20000004100 */
[-C--:B------:R-:W-:Y:S02]  /*fda0*/  F2FP.F16.E4M3.UNPACK_B R40, R24.reuse ;  /* 0x00000018ff28723e */ /* 0x080fe400020006ff */
[----:B------:R-:W-:Y:S02]  /*fdb0*/  F2FP.F16.E4M3.UNPACK_B R41, R24.H1 ;  /* 0x00000018ff29723e */ /* 0x000fe400030006ff */
[-C--:B------:R-:W-:Y:S02]  /*fdc0*/  F2FP.F16.E4M3.UNPACK_B R39, R27.reuse ;  /* 0x0000001bff27723e */ /* 0x080fe400020006ff */
[----:B------:R-:W-:-:S02]  /*fdd0*/  F2FP.F16.E4M3.UNPACK_B R42, R27.H1 ;  /* 0x0000001bff2a723e */ /* 0x000fc400030006ff */
[----:B------:R-:W-:Y:S02]  /*fde0*/  F2FP.F16.E4M3.UNPACK_B R25, R25.H1 ;  /* 0x00000019ff19723e */ /* 0x000fe400030006ff */
[----:B------:R-:W-:Y:S01]  /*fdf0*/  F2FP.F16.E4M3.UNPACK_B R47, R47.H1 ;  /* 0x0000002fff2f723e */ /* 0x000fe200030006ff */
[----:B---3--:R-:W0:Y:S02]  /*fe00*/  LDS.128 R4, [R59+0x10400] ;  /* 0x010400003b047984 */ /* 0x008e240000000c00 */
[-C--:B0-----:R-:W-:Y:S02]  /*fe10*/  F2FP.F16.E4M3.UNPACK_B R10, R5.reuse ;  /* 0x00000005ff0a723e */ /* 0x081fe400020006ff */
[----:B------:R-:W-:Y:S01]  /*fe20*/  F2FP.F16.E4M3.UNPACK_B R28, R5.H1 ;  /* 0x00000005ff1c723e */ /* 0x000fe200030006ff */
[--C-:B------:R-:W-:Y:S01]  /*fe30*/  HADD2.F32 R5, -RZ, R11.reuse.H0_H0 ;  /* 0x2000000bff057230 */ /* 0x100fe20000004100 */
[-C--:B------:R-:W-:Y:S01]  /*fe40*/  F2FP.F16.E4M3.UNPACK_B R37, R7.reuse ;  /* 0x00000007ff25723e */ /* 0x080fe200020006ff */
[----:B------:R-:W-:Y:S01]  /*fe50*/  HADD2.F32 R9, -RZ, R10.H0_H0 ;  /* 0x2000000aff097230 */ /* 0x000fe20000004100 */
[----:B------:R-:W-:Y:S01]  /*fe60*/  F2FP.F16.E4M3.UNPACK_B R38, R7.H1 ;  /* 0x00000007ff26723e */ /* 0x000fe200030006ff */
[----:B------:R-:W-:-:S02]  /*fe70*/  HADD2.F32 R11, -RZ, R11.H1_H1 ;  /* 0x3000000bff0b7230 */ /* 0x000fc40000004100 */
[C---:B------:R-:W-:Y:S01]  /*fe80*/  FMUL.FTZ R24, R5.reuse, R48 ;  /* 0x0000003005187220 */ /* 0x040fe20000410000 */
[----:B------:R-:W-:Y:S01]  /*fe90*/  FMUL.FTZ R27, R5, R46 ;  /* 0x0000002e051b7220 */ /* 0x000fe20000410000 */
[----:B------:R-:W-:Y:S02]  /*fea0*/  F2FP.F16.E4M3.UNPACK_B R31, R4.H1 ;  /* 0x00000004ff1f723e */ /* 0x000fe400030006ff */
[C---:B------:R-:W-:Y:S01]  /*feb0*/  FFMA.FTZ R5, R9.reuse, R46, -R24 ;  /* 0x0000002e09057223 */ /* 0x040fe20000010818 */
[----:B------:R-:W-:Y:S01]  /*fec0*/  FFMA.FTZ R9, R9, R48, R27 ;  /* 0x0000003009097223 */ /* 0x000fe2000001001b */
[----:B------:R-:W-:Y:S01]  /*fed0*/  F2FP.F16.E4M3.UNPACK_B R27, R21.H1 ;  /* 0x00000015ff1b723e */ /* 0x000fe200030006ff */
[----:B------:R-:W-:Y:S01]  /*fee0*/  HADD2.F32 R46, -RZ, R43.H1_H1 ;  /* 0x3000002bff2e7230 */ /* 0x000fe20000004100 */
[----:B------:R-:W-:Y:S01]  /*fef0*/  F2FP.F16.E4M3.UNPACK_B R29, R4 ;  /* 0x00000004ff1d723e */ /* 0x000fe200020006ff */
[----:B------:R-:W-:Y:S01]  /*ff00*/  HADD2.F32 R24, -RZ, R10.H1_H1 ;  /* 0x3000000aff187230 */ /* 0x000fe20000004100 */
[----:B------:R-:W-:Y:S01]  /*ff10*/  F2FP.F16.E4M3.UNPACK_B R4, R6 ;  /* 0x00000006ff04723e */ /* 0x000fe200020006ff */
[----:B------:R-:W-:-:S02]  /*ff20*/  HADD2.F32 R48, -RZ, R47.H0_H0 ;  /* 0x2000002fff307230 */ /* 0x000fc40000004100 */
[C---:B------:R-:W-:Y:S01]  /*ff30*/  FMUL.FTZ R51, R11.reuse, R46 ;  /* 0x0000002e0b337220 */ /* 0x040fe20000410000 */
[----:B------:R-:W-:Y:S02]  /*ff40*/  HADD2.F32 R10, -RZ, R25.H0_H0 ;  /* 0x20000019ff0a7230 */ /* 0x000fe40000004100 */
[----:B------:R-:W-:Y:S01]  /*ff50*/  FMUL.FTZ R11, R11, R30 ;  /* 0x0000001e0b0b7220 */ /* 0x000fe20000410000 */
[----:B------:R-:W-:Y:S01]  /*ff60*/  HADD2.F32 R43, -RZ, R27.H0_H0 ;  /* 0x2000001bff2b7230 */ /* 0x000fe20000004100 */
[----:B------:R-:W-:Y:S01]  /*ff70*/  F2FP.F16.E4M3.UNPACK_B R7, R6.H1 ;  /* 0x00000006ff07723e */ /* 0x000fe200030006ff */
[--C-:B------:R-:W-:Y:S02]  /*ff80*/  HADD2.F32 R21, -RZ, R28.reuse.H0_H0 ;  /* 0x2000001cff157230 */ /* 0x100fe40000004100 */
[C---:B------:R-:W-:Y:S01]  /*ff90*/  FMUL.FTZ R50, R10.reuse, R48 ;  /* 0x000000300a327220 */ /* 0x040fe20000410000 */
[----:B------:R-:W-:Y:S02]  /*ffa0*/  HADD2.F32 R25, -RZ, R25.H1_H1 ;  /* 0x30000019ff197230 */ /* 0x000fe40000004100 */
[-C--:B------:R-:W-:Y:S01]  /*ffb0*/  FMUL.FTZ R55, R10, R43.reuse ;  /* 0x0000002b0a377220 */ /* 0x080fe20000410000 */
[C---:B------:R-:W-:Y:S01]  /*ffc0*/  FFMA.FTZ R10, R24.reuse, R30, -R51 ;  /* 0x0000001e180a7223 */ /* 0x040fe20000010833 */
[----:B------:R-:W-:Y:S01]  /*ffd0*/  FFMA.FTZ R24, R24, R46, R11 ;  /* 0x0000002e18187223 */ /* 0x000fe2000001000b */
[C---:B------:R-:W-:Y:S01]  /*ffe0*/  FFMA.FTZ R11, R21.reuse, R43, -R50 ;  /* 0x0000002b150b7223 */ /* 0x040fe20000010832 */
[----:B------:R-:W-:Y:S01]  /*fff0*/  F2FP.F16.E4M3.UNPACK_B R50, R53 ;  /* 0x00000035ff32723e */ /* 0x000fe200020006ff */
[----:B------:R-:W-:Y:S01]  /*10000*/  FFMA.FTZ R21, R21, R48, R55 ;  /* 0x0000003015157223 */ /* 0x000fe20000010037 */
[----:B------:R-:W-:Y:S01]  /*10010*/  F2FP.F16.E4M3.UNPACK_B R46, R45 ;  /* 0x0000002dff2e723e */ /* 0x000fe200020006ff */
[----:B------:R-:W-:Y:S01]  /*10020*/  HADD2.F32 R48, -RZ, R47.H1_H1 ;  /* 0x3000002fff307230 */ /* 0x000fe20000004100 */
[----:B------:R-:W-:Y:S01]  /*10030*/  F2FP.F16.E4M3.UNPACK_B R53, R53.H1 ;  /* 0x00000035ff35723e */ /* 0x000fe200030006ff */
[----:B------:R-:W-:Y:S01]  /*10040*/  HADD2.F32 R43, -RZ, R27.H1_H1 ;  /* 0x3000001bff2b7230 */ /* 0x000fe20000004100 */
[----:B------:R-:W-:Y:S01]  /*10050*/  F2FP.F16.E4M3.UNPACK_B R6, R26 ;  /* 0x0000001aff06723e */ /* 0x000fe200020006ff */
[----:B------:R-:W-:-:S02]  /*10060*/  HADD2.F32 R30, -RZ, R28.H1_H1 ;  /* 0x3000001cff1e7230 */ /* 0x000fc40000004100 */
[C---:B------:R-:W-:Y:S01]  /*10070*/  FMUL.FTZ R55, R25.reuse, R48 ;  /* 0x0000003019377220 */ /* 0x040fe20000410000 */
[----:B------:R-:W-:Y:S02]  /*10080*/  HADD2.F32 R51, -RZ, R50.H0_H0 ;  /* 0x20000032ff337230 */ /* 0x000fe40000004100 */
[----:B------:R-:W-:Y:S01]  /*10090*/  FMUL.FTZ R25, R25, R43 ;  /* 0x0000002b19197220 */ /* 0x000fe20000410000 */
[----:B------:R-:W-:Y:S01]  /*100a0*/  HADD2.F32 R28, -RZ, R39.H0_H0 ;  /* 0x20000027ff1c7230 */ /* 0x000fe20000004100 */
[----:B------:R-:W-:Y:S01]  /*100b0*/  F2FP.F16.E4M3.UNPACK_B R26, R26.H1 ;  /* 0x0000001aff1a723e */ /* 0x000fe200030006ff */
[----:B------:R-:W-:Y:S02]  /*100c0*/  HADD2.F32 R47, -RZ, R46.H0_H0 ;  /* 0x2000002eff2f7230 */ /* 0x000fe40000004100 */
[--C-:B------:R-:W-:Y:S02]  /*100d0*/  HADD2.F32 R27, -RZ, R37.reuse.H0_H0 ;  /* 0x20000025ff1b7230 */ /* 0x100fe40000004100 */
[----:B------:R-:W-:Y:S01]  /*100e0*/  FMUL.FTZ R52, R28, R51 ;  /* 0x000000331c347220 */ /* 0x000fe20000410000 */
[----:B------:R-:W-:-:S02]  /*100f0*/  HADD2.F32 R37, -RZ, R37.H1_H1 ;  /* 0x30000025ff257230 */ /* 0x000fc40000004100 */
[----:B------:R-:W-:Y:S01]  /*10100*/  FMUL.FTZ R54, R28, R47 ;  /* 0x0000002f1c367220 */ /* 0x000fe20000410000 */
[C---:B------:R-:W-:Y:S01]  /*10110*/  FFMA.FTZ R28, R30.reuse, R43, -R55 ;  /* 0x0000002b1e1c7223 */ /* 0x040fe20000010837 */
[----:B------:R-:W-:Y:S01]  /*10120*/  FFMA.FTZ R30, R30, R48, R25 ;  /* 0x000000301e1e7223 */ /* 0x000fe20000010019 */
[----:B------:R-:W-:Y:S01]  /*10130*/  HADD2.F32 R48, -RZ, R46.H1_H1 ;  /* 0x3000002eff307230 */ /* 0x000fe20000004100 */
[----:B------:R-:W-:Y:S01]  /*10140*/  F2FP.F16.E4M3.UNPACK_B R46, R45.H1 ;  /* 0x0000002dff2e723e */ /* 0x000fe200030006ff */
[C---:B------:R-:W-:Y:S01]  /*10150*/  FFMA.FTZ R25, R27.reuse, R47, -R52 ;  /* 0x0000002f1b197223 */ /* 0x040fe20000010834 */
[----:B------:R-:W-:Y:S01]  /*10160*/  FFMA.FTZ R27, R27, R51, R54 ;  /* 0x000000331b1b7223 */ /* 0x000fe20000010036 */
[----:B------:R-:W-:Y:S01]  /*10170*/  HADD2.F32 R52, -RZ, R50.H1_H1 ;  /* 0x30000032ff347230 */ /* 0x000fe20000004100 */
[-C--:B------:R-:W-:Y:S01]  /*10180*/  F2FP.F16.E4M3.UNPACK_B R47, R49.reuse.H1 ;  /* 0x00000031ff2f723e */ /* 0x080fe200030006ff */
[----:B------:R-:W-:Y:S01]  /*10190*/  HADD2.F32 R43, -RZ, R39.H1_H1 ;  /* 0x30000027ff2b7230 */ /* 0x000fe20000004100 */
[----:B------:R-:W-:Y:S01]  /*101a0*/  F2FP.F16.E4M3.UNPACK_B R49, R49 ;  /* 0x00000031ff31723e */ /* 0x000fe200020006ff */
[----:B------:R-:W-:Y:S01]  /*101b0*/  HADD2.F32 R54, -RZ, R53.H0_H0 ;  /* 0x20000035ff367230 */ /* 0x000fe20000004100 */
[----:B------:R-:W-:Y:S01]  /*101c0*/  F2FP.SATFINITE.E4M3.F32.PACK_AB_MERGE_C R11, R28, R11, RZ ;  /* 0x0000000b1c0b723e */ /* 0x000fe200048070ff */
[----:B------:R-:W-:-:S02]  /*101d0*/  HADD2.F32 R45, -RZ, R42.H0_H0 ;  /* 0x2000002aff2d7230 */ /* 0x000fc40000004100 */
[C---:B------:R-:W-:Y:S01]  /*101e0*/  FMUL.FTZ R56, R43.reuse, R52 ;  /* 0x000000342b387220 */ /* 0x040fe20000410000 */
[----:B------:R-:W-:Y:S02]  /*101f0*/  HADD2.F32 R50, -RZ, R46.H0_H0 ;  /* 0x2000002eff327230 */ /* 0x000fe40000004100 */
[----:B------:R-:W-:Y:S01]  /*10200*/  FMUL.FTZ R43, R43, R48 ;  /* 0x000000302b2b7220 */ /* 0x000fe20000410000 */
[----:B------:R-:W-:Y:S02]  /*10210*/  HADD2.F32 R39, -RZ, R38.H0_H0 ;  /* 0x20000026ff277230 */ /* 0x000fe40000004100 */
[----:B------:R-:W-:Y:S01]  /*10220*/  FMUL.FTZ R60, R45, R54 ;  /* 0x000000362d3c7220 */ /* 0x000fe20000410000 */
[----:B------:R-:W-:Y:S01]  /*10230*/  FFMA.FTZ R56, R37, R48, -R56 ;  /* 0x0000003025387223 */ /* 0x000fe20000010838 */
[----:B------:R-:W-:Y:S01]  /*10240*/  FMUL.FTZ R45, R45, R50 ;  /* 0x000000322d2d7220 */ /* 0x000fe20000410000 */
[----:B------:R-:W-:Y:S01]  /*10250*/  FFMA.FTZ R58, R37, R52, R43 ;  /* 0x00000034253a7223 */ /* 0x000fe2000001002b */
[----:B------:R-:W-:Y:S01]  /*10260*/  FFMA.FTZ R60, R39, R50, -R60 ;  /* 0x00000032273c7223 */ /* 0x000fe2000001083c */
[----:B------:R-:W-:-:S02]  /*10270*/  HADD2.F32 R53, -RZ, R53.H1_H1 ;  /* 0x30000035ff357230 */ /* 0x000fc40000004100 */
[----:B------:R-:W-:Y:S01]  /*10280*/  FFMA.FTZ R55, R39, R54, R45 ;  /* 0x0000003627377223 */ /* 0x000fe2000001002d */
[----:B------:R-:W-:Y:S01]  /*10290*/  HADD2.F32 R45, -RZ, R46.H1_H1 ;  /* 0x3000002eff2d7230 */ /* 0x000fe20000004100 */
[----:B------:R-:W-:Y:S01]  /*102a0*/  F2FP.F16.E4M3.UNPACK_B R43, R36.H1 ;  /* 0x00000024ff2b723e */ /* 0x000fe200030006ff */
[----:B------:R-:W-:Y:S01]  /*102b0*/  HADD2.F32 R42, -RZ, R42.H1_H1 ;  /* 0x3000002aff2a7230 */ /* 0x000fe20000004100 */
[----:B------:R-:W-:Y:S01]  /*102c0*/  F2FP.SATFINITE.E4M3.F32.PACK_AB_MERGE_C R21, R30, R21, RZ ;  /* 0x000000151e15723e */ /* 0x000fe200048070ff */
[----:B------:R-:W-:Y:S01]  /*102d0*/  HADD2.F32 R48, -RZ, R47.H0_H0 ;  /* 0x2000002fff307230 */ /* 0x000fe20000004100 */
[----:B------:R-:W-:Y:S01]  /*102e0*/  F2FP.SATFINITE.E4M3.F32.PACK_AB_MERGE_C R5, R10, R5, R11 ;  /* 0x000000050a05723e */ /* 0x000fe2000480700b */
[----:B------:R-:W-:Y:S02]  /*102f0*/  HADD2.F32 R39, -RZ, R41.H0_H0 ;  /* 0x20000029ff277230 */ /* 0x000fe40000004100 */
[----:B------:R-:W-:Y:S01]  /*10300*/  FMUL.FTZ R51, R42, R53 ;  /* 0x000000352a337220 */ /* 0x000fe20000410000 */
[----:B------:R-:W-:-:S02]  /*10310*/  HADD2.F32 R38, -RZ, R38.H1_H1 ;  /* 0x30000026ff267230 */ /* 0x000fc40000004100 */
[-C--:B------:R-:W-:Y:S01]  /*10320*/  FMUL.FTZ R50, R42, R45.reuse ;  /* 0x0000002d2a327220 */ /* 0x080fe20000410000 */
[----:B------:R-:W-:Y:S02]  /*10330*/  HADD2.F32 R46, -RZ, R43.H0_H0 ;  /* 0x2000002bff2e7230 */ /* 0x000fe40000004100 */
[C---:B------:R-:W-:Y:S01]  /*10340*/  FMUL.FTZ R42, R39.reuse, R48 ;  /* 0x00000030272a7220 */ /* 0x040fe20000410000 */
[----:B------:R-:W-:Y:S02]  /*10350*/  HADD2.F32 R37, -RZ, R31.H0_H0 ;  /* 0x2000001fff257230 */ /* 0x000fe40000004100 */
[C---:B------:R-:W-:Y:S01]  /*10360*/  FFMA.FTZ R57, R38.reuse, R45, -R51 ;  /* 0x0000002d26397223 */ /* 0x040fe20000010833 */
[----:B------:R-:W-:Y:S02]  /*10370*/  HADD2.F32 R41, -RZ, R41.H1_H1 ;  /* 0x30000029ff297230 */ /* 0x000fe40000004100 */
[-C--:B------:R-:W-:Y:S01]  /*10380*/  FMUL.FTZ R39, R39, R46.reuse ;  /* 0x0000002e27277220 */ /* 0x080fe20000410000 */
[----:B------:R-:W-:Y:S01]  /*10390*/  FFMA.FTZ R62, R38, R53, R50 ;  /* 0x00000035263e7223 */ /* 0x000fe20000010032 */
[----:B------:R-:W-:Y:S01]  /*103a0*/  FFMA.FTZ R45, R37, R46, -R42 ;  /* 0x0000002e252d7223 */ /* 0x000fe2000001082a */
[----:B------:R-:W-:-:S02]  /*103b0*/  HADD2.F32 R42, -RZ, R47.H1_H1 ;  /* 0x3000002fff2a7230 */ /* 0x000fc40000004100 */
[----:B------:R-:W-:Y:S01]  /*103c0*/  FFMA.FTZ R48, R37, R48, R39 ;  /* 0x0000003025307223 */ /* 0x000fe20000010027 */
[----:B------:R-:W-:Y:S01]  /*103d0*/  HADD2.F32 R38, -RZ, R43.H1_H1 ;  /* 0x3000002bff267230 */ /* 0x000fe20000004100 */
[----:B------:R-:W-:Y:S01]  /*103e0*/  F2FP.F16.E4M3.UNPACK_B R37, R36 ;  /* 0x00000024ff25723e */ /* 0x000fe200020006ff */
[----:B------:R-:W-:Y:S02]  /*103f0*/  HADD2.F32 R31, -RZ, R31.H1_H1 ;  /* 0x3000001fff1f7230 */ /* 0x000fe40000004100 */
[C---:B------:R-:W-:Y:S01]  /*10400*/  FMUL.FTZ R46, R41.reuse, R42 ;  /* 0x0000002a292e7220 */ /* 0x040fe20000410000 */
[----:B------:R-:W-:Y:S02]  /*10410*/  HADD2.F32 R39, -RZ, R49.H0_H0 ;  /* 0x20000031ff277230 */ /* 0x000fe40000004100 */
[-C--:B------:R-:W-:Y:S01]  /*10420*/  FMUL.FTZ R41, R41, R38.reuse ;  /* 0x0000002629297220 */ /* 0x080fe20000410000 */
[----:B------:R-:W-:Y:S02]  /*10430*/  HADD2.F32 R36, -RZ, R40.H0_H0 ;  /* 0x20000028ff247230 */ /* 0x000fe40000004100 */
[----:B------:R-:W-:Y:S01]  /*10440*/  FFMA.FTZ R50, R31, R38, -R46 ;  /* 0x000000261f327223 */ /* 0x000fe2000001082e */
[----:B------:R-:W-:-:S02]  /*10450*/  HADD2.F32 R38, -RZ, R37.H0_H0 ;  /* 0x20000025ff267230 */ /* 0x000fc40000004100 */
[----:B------:R-:W-:Y:S01]  /*10460*/  FFMA.FTZ R43, R31, R42, R41 ;  /* 0x0000002a1f2b7223 */ /* 0x000fe20000010029 */
[----:B------:R-:W-:Y:S02]  /*10470*/  HADD2.F32 R31, -RZ, R29.H0_H0 ;  /* 0x2000001dff1f7230 */ /* 0x000fe40000004100 */
[C---:B------:R-:W-:Y:S01]  /*10480*/  FMUL.FTZ R42, R36.reuse, R39 ;  /* 0x00000027242a7220 */ /* 0x040fe20000410000 */
[----:B------:R-:W-:Y:S02]  /*10490*/  HADD2.F32 R49, -RZ, R49.H1_H1 ;  /* 0x30000031ff317230 */ /* 0x000fe40000004100 */
[----:B------:R-:W-:Y:S01]  /*104a0*/  FMUL.FTZ R36, R36, R38 ;  /* 0x0000002624247220 */ /* 0x000fe20000410000 */
[----:B------:R-:W-:Y:S01]  /*104b0*/  HADD2.F32 R40, -RZ, R40.H1_H1 ;  /* 0x30000028ff287230 */ /* 0x000fe20000004100 */
[----:B------:R-:W-:Y:S01]  /*104c0*/  F2FP.F16.E4M3.UNPACK_B R41, R8.H1 ;  /* 0x00000008ff29723e */ /* 0x000fe200030006ff */
[----:B------:R-:W-:Y:S02]  /*104d0*/  HADD2.F32 R37, -RZ, R37.H1_H1 ;  /* 0x30000025ff257230 */ /* 0x000fe40000004100 */
[----:B------:R-:W-:Y:S01]  /*104e0*/  FFMA.FTZ R42, R31, R38, -R42 ;  /* 0x000000261f2a7223 */ /* 0x000fe2000001082a */
[----:B------:R-:W-:-:S02]  /*104f0*/  HADD2.F32 R29, -RZ, R29.H1_H1 ;  /* 0x3000001dff1d7230 */ /* 0x000fc40000004100 */
[----:B------:R-:W-:Y:S01]  /*10500*/  FFMA.FTZ R39, R31, R39, R36 ;  /* 0x000000271f277223 */ /* 0x000fe20000010024 */
[C---:B------:R-:W-:Y:S01]  /*10510*/  FMUL.FTZ R38, R40.reuse, R49 ;  /* 0x0000003128267220 */ /* 0x040fe20000410000 */
[-C--:B------:R-:W-:Y:S01]  /*10520*/  F2FP.F16.E4M3.UNPACK_B R36, R20.reuse.H1 ;  /* 0x00000014ff24723e */ /* 0x080fe200030006ff */
[-C--:B------:R-:W-:Y:S01]  /*10530*/  FMUL.FTZ R46, R40, R37.reuse ;  /* 0x00000025282e7220 */ /* 0x080fe20000410000 */
[----:B------:R-:W-:Y:S02]  /*10540*/  HADD2.F32 R40, -RZ, R41.H0_H0 ;  /* 0x20000029ff287230 */ /* 0x000fe40000004100 */
[C---:B------:R-:W-:Y:S01]  /*10550*/  FFMA.FTZ R37, R29.reuse, R37, -R38 ;  /* 0x000000251d257223 */ /* 0x040fe20000010826 */
[----:B------:R-:W-:Y:S02]  /*10560*/  HADD2.F32 R31, -RZ, R26.H0_H0 ;  /* 0x2000001aff1f7230 */ /* 0x000fe40000004100 */
[----:B------:R-:W-:Y:S01]  /*10570*/  FFMA.FTZ R46, R29, R49, R46 ;  /* 0x000000311d2e7223 */ /* 0x000fe2000001002e */
[----:B------:R-:W-:Y:S01]  /*10580*/  HADD2.F32 R38, -RZ, R36.H0_H0 ;  /* 0x20000024ff267230 */ /* 0x000fe20000004100 */
[----:B------:R-:W-:Y:S01]  /*10590*/  F2FP.F16.E4M3.UNPACK_B R20, R20 ;  /* 0x00000014ff14723e */ /* 0x000fe200020006ff */
[----:B------:R-:W-:-:S02]  /*105a0*/  HADD2.F32 R29, -RZ, R7.H0_H0 ;  /* 0x20000007ff1d7230 */ /* 0x000fc40000004100 */
[C---:B------:R-:W-:Y:S01]  /*105b0*/  FMUL.FTZ R52, R31.reuse, R40 ;  /* 0x000000281f347220 */ /* 0x040fe20000410000 */
[----:B------:R-:W-:Y:S02]  /*105c0*/  HADD2.F32 R41, -RZ, R41.H1_H1 ;  /* 0x30000029ff297230 */ /* 0x000fe40000004100 */
[-C--:B------:R-:W-:Y:S01]  /*105d0*/  FMUL.FTZ R54, R31, R38.reuse ;  /* 0x000000261f367220 */ /* 0x080fe20000410000 */
[----:B------:R-:W-:Y:S02]  /*105e0*/  HADD2.F32 R26, -RZ, R26.H1_H1 ;  /* 0x3000001aff1a7230 */ /* 0x000fe40000004100 */
[C---:B------:R-:W-:Y:S01]  /*105f0*/  FFMA.FTZ R52, R29.reuse, R38, -R52 ;  /* 0x000000261d347223 */ /* 0x040fe20000010834 */
[----:B------:R-:W-:Y:S01]  /*10600*/  HADD2.F32 R36, -RZ, R36.H1_H1 ;  /* 0x30000024ff247230 */ /* 0x000fe20000004100 */
[----:B------:R-:W-:Y:S01]  /*10610*/  F2FP.F16.E4M3.UNPACK_B R8, R8 ;  /* 0x00000008ff08723e */ /* 0x000fe200020006ff */
[----:B------:R-:W-:Y:S02]  /*10620*/  HADD2.F32 R7, -RZ, R7.H1_H1 ;  /* 0x30000007ff077230 */ /* 0x000fe40000004100 */
[C---:B------:R-:W-:Y:S01]  /*10630*/  FMUL.FTZ R38, R26.reuse, R41 ;  /* 0x000000291a267220 */ /* 0x040fe20000410000 */
[----:B------:R-:W-:Y:S01]  /*10640*/  FFMA.FTZ R54, R29, R40, R54 ;  /* 0x000000281d367223 */ /* 0x000fe20000010036 */
[----:B------:R-:W-:Y:S01]  /*10650*/  FMUL.FTZ R26, R26, R36 ;  /* 0x000000241a1a7220 */ /* 0x000fe20000410000 */
[----:B------:R-:W-:-:S02]  /*10660*/  HADD2.F32 R29, -RZ, R20.H1_H1 ;  /* 0x30000014ff1d7230 */ /* 0x000fc40000004100 */
[C---:B------:R-:W-:Y:S01]  /*10670*/  FFMA.FTZ R49, R7.reuse, R36, -R38 ;  /* 0x0000002407317223 */ /* 0x040fe20000010826 */
[----:B------:R-:W-:Y:S02]  /*10680*/  HADD2.F32 R31, -RZ, R8.H1_H1 ;  /* 0x30000008ff1f7230 */ /* 0x000fe40000004100 */
[----:B------:R-:W-:Y:S01]  /*10690*/  FFMA.FTZ R51, R7, R41, R26 ;  /* 0x0000002907337223 */ /* 0x000fe2000001001a */
[----:B------:R-:W-:Y:S01]  /*106a0*/  HADD2.F32 R26, -RZ, R20.H0_H0 ;  /* 0x20000014ff1a7230 */ /* 0x000fe20000004100 */
[----:B------:R-:W-:Y:S01]  /*106b0*/  F2FP.SATFINITE.E4M3.F32.PACK_AB_MERGE_C R55, R62, R55, RZ ;  /* 0x000000373e37723e */ /* 0x000fe200048070ff */
[----:B------:R-:W-:Y:S01]  /*106c0*/  HADD2.F32 R20, -RZ, R8.H0_H0 ;  /* 0x20000008ff147230 */ /* 0x000fe20000004100 */
[----:B------:R-:W-:Y:S01]  /*106d0*/  F2FP.SATFINITE.E4M3.F32.PACK_AB_MERGE_C R49, R49, R52, RZ ;  /* 0x000000343131723e */ /* 0x000fe200048070ff */
[--C-:B------:R-:W-:Y:S01]  /*106e0*/  HADD2.F32 R7, -RZ, R6.reuse.H0_H0 ;  /* 0x20000006ff077230 */ /* 0x100fe20000004100 */
[----:B------:R-:W-:Y:S01]  /*106f0*/  F2FP.SATFINITE.E4M3.F32.PACK_AB_MERGE_C R51, R51, R54, RZ ;  /* 0x000000363333723e */ /* 0x000fe200048070ff */
[----:B------:R-:W-:Y:S01]  /*10700*/  HADD2.F32 R8, -RZ, R6.H1_H1 ;  /* 0x30000006ff087230 */ /* 0x000fe20000004100 */
[----:B------:R-:W-:Y:S01]  /*10710*/  F2FP.SATFINITE.E4M3.F32.PACK_AB_MERGE_C R9, R24, R9, R21 ;  /* 0x000000091809723e */ /* 0x000fe20004807015 */
[----:B------:R-:W-:-:S02]  /*10720*/  HADD2.F32 R6, -RZ, R4.H0_H0 ;  /* 0x20000004ff067230 */ /* 0x000fc40000004100 */
[C---:B------:R-:W-:Y:S01]  /*10730*/  FMUL.FTZ R41, R7.reuse, R20 ;  /* 0x0000001407297220 */ /* 0x040fe20000410000 */
[----:B------:R-:W-:Y:S02]  /*10740*/  HADD2.F32 R4, -RZ, R4.H1_H1 ;  /* 0x30000004ff047230 */ /* 0x000fe40000004100 */
[-C--:B------:R-:W-:Y:S01]  /*10750*/  FMUL.FTZ R7, R7, R26.reuse ;  /* 0x0000001a07077220 */ /* 0x080fe20000410000 */
        /* <DEDUP_REMOVED lines=14> */
[----:B------:R3:W-:Y:S01]  /*10840*/  STS.128 [R59+0x10400], R4 ;  /* 0x010400043b007388 */ /* 0x0007e20000000c00 */
[----:B------:R-:W-:-:S05]  /*10850*/  F2FP.SATFINITE.E4M3.F32.PACK_AB_MERGE_C R10, R31, R20, R51 ;  /* 0x000000141f0a723e */ /* 0x000fca0004807033 */
[----:B------:R3:W-:Y:S02]  /*10860*/  STS.128 [R0+0x10400], R8 ;  /* 0x0104000800007388 */ /* 0x0007e40000000c00 */
.L_x_1437:
[----:B------:R-:W-:Y:S05]  /*10870*/  BSYNC B1 ;  /* 0x0000000000017941 */ /* 0x000fea0003800000 */
.L_x_1436:
[----:B------:R-:W-:Y:S05]  /*10880*/  @P2 BRA `(.L_x_1418) ;  /* 0x0000000c00dc2947 */ /* 0x000fea0003800000 */
[----:B-1----:R-:W4:Y:S01]  /*10890*/  LDL R47, [R1+0x18] ;  /* 0x00001800012f7983 */ /* 0x002f220000100800 */
[----:B--23-5:R-:W-:Y:S02]  /*108a0*/  SHF.R.U32.HI R4, RZ, 0x8, R32 ;  /* 0x00000008ff047819 */ /* 0x02cfe40000011620 */
[----:B------:R-:W-:Y:S02]  /*108b0*/  LOP3.LUT R0, R32, 0xff, RZ, 0xc0, !PT ;  /* 0x000000ff20007812 */ /* 0x000fe400078ec0ff */
[----:B------:R-:W-:Y:S02]  /*108c0*/  SHF.R.U32.HI R8, RZ, 0x8, R34 ;  /* 0x00000008ff087819 */ /* 0x000fe40000011622 */
[----:B------:R-:W-:Y:S02]  /*108d0*/  LOP3.LUT R5, R4, 0xff, RZ, 0xc0, !PT ;  /* 0x000000ff04057812 */ /* 0x000fe400078ec0ff */
[----:B------:R-:W-:Y:S02]  /*108e0*/  LEA.HI R3, R3, R220, RZ, 0x1c ;  /* 0x000000dc03037211 */ /* 0x000fe400078fe0ff */
[----:B------:R-:W-:-:S02]  /*108f0*/  LOP3.LUT R4, R34, 0xff, RZ, 0xc0, !PT ;  /* 0x000000ff22047812 */ /* 0x000fc400078ec0ff */
[----:B------:R-:W-:Y:S02]  /*10900*/  LOP3.LUT R9, R8, 0xff, RZ, 0xc0, !PT ;  /* 0x000000ff08097812 */ /* 0x000fe400078ec0ff */
[----:B0-----:R-:W-:Y:S02]  /*10910*/  PRMT R21, R5, 0x7604, R0 ;  /* 0x0000760405157816 */ /* 0x001fe40000000000 */
[----:B------:R-:W-:Y:S02]  /*10920*/  SHF.R.S32.HI R0, RZ, 0x1f, R3 ;  /* 0x0000001fff007819 */ /* 0x000fe40000011403 */
[----:B------:R-:W-:Y:S02]  /*10930*/  PRMT R25, R9, 0x7604, R4 ;  /* 0x0000760409197816 */ /* 0x000fe40000000004 */
[----:B------:R-:W-:Y:S01]  /*10940*/  LEA.HI R4, R0, R3, RZ, 0x2 ;  /* 0x0000000300047211 */ /* 0x000fe200078f10ff */
[----:B------:R-:W-:Y:S01]  /*10950*/  IMAD.SHL.U32 R3, R3, 0x10, RZ ;  /* 0x0000001003037824 */ /* 0x000fe200078e00ff */
[----:B------:R-:W-:-:S02]  /*10960*/  SHF.R.U32.HI R7, RZ, 0x8, R33 ;  /* 0x00000008ff077819 */ /* 0x000fc40000011621 */
[----:B------:R-:W-:Y:S01]  /*10970*/  LOP3.LUT R6, R33, 0xff, RZ, 0xc0, !PT ;  /* 0x000000ff21067812 */ /* 0x000fe200078ec0ff */
[----:B------:R-:W-:Y:S01]  /*10980*/  IMAD.SHL.U32 R4, R4, 0x800, RZ ;  /* 0x0000080004047824 */ /* 0x000fe200078e00ff */
[----:B------:R-:W-:Y:S02]  /*10990*/  LOP3.LUT R0, R176, 0x30, R3, 0xf8, !PT ;  /* 0x00000030b0007812 */ /* 0x000fe400078ef803 */
[----:B------:R-:W-:Y:S02]  /*109a0*/  LOP3.LUT R7, R7, 0xff, RZ, 0xc0, !PT ;  /* 0x000000ff07077812 */ /* 0x000fe400078ec0ff */
[----:B------:R-:W-:Y:S02]  /*109b0*/  SHF.R.U32.HI R8, RZ, 0x8, R12 ;  /* 0x00000008ff087819 */ /* 0x000fe4000001160c */
[----:B------:R-:W-:Y:S02]  /*109c0*/  LOP3.LUT R0, R0, R177, RZ, 0x3c, !PT ;  /* 0x000000b100007212 */ /* 0x000fe400078e3cff */
[----:B------:R-:W-:-:S02]  /*109d0*/  LOP3.LUT R3, R4, 0xffffe000, RZ, 0xc0, !PT ;  /* 0xffffe00004037812 */ /* 0x000fc400078ec0ff */
[----:B------:R-:W-:Y:S02]  /*109e0*/  PRMT R20, R7, 0x7604, R6 ;  /* 0x0000760407147816 */ /* 0x000fe40000000006 */
[----:B------:R-:W-:Y:S02]  /*109f0*/  LOP3.LUT R7, R12, 0xff, RZ, 0xc0, !PT ;  /* 0x000000ff0c077812 */ /* 0x000fe400078ec0ff */
[----:B------:R-:W-:Y:S02]  /*10a00*/  LOP3.LUT R8, R8, 0xff, RZ, 0xc0, !PT ;  /* 0x000000ff08087812 */ /* 0x000fe400078ec0ff */
[----:B------:R-:W-:Y:S02]  /*10a10*/  IADD3 R3, R0, R178, R3 ;  /* 0x000000b200037210 */ /* 0x000fe40007ffe003 */
[----:B------:R-:W-:Y:S02]  /*10a20*/  PRMT R29, R8, 0x7604, R7 ;  /* 0x00007604081d7816 */ /* 0x000fe40000000007 */
[----:B------:R-:W-:Y:S01]  /*10a30*/  SHF.R.U32.HI R6, RZ, 0x8, R35 ;  /* 0x00000008ff067819 */ /* 0x000fe20000011623 */
[----:B------:R-:W-:Y:S01]  /*10a40*/  IMAD.IADD R0, R16, 0x1, R3 ;  /* 0x0000000110007824 */ /* 0x000fe200078e0203 */
[----:B------:R-:W-:-:S02]  /*10a50*/  SHF.R.U32.HI R8, RZ, 0x8, R13 ;  /* 0x00000008ff087819 */ /* 0x000fc4000001160d */
[----:B------:R-:W-:Y:S02]  /*10a60*/  LOP3.LUT R5, R35, 0xff, RZ, 0xc0, !PT ;  /* 0x000000ff23057812 */ /* 0x000fe400078ec0ff */
[----:B------:R-:W-:Y:S02]  /*10a70*/  LOP3.LUT R6, R6, 0xff, RZ, 0xc0, !PT ;  /* 0x000000ff06067812 */ /* 0x000fe400078ec0ff */
[----:B------:R-:W-:Y:S02]  /*10a80*/  LOP3.LUT R3, R8, 0xff, RZ, 0xc0, !PT ;  /* 0x000000ff08037812 */ /* 0x000fe400078ec0ff */
[----:B------:R-:W0:Y:S01]  /*10a90*/  LDS.128 R8, [R0+0x10400] ;  /* 0x0104000000087984 */ /* 0x000e220000000c00 */
[----:B------:R-:W-:Y:S02]  /*10aa0*/  PRMT R24, R6, 0x7604, R5 ;  /* 0x0000760406187816 */ /* 0x000fe40000000005 */
[----:B------:R-:W-:Y:S02]  /*10ab0*/  SHF.R.U32.HI R31, RZ, 0x8, R15 ;  /* 0x00000008ff1f7819 */ /* 0x000fe4000001160f */
[----:B------:R-:W-:-:S02]  /*10ac0*/  LOP3.LUT R30, R15, 0xff, RZ, 0xc0, !PT ;  /* 0x000000ff0f1e7812 */ /* 0x000fc400078ec0ff */
[----:B------:R-:W-:Y:S02]  /*10ad0*/  LOP3.LUT R31, R31, 0xff, RZ, 0xc0, !PT ;  /* 0x000000ff1f1f7812 */ /* 0x000fe400078ec0ff */
[----:B------:R-:W-:Y:S02]  /*10ae0*/  LOP3.LUT R26, R13, 0xff, RZ, 0xc0, !PT ;  /* 0x000000ff0d1a7812 */ /* 0x000fe400078ec0ff */
[----:B------:R-:W-:Y:S02]  /*10af0*/  PRMT R30, R31, 0x7604, R30 ;  /* 0x000076041f1e7816 */ /* 0x000fe4000000001e */
[----:B------:R-:W-:Y:S02]  /*10b00*/  SHF.R.U32.HI R31, RZ, 0x10, R13 ;  /* 0x00000010ff1f7819 */ /* 0x000fe4000001160d */
[----:B------:R-:W-:Y:S02]  /*10b10*/  SHF.R.U32.HI R28, RZ, 0x8, R14 ;  /* 0x00000008ff1c7819 */ /* 0x000fe4000001160e */
[----:B------:R-:W-:Y:S01]  /*10b20*/  PRMT R26, R3, 0x7604, R26 ;  /* 0x00007604031a7816 */ /* 0x000fe2000000001a */
[----:B------:R-:W-:Y:S01]  /*10b30*/  IMAD.U32 R31, R31, 0x10000, RZ ;  /* 0x000100001f1f7824 */ /* 0x000fe200078e00ff */
[----:B------:R-:W-:-:S02]  /*10b40*/  SHF.R.U32.HI R3, RZ, 0x10, R33 ;  /* 0x00000010ff037819 */ /* 0x000fc40000011621 */
[----:B------:R-:W-:Y:S02]  /*10b50*/  LOP3.LUT R27, R14, 0xff, RZ, 0xc0, !PT ;  /* 0x000000ff0e1b7812 */ /* 0x000fe400078ec0ff */
[----:B------:R-:W-:Y:S01]  /*10b60*/  LOP3.LUT R28, R28, 0xff, RZ, 0xc0, !PT ;  /* 0x000000ff1c1c7812 */ /* 0x000fe200078ec0ff */
[----:B------:R-:W-:Y:S01]  /*10b70*/  IMAD.U32 R3, R3, 0x10000, RZ ;  /* 0x0001000003037824 */ /* 0x000fe200078e00ff */
[----:B------:R-:W-:Y:S02]  /*10b80*/  LOP3.LUT R21, R21, 0xff0000, R32, 0xf8, !PT ;  /* 0x00ff000015157812 */ /* 0x000fe400078ef820 */
[----:B------:R-:W-:Y:S02]  /*10b90*/  PRMT R37, R28, 0x7604, R27 ;  /* 0x000076041c257816 */ /* 0x000fe4000000001b */
[----:B------:R-:W-:Y:S02]  /*10ba0*/  LOP3.LUT R31, R26, 0xff0000, R31, 0xf8, !PT ;  /* 0x00ff00001a1f7812 */ /* 0x000fe400078ef81f */
[----:B------:R-:W-:-:S02]  /*10bb0*/  SHF.R.U32.HI R27, RZ, 0x10, R35 ;  /* 0x00000010ff1b7819 */ /* 0x000fc40000011623 */
[----:B------:R-:W-:Y:S02]  /*10bc0*/  LOP3.LUT R36, R21, 0xff000000, R32, 0xf8, !PT ;  /* 0xff00000015247812 */ /* 0x000fe400078ef820 */
[----:B------:R-:W-:Y:S01]  /*10bd0*/  LOP3.LUT R3, R20, 0xff0000, R3, 0xf8, !PT ;  /* 0x00ff000014037812 */ /* 0x000fe200078ef803 */
[----:B------:R-:W-:Y:S01]  /*10be0*/  IMAD.U32 R27, R27, 0x10000, RZ ;  /* 0x000100001b1b7824 */ /* 0x000fe200078e00ff */
[----:B------:R-:W-:Y:S02]  /*10bf0*/  LOP3.LUT R21, R37, 0xff0000, R14, 0xf8, !PT ;  /* 0x00ff000025157812 */ /* 0x000fe400078ef80e */
[----:B------:R-:W-:Y:S02]  /*10c00*/  SHF.R.U32.HI R39, RZ, 0x10, R15 ;  /* 0x00000010ff277819 */ /* 0x000fe4000001160f */
[----:B------:R-:W-:Y:S02]  /*10c10*/  LOP3.LUT R37, R31, 0xff000000, R13, 0xf8, !PT ;  /* 0xff0000001f257812 */ /* 0x000fe400078ef80d */
[----:B------:R-:W-:Y:S01]  /*10c20*/  LOP3.LUT R25, R25, 0xff0000, R34, 0xf8, !PT ;  /* 0x00ff000019197812 */ /* 0x000fe200078ef822 */
[----:B------:R-:W-:Y:S01]  /*10c30*/  IMAD.U32 R39, R39, 0x10000, RZ ;  /* 0x0001000027277824 */ /* 0x000fe200078e00ff */
[----:B------:R-:W-:-:S02]  /*10c40*/  LOP3.LUT R33, R3, 0xff000000, R33, 0xf8, !PT ;  /* 0xff00000003217812 */ /* 0x000fc400078ef821 */
[----:B------:R-:W-:Y:S02]  /*10c50*/  F2FP.F16.E4M3.UNPACK_B R40, R37 ;  /* 0x00000025ff28723e */ /* 0x000fe400020006ff */
[----:B0-----:R-:W-:Y:S02]  /*10c60*/  F2FP.F16.E4M3.UNPACK_B R28, R9 ;  /* 0x00000009ff1c723e */ /* 0x001fe400020006ff */
[----:B------:R-:W-:Y:S01]  /*10c70*/  LOP3.LUT R3, R25, 0xff000000, R34, 0xf8, !PT ;  /* 0xff00000019037812 */ /* 0x000fe200078ef822 */
[--C-:B------:R-:W-:Y:S01]  /*10c80*/  HADD2.F32 R42, -RZ, R40.reuse.H0_H0 ;  /* 0x20000028ff2a7230 */ /* 0x100fe20000004100 */
[----:B------:R-:W-:Y:S01]  /*10c90*/  LOP3.LUT R29, R29, 0xff0000, R12, 0xf8, !PT ;  /* 0x00ff00001d1d7812 */ /* 0x000fe200078ef80c */
[----:B------:R-:W-:Y:S01]  /*10ca0*/  HADD2.F32 R40, -RZ, R40.H1_H1 ;  /* 0x30000028ff287230 */ /* 0x000fe20000004100 */
[----:B------:R-:W-:Y:S02]  /*10cb0*/  F2FP.F16.E4M3.UNPACK_B R34, R33 ;  /* 0x00000021ff22723e */ /* 0x000fe400020006ff */
[----:B------:R-:W-:-:S02]  /*10cc0*/  LOP3.LUT R27, R24, 0xff0000, R27, 0xf8, !PT ;  /* 0x00ff0000181b7812 */ /* 0x000fc400078ef81b */
[----:B------:R-:W-:Y:S01]  /*10cd0*/  LOP3.LUT R41, R30, 0xff0000, R39, 0xf8, !PT ;  /* 0x00ff00001e297812 */ /* 0x000fe200078ef827 */
[--C-:B------:R-:W-:Y:S01]  /*10ce0*/  HADD2.F32 R38, -RZ, R34.reuse.H0_H0 ;  /* 0x20000022ff267230 */ /* 0x100fe20000004100 */
[----:B------:R-:W-:Y:S01]  /*10cf0*/  LOP3.LUT R39, R29, 0xff000000, R12, 0xf8, !PT ;  /* 0xff0000001d277812 */ /* 0x000fe200078ef80c */
[----:B------:R-:W-:Y:S01]  /*10d00*/  HADD2.F32 R34, -RZ, R34.H1_H1 ;  /* 0x30000022ff227230 */ /* 0x000fe20000004100 */
[----:B------:R-:W-:Y:S02]  /*10d10*/  LOP3.LUT R35, R27, 0xff000000, R35, 0xf8, !PT ;  /* 0xff0000001b237812 */ /* 0x000fe400078ef823 */
[----:B------:R-:W-:Y:S02]  /*10d20*/  LOP3.LUT R12, R21, 0xff000000, R14, 0xf8, !PT ;  /* 0xff000000150c7812 */ /* 0x000fe400078ef80e */
[-C--:B------:R-:W-:Y:S02]  /*10d30*/  F2FP.F16.E4M3.UNPACK_B R26, R8.reuse ;  /* 0x00000008ff1a723e */ /* 0x080fe400020006ff */
[----:B------:R-:W-:-:S02]  /*10d40*/  F2FP.F16.E4M3.UNPACK_B R27, R8.H1 ;  /* 0x00000008ff1b723e */ /* 0x000fc400030006ff */
[----:B------:R-:W-:Y:S02]  /*10d50*/  F2FP.F16.E4M3.UNPACK_B R29, R9.H1 ;  /* 0x00000009ff1d723e */ /* 0x000fe400030006ff */
[----:B------:R-:W-:Y:S02]  /*10d60*/  F2FP.F16.E4M3.UNPACK_B R37, R37.H1 ;  /* 0x00000025ff25723e */ /* 0x000fe400030006ff */
[----:B------:R-:W-:Y:S02]  /*10d70*/  F2FP.F16.E4M3.UNPACK_B R33, R33.H1 ;  /* 0x00000021ff21723e */ /* 0x000fe400030006ff */
[----:B------:R-:W-:Y:S02]  /*10d80*/  LOP3.LUT R41, R41, 0xff000000, R15, 0xf8, !PT ;  /* 0xff00000029297812 */ /* 0x000fe400078ef80f */
[-C--:B------:R-:W-:Y:S02]  /*10d90*/  F2FP.F16.E4M3.UNPACK_B R31, R11.reuse ;  /* 0x0000000bff1f723e */ /* 0x080fe400020006ff */
[----:B------:R-:W-:Y:S01]  /*10da0*/  F2FP.F16.E4M3.UNPACK_B R32, R11.H1 ;  /* 0x0000000bff20723e */ /* 0x000fe200030006ff */
[--C-:B------:R-:W-:Y:S01]  /*10db0*/  HADD2.F32 R11, -RZ, R33.reuse.H0_H0 ;  /* 0x20000021ff0b7230 */ /* 0x100fe20000004100 */
[----:B------:R-:W-:Y:S01]  /*10dc0*/  F2FP.F16.E4M3.UNPACK_B R30, R10.H1 ;  /* 0x0000000aff1e723e */ /* 0x000fe200030006ff */
[----:B------:R-:W-:Y:S01]  /*10dd0*/  HADD2.F32 R33, -RZ, R33.H1_H1 ;  /* 0x30000021ff217230 */ /* 0x000fe20000004100 */
[----:B----4-:R-:W0:Y:S02]  /*10de0*/  LDS.128 R4, [R47+0x10400] ;  /* 0x010400002f047984 */ /* 0x010e240000000c00 */
[----:B0-----:R-:W-:-:S02]  /*10df0*/  F2FP.F16.E4M3.UNPACK_B R13, R5 ;  /* 0x00000005ff0d723e */ /* 0x001fc400020006ff */
[----:B------:R-:W-:Y:S01]  /*10e00*/  F2FP.F16.E4M3.UNPACK_B R20, R5.H1 ;  /* 0x00000005ff14723e */ /* 0x000fe200030006ff */
[--C-:B------:R-:W-:Y:S01]  /*10e10*/  HADD2.F32 R5, -RZ, R28.reuse.H0_H0 ;  /* 0x2000001cff057230 */ /* 0x100fe20000004100 */
[-C--:B------:R-:W-:Y:S01]  /*10e20*/  F2FP.F16.E4M3.UNPACK_B R24, R7.reuse ;  /* 0x00000007ff18723e */ /* 0x080fe200020006ff */
[--C-:B------:R-:W-:Y:S01]  /*10e30*/  HADD2.F32 R21, -RZ, R13.reuse.H0_H0 ;  /* 0x2000000dff157230 */ /* 0x100fe20000004100 */
[----:B------:R-:W-:Y:S01]  /*10e40*/  F2FP.F16.E4M3.UNPACK_B R25, R7.H1 ;  /* 0x00000007ff19723e */ /* 0x000fe200030006ff */
[----:B------:R-:W-:Y:S02]  /*10e50*/  HADD2.F32 R28, -RZ, R28.H1_H1 ;  /* 0x3000001cff1c7230 */ /* 0x000fe40000004100 */
[C---:B------:R-:W-:Y:S01]  /*10e60*/  FMUL.FTZ R8, R5.reuse, R42 ;  /* 0x0000002a05087220 */ /* 0x040fe20000410000 */
[----:B------:R-:W-:Y:S01]  /*10e70*/  FMUL.FTZ R9, R5, R38 ;  /* 0x0000002605097220 */ /* 0x000fe20000410000 */
[-C--:B------:R-:W-:Y:S01]  /*10e80*/  F2FP.F16.E4M3.UNPACK_B R14, R4.reuse ;  /* 0x00000004ff0e723e */ /* 0x080fe200020006ff */
[----:B------:R-:W-:Y:S01]  /*10e90*/  HADD2.F32 R13, -RZ, R13.H1_H1 ;  /* 0x3000000dff0d7230 */ /* 0x000fe20000004100 */
[----:B------:R-:W-:Y:S01]  /*10ea0*/  F2FP.F16.E4M3.UNPACK_B R15, R4.H1 ;  /* 0x00000004ff0f723e */ /* 0x000fe200030006ff */
[C---:B------:R-:W-:Y:S01]  /*10eb0*/  FFMA.FTZ R5, R21.reuse, R38, -R8 ;  /* 0x0000002615057223 */ /* 0x040fe20000010808 */
[-C--:B------:R-:W-:Y:S01]  /*10ec0*/  F2FP.F16.E4M3.UNPACK_B R4, R6.reuse ;  /* 0x00000006ff04723e */ /* 0x080fe200020006ff */
[----:B------:R-:W-:Y:S01]  /*10ed0*/  HADD2.F32 R38, -RZ, R37.H0_H0 ;  /* 0x20000025ff267230 */ /* 0x000fe20000004100 */
[----:B------:R-:W-:Y:S01]  /*10ee0*/  F2FP.F16.E4M3.UNPACK_B R7, R6.H1 ;  /* 0x00000006ff07723e */ /* 0x000fe200030006ff */
[----:B------:R-:W-:Y:S01]  /*10ef0*/  HADD2.F32 R8, -RZ, R29.H0_H0 ;  /* 0x2000001dff087230 */ /* 0x000fe20000004100 */
[----:B------:R-:W-:Y:S01]  /*10f00*/  F2FP.F16.E4M3.UNPACK_B R6, R10 ;  /* 0x0000000aff06723e */ /* 0x000fe200020006ff */
[C---:B------:R-:W-:Y:S01]  /*10f10*/  FMUL.FTZ R10, R28.reuse, R40 ;  /* 0x000000281c0a7220 */ /* 0x040fe20000410000 */
[----:B------:R-:W-:Y:S01]  /*10f20*/  FMUL.FTZ R43, R28, R34 ;  /* 0x000000221c2b7220 */ /* 0x000fe20000410000 */
[----:B------:R-:W-:Y:S01]  /*10f30*/  FFMA.FTZ R9, R21, R42, R9 ;  /* 0x0000002a15097223 */ /* 0x000fe20000010009 */
[C---:B------:R-:W-:Y:S01]  /*10f40*/  FMUL.FTZ R28, R8.reuse, R38 ;  /* 0x00000026081c7220 */ /* 0x040fe20000410000 */
[----:B------:R-:W-:Y:S01]  /*10f50*/  FMUL.FTZ R45, R8, R11 ;  /* 0x0000000b082d7220 */ /* 0x000fe20000410000 */
[----:B------:R-:W-:-:S02]  /*10f60*/  HADD2.F32 R21, -RZ, R20.H0_H0 ;  /* 0x20000014ff157230 */ /* 0x000fc40000004100 */
[C---:B------:R-:W-:Y:S01]  /*10f70*/  FFMA.FTZ R8, R13.reuse, R34, -R10 ;  /* 0x000000220d087223 */ /* 0x040fe2000001080a */
[----:B------:R-:W-:Y:S01]  /*10f80*/  FFMA.FTZ R10, R13, R40, R43 ;  /* 0x000000280d0a7223 */ /* 0x000fe2000001002b */
[----:B------:R-:W-:Y:S01]  /*10f90*/  F2FP.F16.E4M3.UNPACK_B R40, R41 ;  /* 0x00000029ff28723e */ /* 0x000fe200020006ff */
[----:B------:R-:W-:Y:S01]  /*10fa0*/  HADD2.F32 R29, -RZ, R29.H1_H1 ;  /* 0x3000001dff1d7230 */ /* 0x000fe20000004100 */
[----:B------:R-:W-:Y:S01]  /*10fb0*/  F2FP.F16.E4M3.UNPACK_B R34, R35 ;  /* 0x00000023ff22723e */ /* 0x000fe200020006ff */
[C---:B------:R-:W-:Y:S01]  /*10fc0*/  FFMA.FTZ R13, R21.reuse, R38, R45 ;  /* 0x00000026150d7223 */ /* 0x040fe2000001002d */
[----:B------:R-:W-:Y:S01]  /*10fd0*/  FFMA.FTZ R11, R21, R11, -R28 ;  /* 0x0000000b150b7223 */ /* 0x000fe2000001081c */
[----:B------:R-:W-:Y:S01]  /*10fe0*/  HADD2.F32 R38, -RZ, R37.H1_H1 ;  /* 0x30000025ff267230 */ /* 0x000fe20000004100 */
[----:B------:R-:W-:Y:S01]  /*10ff0*/  F2FP.F16.E4M3.UNPACK_B R35, R35.H1 ;  /* 0x00000023ff23723e */ /* 0x000fe200030006ff */
[----:B------:R-:W-:Y:S01]  /*11000*/  HADD2.F32 R42, -RZ, R40.H0_H0 ;  /* 0x20000028ff2a7230 */ /* 0x000fe20000004100 */
[----:B------:R-:W-:Y:S01]  /*11010*/  F2FP.F16.E4M3.UNPACK_B R41, R41.H1 ;  /* 0x00000029ff29723e */ /* 0x000fe200030006ff */
        /* <DEDUP_REMOVED lines=8> */
[----:B------:R-:W-:-:S02]  /*110a0*/  HADD2.F32 R28, -RZ, R35.H0_H0 ;  /* 0x20000023ff1c7230 */ /* 0x000fc40000004100 */
[C---:B------:R-:W-:Y:S01]  /*110b0*/  FFMA.FTZ R50, R21.reuse, R37, -R50 ;  /* 0x0000002515327223 */ /* 0x040fe20000010832 */
[----:B------:R-:W-:Y:S02]  /*110c0*/  HADD2.F32 R40, -RZ, R40.H1_H1 ;  /* 0x30000028ff287230 */ /* 0x000fe40000004100 */
[----:B------:R-:W-:Y:S01]  /*110d0*/  FFMA.FTZ R45, R21, R42, R45 ;  /* 0x0000002a152d7223 */ /* 0x000fe2000001002d */
[----:B------:R-:W-:Y:S02]  /*110e0*/  HADD2.F32 R21, -RZ, R32.H0_H0 ;  /* 0x20000020ff157230 */ /* 0x000fe40000004100 */
[C---:B------:R-:W-:Y:S01]  /*110f0*/  FFMA.FTZ R46, R20.reuse, R33, -R43 ;  /* 0x00000021142e7223 */ /* 0x040fe2000001082b */
[----:B------:R-:W-:Y:S01]  /*11100*/  FFMA.FTZ R48, R20, R38, R29 ;  /* 0x0000002614307223 */ /* 0x000fe2000001001d */
[----:B------:R-:W-:Y:S02]  /*11110*/  HADD2.F32 R31, -RZ, R31.H1_H1 ;  /* 0x3000001fff1f7230 */ /* 0x000fe40000004100 */
[----:B------:R-:W-:-:S02]  /*11120*/  HADD2.F32 R34, -RZ, R34.H1_H1 ;  /* 0x30000022ff227230 */ /* 0x000fc40000004100 */
[----:B------:R-:W-:Y:S01]  /*11130*/  FMUL.FTZ R38, R21, R28 ;  /* 0x0000001c15267220 */ /* 0x000fe20000410000 */
[----:B------:R-:W-:Y:S02]  /*11140*/  HADD2.F32 R29, -RZ, R41.H0_H0 ;  /* 0x20000029ff1d7230 */ /* 0x000fe40000004100 */
[C---:B------:R-:W-:Y:S01]  /*11150*/  FMUL.FTZ R33, R31.reuse, R40 ;  /* 0x000000281f217220 */ /* 0x040fe20000410000 */
[----:B------:R-:W-:Y:S02]  /*11160*/  HADD2.F32 R20, -RZ, R25.H0_H0 ;  /* 0x20000019ff147230 */ /* 0x000fe40000004100 */
[----:B------:R-:W-:Y:S01]  /*11170*/  FMUL.FTZ R31, R31, R34 ;  /* 0x000000221f1f7220 */ /* 0x000fe20000410000 */
[----:B------:R-:W-:Y:S02]  /*11180*/  HADD2.F32 R24, -RZ, R24.H1_H1 ;  /* 0x30000018ff187230 */ /* 0x000fe40000004100 */
[----:B------:R-:W-:Y:S01]  /*11190*/  FMUL.FTZ R43, R21, R29 ;  /* 0x0000001d152b7220 */ /* 0x000fe20000410000 */
[----:B------:R-:W-:-:S02]  /*111a0*/  HADD2.F32 R21, -RZ, R27.H0_H0 ;  /* 0x2000001bff157230 */ /* 0x000fc40000004100 */
[----:B------:R-:W-:Y:S01]  /*111b0*/  FFMA.FTZ R42, R20, R29, R38 ;  /* 0x0000001d142a7223 */ /* 0x000fe20000010026 */
[-C--:B------:R-:W-:Y:S01]  /*111c0*/  F2FP.F16.E4M3.UNPACK_B R29, R39.reuse.H1 ;  /* 0x00000027ff1d723e */ /* 0x080fe200030006ff */
[C---:B------:R-:W-:Y:S01]  /*111d0*/  FFMA.FTZ R37, R24.reuse, R34, -R33 ;  /* 0x0000002218257223 */ /* 0x040fe20000010821 */
[----:B------:R-:W-:Y:S01]  /*111e0*/  FFMA.FTZ R40, R24, R40, R31 ;  /* 0x0000002818287223 */ /* 0x000fe2000001001f */
[----:B------:R-:W-:Y:S01]  /*111f0*/  F2FP.F16.E4M3.UNPACK_B R24, R36.H1 ;  /* 0x00000024ff18723e */ /* 0x000fe200030006ff */
[----:B------:R-:W-:Y:S01]  /*11200*/  FFMA.FTZ R43, R20, R28, -R43 ;  /* 0x0000001c142b7223 */ /* 0x000fe2000001082b */
[----:B------:R-:W-:Y:S01]  /*11210*/  HADD2.F32 R31, -RZ, R29.H0_H0 ;  /* 0x2000001dff1f7230 */ /* 0x000fe20000004100 */
[----:B------:R-:W-:Y:S01]  /*11220*/  F2FP.F16.E4M3.UNPACK_B R39, R39 ;  /* 0x00000027ff27723e */ /* 0x000fe200020006ff */
[----:B------:R-:W-:Y:S01]  /*11230*/  HADD2.F32 R35, -RZ, R35.H1_H1 ;  /* 0x30000023ff237230 */ /* 0x000fe20000004100 */
[----:B------:R-:W-:Y:S01]  /*11240*/  F2FP.F16.E4M3.UNPACK_B R36, R36 ;  /* 0x00000024ff24723e */ /* 0x000fe200020006ff */
[----:B------:R-:W-:-:S02]  /*11250*/  HADD2.F32 R41, -RZ, R41.H1_H1 ;  /* 0x30000029ff297230 */ /* 0x000fc40000004100 */
[C---:B------:R-:W-:Y:S01]  /*11260*/  FMUL.FTZ R33, R21.reuse, R31 ;  /* 0x0000001f15217220 */ /* 0x040fe20000410000 */
[----:B------:R-:W-:Y:S01]  /*11270*/  HADD2.F32 R32, -RZ, R32.H1_H1 ;  /* 0x30000020ff207230 */ /* 0x000fe20000004100 */
[----:B------:R-:W-:Y:S01]  /*11280*/  F2FP.SATFINITE.E4M3.F32.PACK_AB_MERGE_C R11, R46, R11, RZ ;  /* 0x0000000b2e0b723e */ /* 0x000fe200048070ff */
[----:B------:R-:W-:Y:S01]  /*11290*/  HADD2.F32 R28, -RZ, R24.H0_H0 ;  /* 0x20000018ff1c7230 */ /* 0x000fe20000004100 */
[----:B------:R-:W-:Y:S01]  /*112a0*/  F2FP.SATFINITE.E4M3.F32.PACK_AB_MERGE_C R13, R48, R13, RZ ;  /* 0x0000000d300d723e */ /* 0x000fe200048070ff */
[----:B------:R-:W-:Y:S02]  /*112b0*/  HADD2.F32 R20, -RZ, R15.H0_H0 ;  /* 0x2000000fff147230 */ /* 0x000fe40000004100 */
[C---:B------:R-:W-:Y:S01]  /*112c0*/  FMUL.FTZ R34, R32.reuse, R41 ;  /* 0x0000002920227220 */ /* 0x040fe20000410000 */
[----:B------:R-:W-:Y:S01]  /*112d0*/  FMUL.FTZ R38, R32, R35 ;  /* 0x0000002320267220 */ /* 0x000fe20000410000 */
[----:B------:R-:W-:Y:S01]  /*112e0*/  FMUL.FTZ R32, R21, R28 ;  /* 0x0000001c15207220 */ /* 0x000fe20000410000 */
[----:B------:R-:W-:-:S02]  /*112f0*/  HADD2.F32 R27, -RZ, R27.H1_H1 ;  /* 0x3000001bff1b7230 */ /* 0x000fc40000004100 */
[C---:B------:R-:W-:Y:S01]  /*11300*/  FFMA.FTZ R33, R20.reuse, R28, -R33 ;  /* 0x0000001c14217223 */ /* 0x040fe20000010821 */
[----:B------:R-:W-:Y:S02]  /*11310*/  HADD2.F32 R28, -RZ, R29.H1_H1 ;  /* 0x3000001dff1c7230 */ /* 0x000fe40000004100 */
[----:B------:R-:W-:Y:S01]  /*11320*/  FFMA.FTZ R31, R20, R31, R32 ;  /* 0x0000001f141f7223 */ /* 0x000fe20000010020 */
[----:B------:R-:W-:Y:S01]  /*11330*/  HADD2.F32 R25, -RZ, R25.H1_H1 ;  /* 0x30000019ff197230 */ /* 0x000fe20000004100 */
[----:B------:R-:W-:Y:S01]  /*11340*/  F2FP.SATFINITE.E4M3.F32.PACK_AB_MERGE_C R5, R8, R5, R11 ;  /* 0x000000050805723e */ /* 0x000fe2000480700b */
[----:B------:R-:W-:Y:S02]  /*11350*/  HADD2.F32 R24, -RZ, R24.H1_H1 ;  /* 0x30000018ff187230 */ /* 0x000fe40000004100 */
[----:B------:R-:W-:Y:S01]  /*11360*/  FMUL.FTZ R32, R27, R28 ;  /* 0x0000001c1b207220 */ /* 0x000fe20000410000 */
[----:B------:R-:W-:Y:S02]  /*11370*/  HADD2.F32 R15, -RZ, R15.H1_H1 ;  /* 0x3000000fff0f7230 */ /* 0x000fe40000004100 */
[C---:B------:R-:W-:Y:S01]  /*11380*/  FFMA.FTZ R52, R25.reuse, R35, -R34 ;  /* 0x0000002319347223 */ /* 0x040fe20000010822 */
[----:B------:R-:W-:Y:S01]  /*11390*/  FFMA.FTZ R41, R25, R41, R38 ;  /* 0x0000002919297223 */ /* 0x000fe20000010026 */
[----:B------:R-:W-:Y:S01]  /*113a0*/  FMUL.FTZ R27, R27, R24 ;  /* 0x000000181b1b7220 */ /* 0x000fe20000410000 */
[----:B------:R-:W-:-:S02]  /*113b0*/  HADD2.F32 R25, -RZ, R39.H0_H0 ;  /* 0x20000027ff197230 */ /* 0x000fc40000004100 */
[C---:B------:R-:W-:Y:S01]  /*113c0*/  FFMA.FTZ R34, R15.reuse, R24, -R32 ;  /* 0x000000180f227223 */ /* 0x040fe20000010820 */
[----:B------:R-:W-:Y:S02]  /*113d0*/  HADD2.F32 R20, -RZ, R26.H0_H0 ;  /* 0x2000001aff147230 */ /* 0x000fe40000004100 */
[----:B------:R-:W-:Y:S01]  /*113e0*/  FFMA.FTZ R38, R15, R28, R27 ;  /* 0x0000001c0f267223 */ /* 0x000fe2000001001b */
[----:B------:R-:W-:Y:S01]  /*113f0*/  HADD2.F32 R21, -RZ, R36.H0_H0 ;  /* 0x20000024ff157230 */ /* 0x000fe20000004100 */
[----:B------:R-:W-:Y:S01]  /*11400*/  F2FP.SATFINITE.E4M3.F32.PACK_AB_MERGE_C R41, R41, R42, RZ ;  /* 0x0000002a2929723e */ /* 0x000fe200048070ff */
[----:B------:R-:W-:Y:S02]  /*11410*/  HADD2.F32 R15, -RZ, R14.H0_H0 ;  /* 0x2000000eff0f7230 */ /* 0x000fe40000004100 */
[C---:B------:R-:W-:Y:S01]  /*11420*/  FMUL.FTZ R24, R20.reuse, R25 ;  /* 0x0000001914187220 */ /* 0x040fe20000410000 */
[----:B------:R-:W-:Y:S02]  /*11430*/  HADD2.F32 R39, -RZ, R39.H1_H1 ;  /* 0x30000027ff277230 */ /* 0x000fe40000004100 */
[----:B------:R-:W-:Y:S01]  /*11440*/  FMUL.FTZ R20, R20, R21 ;  /* 0x0000001514147220 */ /* 0x000fe20000410000 */
[----:B------:R-:W-:-:S02]  /*11450*/  HADD2.F32 R26, -RZ, R26.H1_H1 ;  /* 0x3000001aff1a7230 */ /* 0x000fc40000004100 */
[C---:B------:R-:W-:Y:S01]  /*11460*/  FFMA.FTZ R27, R15.reuse, R21, -R24 ;  /* 0x000000150f1b7223 */ /* 0x040fe20000010818 */
[----:B------:R-:W-:Y:S01]  /*11470*/  HADD2.F32 R21, -RZ, R36.H1_H1 ;  /* 0x30000024ff157230 */ /* 0x000fe20000004100 */
[----:B------:R-:W-:Y:S01]  /*11480*/  F2FP.F16.E4M3.UNPACK_B R24, R12.H1 ;  /* 0x0000000cff18723e */ /* 0x000fe200030006ff */
[----:B------:R-:W-:Y:S02]  /*11490*/  HADD2.F32 R14, -RZ, R14.H1_H1 ;  /* 0x3000000eff0e7230 */ /* 0x000fe40000004100 */
[----:B------:R-:W-:Y:S01]  /*114a0*/  FFMA.FTZ R28, R15, R25, R20 ;  /* 0x000000190f1c7223 */ /* 0x000fe20000010014 */
[C---:B------:R-:W-:Y:S01]  /*114b0*/  FMUL.FTZ R29, R26.reuse, R39 ;  /* 0x000000271a1d7220 */ /* 0x040fe20000410000 */
[----:B------:R-:W-:Y:S01]  /*114c0*/  F2FP.F16.E4M3.UNPACK_B R20, R3.H1 ;  /* 0x00000003ff14723e */ /* 0x000fe200030006ff */
[-C--:B------:R-:W-:Y:S01]  /*114d0*/  FMUL.FTZ R32, R26, R21.reuse ;  /* 0x000000151a207220 */ /* 0x080fe20000410000 */
[----:B------:R-:W-:Y:S02]  /*114e0*/  HADD2.F32 R25, -RZ, R24.H0_H0 ;  /* 0x20000018ff197230 */ /* 0x000fe40000004100 */
[----:B------:R-:W-:Y:S01]  /*114f0*/  FFMA.FTZ R26, R14, R21, -R29 ;  /* 0x000000150e1a7223 */ /* 0x000fe2000001081d */
[----:B------:R-:W-:-:S02]  /*11500*/  HADD2.F32 R15, -RZ, R30.H0_H0 ;  /* 0x2000001eff0f7230 */ /* 0x000fc40000004100 */
[----:B------:R-:W-:Y:S01]  /*11510*/  FFMA.FTZ R39, R14, R39, R32 ;  /* 0x000000270e277223 */ /* 0x000fe20000010020 */
[--C-:B------:R-:W-:Y:S01]  /*11520*/  HADD2.F32 R21, -RZ, R20.reuse.H0_H0 ;  /* 0x20000014ff157230 */ /* 0x100fe20000004100 */
[----:B------:R-:W-:Y:S01]  /*11530*/  F2FP.F16.E4M3.UNPACK_B R3, R3 ;  /* 0x00000003ff03723e */ /* 0x000fe200020006ff */
[--C-:B------:R-:W-:Y:S02]  /*11540*/  HADD2.F32 R14, -RZ, R7.reuse.H0_H0 ;  /* 0x20000007ff0e7230 */ /* 0x100fe40000004100 */
[C---:B------:R-:W-:Y:S01]  /*11550*/  FMUL.FTZ R29, R15.reuse, R25 ;  /* 0x000000190f1d7220 */ /* 0x040fe20000410000 */
[----:B------:R-:W-:Y:S02]  /*11560*/  HADD2.F32 R20, -RZ, R20.H1_H1 ;  /* 0x30000014ff147230 */ /* 0x000fe40000004100 */
[-C--:B------:R-:W-:Y:S01]  /*11570*/  FMUL.FTZ R15, R15, R21.reuse ;  /* 0x000000150f0f7220 */ /* 0x080fe20000410000 */
[----:B------:R-:W-:Y:S02]  /*11580*/  HADD2.F32 R24, -RZ, R24.H1_H1 ;  /* 0x30000018ff187230 */ /* 0x000fe40000004100 */
[----:B------:R-:W-:Y:S01]  /*11590*/  FFMA.FTZ R29, R14, R21, -R29 ;  /* 0x000000150e1d7223 */ /* 0x000fe2000001081d */
[----:B------:R-:W-:Y:S01]  /*115a0*/  HADD2.F32 R30, -RZ, R30.H1_H1 ;  /* 0x3000001eff1e7230 */ /* 0x000fe20000004100 */
[----:B------:R-:W-:Y:S01]  /*115b0*/  F2FP.SATFINITE.E4M3.F32.PACK_AB_MERGE_C R31, R38, R31, RZ ;  /* 0x0000001f261f723e */ /* 0x000fe200048070ff */
[----:B------:R-:W-:Y:S01]  /*115c0*/  HADD2.F32 R7, -RZ, R7.H1_H1 ;  /* 0x30000007ff077230 */ /* 0x000fe20000004100 */
[----:B------:R-:W-:-:S02]  /*115d0*/  F2FP.SATFINITE.E4M3.F32.PACK_AB_MERGE_C R9, R10, R9, R13 ;  /* 0x000000090a09723e */ /* 0x000fc4000480700d */
        /* <DEDUP_REMOVED lines=28> */
[----:B------:R-:W-:Y:S02]  /*117a0*/  F2FP.SATFINITE.E4M3.F32.PACK_AB_MERGE_C R7, R37, R50, R7 ;  /* 0x000000322507723e */ /* 0x000fe40004807007 */
[----:B------:R-:W-:Y:S02]  /*117b0*/  F2FP.SATFINITE.E4M3.F32.PACK_AB_MERGE_C R4, R26, R27, R4 ;  /* 0x0000001b1a04723e */ /* 0x000fe40004807004 */
[----:B------:R-:W-:Y:S02]  /*117c0*/  F2FP.SATFINITE.E4M3.F32.PACK_AB_MERGE_C R6, R25, R6, R29 ;  /* 0x000000061906723e */ /* 0x000fe4000480701d */
[----:B------:R-:W-:-:S03]  /*117d0*/  F2FP.SATFINITE.E4M3.F32.PACK_AB_MERGE_C R10, R24, R3, R30 ;  /* 0x00000003180a723e */ /* 0x000fc6000480701e */
[----:B------:R0:W-:Y:S04]  /*117e0*/  STS.128 [R47+0x10400], R4 ;  /* 0x010400042f007388 */ /* 0x0001e80000000c00 */
[----:B------:R0:W-:Y:S02]  /*117f0*/  STS.128 [R0+0x10400], R8 ;  /* 0x0104000800007388 */ /* 0x0001e40000000c00 */
.L_x_1418:
[----:B------:R-:W-:Y:S05]  /*11800*/  BSYNC B0 ;  /* 0x0000000000007941 */ /* 0x000fea0003800000 */
.L_x_1411:
        /* <DEDUP_REMOVED lines=8> */
.L_x_1409:
[----:B0-23--:R-:W-:-:S05]  /*11890*/  IMAD.U32 R0, RZ, RZ, UR40 ;  /* 0x00000028ff007e24 */ /* 0x00dfca000f8e00ff */
[----:B------:R-:W-:-:S13]  /*118a0*/  ISETP.NE.AND P0, PT, R0, 0x3, PT ;  /* 0x000000030000780c */ /* 0x000fda0003f05270 */
[----:B------:R-:W-:Y:S05]  /*118b0*/  @!P0 BRA `(.L_x_1438) ;  /* 0x0000000000048947 */ /* 0x000fea0003800000 */
[----:B------:R-:W-:Y:S01]  /*118c0*/  BPT.TRAP 0x1 ;  /* 0x000000040000795c */ /* 0x000fe20000300000 */
.L_x_1438:
[----:B------:R-:W-:Y:S01]  /*118d0*/  IMAD R90, R169, 0x8, R16 ;  /* 0x00000008a95a7824 */ /* 0x000fe200078e0210 */
[----:B-1----:R-:W-:-:S04]  /*118e0*/  SHF.L.U32 R3, R18, 0x1f, RZ ;  /* 0x0000001f12037819 */ /* 0x002fc800000006ff */
[----:B------:R0:W1:Y:S01]  /*118f0*/  SYNCS.PHASECHK.TRANS64.TRYWAIT P2, [R90+URZ+0x22830], R3 ;  /* 0x022830035a0075a7 */ /* 0x000062000804017f */
[----:B------:R-:W-:Y:S05]  /*11900*/  @!P0 BRA `(.L_x_1439) ;  /* 0x0000000000048947 */ /* 0x000fea0003800000 */
[----:B------:R-:W-:Y:S01]  /*11910*/  BPT.TRAP 0x1 ;  /* 0x000000040000795c */ /* 0x000fe20000300000 */
.L_x_1439:
[----:B------:R-:W2:Y:S02]  /*11920*/  S2R R0, SR_TID.X ;  /* 0x0000000000007919 */ /* 0x000ea40000002100 */
[----:B--2---:R-:W-:-:S04]  /*11930*/  LOP3.LUT R0, R0, 0x7f, RZ, 0xc0, !PT ;  /* 0x0000007f00007812 */ /* 0x004fc800078ec0ff */
[----:B------:R-:W-:Y:S01]  /*11940*/  ISETP.NE.AND P1, PT, R0, RZ, PT ;  /* 0x000000ff0000720c */ /* 0x000fe20003f25270 */
[----:B-1----:R-:W-:-:S12]  /*11950*/  @P2 BRA `(.L_x_1440) ;  /* 0x0000000000082947 */ /* 0x002fd80003800000 */
[----:B------:R-:W1:Y:S02]  /*11960*/  SYNCS.PHASECHK.TRANS64.TRYWAIT P2, [R90+URZ+0x22830], R3 ;  /* 0x022830035a0075a7 */ /* 0x000e64000804017f */
[----:B-1----:R-:W-:Y:S05]  /*11970*/  @!P2 BRA `(.L_x_1441) ;  /* 0x000001a400dca947 */ /* 0x002fea0003800000 */
.L_x_1440:
[----:B------:R-:W-:Y:S05]  /*11980*/  WARPSYNC.ALL ;  /* 0x0000000000007948 */ /* 0x000fea0003800000 */
[----:B------:R-:W-:Y:S01]  /*11990*/  VIADD R0, R16, 0x16400 ;  /* 0x0001640010007836 */ /* 0x000fe20000000000 */
[----:B------:R-:W-:Y:S01]  /*119a0*/  R2UR UR24, R44 ;  /* 0x000000002c1872ca */ /* 0x000fe200000e0000 */
[----:B-----5:R-:W-:Y:S01]  /*119b0*/  IMAD.MOV.U32 R7, RZ, RZ, -0x7fffffe0 ;  /* 0x80000020ff077424 */ /* 0x020fe200078e00ff */
[----:B------:R-:W-:Y:S01]  /*119c0*/  WARPGROUP.ARRIVE ;  /* 0x00000000000079c5 */ /* 0x000fe20000000000 */
[----:B------:R-:W-:Y:S01]  /*119d0*/  UMOV UR25, 0x80000020 ;  /* 0x8000002000197882 */ /* 0x000fe20000000000 */
[----:B------:R-:W-:Y:S01]  /*119e0*/  SHF.R.U32.HI R0, RZ, 0x4, R0 ;  /* 0x00000004ff007819 */ /* 0x000fe20000011600 */
[----:B------:R-:W-:Y:S01]  /*119f0*/  IMAD.MOV.U32 R9, RZ, RZ, -0x7fffffe0 ;  /* 0x80000020ff097424 */ /* 0x000fe200078e00ff */
[----:B------:R-:W-:Y:S01]  /*11a00*/  R2UR UR27, R7 ;  /* 0x00000000071b72ca */ /* 0x000fe200000e0000 */
[----:B------:R-:W-:Y:S01]  /*11a10*/  UMOV UR5, 0x80000020 ;  /* 0x8000002000057882 */ /* 0x000fe20000000000 */
[----:B------:R-:W-:Y:S01]  /*11a20*/  LOP3.LUT R0, R0, 0x3fff, RZ, 0xc0, !PT ;  /* 0x00003fff00007812 */ /* 0x000fe200078ec0ff */
[----:B------:R-:W-:Y:S01]  /*11a30*/  UMOV UR9, 0x80000020 ;  /* 0x8000002000097882 */ /* 0x000fe20000000000 */
[----:B------:R-:W-:Y:S01]  /*11a40*/  R2UR UR7, R9 ;  /* 0x00000000090772ca */ /* 0x000fe200000e0000 */
[----:B------:R-:W-:Y:S01]  /*11a50*/  IMAD.MOV.U32 R9, RZ, RZ, -0x7fffffe0 ;  /* 0x80000020ff097424 */ /* 0x000fe200078e00ff */
[----:B------:R-:W-:Y:S01]  /*11a60*/  LOP3.LUT R4, R0, 0x10000, RZ, 0xfc, !PT ;  /* 0x0001000000047812 */ /* 0x000fe200078efcff */
[----:B------:R-:W-:Y:S01]  /*11a70*/  ULOP3.LUT UR24, UR24, 0x10000, URZ, 0xfc, !UPT ;  /* 0x0001000018187892 */ /* 0x000fe2000f8efc3f */
[----:B------:R-:W-:Y:S01]  /*11a80*/  IMAD.MOV.U32 R7, RZ, RZ, -0x7fffffe0 ;  /* 0x80000020ff077424 */ /* 0x000fe200078e00ff */
[----:B------:R-:W-:Y:S01]  /*11a90*/  UMOV UR13, 0x80000020 ;  /* 0x80000020000d7882 */ /* 0x000fe20000000000 */
[----:B------:R-:W-:Y:S01]  /*11aa0*/  R2UR UR11, R9 ;  /* 0x00000000090b72ca */ /* 0x000fe200000e0000 */
[----:B------:R-:W-:Y:S01]  /*11ab0*/  IMAD R6, R169, 0x600, R4 ;  /* 0x00000600a9067824 */ /* 0x000fe200078e0204 */
[----:B------:R-:W-:Y:S01]  /*11ac0*/  UIADD3 UR4, UR24, 0x2, URZ ;  /* 0x0000000218047890 */ /* 0x000fe2000fffe03f */
[----:B------:R-:W-:Y:S01]  /*11ad0*/  IMAD.MOV.U32 R9, RZ, RZ, -0x7fffffe0 ;  /* 0x80000020ff097424 */ /* 0x000fe200078e00ff */
[----:B------:R-:W-:Y:S01]  /*11ae0*/  UIADD3 UR8, UR24, 0x200, URZ ;  /* 0x0000020018087890 */ /* 0x000fe2000fffe03f */
[C---:B------:R-:W-:Y:S01]  /*11af0*/  VIADD R8, R6.reuse, 0x2 ;  /* 0x0000000206087836 */ /* 0x040fe20000000000 */
[----:B------:R-:W-:Y:S01]  /*11b00*/  R2UR UR26, R6 ;  /* 0x00000000061a72ca */ /* 0x000fe200000e0000 */
[----:B------:R-:W-:Y:S01]  /*11b10*/  UIADD3 UR12, UR24, 0x202, URZ ;  /* 0x00000202180c7890 */ /* 0x000fe2000fffe03f */
[----:B------:R-:W-:Y:S01]  /*11b20*/  R2UR UR15, R9 ;  /* 0x00000000090f72ca */ /* 0x000fe200000e0000 */
[----:B------:R-:W-:Y:S01]  /*11b30*/  IMAD.MOV.U32 R9, RZ, RZ, -0x7fffffe0 ;  /* 0x80000020ff097424 */ /* 0x000fe200078e00ff */
[----:B------:R-:W-:Y:S01]  /*11b40*/  R2UR UR6, R8 ;  /* 0x00000000080672ca */ /* 0x000fe200000e0000 */
[----:B------:R-:W-:Y:S01]  /*11b50*/  VIADD R8, R6, 0x200 ;  /* 0x0000020006087836 */ /* 0x000fe20000000000 */
[----:B------:R-:W-:Y:S01]  /*11b60*/  UIADD3 UR16, UR24, 0x400, URZ ;  /* 0x0000040018107890 */ /* 0x000fe2000fffe03f */
[----:B------:R-:W-:Y:S01]  /*11b70*/  R2UR UR23, R7 ;  /* 0x00000000071772ca */ /* 0x000fe200000e0000 */
[----:B------:R-:W-:Y:S01]  /*11b80*/  UMOV UR17, 0x80000020 ;  /* 0x8000002000117882 */ /* 0x000fe20000000000 */
[----:B------:R-:W-:Y:S01]  /*11b90*/  R2UR UR19, R9 ;  /* 0x00000000091372ca */ /* 0x000fe200000e0000 */
[----:B------:R-:W-:Y:S01]  /*11ba0*/  UIADD3 UR20, UR24, 0x402, URZ ;  /* 0x0000040218147890 */ /* 0x000fe2000fffe03f */
[----:B------:R-:W-:Y:S01]  /*11bb0*/  R2UR UR10, R8 ;  /* 0x00000000080a72ca */ /* 0x000fe200000e0000 */
[----:B------:R-:W-:Y:S01]  /*11bc0*/  VIADD R8, R6, 0x202 ;  /* 0x0000020206087836 */ /* 0x000fe20000000000 */
[----:B------:R-:W-:Y:S01]  /*11bd0*/  QGMMA.64x128x32.F32.E4M3.E4M3 R24, gdesc[UR24], RZ, !UPT, gsb0 ;  /* 0x01e00000181879f3 */ /* 0x000fe2000c0008ff */
[----:B------:R-:W-:Y:S01]  /*11be0*/  UMOV UR21, 0x80000020 ;  /* 0x8000002000157882 */ /* 0x000fe20000000000 */
[----:B------:R-:W-:Y:S01]  /*11bf0*/  ULDC UR35, c[0x0][0x9dc] ;  /* 0x0002770000237ab9 */ /* 0x000fe20000000800 */
[----:B01----:R-:W-:Y:S01]  /*11c00*/  @!P1 VIADD R90, R90, 0x22840 ;  /* 0x000228405a5a9836 */ /* 0x003fe20000000000 */
[----:B------:R-:W-:Y:S01]  /*11c10*/  R2UR UR14, R8 ;  /* 0x00000000080e72ca */ /* 0x000fe200000e0000 */
[C---:B------:R-:W-:Y:S01]  /*11c20*/  VIADD R8, R6.reuse, 0x400 ;  /* 0x0000040006087836 */ /* 0x040fe20000000000 */
[----:B------:R-:W-:Y:S01]  /*11c30*/  ULOP3.LUT UR35, URZ, UR35, URZ, 0x33, !UPT ;  /* 0x000000233f237292 */ /* 0x000fe2000f8e333f */
[----:B------:R-:W-:Y:S01]  /*11c40*/  VIADD R6, R6, 0x402 ;  /* 0x0000040206067836 */ /* 0x000fe20000000000 */
[----:B------:R-:W-:-:S02]  /*11c50*/  @!P1 PRMT R90, RZ, 0x654, R90 ;  /* 0x00000654ff5a9816 */ /* 0x000fc4000000005a */
[----:B------:R-:W-:Y:S01]  /*11c60*/  R2UR UR18, R8 ;  /* 0x00000000081272ca */ /* 0x000fe200000e0000 */
[----:B------:R-:W-:Y:S01]  /*11c70*/  IMAD.MOV.U32 R8, RZ, RZ, -0x80 ;  /* 0xffffff80ff087424 */ /* 0x000fe200078e00ff */
[----:B------:R-:W-:Y:S02]  /*11c80*/  R2UR UR22, R6 ;  /* 0x00000000061672ca */ /* 0x000fe400000e0000 */
[----:B------:R-:W0:Y:S02]  /*11c90*/  LDC R6, c[0x0][0x448] ;  /* 0x00011200ff067b82 */ /* 0x000e240000000800 */
[----:B0-----:R-:W-:-:S13]  /*11ca0*/  ISETP.NE.AND P2, PT, R6, 0x1, PT ;  /* 0x000000010600780c */ /* 0x001fda0003f45270 */
[----:B------:R-:W0:Y:S08]  /*11cb0*/  @P2 LDC R7, c[0x0][0x44c] ;  /* 0x00011300ff072b82 */ /* 0x000e300000000800 */
[----:B------:R-:W1:Y:S01]  /*11cc0*/  @P2 LDC R9, c[0x0][0x450] ;  /* 0x00011400ff092b82 */ /* 0x000e620000000800 */
        /* <DEDUP_REMOVED lines=18> */
[----:B------:R-:W-:Y:S01]  /*11df0*/  FMUL.FTZ R71, R2, R76 ;  /* 0x0000004c02477220 */ /* 0x000fe20000410000 */
[----:B------:R-:W-:Y:S01]  /*11e00*/  IADD3 R76, R190, R175, RZ ;  /* 0x000000afbe4c7210 */ /* 0x000fe20007ffe0ff */
[C---:B----4-:R-:W-:Y:S01]  /*11e10*/  FMUL.FTZ R5, R2.reuse, R24 ;  /* 0x0000001802057220 */ /* 0x050fe20000410000 */
[C---:B------:R-:W-:Y:S01]  /*11e20*/  FMUL.FTZ R24, R2.reuse, R46 ;  /* 0x0000002e02187220 */ /* 0x040fe20000410000 */
[C---:B------:R-:W-:Y:S01]  /*11e30*/  FMUL.FTZ R12, R2.reuse, R34 ;  /* 0x00000022020c7220 */ /* 0x040fe20000410000 */
[----:B------:R-:W-:Y:S01]  /*11e40*/  FMUL.FTZ R34, R2, R67 ;  /* 0x0000004302227220 */ /* 0x000fe20000410000 */
[----:B0-----:R-:W-:-:S04]  /*11e50*/  @P2 IMAD.HI.U32 R6, R76, R7, RZ ;  /* 0x000000074c062227 */ /* 0x001fc800078e00ff */
[C---:B------:R-:W-:Y:S01]  /*11e60*/  FMUL.FTZ R99, R2.reuse, R41 ;  /* 0x0000002902637220 */ /* 0x040fe20000410000 */
[C---:B------:R-:W-:Y:S01]  /*11e70*/  FMUL.FTZ R67, R2.reuse, R68 ;  /* 0x0000004402437220 */ /* 0x040fe20000410000 */
[C---:B------:R-:W-:Y:S01]  /*11e80*/  FMUL.FTZ R97, R2.reuse, R37 ;  /* 0x0000002502617220 */ /* 0x040fe20000410000 */
[C---:B------:R-:W-:Y:S01]  /*11e90*/  FMUL.FTZ R68, R2.reuse, R69 ;  /* 0x0000004502447220 */ /* 0x040fe20000410000 */
[----:B-1----:R-:W-:Y:S01]  /*11ea0*/  @P2 SHF.R.U32.HI R76, RZ, R9, R6 ;  /* 0x00000009ff4c2219 */ /* 0x002fe20000011606 */
[C---:B------:R-:W-:Y:S01]  /*11eb0*/  FMUL.FTZ R41, R2.reuse, R79 ;  /* 0x0000004f02297220 */ /* 0x040fe20000410000 */
[----:B------:R-:W0:Y:S01]  /*11ec0*/  LDC.64 R6, c[0x0][0x9e0] ;  /* 0x00027800ff067b82 */ /* 0x000e220000000a00 */
[C---:B------:R-:W-:Y:S01]  /*11ed0*/  FMUL.FTZ R14, R2.reuse, R38 ;  /* 0x00000026020e7220 */ /* 0x040fe20000410000 */
[C---:B------:R-:W-:Y:S01]  /*11ee0*/  FMUL.FTZ R15, R2.reuse, R39 ;  /* 0x00000027020f7220 */ /* 0x040fe20000410000 */
[----:B------:R-:W1:Y:S01]  /*11ef0*/  SHFL.IDX PT, R46, R76, RZ, 0x1c1f ;  /* 0x001c1fff4c2e7589 */ /* 0x000e6200000e0000 */
[C---:B------:R-:W-:Y:S01]  /*11f00*/  FMUL.FTZ R37, R2.reuse, R70 ;  /* 0x0000004602257220 */ /* 0x040fe20000410000 */
[----:B------:R-:W-:Y:S01]  /*11f10*/  FMUL.FTZ R69, R2, R72 ;  /* 0x0000004802457220 */ /* 0x000fe20000410000 */
[----:B------:R-:W-:-:S02]  /*11f20*/  IMAD R79, R89, R8, 0x80 ;  /* 0x00000080594f7424 */ /* 0x000fc400078e0208 */
        /* <DEDUP_REMOVED lines=48> */
[----:B------:R-:W-:Y:S01]  /*12230*/  IADD3 R8, -R170, 0x1, R79 ;  /* 0x00000001aa087810 */ /* 0x000fe20007ffe14f */
[----:B------:R-:W2:Y:S01]  /*12240*/  MUFU.TANH R5, R5 ;  /* 0x0000000500057308 */ /* 0x000ea20000002400 */
[----:B0-----:R-:W-:Y:S01]  /*12250*/  ISETP.GE.AND P3, PT, R7, 0x1, PT ;  /* 0x000000010700780c */ /* 0x001fe20003f66270 */
[----:B------:R0:W-:Y:S01]  /*12260*/  @!P1 SYNCS.ARRIVE.TRANS64.RED.A1T0 RZ, [R90+URZ], RZ ;  /* 0x000000ff5aff99a7 */ /* 0x0001e2000810043f */
[----:B------:R-:W-:-:S02]  /*12270*/  IADD3 R85, -R168, R8, R171 ;  /* 0x00000008a8557210 */ /* 0x000fc40007ffe1ab */
[----:B------:R-:W-:Y:S02]  /*12280*/  IADD3 R78, -R170, R171, R79 ;  /* 0x000000abaa4e7210 */ /* 0x000fe40007ffe14f */
[----:B------:R-:W-:Y:S01]  /*12290*/  LEA R80, R89, 0xffffff80, 0x7 ;  /* 0xffffff8059507811 */ /* 0x000fe200078e38ff */
[----:B------:R-:W3:Y:S01]  /*122a0*/  MUFU.TANH R91, R91 ;  /* 0x0000005b005b7308 */ /* 0x000ee20000002400 */
[C---:B------:R-:W-:Y:S02]  /*122b0*/  VIADD R81, R85.reuse, UR35 ;  /* 0x0000002355517c36 */ /* 0x040fe40008000000 */
[----:B------:R-:W-:Y:S02]  /*122c0*/  IMAD.IADD R85, R85, 0x1, R6 ;  /* 0x0000000155557824 */ /* 0x000fe400078e0206 */
[----:B-1----:R-:W-:-:S03]  /*122d0*/  IMAD.IADD R84, R81, 0x1, R46 ;  /* 0x0000000151547824 */ /* 0x002fc600078e022e */
[----:B------:R-:W1:Y:S01]  /*122e0*/  MUFU.TANH R0, R0 ;  /* 0x0000000000007308 */ /* 0x000e620000002400 */
[----:B------:R-:W-:-:S07]  /*122f0*/  VIADDMNMX R82, R46, R85, R78, PT ;  /* 0x000000552e527246 */ /* 0x000fce000380014e */
        /* <DEDUP_REMOVED lines=61> */
[----:B-1234-:R-:W-:Y:S05]  /*126d0*/  @!P3 BRA `(.L_x_1442) ;  /* 0x000000000050b947 */ /* 0x01efea0003800000 */
[----:B------:R-:W-:Y:S01]  /*126e0*/  IADD3 R47, -R168, R171, R46 ;  /* 0x000000aba82f7210 */ /* 0x000fe20007ffe12e */
[----:B------:R-:W-:Y:S03]  /*126f0*/  BSSY B0, `(.L_x_1443) ;  /* 0x000000e000007945 */ /* 0x000fe60003800000 */
        /* <DEDUP_REMOVED lines=9> */
.L_x_1444:
[----:B------:R-:W-:-:S13]  /*12790*/  ISETP.NE.AND P4, PT, R7, 0x1, PT ;  /* 0x000000010700780c */ /* 0x000fda0003f85270 */
[----:B------:R-:W1:Y:S02]  /*127a0*/  @P4 LDC.64 R8, c[0x0][0x9e8] ;  /* 0x00027a00ff084b82 */ /* 0x000e640000000a00 */
[----:B-1----:R-:W-:-:S05]  /*127b0*/  @P4 IMAD.HI.U32 R8, R47, R8, RZ ;  /* 0x000000082f084227 */ /* 0x002fca00078e00ff */
[----:B------:R-:W-:-:S07]  /*127c0*/  @P4 SHF.R.U32.HI R47, RZ, R9, R8 ;  /* 0x00000009ff2f4219 */ /* 0x000fce0000011608 */
.L_x_1445:
[----:B------:R-:W-:Y:S05]  /*127d0*/  BSYNC B0 ;  /* 0x0000000000007941 */ /* 0x000fea0003800000 */
.L_x_1443:
[----:B------:R-:W-:-:S04]  /*127e0*/  IMAD R47, R47, R7, -R80 ;  /* 0x000000072f2f7224 */ /* 0x000fc800078e0a50 */
[----:B------:R-:W-:-:S05]  /*127f0*/  IMAD.IADD R47, R47, 0x1, -R170 ;  /* 0x000000012f2f7824 */ /* 0x000fca00078e0aaa */
[----:B------:R-:W-:Y:S02]  /*12800*/  VIMNMX R84, R84, R47, !PT ;  /* 0x0000002f54547248 */ /* 0x000fe40007fe0100 */
[----:B------:R-:W-:-:S07]  /*12810*/  VIADDMNMX R82, R47, R7, R82, PT ;  /* 0x000000072f527246 */ /* 0x000fce0003800152 */
.L_x_1442:
[C---:B------:R-:W-:Y:S01]  /*12820*/  ISETP.GE.AND P4, PT, R79.reuse, 0x2, PT ;  /* 0x000000024f00780c */ /* 0x040fe20003f86270 */
[----:B------:R-:W1:Y:S01]  /*12830*/  SHFL.IDX PT, R76, R76, 0x1, 0x1c1f ;  /* 0x003c1f004c4c7f89 */ /* 0x000e6200000e0000 */
[----:B------:R-:W-:Y:S02]  /*12840*/  ISETP.GE.AND P6, PT, R79, 0x9, PT ;  /* 0x000000094f00780c */ /* 0x000fe40003fc6270 */
[----:B------:R-:W-:Y:S02]  /*12850*/  ISETP.GT.AND P5, PT, R84, 0x1, !P4 ;  /* 0x000000015400780c */ /* 0x000fe400067a4270 */
[----:B------:R-:W-:Y:S02]  /*12860*/  P2R R121, PR, RZ, 0x40 ;  /* 0x00000040ff797803 */ /* 0x000fe40000000000 */
[----:B------:R-:W-:-:S04]  /*12870*/  ISETP.LT.OR P5, PT, R82, 0x2, P5 ;  /* 0x000000025200780c */ /* 0x000fc80002fa1670 */
[----:B------:R-:W-:Y:S02]  /*12880*/  FSEL R46, R91, -INF , !P5 ;  /* 0xff8000005b2e7808 */ /* 0x000fe40006800000 */
[----:B------:R-:W-:Y:S02]  /*12890*/  ISETP.GT.AND P5, PT, R84, 0x8, !P6 ;  /* 0x000000085400780c */ /* 0x000fe400077a4270 */
[----:B------:R-:W-:Y:S02]  /*128a0*/  ISETP.GE.AND P6, PT, R79, 0xa, PT ;  /* 0x0000000a4f00780c */ /* 0x000fe40003fc6270 */
[----:B------:R-:W-:Y:S02]  /*128b0*/  ISETP.LT.OR P5, PT, R82, 0x9, P5 ;  /* 0x000000095200780c */ /* 0x000fe40002fa1670 */
[----:B------:R-:W-:Y:S02]  /*128c0*/  P2R R120, PR, RZ, 0x40 ;  /* 0x00000040ff787803 */ /* 0x000fe40000000000 */
[----:B0-----:R-:W-:-:S02]  /*128d0*/  FSEL R47, R92, -INF , !P5 ;  /* 0xff8000005c2f7808 */ /* 0x001fc40006800000 */
        /* <DEDUP_REMOVED lines=48> */
[----:B-1----:R-:W-:Y:S02]  /*12be0*/  VIADDMNMX R78, R76, R85, R78, PT ;  /* 0x000000554c4e7246 */ /* 0x002fe4000380014e */
        /* <DEDUP_REMOVED lines=96> */
[----:B------:R-:W-:-:S04]  /*131f0*/  ISETP.GT.AND P6, PT, R84, 0x79, !P6 ;  /* 0x000000795400780c */ /* 0x000fc800077c4270 */
[----:B------:R-:W-:-:S04]  /*13200*/  ISETP.LT.OR P6, PT, R82, 0x7a, P6 ;  /* 0x0000007a5200780c */ /* 0x000fc800037c1670 */
[----:B------:R-:W-:Y:S01]  /*13210*/  FSEL R5, R77, -INF , !P6 ;  /* 0xff8000004d057808 */ /* 0x000fe20007000000 */
[----:B------:R-:W-:Y:S01]  /*13220*/  IMAD.IADD R77, R81, 0x1, R76 ;  /* 0x00000001514d7824 */ /* 0x000fe200078e024c */
[----:B------:R-:W-:Y:S07]  /*13230*/  @!P3 BRA `(.L_x_1446) ;  /* 0x000000000050b947 */ /* 0x000fee0003800000 */
[----:B------:R-:W-:Y:S01]  /*13240*/  IADD3 R79, -R168, R171, R76 ;  /* 0x000000aba84f7210 */ /* 0x000fe20007ffe14c */
[----:B------:R-:W-:Y:S03]  /*13250*/  BSSY B0, `(.L_x_1447) ;  /* 0x000000e000007945 */ /* 0x000fe60003800000 */
        /* <DEDUP_REMOVED lines=9> */
.L_x_1448:
[----:B------:R-:W-:-:S13]  /*132f0*/  ISETP.NE.AND P6, PT, R7, 0x1, PT ;  /* 0x000000010700780c */ /* 0x000fda0003fc5270 */
[----:B------:R-:W0:Y:S02]  /*13300*/  @P6 LDC.64 R8, c[0x0][0x9e8] ;  /* 0x00027a00ff086b82 */ /* 0x000e240000000a00 */
[----:B0-----:R-:W-:-:S05]  /*13310*/  @P6 IMAD.HI.U32 R8, R79, R8, RZ ;  /* 0x000000084f086227 */ /* 0x001fca00078e00ff */
[----:B------:R-:W-:-:S07]  /*13320*/  @P6 SHF.R.U32.HI R79, RZ, R9, R8 ;  /* 0x00000009ff4f6219 */ /* 0x000fce0000011608 */
.L_x_1449:
[----:B------:R-:W-:Y:S05]  /*13330*/  BSYNC B0 ;  /* 0x0000000000007941 */ /* 0x000fea0003800000 */
.L_x_1447:
[----:B------:R-:W-:-:S04]  /*13340*/  IMAD R79, R79, R7, -R80 ;  /* 0x000000074f4f7224 */ /* 0x000fc800078e0a50 */
[----:B------:R-:W-:-:S05]  /*13350*/  IMAD.IADD R8, R79, 0x1, -R170 ;  /* 0x000000014f087824 */ /* 0x000fca00078e0aaa */
[----:B------:R-:W-:Y:S02]  /*13360*/  VIMNMX R77, R77, R8, !PT ;  /* 0x000000084d4d7248 */ /* 0x000fe40007fe0100 */
[----:B------:R-:W-:-:S07]  /*13370*/  VIADDMNMX R78, R8, R7, R78, PT ;  /* 0x00000007084e7246 */ /* 0x000fce000380014e */
.L_x_1446:
[C---:B------:R-:W-:Y:S01]  /*13380*/  ISETP.GT.AND P4, PT, R77.reuse, 0x1, !P4 ;  /* 0x000000014d00780c */ /* 0x040fe20006784270 */
[----:B------:R-:W-:Y:S01]  /*13390*/  ULDC UR41, c[0x0][0x988] ;  /* 0x0002620000297ab9 */ /* 0x000fe20000000800 */
[----:B------:R-:W-:Y:S01]  /*133a0*/  ISETP.NE.AND P6, PT, R122, RZ, PT ;  /* 0x000000ff7a00720c */ /* 0x000fe20003fc5270 */
[----:B------:R-:W-:Y:S01]  /*133b0*/  IMAD.U32 R81, RZ, RZ, UR41 ;  /* 0x00000029ff517e24 */ /* 0x000fe2000f8e00ff */
[----:B------:R-:W-:Y:S02]  /*133c0*/  ISETP.LT.OR P4, PT, R78, 0x2, P4 ;  /* 0x000000024e00780c */ /* 0x000fe40002781670 */
[----:B------:R-:W-:Y:S02]  /*133d0*/  ISETP.GT.AND P5, PT, R77, 0x78, !P5 ;  /* 0x000000784d00780c */ /* 0x000fe40006fa4270 */
[----:B------:R-:W-:Y:S02]  /*133e0*/  FSEL R3, R3, -INF , !P4 ;  /* 0xff80000003037808 */ /* 0x000fe40006000000 */
[----:B------:R-:W-:-:S02]  /*133f0*/  ISETP.NE.AND P4, PT, R121, RZ, PT ;  /* 0x000000ff7900720c */ /* 0x000fc40003f85270 */
[----:B------:R-:W-:Y:S02]  /*13400*/  ISETP.LT.OR P5, PT, R78, 0x79, P5 ;  /* 0x000000794e00780c */ /* 0x000fe40002fa1670 */
[----:B------:R-:W-:Y:S02]  /*13410*/  ISETP.GT.AND P4, PT, R77, 0x8, !P4 ;  /* 0x000000084d00780c */ /* 0x000fe40006784270 */
[----:B------:R-:W-:Y:S02]  /*13420*/  FSEL R44, R44, -INF , !P5 ;  /* 0xff8000002c2c7808 */ /* 0x000fe40006800000 */
[----:B------:R-:W-:-:S04]  /*13430*/  ISETP.LT.OR P4, PT, R78, 0x9, P4 ;  /* 0x000000094e00780c */ /* 0x000fc80002781670 */
[----:B------:R-:W-:Y:S02]  /*13440*/  FSEL R8, R10, -INF , !P4 ;  /* 0xff8000000a087808 */ /* 0x000fe40006000000 */
[----:B------:R-:W-:Y:S02]  /*13450*/  ISETP.NE.AND P4, PT, R120, RZ, PT ;  /* 0x000000ff7800720c */ /* 0x000fe40003f85270 */
[----:B------:R-:W-:Y:S02]  /*13460*/  FMNMX.FTZ R10, R83, R46, !PT ;  /* 0x0000002e530a7209 */ /* 0x000fe40007810000 */
[----:B------:R-:W-:-:S04]  /*13470*/  ISETP.GT.AND P4, PT, R77, 0x9, !P4 ;  /* 0x000000094d00780c */ /* 0x000fc80006784270 */
[----:B------:R-:W-:-:S04]  /*13480*/  ISETP.LT.OR P4, PT, R78, 0xa, P4 ;  /* 0x0000000a4e00780c */ /* 0x000fc80002781670 */
        /* <DEDUP_REMOVED lines=22> */
[----:B------:R-:W-:Y:S02]  /*135f0*/  ISETP.GT.AND P4, PT, R77, 0x19, !P6 ;  /* 0x000000194d00780c */ /* 0x000fe40007784270 */
[----:B------:R-:W-:-:S02]  /*13600*/  ISETP.NE.AND P6, PT, R105, RZ, PT ;  /* 0x000000ff6900720c */ /* 0x000fc40003fc5270 */
        /* <DEDUP_REMOVED lines=49> */
[----:B------:R-:W-:-:S03]  /*13920*/  ISETP.LT.OR P4, PT, R78, 0x39, P4 ;  /* 0x000000394e00780c */ /* 0x000fc60002781670 */
[----:B------:R-:W0:Y:S01]  /*13930*/  SHFL.BFLY PT, R10, R11, 0x2, 0x1f ;  /* 0x0c401f000b0a7f89 */ /* 0x000e2200000e0000 */
[----:B------:R-:W-:Y:S02]  /*13940*/  FSEL R28, R28, -INF , !P4 ;  /* 0xff8000001c1c7808 */ /* 0x000fe40006000000 */
[----:B------:R-:W-:-:S04]  /*13950*/  ISETP.NE.AND P4, PT, R100, RZ, PT ;  /* 0x000000ff6400720c */ /* 0x000fc80003f85270 */
[----:B------:R-:W-:-:S04]  /*13960*/  ISETP.GT.AND P4, PT, R77, 0x39, !P4 ;  /* 0x000000394d00780c */ /* 0x000fc80006784270 */
[----:B------:R-:W-:-:S04]  /*13970*/  ISETP.LT.OR P4, PT, R78, 0x3a, P4 ;  /* 0x0000003a4e00780c */ /* 0x000fc80002781670 */
[----:B------:R-:W-:Y:S02]  /*13980*/  FSEL R29, R29, -INF , !P4 ;  /* 0xff8000001d1d7808 */ /* 0x000fe40006000000 */
[----:B------:R-:W-:-:S04]  /*13990*/  ISETP.NE.AND P4, PT, R99, RZ, PT ;  /* 0x000000ff6300720c */ /* 0x000fc80003f85270 */
[----:B------:R-:W-:Y:S02]  /*139a0*/  ISETP.GT.AND P4, PT, R77, 0x40, !P4 ;  /* 0x000000404d00780c */ /* 0x000fe40006784270 */
[----:B0-----:R-:W-:Y:S02]  /*139b0*/  FMNMX.FTZ R79, R11, R10, !PT ;  /* 0x0000000a0b4f7209 */ /* 0x001fe40007810000 */
[----:B------:R-:W-:-:S03]  /*139c0*/  ISETP.LT.OR P4, PT, R78, 0x41, P4 ;  /* 0x000000414e00780c */ /* 0x000fc60002781670 */
[----:B------:R-:W0:Y:S01]  /*139d0*/  SHFL.BFLY PT, R10, R79, 0x1, 0x1f ;  /* 0x0c201f004f0a7f89 */ /* 0x000e2200000e0000 */
[----:B------:R-:W-:Y:S02]  /*139e0*/  FSEL R30, R30, -INF , !P4 ;  /* 0xff8000001e1e7808 */ /* 0x000fe40006000000 */
[----:B------:R-:W-:-:S04]  /*139f0*/  ISETP.NE.AND P4, PT, R98, RZ, PT ;  /* 0x000000ff6200720c */ /* 0x000fc80003f85270 */
[----:B------:R-:W-:-:S04]  /*13a00*/  ISETP.GT.AND P4, PT, R77, 0x41, !P4 ;  /* 0x000000414d00780c */ /* 0x000fc80006784270 */
[----:B------:R-:W-:-:S04]  /*13a10*/  ISETP.LT.OR P4, PT, R78, 0x42, P4 ;  /* 0x000000424e00780c */ /* 0x000fc80002781670 */
[----:B------:R-:W-:Y:S02]  /*13a20*/  FSEL R31, R31, -INF , !P4 ;  /* 0xff8000001f1f7808 */ /* 0x000fe40006000000 */
[----:B------:R-:W-:Y:S02]  /*13a30*/  ISETP.GT.AND P4, PT, R77, 0x48, !P6 ;  /* 0x000000484d00780c */ /* 0x000fe40007784270 */
[----:B------:R-:W-:Y:S02]  /*13a40*/  ISETP.NE.AND P6, PT, R106, RZ, PT ;  /* 0x000000ff6a00720c */ /* 0x000fe40003fc5270 */
[----:B------:R-:W-:Y:S02]  /*13a50*/  ISETP.LT.OR P4, PT, R78, 0x49, P4 ;  /* 0x000000494e00780c */ /* 0x000fe40002781670 */
[----:B0-----:R-:W-:Y:S02]  /*13a60*/  FMNMX.FTZ R10, R79, R10, !PT ;  /* 0x0000000a4f0a7209 */ /* 0x001fe40007810000 */
[----:B------:R-:W-:-:S02]  /*13a70*/  FSEL R32, R32, -INF , !P4 ;  /* 0xff80000020207808 */ /* 0x000fc40006000000 */
[----:B------:R-:W-:Y:S01]  /*13a80*/  ISETP.NE.AND P4, PT, R97, RZ, PT ;  /* 0x000000ff6100720c */ /* 0x000fe20003f85270 */
[----:B------:R-:W-:-:S03]  /*13a90*/  FFMA.FTZ R76, R10, R81, -8 ;  /* 0xc10000000a4c7423 */ /* 0x000fc60000010051 */
        /* <DEDUP_REMOVED lines=47> */
[----:B------:R-:W-:-:S01]  /*13d90*/  FFMA.FTZ R79, R46, UR41, -R76 ;  /* 0x000000292e4f7c23 */ /* 0x000fc2000801084c */
[----:B------:R-:W-:Y:S01]  /*13da0*/  ISETP.LT.OR P4, PT, R78, 0x1, P4 ;  /* 0x000000014e00780c */ /* 0x000fe20002781670 */
[----:B------:R-:W-:-:S01]  /*13db0*/  FFMA.FTZ R46, R47, UR41, -R76 ;  /* 0x000000292f2e7c23 */ /* 0x000fc2000801084c */
[--C-:B------:R-:W-:Y:S01]  /*13dc0*/  FFMA.FTZ R47, R48, UR41, -R76.reuse ;  /* 0x00000029302f7c23 */ /* 0x100fe2000801084c */
[----:B------:R-:W-:-:S01]  /*13dd0*/  FFMA.FTZ R48, R49, UR41, -R76 ;  /* 0x0000002931307c23 */ /* 0x000fc2000801084c */
[----:B------:R-:W-:Y:S01]  /*13de0*/  FSEL R80, R0, -INF , !P4 ;  /* 0xff80000000507808 */ /* 0x000fe20006000000 */
[----:B------:R-:W-:-:S01]  /*13df0*/  FFMA.FTZ R49, R50, UR41, -R76 ;  /* 0x0000002932317c23 */ /* 0x000fc2000801084c */
[--C-:B------:R-:W-:Y:S01]  /*13e00*/  FFMA.FTZ R81, R59, UR41, -R76.reuse ;  /* 0x000000293b517c23 */ /* 0x100fe2000801084c */
[----:B------:R-:W-:-:S01]  /*13e10*/  FFMA.FTZ R59, R60, UR41, -R76 ;  /* 0x000000293c3b7c23 */ /* 0x000fc2000801084c */
[----:B------:R-:W-:Y:S01]  /*13e20*/  FMNMX.FTZ R11, R80, R3, !PT ;  /* 0x00000003500b7209 */ /* 0x000fe20007810000 */
[----:B------:R-:W-:-:S01]  /*13e30*/  FFMA.FTZ R0, R83, UR41, -R76 ;  /* 0x0000002953007c23 */ /* 0x000fc2000801084c */
[----:B------:R-:W-:Y:S01]  /*13e40*/  ISETP.GT.AND P4, PT, R77, 0x79, !P6 ;  /* 0x000000794d00780c */ /* 0x000fe20007784270 */
[----:B------:R-:W-:-:S01]  /*13e50*/  FFMA.FTZ R74, R74, UR41, -R76 ;  /* 0x000000294a4a7c23 */ /* 0x000fc2000801084c */
[----:B------:R-:W-:Y:S01]  /*13e60*/  FMNMX.FTZ R82, R8, R11, !PT ;  /* 0x0000000b08527209 */ /* 0x000fe20007810000 */
[----:B------:R-:W-:-:S01]  /*13e70*/  FFMA.FTZ R5, R5, UR41, -R76 ;  /* 0x0000002905057c23 */ /* 0x000fc2000801084c */
[----:B------:R-:W-:Y:S01]  /*13e80*/  ISETP.LT.OR P4, PT, R78, 0x7a, P4 ;  /* 0x0000007a4e00780c */ /* 0x000fe20002781670 */
[----:B------:R-:W-:Y:S01]  /*13e90*/  MUFU.EX2 R0, R0 ;  /* 0x0000000000007308 */ /* 0x000fe20000000800 */
[----:B------:R-:W-:-:S02]  /*13ea0*/  FMNMX.FTZ R11, R9, R82, !PT ;  /* 0x00000052090b7209 */ /* 0x000fc40007810000 */
[----:B------:R-:W-:Y:S02]  /*13eb0*/  FSEL R45, R45, -INF , !P4 ;  /* 0xff8000002d2d7808 */ /* 0x000fe40006000000 */
[----:B------:R-:W-:-:S03]  /*13ec0*/  FMNMX.FTZ R50, R12, R11, !PT ;  /* 0x0000000b0c327209 */ /* 0x000fc60007810000 */
[----:B------:R-:W-:Y:S01]  /*13ed0*/  MUFU.EX2 R79, R79 ;  /* 0x0000004f004f7308 */ /* 0x000fe20000000800 */
[----:B------:R-:W-:Y:S01]  /*13ee0*/  FMNMX.FTZ R11, R13, R50, !PT ;  /* 0x000000320d0b7209 */ /* 0x000fe20007810000 */
[--C-:B------:R-:W-:Y:S01]  /*13ef0*/  FFMA.FTZ R50, R51, UR41, -R76.reuse ;  /* 0x0000002933327c23 */ /* 0x100fe2000801084c */
[----:B------:R-:W-:-:S02]  /*13f00*/  FFMA.FTZ R51, R52, UR41, -R76 ;  /* 0x0000002934337c23 */ /* 0x000fc4000801084c */
[----:B------:R-:W-:-:S03]  /*13f10*/  FMNMX.FTZ R82, R14, R11, !PT ;  /* 0x0000000b0e527209 */ /* 0x000fc60007810000 */
[----:B------:R-:W-:Y:S01]  /*13f20*/  MUFU.EX2 R46, R46 ;  /* 0x0000002e002e7308 */ /* 0x000fe20000000800 */
[----:B------:R-:W-:-:S04]  /*13f30*/  FMNMX.FTZ R11, R15, R82, !PT ;  /* 0x000000520f0b7209 */ /* 0x000fc80007810000 */
[----:B------:R-:W-:-:S03]  /*13f40*/  FMNMX.FTZ R52, R20, R11, !PT ;  /* 0x0000000b14347209 */ /* 0x000fc60007810000 */
[----:B------:R-:W0:Y:S01]  /*13f50*/  MUFU.EX2 R47, R47 ;  /* 0x0000002f002f7308 */ /* 0x000e220000000800 */
[----:B------:R-:W-:Y:S01]  /*13f60*/  FMNMX.FTZ R11, R21, R52, !PT ;  /* 0x00000034150b7209 */ /* 0x000fe20007810000 */
[--C-:B------:R-:W-:Y:S01]  /*13f70*/  FFMA.FTZ R52, R53, UR41, -R76.reuse ;  /* 0x0000002935347c23 */ /* 0x100fe2000801084c */
[----:B------:R-:W-:-:S02]  /*13f80*/  FFMA.FTZ R53, R54, UR41, -R76 ;  /* 0x0000002936357c23 */ /* 0x000fc4000801084c */
[----:B------:R-:W-:-:S03]  /*13f90*/  FMNMX.FTZ R82, R24, R11, !PT ;  /* 0x0000000b18527209 */ /* 0x000fc60007810000 */
[----:B------:R-:W-:Y:S01]  /*13fa0*/  MUFU.EX2 R48, R48 ;  /* 0x0000003000307308 */ /* 0x000fe20000000800 */
[----:B------:R-:W-:-:S04]  /*13fb0*/  FMNMX.FTZ R11, R25, R82, !PT ;  /* 0x00000052190b7209 */ /* 0x000fc80007810000 */
[----:B------:R-:W-:-:S03]  /*13fc0*/  FMNMX.FTZ R54, R26, R11, !PT ;  /* 0x0000000b1a367209 */ /* 0x000fc60007810000 */
[----:B------:R-:W-:Y:S01]  /*13fd0*/  MUFU.EX2 R49, R49 ;  /* 0x0000003100317308 */ /* 0x000fe20000000800 */
[----:B------:R-:W-:Y:S01]  /*13fe0*/  FMNMX.FTZ R11, R27, R54, !PT ;  /* 0x000000361b0b7209 */ /* 0x000fe20007810000 */
[--C-:B------:R-:W-:Y:S01]  /*13ff0*/  FFMA.FTZ R54, R55, UR41, -R76.reuse ;  /* 0x0000002937367c23 */ /* 0x100fe2000801084c */
[----:B------:R-:W-:-:S01]  /*14000*/  FFMA.FTZ R55, R56, UR41, -R76 ;  /* 0x0000002938377c23 */ /* 0x000fc2000801084c */
[----:B0-----:R-:W-:Y:S02]  /*14010*/  F2FP.SATFINITE.E4M3.F32.PACK_AB_MERGE_C R164, R47, R46, RZ ;  /* 0x0000002e2fa4723e */ /* 0x001fe400048070ff */
[----:B------:R-:W-:Y:S02]  /*14020*/  FMNMX.FTZ R82, R28, R11, !PT ;  /* 0x0000000b1c527209 */ /* 0x000fe40007810000 */
[----:B------:R-:W-:Y:S01]  /*14030*/  MUFU.EX2 R50, R50 ;  /* 0x0000003200327308 */ /* 0x000fe20000000800 */
[----:B------:R-:W-:Y:S02]  /*14040*/  F2FP.SATFINITE.E4M3.F32.PACK_AB_MERGE_C R164, R79, R0, R164 ;  /* 0x000000004fa4723e */ /* 0x000fe400048070a4 */
[----:B------:R-:W-:-:S04]  /*14050*/  FMNMX.FTZ R11, R29, R82, !PT ;  /* 0x000000521d0b7209 */ /* 0x000fc80007810000 */
[----:B------:R-:W-:Y:S01]  /*14060*/  FMNMX.FTZ R56, R30, R11, !PT ;  /* 0x0000000b1e387209 */ /* 0x000fe20007810000 */
[----:B------:R-:W0:Y:S03]  /*14070*/  MUFU.EX2 R51, R51 ;  /* 0x0000003300337308 */ /* 0x000e260000000800 */
[----:B------:R-:W-:Y:S01]  /*14080*/  FMNMX.FTZ R11, R31, R56, !PT ;  /* 0x000000381f0b7209 */ /* 0x000fe20007810000 */
[--C-:B------:R-:W-:Y:S01]  /*14090*/  FFMA.FTZ R56, R57, UR41, -R76.reuse ;  /* 0x0000002939387c23 */ /* 0x100fe2000801084c */
[----:B------:R-:W-:-:S02]  /*140a0*/  FFMA.FTZ R57, R58, UR41, -R76 ;  /* 0x000000293a397c23 */ /* 0x000fc4000801084c */
[----:B------:R-:W-:Y:S01]  /*140b0*/  FMNMX.FTZ R82, R32, R11, !PT ;  /* 0x0000000b20527209 */ /* 0x000fe20007810000 */
[----:B------:R-:W-:Y:S03]  /*140c0*/  MUFU.EX2 R52, R52 ;  /* 0x0000003400347308 */ /* 0x000fe60000000800 */
[----:B------:R-:W-:-:S04]  /*140d0*/  FMNMX.FTZ R82, R33, R82, !PT ;  /* 0x0000005221527209 */ /* 0x000fc80007810000 */
[----:B------:R-:W-:Y:S01]  /*140e0*/  FMNMX.FTZ R11, R35, R82, !PT ;  /* 0x00000052230b7209 */ /* 0x000fe20007810000 */
[----:B------:R-:W-:Y:S01]  /*140f0*/  MUFU.EX2 R53, R53 ;  /* 0x0000003500357308 */ /* 0x000fe20000000800 */
[----:B0-----:R-:W-:Y:S02]  /*14100*/  F2FP.SATFINITE.E4M3.F32.PACK_AB_MERGE_C R166, R51, R50, RZ ;  /* 0x0000003233a6723e */ /* 0x001fe400048070ff */
[----:B------:R-:W-:Y:S02]  /*14110*/  FMNMX.FTZ R58, R34, R11, !PT ;  /* 0x0000000b223a7209 */ /* 0x000fe40007810000 */
[----:B------:R-:W-:Y:S02]  /*14120*/  F2FP.SATFINITE.E4M3.F32.PACK_AB_MERGE_C R166, R49, R48, R166 ;  /* 0x0000003031a6723e */ /* 0x000fe400048070a6 */
[----:B------:R-:W-:Y:S01]  /*14130*/  FMNMX.FTZ R11, R37, R58, !PT ;  /* 0x0000003a250b7209 */ /* 0x000fe20007810000 */
[----:B------:R-:W-:Y:S03]  /*14140*/  MUFU.EX2 R54, R54 ;  /* 0x0000003600367308 */ /* 0x000fe60000000800 */
[----:B------:R-:W-:-:S04]  /*14150*/  FMNMX.FTZ R11, R36, R11, !PT ;  /* 0x0000000b240b7209 */ /* 0x000fc80007810000 */
[----:B------:R-:W-:Y:S01]  /*14160*/  FMNMX.FTZ R60, R38, R11, !PT ;  /* 0x0000000b263c7209 */ /* 0x000fe20007810000 */
[----:B------:R0:W-:Y:S03]  /*14170*/  MUFU.EX2 R58, R81 ;  /* 0x00000051003a7308 */ /* 0x0001e60000000800 */
[----:B------:R-:W-:Y:S01]  /*14180*/  FMNMX.FTZ R11, R39, R60, !PT ;  /* 0x0000003c270b7209 */ /* 0x000fe20007810000 */
[--C-:B------:R-:W-:Y:S01]  /*14190*/  FFMA.FTZ R60, R61, UR41, -R76.reuse ;  /* 0x000000293d3c7c23 */ /* 0x100fe2000801084c */
[----:B------:R-:W-:-:S02]  /*141a0*/  FFMA.FTZ R61, R62, UR41, -R76 ;  /* 0x000000293e3d7c23 */ /* 0x000fc4000801084c */
[----:B------:R-:W-:Y:S01]  /*141b0*/  FMNMX.FTZ R82, R40, R11, !PT ;  /* 0x0000000b28527209 */ /* 0x000fe20007810000 */
[----:B------:R-:W1:Y:S01]  /*141c0*/  MUFU.EX2 R55, R55 ;  /* 0x0000003700377308 */ /* 0x000e620000000800 */
[----:B0-----:R-:W-:-:S02]  /*141d0*/  FADD.FTZ R81, R0, R79 ;  /* 0x0000004f00517221 */ /* 0x001fc40000010000 */
[----:B------:R-:W-:-:S04]  /*141e0*/  FMNMX.FTZ R11, R41, R82, !PT ;  /* 0x00000052290b7209 */ /* 0x000fc80007810000 */
[----:B------:R-:W-:Y:S01]  /*141f0*/  FMNMX.FTZ R62, R42, R11, !PT ;  /* 0x0000000b2a3e7209 */ /* 0x000fe20007810000 */
[----:B------:R-:W-:Y:S03]  /*14200*/  MUFU.EX2 R56, R56 ;  /* 0x0000003800387308 */ /* 0x000fe60000000800 */
        /* <DEDUP_REMOVED lines=12> */
[----:B------:R-:W-:-:S01]  /*142d0*/  FFMA.FTZ R71, R72, UR41, -R76 ;  /* 0x0000002948477c23 */ /* 0x000fc2000801084c */
[----:B------:R-:W0:Y:S01]  /*142e0*/  SHFL.BFLY PT, R11, R78, 0x2, 0x1f ;  /* 0x0c401f004e0b7f89 */ /* 0x000e2200000e0000 */
[----:B------:R-:W-:-:S01]  /*142f0*/  FFMA.FTZ R72, R73, UR41, -R76 ;  /* 0x0000002949487c23 */ /* 0x000fc2000801084c */
[----:B------:R-:W-:Y:S01]  /*14300*/  FFMA.FTZ R73, R75, UR41, -R76 ;  /* 0x000000294b497c23 */ /* 0x000fe2000801084c */
[----:B------:R-:W-:Y:S01]  /*14310*/  MUFU.EX2 R57, R57 ;  /* 0x0000003900397308 */ /* 0x000fe20000000800 */
[----:B-1----:R-:W-:-:S04]  /*14320*/  F2FP.SATFINITE.E4M3.F32.PACK_AB_MERGE_C R160, R55, R54, RZ ;  /* 0x0000003637a0723e */ /* 0x002fc800048070ff */
[----:B------:R-:W-:-:S03]  /*14330*/  F2FP.SATFINITE.E4M3.F32.PACK_AB_MERGE_C R160, R53, R52, R160 ;  /* 0x0000003435a0723e */ /* 0x000fc600048070a0 */
[----:B------:R-:W1:Y:S08]  /*14340*/  MUFU.EX2 R59, R59 ;  /* 0x0000003b003b7308 */ /* 0x000e700000000800 */
[----:B------:R-:W-:Y:S01]  /*14350*/  MUFU.EX2 R62, R62 ;  /* 0x0000003e003e7308 */ /* 0x000fe20000000800 */
[----:B0-----:R-:W-:-:S07]  /*14360*/  FMNMX.FTZ R77, R78, R11, !PT ;  /* 0x0000000b4e4d7209 */ /* 0x001fce0007810000 */
[----:B------:R-:W-:Y:S01]  /*14370*/  MUFU.EX2 R63, R63 ;  /* 0x0000003f003f7308 */ /* 0x000fe20000000800 */
[----:B-1----:R-:W-:Y:S01]  /*14380*/  F2FP.SATFINITE.E4M3.F32.PACK_AB_MERGE_C R162, R59, R58, RZ ;  /* 0x0000003a3ba2723e */ /* 0x002fe200048070ff */
[----:B------:R-:W0:Y:S03]  /*14390*/  SHFL.BFLY PT, R78, R77, 0x1, 0x1f ;  /* 0x0c201f004d4e7f89 */ /* 0x000e2600000e0000 */
[----:B------:R-:W-:-:S03]  /*143a0*/  F2FP.SATFINITE.E4M3.F32.PACK_AB_MERGE_C R162, R57, R56, R162 ;  /* 0x0000003839a2723e */ /* 0x000fc600048070a2 */
        /* <DEDUP_REMOVED lines=29> */
[----:B------:R-:W-:Y:S01]  /*14580*/  FADD.FTZ R30, R46, R81 ;  /* 0x000000512e1e7221 */ /* 0x000fe20000010000 */
[----:B------:R-:W-:-:S01]  /*14590*/  FFMA.FTZ R32, R33, UR41, -R75 ;  /* 0x0000002921207c23 */ /* 0x000fc2000801084b */
[--C-:B------:R-:W-:Y:S01]  /*145a0*/  FFMA.FTZ R15, R15, UR41, -R75.reuse ;  /* 0x000000290f0f7c23 */ /* 0x100fe2000801084b */
[----:B------:R-:W-:-:S01]  /*145b0*/  FFMA.FTZ R29, R29, UR41, -R75 ;  /* 0x000000291d1d7c23 */ /* 0x000fc2000801084b */
[----:B------:R-:W1:Y:S01]  /*145c0*/  MUFU.EX2 R8, R8 ;  /* 0x0000000800087308 */ /* 0x000e620000000800 */
[----:B------:R-:W-:-:S01]  /*145d0*/  FADD.FTZ R81, R47, R30 ;  /* 0x0000001e2f517221 */ /* 0x000fc20000010000 */
[--C-:B------:R-:W-:Y:S01]  /*145e0*/  FFMA.FTZ R37, R37, UR41, -R75.reuse ;  /* 0x0000002925257c23 */ /* 0x100fe2000801084b */
[----:B------:R-:W-:-:S01]  /*145f0*/  FFMA.FTZ R36, R36, UR41, -R75 ;  /* 0x0000002924247c23 */ /* 0x000fc2000801084b */
[----:B------:R-:W-:Y:S01]  /*14600*/  FFMA.FTZ R38, R38, UR41, -R75 ;  /* 0x0000002926267c23 */ /* 0x000fe2000801084b */
[----:B------:R-:W-:-:S01]  /*14610*/  FADD.FTZ R30, R48, R81 ;  /* 0x00000051301e7221 */ /* 0x000fc20000010000 */
[--C-:B------:R-:W-:Y:S01]  /*14620*/  FFMA.FTZ R39, R39, UR41, -R75.reuse ;  /* 0x0000002927277c23 */ /* 0x100fe2000801084b */
[----:B------:R-:W-:-:S01]  /*14630*/  FFMA.FTZ R40, R40, UR41, -R75 ;  /* 0x0000002928287c23 */ /* 0x000fc2000801084b */
[----:B------:R-:W2:Y:S01]  /*14640*/  MUFU.EX2 R77, R77 ;  /* 0x0000004d004d7308 */ /* 0x000ea20000000800 */
[----:B0-----:R-:W-:-:S01]  /*14650*/  FADD.FTZ R33, R76, R3 ;  /* 0x000000034c217221 */ /* 0x001fc20000010000 */
[----:B------:R-:W-:Y:S01]  /*14660*/  FADD.FTZ R81, R49, R30 ;  /* 0x0000001e31517221 */ /* 0x000fe20000010000 */
[----:B------:R-:W-:-:S01]  /*14670*/  FFMA.FTZ R30, R35, UR41, -R75 ;  /* 0x00000029231e7c23 */ /* 0x000fc2000801084b */
[--C-:B------:R-:W-:Y:S01]  /*14680*/  FFMA.FTZ R41, R41, UR41, -R75.reuse ;  /* 0x0000002929297c23 */ /* 0x100fe2000801084b */
[----:B------:R-:W-:-:S01]  /*14690*/  FFMA.FTZ R42, R42, UR41, -R75 ;  /* 0x000000292a2a7c23 */ /* 0x000fc2000801084b */
[----:B------:R-:W-:Y:S01]  /*146a0*/  FADD.FTZ R82, R50, R81 ;  /* 0x0000005132527221 */ /* 0x000fe20000010000 */
[----:B------:R-:W-:-:S01]  /*146b0*/  FFMA.FTZ R43, R43, UR41, -R75 ;  /* 0x000000292b2b7c23 */ /* 0x000fc2000801084b */
[----:B------:R-:W0:Y:S01]  /*146c0*/  MUFU.EX2 R9, R9 ;  /* 0x0000000900097308 */ /* 0x000e220000000800 */
[----:B-1----:R-:W-:-:S01]  /*146d0*/  FADD.FTZ R80, R8, R33 ;  /* 0x0000002108507221 */ /* 0x002fc20000010000 */
[----:B------:R-:W-:Y:S01]  /*146e0*/  FADD.FTZ R47, R51, R82 ;  /* 0x00000052332f7221 */ /* 0x000fe20000010000 */
[----:B------:R-:W-:-:S01]  /*146f0*/  FFMA.FTZ R33, R34, UR41, -R75 ;  /* 0x0000002922217c23 */ /* 0x000fc2000801084b */
[--C-:B------:R-:W-:Y:S01]  /*14700*/  FFMA.FTZ R44, R44, UR41, -R75.reuse ;  /* 0x000000292c2c7c23 */ /* 0x100fe2000801084b */
[----:B------:R-:W-:-:S01]  /*14710*/  FFMA.FTZ R45, R45, UR41, -R75 ;  /* 0x000000292d2d7c23 */ /* 0x000fc2000801084b */
[----:B------:R-:W-:-:S02]  /*14720*/  FADD.FTZ R34, R52, R47 ;  /* 0x0000002f34227221 */ /* 0x000fc40000010000 */
[----:B------:R-:W1:Y:S01]  /*14730*/  MUFU.EX2 R12, R12 ;  /* 0x0000000c000c7308 */ /* 0x000e620000000800 */
[----:B--2---:R-:W-:-:S01]  /*14740*/  FADD.FTZ R80, R77, R80 ;  /* 0x000000504d507221 */ /* 0x004fc20000010000 */
[----:B------:R-:W-:Y:S01]  /*14750*/  FADD.FTZ R47, R53, R34 ;  /* 0x00000022352f7221 */ /* 0x000fe20000010000 */
[----:B------:R-:W-:-:S03]  /*14760*/  F2FP.SATFINITE.E4M3.F32.PACK_AB_MERGE_C R8, R77, R8, RZ ;  /* 0x000000084d08723e */ /* 0x000fc600048070ff */
[----:B------:R-:W-:Y:S01]  /*14770*/  FADD.FTZ R34, R54, R47 ;  /* 0x0000002f36227221 */ /* 0x000fe20000010000 */
[----:B------:R-:W-:Y:S01]  /*14780*/  F2FP.SATFINITE.E4M3.F32.PACK_AB_MERGE_C R165, R3, R76, R8 ;  /* 0x0000004c03a5723e */ /* 0x000fe20004807008 */
[----:B------:R-:W2:Y:S01]  /*14790*/  MUFU.EX2 R14, R14 ;  /* 0x0000000e000e7308 */ /* 0x000ea20000000800 */
[----:B0-----:R-:W-:-:S01]  /*147a0*/  FADD.FTZ R35, R9, R80 ;  /* 0x0000005009237221 */ /* 0x001fc20000010000 */
[----:B------:R-:W-:Y:S01]  /*147b0*/  FADD.FTZ R55, R55, R34 ;  /* 0x0000002237377221 */ /* 0x000fe20000010000 */
[----:B------:R-:W0:Y:S03]  /*147c0*/  @P2 LDC R8, c[0x0][0x44c] ;  /* 0x00011300ff082b82 */ /* 0x000e260000000800 */
[----:B------:R-:W-:-:S02]  /*147d0*/  FADD.FTZ R34, R56, R55 ;  /* 0x0000003738227221 */ /* 0x000fc40000010000 */
[----:B------:R-:W3:Y:S01]  /*147e0*/  MUFU.EX2 R15, R15 ;  /* 0x0000000f000f7308 */ /* 0x000ee20000000800 */
[----:B-1----:R-:W-:-:S01]  /*147f0*/  FADD.FTZ R35, R12, R35 ;  /* 0x000000230c237221 */ /* 0x002fc20000010000 */
[----:B------:R-:W-:Y:S01]  /*14800*/  FADD.FTZ R47, R57, R34 ;  /* 0x00000022392f7221 */ /* 0x000fe20000010000 */
[----:B------:R-:W-:-:S03]  /*14810*/  F2FP.SATFINITE.E4M3.F32.PACK_AB_MERGE_C R34, R63, R62, RZ ;  /* 0x0000003e3f22723e */ /* 0x000fc600048070ff */
[----:B------:R-:W-:Y:S01]  /*14820*/  FADD.FTZ R58, R58, R47 ;  /* 0x0000002f3a3a7221 */ /* 0x000fe20000010000 */
[----:B------:R-:W-:Y:S01]  /*14830*/  F2FP.SATFINITE.E4M3.F32.PACK_AB_MERGE_C R156, R61, R60, R34 ;  /* 0x0000003c3d9c723e */ /* 0x000fe20004807022 */
[----:B------:R-:W1:Y:S01]  /*14840*/  MUFU.EX2 R13, R13 ;  /* 0x0000000d000d7308 */ /* 0x000e620000000800 */
[----:B--2---:R-:W-:-:S01]  /*14850*/  FADD.FTZ R0, R14, R35 ;  /* 0x000000230e007221 */ /* 0x004fc20000010000 */
[----:B------:R-:W-:Y:S01]  /*14860*/  FADD.FTZ R59, R59, R58 ;  /* 0x0000003a3b3b7221 */ /* 0x000fe20000010000 */
[----:B------:R-:W-:-:S03]  /*14870*/  F2FP.SATFINITE.E4M3.F32.PACK_AB_MERGE_C R34, R67, R66, RZ ;  /* 0x000000424322723e */ /* 0x000fc600048070ff */
[----:B------:R-:W-:Y:S02]  /*14880*/  FADD.FTZ R60, R60, R59 ;  /* 0x0000003b3c3c7221 */ /* 0x000fe40000010000 */
[----:B------:R-:W2:Y:S01]  /*14890*/  MUFU.EX2 R20, R20 ;  /* 0x0000001400147308 */ /* 0x000ea20000000800 */
[----:B---3--:R-:W-:-:S01]  /*148a0*/  FADD.FTZ R0, R15, R0 ;  /* 0x000000000f007221 */ /* 0x008fc20000010000 */
[----:B------:R-:W-:Y:S01]  /*148b0*/  FADD.FTZ R61, R61, R60 ;  /* 0x0000003c3d3d7221 */ /* 0x000fe20000010000 */
[----:B------:R-:W-:-:S03]  /*148c0*/  F2FP.SATFINITE.E4M3.F32.PACK_AB_MERGE_C R14, R15, R14, RZ ;  /* 0x0000000e0f0e723e */ /* 0x000fc600048070ff */
[----:B------:R-:W-:Y:S01]  /*148d0*/  FADD.FTZ R62, R62, R61 ;  /* 0x0000003d3e3e7221 */ /* 0x000fe20000010000 */
[----:B------:R-:W-:Y:S01]  /*148e0*/  F2FP.SATFINITE.E4M3.F32.PACK_AB_MERGE_C R167, R12, R9, R14 ;  /* 0x000000090ca7723e */ /* 0x000fe2000480700e */
[----:B------:R-:W3:Y:S01]  /*148f0*/  MUFU.EX2 R21, R21 ;  /* 0x0000001500157308 */ /* 0x000ee20000000800 */
[----:B-1----:R-:W-:-:S01]  /*14900*/  FADD.FTZ R35, R13, R0 ;  /* 0x000000000d237221 */ /* 0x002fc20000010000 */
[----:B------:R-:W-:Y:S01]  /*14910*/  FADD.FTZ R63, R63, R62 ;  /* 0x0000003e3f3f7221 */ /* 0x000fe20000010000 */
[----:B0-----:R-:W-:-:S04]  /*14920*/  @P2 IMAD.HI.U32 R12, R175, R8, RZ ;  /* 0x00000008af0c2227 */ /* 0x001fc800078e00ff */
[----:B------:R-:W-:Y:S01]  /*14930*/  IMAD.MOV.U32 R9, RZ, RZ, R175 ;  /* 0x000000ffff097224 */ /* 0x000fe200078e00af */
[----:B------:R-:W0:Y:S01]  /*14940*/  MUFU.EX2 R78, R78 ;  /* 0x0000004e004e7308 */ /* 0x000e220000000800 */
[----:B--2---:R-:W-:-:S07]  /*14950*/  FADD.FTZ R0, R20, R35 ;  /* 0x0000002314007221 */ /* 0x004fce0000010000 */
[----:B------:R-:W1:Y:S01]  /*14960*/  MUFU.EX2 R24, R24 ;  /* 0x0000001800187308 */ /* 0x000e620000000800 */
[----:B---3--:R-:W-:-:S07]  /*14970*/  FADD.FTZ R35, R21, R0 ;  /* 0x0000000015237221 */ /* 0x008fce0000010000 */
[----:B------:R-:W2:Y:S01]  /*14980*/  MUFU.EX2 R25, R25 ;  /* 0x0000001900197308 */ /* 0x000ea20000000800 */
[----:B0-----:R-:W-:-:S01]  /*14990*/  FADD.FTZ R35, R78, R35 ;  /* 0x000000234e237221 */ /* 0x001fc20000010000 */
[----:B------:R-:W-:-:S04]  /*149a0*/  F2FP.SATFINITE.E4M3.F32.PACK_AB_MERGE_C R21, R78, R21, RZ ;  /* 0x000000154e15723e */ /* 0x000fc800048070ff */
[----:B------:R-:W-:Y:S02]  /*149b0*/  F2FP.SATFINITE.E4M3.F32.PACK_AB_MERGE_C R161, R20, R13, R21 ;  /* 0x0000000d14a1723e */ /* 0x000fe40004807015 */
        /* <DEDUP_REMOVED lines=8> */
[----:B------:R-:W-:-:S04]  /*14a40*/  F2FP.SATFINITE.E4M3.F32.PACK_AB_MERGE_C R26, R29, R26, RZ ;  /* 0x0000001a1d1a723e */ /* 0x000fc800048070ff */
[----:B------:R-:W-:Y:S02]  /*14a50*/  F2FP.SATFINITE.E4M3.F32.PACK_AB_MERGE_C R163, R25, R24, R26 ;  /* 0x0000001819a3723e */ /* 0x000fe4000480701a */
        /* <DEDUP_REMOVED lines=8> */
[----:B------:R-:W-:-:S04]  /*14ae0*/  F2FP.SATFINITE.E4M3.F32.PACK_AB_MERGE_C R31, R32, R31, RZ ;  /* 0x0000001f201f723e */ /* 0x000fc800048070ff */
[----:B------:R-:W-:Y:S02]  /*14af0*/  F2FP.SATFINITE.E4M3.F32.PACK_AB_MERGE_C R157, R28, R27, R31 ;  /* 0x0000001b1c9d723e */ /* 0x000fe4000480701f */
[----:B------:R-:W2:Y:S01]  /*14b00*/  MUFU.EX2 R33, R33 ;  /* 0x0000002100217308 */ /* 0x000ea20000000800 */
[----:B0-----:R-:W-:Y:S01]  /*14b10*/  F2FP.SATFINITE.E4M3.F32.PACK_AB_MERGE_C R158, R65, R64, R34 ;  /* 0x00000040419e723e */ /* 0x001fe20004807022 */
[----:B------:R-:W-:-:S04]  /*14b20*/  FADD.FTZ R64, R64, R63 ;  /* 0x0000003f40407221 */ /* 0x000fc80000010000 */
[----:B------:R-:W-:Y:S02]  /*14b30*/  FADD.FTZ R65, R65, R64 ;  /* 0x0000004041417221 */ /* 0x000fe40000010000 */
[----:B------:R-:W0:Y:S01]  /*14b40*/  MUFU.EX2 R37, R37 ;  /* 0x0000002500257308 */ /* 0x000e220000000800 */
[----:B-1----:R-:W-:-:S01]  /*14b50*/  FADD.FTZ R0, R30, R15 ;  /* 0x0000000f1e007221 */ /* 0x002fc20000010000 */
[----:B------:R-:W-:Y:S01]  /*14b60*/  FADD.FTZ R66, R66, R65 ;  /* 0x0000004142427221 */ /* 0x000fe20000010000 */
[----:B------:R-:W1:Y:S03]  /*14b70*/  @P2 LDC R15, c[0x0][0x450] ;  /* 0x00011400ff0f2b82 */ /* 0x000e660000000800 */
[----:B------:R-:W-:-:S02]  /*14b80*/  FADD.FTZ R67, R67, R66 ;  /* 0x0000004243437221 */ /* 0x000fc40000010000 */
[----:B------:R-:W-:Y:S01]  /*14b90*/  MUFU.EX2 R70, R70 ;  /* 0x0000004600467308 */ /* 0x000fe20000000800 */
[----:B--2---:R-:W-:-:S07]  /*14ba0*/  FADD.FTZ R0, R33, R0 ;  /* 0x0000000021007221 */ /* 0x004fce0000010000 */
[----:B------:R-:W2:Y:S01]  /*14bb0*/  MUFU.EX2 R71, R71 ;  /* 0x0000004700477308 */ /* 0x000ea20000000800 */
[----:B0-----:R-:W-:-:S07]  /*14bc0*/  FADD.FTZ R3, R37, R0 ;  /* 0x0000000025037221 */ /* 0x001fce0000010000 */
[----:B------:R-:W0:Y:S01]  /*14bd0*/  MUFU.EX2 R36, R36 ;  /* 0x0000002400247308 */ /* 0x000e220000000800 */
[----:B-1----:R-:W-:-:S07]  /*14be0*/  @P2 SHF.R.U32.HI R9, RZ, R15, R12 ;  /* 0x0000000fff092219 */ /* 0x002fce000001160c */
[----:B------:R-:W-:Y:S01]  /*14bf0*/  MUFU.EX2 R68, R68 ;  /* 0x0000004400447308 */ /* 0x000fe20000000800 */
[----:B--2---:R-:W-:Y:S01]  /*14c00*/  F2FP.SATFINITE.E4M3.F32.PACK_AB_MERGE_C R0, R71, R70, RZ ;  /* 0x000000464700723e */ /* 0x004fe200048070ff */
[----:B------:R-:W-:-:S04]  /*14c10*/  IMAD.IADD R9, R88, 0x1, R9 ;  /* 0x0000000158097824 */ /* 0x000fc800078e0209 */
[----:B------:R-:W-:Y:S02]  /*14c20*/  IMAD.IADD R6, R9, 0x1, R6 ;  /* 0x0000000109067824 */ /* 0x000fe400078e0206 */
        /* <DEDUP_REMOVED lines=9> */
[----:B------:R-:W1:Y:S01]  /*14cc0*/  MUFU.EX2 R40, R40 ;  /* 0x0000002800287308 */ /* 0x000e620000000800 */
[----:B0-----:R-:W-:-:S01]  /*14cd0*/  FADD.FTZ R0, R38, R3 ;  /* 0x0000000326007221 */ /* 0x001fc20000010000 */
[----:B------:R-:W-:-:S04]  /*14ce0*/  FADD.FTZ R70, R70, R69 ;  /* 0x0000004546467221 */ /* 0x000fc80000010000 */
[----:B------:R-:W-:Y:S02]  /*14cf0*/  FADD.FTZ R71, R71, R70 ;  /* 0x0000004647477221 */ /* 0x000fe40000010000 */
[----:B------:R-:W-:Y:S01]  /*14d00*/  MUFU.EX2 R74, R74 ;  /* 0x0000004a004a7308 */ /* 0x000fe20000000800 */
[----:B--2---:R-:W-:-:S07]  /*14d10*/  FADD.FTZ R3, R39, R0 ;  /* 0x0000000027037221 */ /* 0x004fce0000010000 */
[----:B------:R-:W0:Y:S01]  /*14d20*/  MUFU.EX2 R5, R5 ;  /* 0x0000000500057308 */ /* 0x000e220000000800 */
[----:B-1----:R-:W-:-:S07]  /*14d30*/  FADD.FTZ R0, R40, R3 ;  /* 0x0000000328007221 */ /* 0x002fce0000010000 */
[----:B------:R-:W1:Y:S08]  /*14d40*/  MUFU.EX2 R41, R41 ;  /* 0x0000002900297308 */ /* 0x000e700000000800 */
[----:B------:R-:W-:Y:S01]  /*14d50*/  MUFU.EX2 R72, R72 ;  /* 0x0000004800487308 */ /* 0x000fe20000000800 */
[----:B0-----:R-:W-:-:S07]  /*14d60*/  F2FP.SATFINITE.E4M3.F32.PACK_AB_MERGE_C R3, R5, R74, RZ ;  /* 0x0000004a0503723e */ /* 0x001fce00048070ff */
[----:B------:R-:W0:Y:S01]  /*14d70*/  MUFU.EX2 R73, R73 ;  /* 0x0000004900497308 */ /* 0x000e220000000800 */
[C---:B-1----:R-:W-:Y:S01]  /*14d80*/  F2FP.SATFINITE.E4M3.F32.PACK_AB_MERGE_C R40, R41.reuse, R40, RZ ;  /* 0x000000282928723e */ /* 0x042fe200048070ff */
[----:B------:R-:W-:-:S03]  /*14d90*/  FADD.FTZ R41, R41, R0 ;  /* 0x0000000029297221 */ /* 0x000fc60000010000 */
[----:B------:R-:W-:-:S03]  /*14da0*/  F2FP.SATFINITE.E4M3.F32.PACK_AB_MERGE_C R153, R39, R38, R40 ;  /* 0x000000262799723e */ /* 0x000fc60004807028 */
[----:B------:R-:W1:Y:S08]  /*14db0*/  MUFU.EX2 R42, R42 ;  /* 0x0000002a002a7308 */ /* 0x000e700000000800 */
[----:B------:R-:W2:Y:S01]  /*14dc0*/  MUFU.EX2 R43, R43 ;  /* 0x0000002b002b7308 */ /* 0x000ea20000000800 */
[----:B0-----:R-:W-:Y:S01]  /*14dd0*/  F2FP.SATFINITE.E4M3.F32.PACK_AB_MERGE_C R154, R73, R72, R3 ;  /* 0x00000048499a723e */ /* 0x001fe20004807003 */
[----:B------:R-:W-:-:S04]  /*14de0*/  FADD.FTZ R72, R72, R71 ;  /* 0x0000004748487221 */ /* 0x000fc80000010000 */
[----:B------:R-:W-:Y:S02]  /*14df0*/  FADD.FTZ R73, R73, R72 ;  /* 0x0000004849497221 */ /* 0x000fe40000010000 */
[----:B------:R-:W0:Y:S01]  /*14e00*/  MUFU.EX2 R44, R44 ;  /* 0x0000002c002c7308 */ /* 0x000e220000000800 */
[----:B-1----:R-:W-:-:S01]  /*14e10*/  FADD.FTZ R0, R42, R41 ;  /* 0x000000292a007221 */ /* 0x002fc20000010000 */
[----:B------:R-:W-:-:S06]  /*14e20*/  FADD.FTZ R74, R74, R73 ;  /* 0x000000494a4a7221 */ /* 0x000fcc0000010000 */
[----:B------:R-:W1:Y:S01]  /*14e30*/  MUFU.EX2 R45, R45 ;  /* 0x0000002d002d7308 */ /* 0x000e620000000800 */
[----:B--2---:R-:W-:-:S04]  /*14e40*/  FADD.FTZ R3, R43, R0 ;  /* 0x000000002b037221 */ /* 0x004fc80000010000 */
[----:B0-----:R-:W-:Y:S01]  /*14e50*/  FADD.FTZ R0, R44, R3 ;  /* 0x000000032c007221 */ /* 0x001fe20000010000 */
[----:B------:R-:W-:-:S01]  /*14e60*/  FADD.FTZ R3, R5, R74 ;  /* 0x0000004a05037221 */ /* 0x000fc20000010000 */
[----:B------:R-:W-:Y:S01]  /*14e70*/  VIADD R5, R89, 0xfffffffe ;  /* 0xfffffffe59057836 */ /* 0x000fe20000000000 */
[C---:B-1----:R-:W-:Y:S01]  /*14e80*/  F2FP.SATFINITE.E4M3.F32.PACK_AB_MERGE_C R8, R45.reuse, R44, RZ ;  /* 0x0000002c2d08723e */ /* 0x042fe200048070ff */
[----:B------:R-:W-:-:S03]  /*14e90*/  FADD.FTZ R0, R45, R0 ;  /* 0x000000002d007221 */ /* 0x000fc60000010000 */
[----:B------:R-:W-:Y:S01]  /*14ea0*/  F2FP.SATFINITE.E4M3.F32.PACK_AB_MERGE_C R155, R43, R42, R8 ;  /* 0x0000002a2b9b723e */ /* 0x000fe20004807008 */
        /* <DEDUP_REMOVED lines=12> */
.L_x_1452:
[----:B------:R-:W-:-:S13]  /*14f70*/  ISETP.NE.AND P4, PT, R7, 0x1, PT ;  /* 0x000000010700780c */ /* 0x000fda0003f85270 */
[----:B------:R-:W0:Y:S02]  /*14f80*/  @P4 LDC.64 R12, c[0x0][0x9e8] ;  /* 0x00027a00ff0c4b82 */ /* 0x000e240000000a00 */
[----:B0-----:R-:W-:-:S05]  /*14f90*/  @P4 IMAD.HI.U32 R12, R8, R12, RZ ;  /* 0x0000000c080c4227 */ /* 0x001fca00078e00ff */
[----:B------:R-:W-:-:S07]  /*14fa0*/  @P4 SHF.R.U32.HI R8, RZ, R13, R12 ;  /* 0x0000000dff084219 */ /* 0x000fce000001160c */
.L_x_1453:
[----:B------:R-:W-:Y:S05]  /*14fb0*/  BSYNC B0 ;  /* 0x0000000000007941 */ /* 0x000fea0003800000 */
.L_x_1451:
[----:B------:R-:W-:-:S05]  /*14fc0*/  IMAD R7, R8, R7, R7 ;  /* 0x0000000708077224 */ /* 0x000fca00078e0207 */
[----:B------:R-:W-:-:S07]  /*14fd0*/  VIMNMX R6, R6, R7, PT ;  /* 0x0000000706067248 */ /* 0x000fce0003fe0100 */
.L_x_1450:
[----:B------:R-:W-:Y:S01]  /*14fe0*/  SHF.R.S32.HI R7, RZ, 0x1f, R6 ;  /* 0x0000001fff077819 */ /* 0x000fe20000011406 */
[----:B------:R-:W-:Y:S01]  /*14ff0*/  ULDC UR32, c[0x0][0x9e4] ;  /* 0x0002790000207ab9 */ /* 0x000fe20000000800 */
[----:B------:R-:W-:Y:S01]  /*15000*/  ULDC UR29, c[0x0][0x9e4] ;  /* 0x00027900001d7ab9 */ /* 0x000fe20000000800 */
[----:B------:R-:W-:Y:S01]  /*15010*/  ULDC UR28, c[0x0][0x988] ;  /* 0x00026200001c7ab9 */ /* 0x000fe20000000800 */
[----:B------:R-:W-:Y:S01]  /*15020*/  LEA.HI R7, R7, R6, RZ, 0x7 ;  /* 0x0000000607077211 */ /* 0x000fe200078f38ff */
[----:B------:R-:W-:Y:S01]  /*15030*/  ULDC UR31, c[0x0][0x988] ;  /* 0x00026200001f7ab9 */ /* 0x000fe20000000800 */
[----:B------:R-:W-:Y:S01]  /*15040*/  ULDC UR30, c[0x0][0x988] ;  /* 0x00026200001e7ab9 */ /* 0x000fe20000000800 */
[----:B------:R-:W-:Y:S01]  /*15050*/  ULDC UR34, c[0x0][0x9e0] ;  /* 0x0002780000227ab9 */ /* 0x000fe20000000800 */
[----:B------:R-:W-:Y:S01]  /*15060*/  SHF.R.S32.HI R7, RZ, 0x7, R7 ;  /* 0x00000007ff077819 */ /* 0x000fe20000011407 */
[----:B------:R-:W-:Y:S01]  /*15070*/  ULDC UR33, c[0x0][0x9e0] ;  /* 0x0002780000217ab9 */ /* 0x000fe20000000800 */
[----:B------:R-:W-:-:S02]  /*15080*/  CS2R R88, SRZ ;  /* 0x0000000000587805 */ /* 0x000fc4000001ff00 */
[----:B------:R-:W-:Y:S02]  /*15090*/  CS2R R90, SRZ ;  /* 0x00000000005a7805 */ /* 0x000fe4000001ff00 */
[----:B------:R-:W-:Y:S02]  /*150a0*/  VIMNMX R12, R180, R7, !PT ;  /* 0x00000007b40c7248 */ /* 0x000fe40007fe0100 */
        /* <DEDUP_REMOVED lines=63> */
[----:B------:R-:W-:-:S07]  /*154a0*/  CS2R R88, SRZ ;  /* 0x0000000000587805 */ /* 0x000fce000001ff00 */
.L_x_1473:
[----:B------:R-:W-:Y:S01]  /*154b0*/  VIADD R13, R169, 0x1 ;  /* 0x00000001a90d7836 */ /* 0x000fe20000000000 */
[----:B------:R-:W-:Y:S05]  /*154c0*/  YIELD ;  /* 0x0000000000007946 */ /* 0x000fea0003800000 */
[----:B------:R-:W-:-:S04]  /*154d0*/  ISETP.NE.AND P4, PT, R13, 0x2, PT ;  /* 0x000000020d00780c */ /* 0x000fc80003f85270 */
[----:B------:R-:W-:Y:S02]  /*154e0*/  SEL R181, RZ, 0x1, P4 ;  /* 0x00000001ffb57807 */ /* 0x000fe40002000000 */
[----:B------:R-:W-:Y:S02]  /*154f0*/  SEL R13, R13, RZ, P4 ;  /* 0x000000ff0d0d7207 */ /* 0x000fe40002000000 */
[----:B------:R-:W-:Y:S02]  /*15500*/  ISETP.NE.AND P4, PT, R179, RZ, PT ;  /* 0x000000ffb300720c */ /* 0x000fe40003f85270 */
[----:B------:R-:W-:-:S11]  /*15510*/  LOP3.LUT R181, R18, R181, RZ, 0x3c, !PT ;  /* 0x000000b512b57212 */ /* 0x000fd600078e3cff */
[----:B------:R-:W-:Y:S05]  /*15520*/  @P4 BRA `(.L_x_1455) ;  /* 0x0000000000304947 */ /* 0x000fea0003800000 */
[----:B------:R-:W-:Y:S05]  /*15530*/  @!P0 BRA `(.L_x_1456) ;  /* 0x0000000000048947 */ /* 0x000fea0003800000 */
[----:B------:R-:W-:Y:S01]  /*15540*/  BPT.TRAP 0x1 ;  /* 0x000000040000795c */ /* 0x000fe20000300000 */
.L_x_1456:
[----:B------:R-:W-:Y:S01]  /*15550*/  IMAD R7, R13, 0x8, R16 ;  /* 0x000000080d077824 */ /* 0x000fe200078e0210 */
[----:B------:R-:W-:-:S04]  /*15560*/  SHF.L.U32 R6, R181, 0x1f, RZ ;  /* 0x0000001fb5067819 */ /* 0x000fc800000006ff */
[----:B------:R0:W1:Y:S01]  /*15570*/  SYNCS.PHASECHK.TRANS64.TRYWAIT P5, [R7+URZ+0x22830], R6 ;  /* 0x02283006070075a7 */ /* 0x00006200080a017f */
[----:B------:R-:W-:Y:S05]  /*15580*/  @!P0 BRA `(.L_x_1457) ;  /* 0x0000000000048947 */ /* 0x000fea0003800000 */
[----:B------:R-:W-:Y:S01]  /*15590*/  BPT.TRAP 0x1 ;  /* 0x000000040000795c */ /* 0x000fe20000300000 */
.L_x_1457:
[----:B------:R-:W-:Y:S04]  /*155a0*/  BSSY B0, `(.L_x_1455) ;  /* 0x0000004000007945 */ /* 0x000fe80003800000 */
[----:B-1----:R-:W-:Y:S05]  /*155b0*/  @P5 BRA `(.L_x_1458) ;  /* 0x0000000000085947 */ /* 0x002fea0003800000 */
[----:B------:R-:W1:Y:S02]  /*155c0*/  SYNCS.PHASECHK.TRANS64.TRYWAIT P5, [R7+URZ+0x22830], R6 ;  /* 0x02283006070075a7 */ /* 0x000e6400080a017f */
[----:B-1----:R-:W-:Y:S05]  /*155d0*/  @!P5 BRA `(.L_x_1459) ;  /* 0x0000016800d8d947 */ /* 0x002fea0003800000 */
.L_x_1458:
[----:B------:R-:W-:Y:S05]  /*155e0*/  BSYNC B0 ;  /* 0x0000000000007941 */ /* 0x000fea0003800000 */
.L_x_1455:
[----:B01----:R-:W0:Y:S01]  /*155f0*/  S2R R6, SR_TID.X ;  /* 0x0000000000067919 */ /* 0x003e220000002100 */
[----:B------:R-:W-:Y:S05]  /*15600*/  WARPSYNC.ALL ;  /* 0x0000000000007948 */ /* 0x000fea0003800000 */
[----:B------:R-:W-:Y:S02]  /*15610*/  IMAD.MOV.U32 R7, RZ, RZ, -0x7fffffe0 ;  /* 0x80000020ff077424 */ /* 0x000fe400078e00ff */
[----:B------:R-:W-:Y:S02]  /*15620*/  IMAD.MOV.U32 R15, RZ, RZ, -0x7fffffe0 ;  /* 0x80000020ff0f7424 */ /* 0x000fe400078e00ff */
[----:B------:R-:W-:Y:S01]  /*15630*/  IMAD.MOV.U32 R9, RZ, RZ, -0x7fffffe0 ;  /* 0x80000020ff097424 */ /* 0x000fe200078e00ff */
[----:B------:R-:W-:Y:S01]  /*15640*/  R2UR UR27, R7 ;  /* 0x00000000071b72ca */ /* 0x000fe200000e0000 */
[----:B------:R-:W-:Y:S01]  /*15650*/  IMAD.MOV.U32 R21, RZ, RZ, -0x7fffffe0 ;  /* 0x80000020ff157424 */ /* 0x000fe200078e00ff */
[----:B------:R-:W-:-:S02]  /*15660*/  R2UR UR7, R15 ;  /* 0x000000000f0772ca */ /* 0x000fc400000e0000 */
[----:B------:R-:W-:Y:S02]  /*15670*/  R2UR UR11, R9 ;  /* 0x00000000090b72ca */ /* 0x000fe400000e0000 */
[----:B------:R-:W-:Y:S02]  /*15680*/  R2UR UR15, R15 ;  /* 0x000000000f0f72ca */ /* 0x000fe400000e0000 */
[----:B------:R-:W-:Y:S02]  /*15690*/  R2UR UR19, R21 ;  /* 0x00000000151372ca */ /* 0x000fe400000e0000 */
[----:B------:R-:W-:Y:S02]  /*156a0*/  R2UR UR23, R7 ;  /* 0x00000000071772ca */ /* 0x000fe400000e0000 */
[----:B0-----:R-:W-:Y:S01]  /*156b0*/  SHF.R.U32.HI R8, RZ, 0x7, R6 ;  /* 0x00000007ff087819 */ /* 0x001fe20000011606 */
[----:B------:R-:W-:-:S04]  /*156c0*/  IMAD R6, R13, 0x600, R4 ;  /* 0x000006000d067824 */ /* 0x000fc800078e0204 */
[----:B------:R-:W-:Y:S01]  /*156d0*/  VIADD R24, R8, 0x8 ;  /* 0x0000000808187836 */ /* 0x000fe20000000000 */
[C---:B------:R-:W-:Y:S01]  /*156e0*/  R2UR UR26, R6.reuse ;  /* 0x00000000061a72ca */ /* 0x040fe200000e0000 */
[C---:B------:R-:W-:Y:S02]  /*156f0*/  VIADD R14, R6.reuse, 0x2 ;  /* 0x00000002060e7836 */ /* 0x040fe40000000000 */
[C---:B------:R-:W-:Y:S01]  /*15700*/  VIADD R8, R6.reuse, 0x200 ;  /* 0x0000020006087836 */ /* 0x040fe20000000000 */
[----:B------:R0:W-:Y:S01]  /*15710*/  BAR.SYNC.DEFER_BLOCKING R24, 0x100 ;  /* 0x000400180000751d */ /* 0x0001e20000010000 */
[----:B------:R-:W-:Y:S01]  /*15720*/  VIADD R20, R6, 0x400 ;  /* 0x0000040006147836 */ /* 0x000fe20000000000 */
[----:B------:R-:W-:Y:S01]  /*15730*/  R2UR UR6, R14 ;  /* 0x000000000e0672ca */ /* 0x000fe200000e0000 */
[----:B------:R-:W-:Y:S01]  /*15740*/  VIADD R14, R6, 0x202 ;  /* 0x00000202060e7836 */ /* 0x000fe20000000000 */
[----:B------:R-:W-:Y:S01]  /*15750*/  R2UR UR10, R8 ;  /* 0x00000000080a72ca */ /* 0x000fe200000e0000 */
[----:B------:R-:W-:Y:S01]  /*15760*/  VIADD R6, R6, 0x402 ;  /* 0x0000040206067836 */ /* 0x000fe20000000000 */
[----:B------:R-:W-:-:S02]  /*15770*/  R2UR UR18, R20 ;  /* 0x00000000141272ca */ /* 0x000fc400000e0000 */
[----:B------:R-:W-:Y:S02]  /*15780*/  R2UR UR14, R14 ;  /* 0x000000000e0e72ca */ /* 0x000fe400000e0000 */
[----:B------:R-:W-:Y:S01]  /*15790*/  R2UR UR22, R6 ;  /* 0x00000000061672ca */ /* 0x000fe200000e0000 */
[----:B0-----:R-:W-:-:S06]  /*157a0*/  WARPGROUP.ARRIVE ;  /* 0x00000000000079c5 */ /* 0x001fcc0000000000 */
        /* <DEDUP_REMOVED lines=17> */
[----:B------:R-:W-:Y:S05]  /*158c0*/  @P4 BRA `(.L_x_1460) ;  /* 0x0000000000284947 */ /* 0x000fea0003800000 */
[----:B------:R-:W-:Y:S05]  /*158d0*/  @!P0 BRA `(.L_x_1461) ;  /* 0x0000000000048947 */ /* 0x000fea0003800000 */
[----:B------:R-:W-:Y:S01]  /*158e0*/  BPT.TRAP 0x1 ;  /* 0x000000040000795c */ /* 0x000fe20000300000 */
.L_x_1461:
[----:B------:R-:W-:Y:S01]  /*158f0*/  SHF.L.U32 R6, R18, 0x1f, RZ ;  /* 0x0000001f12067819 */ /* 0x000fe200000006ff */
[----:B------:R-:W-:-:S04]  /*15900*/  IMAD R7, R169, 0x8, R16 ;  /* 0x00000008a9077824 */ /* 0x000fc800078e0210 */
[----:B------:R0:W1:Y:S01]  /*15910*/  SYNCS.PHASECHK.TRANS64.TRYWAIT P4, [R7+URZ+0x22850], R6 ;  /* 0x02285006070075a7 */ /* 0x000062000808017f */
[----:B------:R-:W-:Y:S05]  /*15920*/  @!P0 BRA `(.L_x_1462) ;  /* 0x0000000000048947 */ /* 0x000fea0003800000 */
[----:B------:R-:W-:Y:S01]  /*15930*/  BPT.TRAP 0x1 ;  /* 0x000000040000795c */ /* 0x000fe20000300000 */
.L_x_1462:
[----:B-1----:R-:W-:Y:S05]  /*15940*/  @P4 BRA `(.L_x_1460) ;  /* 0x0000000000084947 */ /* 0x002fea0003800000 */
[----:B------:R-:W1:Y:S02]  /*15950*/  SYNCS.PHASECHK.TRANS64.TRYWAIT P4, [R7+URZ+0x22850], R6 ;  /* 0x02285006070075a7 */ /* 0x000e64000808017f */
[----:B-1----:R-:W-:Y:S05]  /*15960*/  @!P4 BRA `(.L_x_1463) ;  /* 0x000001680008c947 */ /* 0x002fea0003800000 */
.L_x_1460:
[----:B01----:R-:W-:Y:S01]  /*15970*/  VIADD R6, R16, 0x400 ;  /* 0x0000040010067836 */ /* 0x003fe20000000000 */
[----:B------:R-:W-:Y:S05]  /*15980*/  WARPSYNC.ALL ;  /* 0x0000000000007948 */ /* 0x000fea0003800000 */
[----:B------:R-:W-:Y:S01]  /*15990*/  SHF.R.U32.HI R6, RZ, 0x4, R6 ;  /* 0x00000004ff067819 */ /* 0x000fe20000011606 */
[----:B------:R-:W-:Y:S01]  /*159a0*/  IMAD.MOV.U32 R7, RZ, RZ, 0x40000040 ;  /* 0x40000040ff077424 */ /* 0x000fe200078e00ff */
[----:B------:R-:W-:Y:S01]  /*159b0*/  WARPGROUP.ARRIVE ;  /* 0x00000000000079c5 */ /* 0x000fe20000000000 */
[----:B------:R-:W-:Y:S01]  /*159c0*/  IMAD.MOV.U32 R9, RZ, RZ, 0x40000040 ;  /* 0x40000040ff097424 */ /* 0x000fe200078e00ff */
[----:B------:R-:W-:-:S04]  /*159d0*/  LOP3.LUT R6, R6, 0x3fff, RZ, 0xc0, !PT ;  /* 0x00003fff06067812 */ /* 0x000fc800078ec0ff */
[----:B------:R-:W0:Y:S01]  /*159e0*/  S2R R182, SR_TID.X ;  /* 0x0000000000b67919 */ /* 0x000e220000002100 */
[----:B------:R-:W-:Y:S01]  /*159f0*/  R2UR UR7, R7 ;  /* 0x00000000070772ca */ /* 0x000fe200000e0000 */
[----:B------:R-:W-:Y:S01]  /*15a00*/  IMAD.MOV.U32 R7, RZ, RZ, 0x40000040 ;  /* 0x40000040ff077424 */ /* 0x000fe200078e00ff */
[----:B------:R-:W-:Y:S01]  /*15a10*/  LOP3.LUT R6, R6, 0x10000, RZ, 0xfc, !PT ;  /* 0x0001000006067812 */ /* 0x000fe200078efcff */
[----:B------:R-:W-:Y:S02]  /*15a20*/  IMAD.IADD R14, R190, 0x1, R175 ;  /* 0x00000001be0e7824 */ /* 0x000fe400078e02af */
[C---:B------:R-:W-:Y:S01]  /*15a30*/  FMUL.FTZ R15, R2.reuse, R24 ;  /* 0x00000018020f7220 */ /* 0x040fe20000410000 */
[C---:B------:R-:W-:Y:S01]  /*15a40*/  FMUL.FTZ R18, R2.reuse, R25 ;  /* 0x0000001902127220 */ /* 0x040fe20000410000 */
[C---:B------:R-:W-:Y:S01]  /*15a50*/  FMUL.FTZ R24, R2.reuse, R28 ;  /* 0x0000001c02187220 */ /* 0x040fe20000410000 */
[----:B------:R-:W-:Y:S02]  /*15a60*/  IMAD R6, R169, 0x400, R6 ;  /* 0x00000400a9067824 */ /* 0x000fe400078e0206 */
[C---:B------:R-:W-:Y:S01]  /*15a70*/  FMUL.FTZ R25, R2.reuse, R29 ;  /* 0x0000001d02197220 */ /* 0x040fe20000410000 */
[C---:B------:R-:W-:Y:S01]  /*15a80*/  FMUL.FTZ R20, R2.reuse, R30 ;  /* 0x0000001e02147220 */ /* 0x040fe20000410000 */
[----:B------:R-:W-:Y:S01]  /*15a90*/  FMUL.FTZ R28, R2, R32 ;  /* 0x00000020021c7220 */ /* 0x000fe20000410000 */
[C---:B------:R-:W-:Y:S01]  /*15aa0*/  VIADD R8, R6.reuse, 0x2 ;  /* 0x0000000206087836 */ /* 0x040fe20000000000 */
[----:B------:R-:W-:Y:S01]  /*15ab0*/  R2UR UR6, R6 ;  /* 0x00000000060672ca */ /* 0x000fe200000e0000 */
        /* <DEDUP_REMOVED lines=12> */
[----:B------:R-:W-:Y:S01]  /*15b80*/  QGMMA.64x128x32.F32.E4M3.E4M3 R88, R164, gdesc[UR4], R88, gsb0 ;  /* 0x01e00004a4587df3 */ /* 0x000fe20008000858 */
[----:B------:R-:W-:Y:S01]  /*15b90*/  R2UR UR6, R8 ;  /* 0x00000000080672ca */ /* 0x000fe200000e0000 */
[----:B------:R-:W-:Y:S01]  /*15ba0*/  VIADD R8, R6, 0x4 ;  /* 0x0000000406087836 */ /* 0x000fe20000000000 */
[----:B------:R-:W-:Y:S01]  /*15bb0*/  R2UR UR7, R9 ;  /* 0x00000000090772ca */ /* 0x000fe200000e0000 */
[----:B------:R-:W-:-:S02]  /*15bc0*/  IMAD.MOV.U32 R9, RZ, RZ, 0x40000040 ;  /* 0x40000040ff097424 */ /* 0x000fc400078e00ff */
[----:B------:R-:W-:Y:S01]  /*15bd0*/  FMUL.FTZ R45, R2, R49 ;  /* 0x00000031022d7220 */ /* 0x000fe20000410000 */
[----:B------:R-:W-:Y:S01]  /*15be0*/  VIADD R6, R6, 0x6 ;  /* 0x0000000606067836 */ /* 0x000fe20000000000 */
[----:B0-----:R-:W-:Y:S01]  /*15bf0*/  SHF.R.U32.HI R182, RZ, 0x7, R182 ;  /* 0x00000007ffb67819 */ /* 0x001fe200000116b6 */
        /* <DEDUP_REMOVED lines=46> */
[----:B------:R-:W-:Y:S01]  /*15ee0*/  R2UR UR6, R8 ;  /* 0x00000000080672ca */ /* 0x000fe200000e0000 */
[C---:B------:R-:W-:Y:S01]  /*15ef0*/  FMUL.FTZ R8, R2.reuse, R26 ;  /* 0x0000001a02087220 */ /* 0x040fe20000410000 */
        /* <DEDUP_REMOVED lines=37> */
[----:B------:R-:W-:Y:S02]  /*16150*/  R2UR UR6, R6 ;  /* 0x00000000060672ca */ /* 0x000fe400000e0000 */
[----:B------:R-:W-:Y:S01]  /*16160*/  R2UR UR7, R7 ;  /* 0x00000000070772ca */ /* 0x000fe200000e0000 */
[----:B------:R-:W5:Y:S03]  /*16170*/  @P2 LDC R6, c[0x0][0x450] ;  /* 0x00011400ff062b82 */ /* 0x000f660000000800 */
[----:B------:R-:W0:Y:S05]  /*16180*/  MUFU.TANH R52, R52 ;  /* 0x0000003400347308 */ /* 0x000e2a0000002400 */
[----:B------:R-:W1:Y:S03]  /*16190*/  @P2 LDC R7, c[0x0][0x44c] ;  /* 0x00011300ff072b82 */ /* 0x000e660000000800 */
[----:B------:R-:W0:Y:S08]  /*161a0*/  MUFU.TANH R53, R53 ;  /* 0x0000003500357308 */ /* 0x000e300000002400 */
[----:B------:R-:W0:Y:S08]  /*161b0*/  MUFU.TANH R50, R50 ;  /* 0x0000003200327308 */ /* 0x000e300000002400 */
[----:B------:R-:W0:Y:S01]  /*161c0*/  MUFU.TANH R51, R51 ;  /* 0x0000003300337308 */ /* 0x000e220000002400 */
[----:B-1----:R-:W-:-:S07]  /*161d0*/  @P2 IMAD.HI.U32 R7, R14, R7, RZ ;  /* 0x000000070e072227 */ /* 0x002fce00078e00ff */
[----:B------:R-:W1:Y:S01]  /*161e0*/  MUFU.TANH R56, R56 ;  /* 0x0000003800387308 */ /* 0x000e620000002400 */
[----:B-----5:R-:W-:Y:S01]  /*161f0*/  @P2 SHF.R.U32.HI R14, RZ, R6, R7 ;  /* 0x00000006ff0e2219 */ /* 0x020fe20000011607 */
[----:B------:R-:W-:Y:S01]  /*16200*/  @!P1 IMAD R6, R13, 0x8, R16 ;  /* 0x000000080d069824 */ /* 0x000fe200078e0210 */
[----:B------:R-:W-:-:S03]  /*16210*/  IADD3 R7, -R182, 0xb, RZ ;  /* 0x0000000bb6077810 */ /* 0x000fc60007ffe1ff */
[----:B------:R-:W-:Y:S02]  /*16220*/  @!P1 VIADD R6, R6, 0x22840 ;  /* 0x0002284006069836 */ /* 0x000fe40000000000 */
[----:B------:R-:W0:Y:S03]  /*16230*/  MUFU.TANH R57, R57 ;  /* 0x0000003900397308 */ /* 0x000e260000002400 */
[----:B------:R-:W-:Y:S02]  /*16240*/  @!P1 PRMT R78, RZ, 0x654, R6 ;  /* 0x00000654ff4e9816 */ /* 0x000fe40000000006 */
[----:B------:R-:W5:Y:S03]  /*16250*/  SHFL.IDX PT, R6, R14, RZ, 0x1c1f ;  /* 0x001c1fff0e067589 */ /* 0x000f6600000e0000 */
        /* <DEDUP_REMOVED lines=32> */
[----:B--2---:R-:W-:-:S05]  /*16460*/  IMAD.SHL.U32 R78, R5, 0x80, RZ ;  /* 0x00000080054e7824 */ /* 0x004fca00078e00ff */
[----:B------:R-:W-:-:S04]  /*16470*/  IADD3 R83, -R170, 0x1, -R78 ;  /* 0x00000001aa537810 */ /* 0x000fc80007ffe94e */
[----:B------:R-:W-:-:S05]  /*16480*/  IADD3 R84, -R168, R83, R171 ;  /* 0x00000053a8547210 */ /* 0x000fca0007ffe1ab */
[C---:B------:R-:W-:Y:S02]  /*16490*/  VIADD R83, R84.reuse, UR34 ;  /* 0x0000002254537c36 */ /* 0x040fe40008000000 */
[----:B------:R-:W-:Y:S02]  /*164a0*/  VIADD R84, R84, UR35 ;  /* 0x0000002354547c36 */ /* 0x000fe40008000000 */
[--C-:B-----5:R-:W-:Y:S02]  /*164b0*/  IMAD.IADD R85, R83, 0x1, R6.reuse ;  /* 0x0000000153557824 */ /* 0x120fe400078e0206 */
[----:B------:R-:W-:Y:S01]  /*164c0*/  IMAD.IADD R86, R84, 0x1, R6 ;  /* 0x0000000154567824 */ /* 0x000fe200078e0206 */
[----:B01-34-:R-:W-:Y:S06]  /*164d0*/  @!P3 BRA `(.L_x_1464) ;  /* 0x000000000058b947 */ /* 0x01bfec0003800000 */
[----:B------:R-:W-:Y:S01]  /*164e0*/  IADD3 R87, -R168, R171, R6 ;  /* 0x000000aba8577210 */ /* 0x000fe20007ffe106 */
[----:B------:R-:W-:Y:S03]  /*164f0*/  BSSY B0, `(.L_x_1465) ;  /* 0x0000010000007945 */ /* 0x000fe60003800000 */
        /* <DEDUP_REMOVED lines=10> */
.L_x_1466:
[----:B------:R-:W-:-:S05]  /*165a0*/  IMAD.U32 R152, RZ, RZ, UR32 ;  /* 0x00000020ff987e24 */ /* 0x000fca000f8e00ff */
[----:B------:R-:W-:-:S13]  /*165b0*/  ISETP.NE.AND P4, PT, R152, 0x1, PT ;  /* 0x000000019800780c */ /* 0x000fda0003f85270 */
[----:B------:R-:W0:Y:S02]  /*165c0*/  @P4 LDC.64 R6, c[0x0][0x9e8] ;  /* 0x00027a00ff064b82 */ /* 0x000e240000000a00 */
[----:B0-----:R-:W-:-:S05]  /*165d0*/  @P4 IMAD.HI.U32 R6, R87, R6, RZ ;  /* 0x0000000657064227 */ /* 0x001fca00078e00ff */
[----:B------:R-:W-:-:S07]  /*165e0*/  @P4 SHF.R.U32.HI R87, RZ, R7, R6 ;  /* 0x00000007ff574219 */ /* 0x000fce0000011606 */
.L_x_1467:
[----:B------:R-:W-:Y:S05]  /*165f0*/  BSYNC B0 ;  /* 0x0000000000007941 */ /* 0x000fea0003800000 */
.L_x_1465:
[----:B------:R-:W-:-:S04]  /*16600*/  IMAD R87, R87, R152, -R78 ;  /* 0x0000009857577224 */ /* 0x000fc800078e0a4e */
[----:B------:R-:W-:-:S05]  /*16610*/  IMAD.IADD R87, R87, 0x1, -R170 ;  /* 0x0000000157577824 */ /* 0x000fca00078e0aaa */
[----:B------:R-:W-:Y:S02]  /*16620*/  VIADDMNMX R85, R87, R152, R85, PT ;  /* 0x0000009857557246 */ /* 0x000fe40003800155 */
[----:B------:R-:W-:-:S07]  /*16630*/  VIMNMX R86, R86, R87, !PT ;  /* 0x0000005756567248 */ /* 0x000fce0007fe0100 */
.L_x_1464:
[----:B------:R-:W-:Y:S01]  /*16640*/  ISETP.GT.AND P4, PT, R5, -0x1, PT ;  /* 0xffffffff0500780c */ /* 0x000fe20003f84270 */
[----:B------:R-:W0:Y:S03]  /*16650*/  SHFL.IDX PT, R14, R14, 0x1, 0x1c1f ;  /* 0x003c1f000e0e7f89 */ /* 0x000e2600000e0000 */
[----:B------:R-:W-:-:S04]  /*16660*/  ISETP.GT.AND P5, PT, R86, RZ, P4 ;  /* 0x000000ff5600720c */ /* 0x000fc800027a4270 */
[----:B------:R-:W-:-:S04]  /*16670*/  ISETP.LT.OR P5, PT, R85, 0x1, P5 ;  /* 0x000000015500780c */ /* 0x000fc80002fa1670 */
[----:B------:R-:W-:Y:S02]  /*16680*/  FSEL R15, R15, -INF , !P5 ;  /* 0xff8000000f0f7808 */ /* 0x000fe40006800000 */
[----:B------:R-:W-:-:S04]  /*16690*/  ISETP.GT.AND P5, PT, R86, 0x1, P4 ;  /* 0x000000015600780c */ /* 0x000fc800027a4270 */
[----:B------:R-:W-:-:S04]  /*166a0*/  ISETP.LT.OR P5, PT, R85, 0x2, P5 ;  /* 0x000000025500780c */ /* 0x000fc80002fa1670 */
[----:B------:R-:W-:Y:S02]  /*166b0*/  FSEL R18, R18, -INF , !P5 ;  /* 0xff80000012127808 */ /* 0x000fe40006800000 */
[----:B------:R-:W-:Y:S01]  /*166c0*/  ISETP.GT.AND P5, PT, R86, 0x8, P4 ;  /* 0x000000085600780c */ /* 0x000fe200027a4270 */
[--C-:B0-----:R-:W-:Y:S02]  /*166d0*/  IMAD.IADD R83, R83, 0x1, R14.reuse ;  /* 0x0000000153537824 */ /* 0x101fe400078e020e */
[----:B------:R-:W-:Y:S01]  /*166e0*/  IMAD.IADD R84, R84, 0x1, R14 ;  /* 0x0000000154547824 */ /* 0x000fe200078e020e */
[----:B------:R-:W-:-:S04]  /*166f0*/  ISETP.LT.OR P5, PT, R85, 0x9, P5 ;  /* 0x000000095500780c */ /* 0x000fc80002fa1670 */
[----:B------:R-:W-:Y:S02]  /*16700*/  FSEL R24, R24, -INF , !P5 ;  /* 0xff80000018187808 */ /* 0x000fe40006800000 */
[----:B------:R-:W-:-:S04]  /*16710*/  ISETP.GT.AND P5, PT, R86, 0x9, P4 ;  /* 0x000000095600780c */ /* 0x000fc800027a4270 */
        /* <DEDUP_REMOVED lines=85> */
[----:B------:R-:W-:Y:S01]  /*16c70*/  FSEL R82, R82, -INF , !P5 ;  /* 0xff80000052527808 */ /* 0x000fe20006800000 */
[----:B------:R-:W-:Y:S08]  /*16c80*/  @!P3 BRA `(.L_x_1468) ;  /* 0x000000000058b947 */ /* 0x000ff00003800000 */
        /* <DEDUP_REMOVED lines=12> */
.L_x_1470:
[----:B------:R-:W-:-:S05]  /*16d50*/  IMAD.U32 R85, RZ, RZ, UR32 ;  /* 0x00000020ff557e24 */ /* 0x000fca000f8e00ff */
[----:B------:R-:W-:-:S13]  /*16d60*/  ISETP.NE.AND P5, PT, R85, 0x1, PT ;  /* 0x000000015500780c */ /* 0x000fda0003fa5270 */
[----:B------:R-:W0:Y:S02]  /*16d70*/  @P5 LDC.64 R6, c[0x0][0x9e8] ;  /* 0x00027a00ff065b82 */ /* 0x000e240000000a00 */
[----:B0-----:R-:W-:-:S05]  /*16d80*/  @P5 IMAD.HI.U32 R6, R14, R6, RZ ;  /* 0x000000060e065227 */ /* 0x001fca00078e00ff */
[----:B------:R-:W-:-:S07]  /*16d90*/  @P5 SHF.R.U32.HI R14, RZ, R7, R6 ;  /* 0x00000007ff0e5219 */ /* 0x000fce0000011606 */
.L_x_1471:
[----:B------:R-:W-:Y:S05]  /*16da0*/  BSYNC B0 ;  /* 0x0000000000007941 */ /* 0x000fea0003800000 */
.L_x_1469:
[----:B------:R-:W-:-:S04]  /*16db0*/  IMAD R7, R14, R85, -R78 ;  /* 0x000000550e077224 */ /* 0x000fc800078e0a4e */
[----:B------:R-:W-:-:S05]  /*16dc0*/  IMAD.IADD R6, R7, 0x1, -R170 ;  /* 0x0000000107067824 */ /* 0x000fca00078e0aaa */
[----:B------:R-:W-:Y:S02]  /*16dd0*/  VIADDMNMX R83, R6, R85, R83, PT ;  /* 0x0000005506537246 */ /* 0x000fe40003800153 */
[----:B------:R-:W-:-:S07]  /*16de0*/  VIMNMX R84, R84, R6, !PT ;  /* 0x0000000654547248 */ /* 0x000fce0007fe0100 */
.L_x_1468:
[----:B------:R-:W-:Y:S01]  /*16df0*/  ISETP.GT.AND P5, PT, R84, 0x1, P4 ;  /* 0x000000015400780c */ /* 0x000fe200027a4270 */
[----:B------:R-:W-:Y:S01]  /*16e00*/  UMOV UR41, UR31 ;  /* 0x0000001f00297c82 */ /* 0x000fe20008000000 */
[----:B------:R-:W-:Y:S02]  /*16e10*/  FMNMX.FTZ R7, R15, R10, !PT ;  /* 0x0000000a0f077209 */ /* 0x000fe40007810000 */
[----:B------:R-:W-:Y:S02]  /*16e20*/  ISETP.LT.OR P5, PT, R83, 0x2, P5 ;  /* 0x000000025300780c */ /* 0x000fe40002fa1670 */
[----:B------:R-:W-:Y:S02]  /*16e30*/  FMNMX.FTZ R7, R18, R7, !PT ;  /* 0x0000000712077209 */ /* 0x000fe40007810000 */
[----:B------:R-:W-:Y:S02]  /*16e40*/  FSEL R9, R9, -INF , !P5 ;  /* 0xff80000009097808 */ /* 0x000fe40006800000 */
[----:B------:R-:W-:-:S02]  /*16e50*/  ISETP.GT.AND P5, PT, R84, 0x8, P4 ;  /* 0x000000085400780c */ /* 0x000fc400027a4270 */
[----:B------:R-:W-:Y:S02]  /*16e60*/  FMNMX.FTZ R6, R24, R7, !PT ;  /* 0x0000000718067209 */ /* 0x000fe40007810000 */
[----:B------:R-:W-:Y:S02]  /*16e70*/  ISETP.LT.OR P5, PT, R83, 0x9, P5 ;  /* 0x000000095300780c */ /* 0x000fe40002fa1670 */
[----:B------:R-:W-:Y:S02]  /*16e80*/  FMNMX.FTZ R7, R25, R6, !PT ;  /* 0x0000000619077209 */ /* 0x000fe40007810000 */
[----:B------:R-:W-:Y:S02]  /*16e90*/  FSEL R20, R20, -INF , !P5 ;  /* 0xff80000014147808 */ /* 0x000fe40006800000 */
[----:B------:R-:W-:Y:S02]  /*16ea0*/  ISETP.GT.AND P5, PT, R84, 0x9, P4 ;  /* 0x000000095400780c */ /* 0x000fe400027a4270 */
[----:B------:R-:W-:-:S02]  /*16eb0*/  FMNMX.FTZ R6, R28, R7, !PT ;  /* 0x000000071c067209 */ /* 0x000fc40007810000 */
[----:B------:R-:W-:Y:S02]  /*16ec0*/  ISETP.LT.OR P5, PT, R83, 0xa, P5 ;  /* 0x0000000a5300780c */ /* 0x000fe40002fa1670 */
[----:B------:R-:W-:Y:S02]  /*16ed0*/  FMNMX.FTZ R7, R29, R6, !PT ;  /* 0x000000061d077209 */ /* 0x000fe40007810000 */
[----:B------:R-:W-:Y:S02]  /*16ee0*/  FSEL R21, R21, -INF , !P5 ;  /* 0xff80000015157808 */ /* 0x000fe40006800000 */
[----:B------:R-:W-:Y:S02]  /*16ef0*/  ISETP.GT.AND P5, PT, R84, 0x10, P4 ;  /* 0x000000105400780c */ /* 0x000fe400027a4270 */
[----:B------:R-:W-:Y:S02]  /*16f00*/  FMNMX.FTZ R6, R32, R7, !PT ;  /* 0x0000000720067209 */ /* 0x000fe40007810000 */
[----:B------:R-:W-:-:S02]  /*16f10*/  ISETP.LT.OR P5, PT, R83, 0x11, P5 ;  /* 0x000000115300780c */ /* 0x000fc40002fa1670 */
[----:B------:R-:W-:Y:S02]  /*16f20*/  FMNMX.FTZ R7, R33, R6, !PT ;  /* 0x0000000621077209 */ /* 0x000fe40007810000 */
[----:B------:R-:W-:Y:S02]  /*16f30*/  FSEL R26, R26, -INF , !P5 ;  /* 0xff8000001a1a7808 */ /* 0x000fe40006800000 */
[----:B------:R-:W-:Y:S02]  /*16f40*/  ISETP.GT.AND P5, PT, R84, 0x11, P4 ;  /* 0x000000115400780c */ /* 0x000fe400027a4270 */
[----:B------:R-:W-:Y:S02]  /*16f50*/  FMNMX.FTZ R6, R36, R7, !PT ;  /* 0x0000000724067209 */ /* 0x000fe40007810000 */
[----:B------:R-:W-:Y:S02]  /*16f60*/  ISETP.LT.OR P5, PT, R83, 0x12, P5 ;  /* 0x000000125300780c */ /* 0x000fe40002fa1670 */
[----:B------:R-:W-:-:S02]  /*16f70*/  FMNMX.FTZ R7, R37, R6, !PT ;  /* 0x0000000625077209 */ /* 0x000fc40007810000 */
[----:B------:R-:W-:Y:S02]  /*16f80*/  FSEL R27, R27, -INF , !P5 ;  /* 0xff8000001b1b7808 */ /* 0x000fe40006800000 */
[----:B------:R-:W-:Y:S02]  /*16f90*/  ISETP.GT.AND P5, PT, R84, 0x18, P4 ;  /* 0x000000185400780c */ /* 0x000fe400027a4270 */
[----:B------:R-:W-:Y:S02]  /*16fa0*/  FMNMX.FTZ R6, R40, R7, !PT ;  /* 0x0000000728067209 */ /* 0x000fe40007810000 */
[----:B------:R-:W-:Y:S02]  /*16fb0*/  ISETP.LT.OR P5, PT, R83, 0x19, P5 ;  /* 0x000000195300780c */ /* 0x000fe40002fa1670 */
[----:B------:R-:W-:Y:S02]  /*16fc0*/  FMNMX.FTZ R7, R41, R6, !PT ;  /* 0x0000000629077209 */ /* 0x000fe40007810000 */
[----:B------:R-:W-:-:S02]  /*16fd0*/  FSEL R30, R30, -INF , !P5 ;  /* 0xff8000001e1e7808 */ /* 0x000fc40006800000 */
[----:B------:R-:W-:Y:S02]  /*16fe0*/  ISETP.GT.AND P5, PT, R84, 0x19, P4 ;  /* 0x000000195400780c */ /* 0x000fe400027a4270 */
        /* <DEDUP_REMOVED lines=69> */
[----:B0-----:R-:W-:Y:S01]  /*17440*/  FMNMX.FTZ R6, R14, R7, !PT ;  /* 0x000000070e067209 */ /* 0x001fe20007810000 */
[----:B------:R-:W-:Y:S01]  /*17450*/  IMAD.U32 R7, RZ, RZ, UR41 ;  /* 0x00000029ff077e24 */ /* 0x000fe2000f8e00ff */
[----:B------:R-:W-:Y:S02]  /*17460*/  FSEL R62, R62, -INF , !P5 ;  /* 0xff8000003e3e7808 */ /* 0x000fe40006800000 */
[----:B------:R-:W-:Y:S01]  /*17470*/  ISETP.GT.AND P5, PT, R84, 0x59, P4 ;  /* 0x000000595400780c */ /* 0x000fe200027a4270 */
[----:B------:R-:W-:-:S03]  /*17480*/  FFMA.FTZ R7, R6, R7, -8 ;  /* 0xc100000006077423 */ /* 0x000fc60000010007 */
        /* <DEDUP_REMOVED lines=23> */
[C---:B------:R-:W-:Y:S02]  /*17600*/  ISETP.GT.AND P5, PT, R84.reuse, RZ, P4 ;  /* 0x000000ff5400720c */ /* 0x040fe400027a4270 */
[----:B------:R-:W-:Y:S02]  /*17610*/  ISETP.GT.AND P4, PT, R84, 0x79, P4 ;  /* 0x000000795400780c */ /* 0x000fe40002784270 */
[C---:B------:R-:W-:Y:S02]  /*17620*/  ISETP.LT.OR P5, PT, R83.reuse, 0x1, P5 ;  /* 0x000000015300780c */ /* 0x040fe40002fa1670 */
[----:B------:R-:W-:Y:S02]  /*17630*/  ISETP.LT.OR P4, PT, R83, 0x7a, P4 ;  /* 0x0000007a5300780c */ /* 0x000fe40002781670 */
[----:B------:R-:W-:-:S02]  /*17640*/  FSEL R8, R8, -INF , !P5 ;  /* 0xff80000008087808 */ /* 0x000fc40006800000 */
[----:B------:R-:W-:Y:S02]  /*17650*/  FSETP.NEU.FTZ.AND P5, PT, R6, -INF , PT ;  /* 0xff8000000600780b */ /* 0x000fe40003fbd000 */
[----:B------:R-:W-:Y:S02]  /*17660*/  FSEL R80, R80, -INF , !P4 ;  /* 0xff80000050507808 */ /* 0x000fe40006000000 */
[----:B------:R-:W-:-:S05]  /*17670*/  FSEL R7, R7, RZ, P5 ;  /* 0x000000ff07077208 */ /* 0x000fca0002800000 */
[--C-:B------:R-:W-:Y:S01]  /*17680*/  FFMA.FTZ R14, R15, UR41, -R7.reuse ;  /* 0x000000290f0e7c23 */ /* 0x100fe20008010807 */
[----:B------:R-:W-:-:S01]  /*17690*/  FFMA.FTZ R15, R18, UR41, -R7 ;  /* 0x00000029120f7c23 */ /* 0x000fc20008010807 */
[--C-:B------:R-:W-:Y:S01]  /*176a0*/  FFMA.FTZ R18, R24, UR41, -R7.reuse ;  /* 0x0000002918127c23 */ /* 0x100fe20008010807 */
[----:B------:R-:W-:-:S01]  /*176b0*/  FFMA.FTZ R24, R28, UR41, -R7 ;  /* 0x000000291c187c23 */ /* 0x000fc20008010807 */
[----:B------:R-:W-:Y:S01]  /*176c0*/  FMNMX.FTZ R28, R8, R11, !PT ;  /* 0x0000000b081c7209 */ /* 0x000fe20007810000 */
        /* <DEDUP_REMOVED lines=29> */
[----:B------:R-:W-:Y:S01]  /*178a0*/  FFMA.FTZ R82, R82, UR41, -R7 ;  /* 0x0000002952527c23 */ /* 0x000fe20008010807 */
[----:B------:R-:W-:Y:S01]  /*178b0*/  MUFU.EX2 R14, R14 ;  /* 0x0000000e000e7308 */ /* 0x000fe20000000800 */
[----:B------:R-:W-:-:S04]  /*178c0*/  FMNMX.FTZ R36, R34, R83, !PT ;  /* 0x0000005322247209 */ /* 0x000fc80007810000 */
[----:B------:R-:W-:Y:S01]  /*178d0*/  FMNMX.FTZ R83, R35, R36, !PT ;  /* 0x0000002423537209 */ /* 0x000fe20007810000 */
[----:B------:R-:W-:-:S02]  /*178e0*/  FFMA.FTZ R36, R40, UR41, -R7 ;  /* 0x0000002928247c23 */ /* 0x000fc40008010807 */
[----:B------:R-:W-:Y:S01]  /*178f0*/  MUFU.EX2 R15, R15 ;  /* 0x0000000f000f7308 */ /* 0x000fe20000000800 */
[----:B------:R-:W-:-:S04]  /*17900*/  FMNMX.FTZ R40, R38, R83, !PT ;  /* 0x0000005326287209 */ /* 0x000fc80007810000 */
[----:B------:R-:W-:-:S03]  /*17910*/  FMNMX.FTZ R83, R39, R40, !PT ;  /* 0x0000002827537209 */ /* 0x000fc60007810000 */
        /* <DEDUP_REMOVED lines=24> */
[----:B------:R-:W-:-:S01]  /*17aa0*/  FFMA.FTZ R52, R56, UR41, -R7 ;  /* 0x0000002938347c23 */ /* 0x000fc20008010807 */
[----:B------:R-:W-:Y:S01]  /*17ab0*/  FSEL R7, R6, RZ, P5 ;  /* 0x000000ff06077208 */ /* 0x000fe20002800000 */
[----:B------:R-:W-:Y:S01]  /*17ac0*/  MUFU.EX2 R37, R37 ;  /* 0x0000002500257308 */ /* 0x000fe20000000800 */
[----:B------:R-:W-:-:S03]  /*17ad0*/  FMNMX.FTZ R56, R70, R83, !PT ;  /* 0x0000005346387209 */ /* 0x000fc60007810000 */
[----:B------:R-:W-:Y:S01]  /*17ae0*/  FADD.FTZ R10, -R7, R10 ;  /* 0x0000000a070a7221 */ /* 0x000fe20000010100 */
[----:B------:R-:W-:-:S03]  /*17af0*/  FMNMX.FTZ R83, R71, R56, !PT ;  /* 0x0000003847537209 */ /* 0x000fc60007810000 */
[----:B------:R-:W-:Y:S01]  /*17b00*/  FMUL.FTZ R81, R10, UR41 ;  /* 0x000000290a517c20 */ /* 0x000fe20008410000 */
[----:B------:R-:W-:Y:S01]  /*17b10*/  FMNMX.FTZ R56, R74, R83, !PT ;  /* 0x000000534a387209 */ /* 0x000fe20007810000 */
[----:B------:R-:W-:Y:S03]  /*17b20*/  MUFU.EX2 R36, R36 ;  /* 0x0000002400247308 */ /* 0x000fe60000000800 */
[----:B------:R-:W-:-:S04]  /*17b30*/  FMNMX.FTZ R56, R75, R56, !PT ;  /* 0x000000384b387209 */ /* 0x000fc80007810000 */
[----:B------:R-:W-:Y:S01]  /*17b40*/  FMNMX.FTZ R83, R79, R56, !PT ;  /* 0x000000384f537209 */ /* 0x000fe20007810000 */
[----:B------:R-:W0:Y:S03]  /*17b50*/  MUFU.EX2 R81, R81 ;  /* 0x0000005100517308 */ /* 0x000e260000000800 */
[----:B------:R-:W-:-:S05]  /*17b60*/  FMNMX.FTZ R83, R80, R83, !PT ;  /* 0x0000005350537209 */ /* 0x000fca0007810000 */
[----:B------:R-:W1:Y:S01]  /*17b70*/  SHFL.BFLY PT, R78, R83, 0x2, 0x1f ;  /* 0x0c401f00534e7f89 */ /* 0x000e6200000e0000 */
[----:B------:R-:W-:Y:S08]  /*17b80*/  MUFU.EX2 R41, R41 ;  /* 0x0000002900297308 */ /* 0x000ff00000000800 */
[----:B------:R-:W-:Y:S08]  /*17b90*/  MUFU.EX2 R40, R40 ;  /* 0x0000002800287308 */ /* 0x000ff00000000800 */
[----:B------:R-:W-:Y:S01]  /*17ba0*/  MUFU.EX2 R45, R45 ;  /* 0x0000002d002d7308 */ /* 0x000fe20000000800 */
[----:B-1----:R-:W-:-:S07]  /*17bb0*/  FMNMX.FTZ R78, R83, R78, !PT ;  /* 0x0000004e534e7209 */ /* 0x002fce0007810000 */
[----:B------:R-:W-:Y:S01]  /*17bc0*/  MUFU.EX2 R44, R44 ;  /* 0x0000002c002c7308 */ /* 0x000fe20000000800 */
[----:B------:R-:W1:Y:S07]  /*17bd0*/  SHFL.BFLY PT, R83, R78, 0x1, 0x1f ;  /* 0x0c201f004e537f89 */ /* 0x000e6e00000e0000 */
[----:B------:R-:W-:Y:S08]  /*17be0*/  MUFU.EX2 R49, R49 ;  /* 0x0000003100317308 */ /* 0x000ff00000000800 */
[----:B------:R-:W-:Y:S08]  /*17bf0*/  MUFU.EX2 R48, R48 ;  /* 0x0000003000307308 */ /* 0x000ff00000000800 */
[----:B------:R-:W-:Y:S01]  /*17c00*/  MUFU.EX2 R53, R53 ;  /* 0x0000003500357308 */ /* 0x000fe20000000800 */
[----:B-1----:R-:W-:Y:S01]  /*17c10*/  FMNMX.FTZ R7, R78, R83, !PT ;  /* 0x000000534e077209 */ /* 0x002fe20007810000 */
        /* <DEDUP_REMOVED lines=21> */
[----:B------:R-:W-:Y:S01]  /*17d70*/  FSEL R46, R7, RZ, P4 ;  /* 0x000000ff072e7208 */ /* 0x000fe20002000000 */
[----:B------:R-:W-:Y:S01]  /*17d80*/  MUFU.EX2 R85, R85 ;  /* 0x0000005500557308 */ /* 0x000fe20000000800 */
[----:B------:R-:W-:-:S01]  /*17d90*/  FFMA.FTZ R51, R51, UR41, -R10 ;  /* 0x0000002933337c23 */ /* 0x000fc2000801080a */
[--C-:B------:R-:W-:Y:S01]  /*17da0*/  FFMA.FTZ R54, R54, UR41, -R10.reuse ;  /* 0x0000002936367c23 */ /* 0x100fe2000801080a */
[----:B------:R-:W-:-:S01]  /*17db0*/  FFMA.FTZ R55, R55, UR41, -R10 ;  /* 0x0000002937377c23 */ /* 0x000fc2000801080a */
[----:B------:R-:W-:Y:S01]  /*17dc0*/  FADD.FTZ R11, -R46, R11 ;  /* 0x0000000b2e0b7221 */ /* 0x000fe20000010100 */
[----:B------:R-:W-:-:S01]  /*17dd0*/  FFMA.FTZ R46, R47, UR41, -R10 ;  /* 0x000000292f2e7c23 */ /* 0x000fc2000801080a */
[--C-:B------:R-:W-:Y:S01]  /*17de0*/  FFMA.FTZ R58, R58, UR41, -R10.reuse ;  /* 0x000000293a3a7c23 */ /* 0x100fe2000801080a */
[----:B------:R-:W-:-:S01]  /*17df0*/  FFMA.FTZ R59, R59, UR41, -R10 ;  /* 0x000000293b3b7c23 */ /* 0x000fc2000801080a */
[----:B------:R-:W-:Y:S01]  /*17e00*/  FMUL.FTZ R78, R11, UR41 ;  /* 0x000000290b4e7c20 */ /* 0x000fe20008410000 */
        /* <DEDUP_REMOVED lines=12> */
[----:B------:R-:W-:Y:S01]  /*17ed0*/  FFMA.FTZ R10, R80, UR41, -R10 ;  /* 0x00000029500a7c23 */ /* 0x000fe2000801080a */
[----:B0-----:R-:W-:-:S03]  /*17ee0*/  FFMA.FTZ R80, R81, R3, R14 ;  /* 0x0000000351507223 */ /* 0x001fc6000001000e */
[----:B------:R-:W0:Y:S01]  /*17ef0*/  MUFU.EX2 R9, R9 ;  /* 0x0000000900097308 */ /* 0x000e220000000800 */
[----:B------:R-:W-:-:S04]  /*17f00*/  FADD.FTZ R47, R15, R80 ;  /* 0x000000500f2f7221 */ /* 0x000fc80000010000 */
[----:B------:R-:W-:-:S03]  /*17f10*/  FADD.FTZ R80, R18, R47 ;  /* 0x0000002f12507221 */ /* 0x000fc60000010000 */
[----:B------:R-:W2:Y:S01]  /*17f20*/  MUFU.EX2 R20, R20 ;  /* 0x0000001400147308 */ /* 0x000ea20000000800 */
[----:B-1----:R-:W-:-:S01]  /*17f30*/  FFMA.FTZ R3, R78, R0, R85 ;  /* 0x000000004e037223 */ /* 0x002fc20000010055 */
[----:B------:R-:W-:-:S03]  /*17f40*/  FADD.FTZ R47, R25, R80 ;  /* 0x00000050192f7221 */ /* 0x000fc60000010000 */
[----:B------:R-:W-:Y:S01]  /*17f50*/  FADD.FTZ R0, R8, R3 ;  /* 0x0000000308007221 */ /* 0x000fe20000010000 */
[----:B------:R-:W-:-:S02]  /*17f60*/  FADD.FTZ R80, R24, R47 ;  /* 0x0000002f18507221 */ /* 0x000fc40000010000 */
        /* <DEDUP_REMOVED lines=26> */
[----:B------:R-:W-:-:S06]  /*18110*/  FADD.FTZ R47, R53, R80 ;  /* 0x00000050352f7221 */ /* 0x000fcc0000010000 */
        /* <DEDUP_REMOVED lines=16> */
[----:B------:R-:W-:-:S06]  /*18220*/  FADD.FTZ R0, R52, R47 ;  /* 0x0000002f34007221 */ /* 0x000fcc0000010000 */
[----:B------:R-:W1:Y:S01]  /*18230*/  MUFU.EX2 R55, R55 ;  /* 0x0000003700377308 */ /* 0x000e620000000800 */
[----:B0-----:R-:W-:-:S07]  /*18240*/  FADD.FTZ R3, R50, R3 ;  /* 0x0000000332037221 */ /* 0x001fce0000010000 */
[----:B------:R-:W0:Y:S01]  /*18250*/  MUFU.EX2 R56, R84 ;  /* 0x0000005400387308 */ /* 0x000e220000000800 */
[----:B--2---:R-:W-:-:S01]  /*18260*/  FADD.FTZ R80, R54, R3 ;  /* 0x0000000336507221 */ /* 0x004fc20000010000 */
[----:B------:R-:W-:-:S06]  /*18270*/  FADD.FTZ R3, R57, R0 ;  /* 0x0000000039037221 */ /* 0x000fcc0000010000 */
        /* <DEDUP_REMOVED lines=50> */
.L_x_1472:
[----:B------:R-:W-:Y:S01]  /*185a0*/  F2FP.SATFINITE.E4M3.F32.PACK_AB_MERGE_C R9, R20, R9, RZ ;  /* 0x000000091409723e */ /* 0x000fe200048070ff */
[-C--:B------:R-:W-:Y:S01]  /*185b0*/  FMUL.FTZ R88, R88, R81.reuse ;  /* 0x0000005158587220 */ /* 0x080fe20000410000 */
[----:B------:R-:W-:Y:S01]  /*185c0*/  ISETP.GT.AND P4, PT, R5, R12, PT ;  /* 0x0000000c0500720c */ /* 0x000fe20003f84270 */
[----:B------:R-:W-:Y:S01]  /*185d0*/  FMUL.FTZ R89, R89, R81 ;  /* 0x0000005159597220 */ /* 0x000fe20000410000 */
[----:B------:R-:W-:Y:S01]  /*185e0*/  F2FP.SATFINITE.E4M3.F32.PACK_AB_MERGE_C R165, R8, R85, R9 ;  /* 0x0000005508a5723e */ /* 0x000fe20004807009 */
[----:B------:R-:W-:Y:S01]  /*185f0*/  IMAD R8, R169, 0x8, R16 ;  /* 0x00000008a9087824 */ /* 0x000fe200078e0210 */
[----:B------:R-:W-:Y:S01]  /*18600*/  F2FP.SATFINITE.E4M3.F32.PACK_AB_MERGE_C R18, R25, R18, RZ ;  /* 0x000000121912723e */ /* 0x000fe200048070ff */
[----:B------:R-:W-:Y:S01]  /*18610*/  IMAD.U32 R9, RZ, RZ, UR38 ;  /* 0x00000026ff097e24 */ /* 0x000fe2000f8e00ff */
[----:B------:R-:W-:Y:S01]  /*18620*/  F2FP.SATFINITE.E4M3.F32.PACK_AB_MERGE_C R54, R55, R54, RZ ;  /* 0x000000363736723e */ /* 0x000fe200048070ff */
[----:B------:R-:W-:Y:S01]  /*18630*/  VIADD R8, R8, 0x22860 ;  /* 0x0002286008087836 */ /* 0x000fe20000000000 */
[----:B------:R-:W-:Y:S01]  /*18640*/  F2FP.SATFINITE.E4M3.F32.PACK_AB_MERGE_C R10, R10, R79, RZ ;  /* 0x0000004f0a0a723e */ /* 0x000fe200048070ff */
[-C--:B------:R-:W-:Y:S01]  /*18650*/  FMUL.FTZ R92, R92, R81.reuse ;  /* 0x000000515c5c7220 */ /* 0x080fe20000410000 */
        /* <DEDUP_REMOVED lines=95> */
[----:B0-----:R-:W-:Y:S06]  /*18c50*/  @P4 BRA `(.L_x_1473) ;  /* 0xffffffc800144947 */ /* 0x001fec000383ffff */
[----:B------:R-:W-:Y:S02]  /*18c60*/  IMAD.MOV.U32 R11, RZ, RZ, R7 ;  /* 0x000000ffff0b7224 */ /* 0x000fe400078e0007 */
[----:B------:R-:W-:Y:S02]  /*18c70*/  IMAD.MOV.U32 R10, RZ, RZ, R6 ;  /* 0x000000ffff0a7224 */ /* 0x000fe400078e0006 */
[----:B------:R-:W-:Y:S02]  /*18c80*/  IMAD.MOV.U32 R169, RZ, RZ, R13 ;  /* 0x000000ffffa97224 */ /* 0x000fe400078e000d */
[----:B------:R-:W-:-:S07]  /*18c90*/  IMAD.MOV.U32 R18, RZ, RZ, R181 ;  /* 0x000000ffff127224 */ /* 0x000fce00078e00b5 */
.L_x_1454:
[----:B------:R-:W0:Y:S01]  /*18ca0*/  LDC R6, c[0x0][0x448] ;  /* 0x00011200ff067b82 */ /* 0x000e220000000800 */
[----:B------:R-:W-:Y:S01]  /*18cb0*/  IADD3 R9, R171, 0x1, -R168 ;  /* 0x00000001ab097810 */ /* 0x000fe20007ffe8a8 */
[----:B------:R-:W-:-:S06]  /*18cc0*/  ULDC UR6, c[0x0][0x9dc] ;  /* 0x0002770000067ab9 */ /* 0x000fcc0000000800 */
[----:B------:R-:W1:Y:S01]  /*18cd0*/  LDC R12, c[0x0][0x9e4] ;  /* 0x00027900ff0c7b82 */ /* 0x000e620000000800 */
[----:B0-----:R-:W-:Y:S01]  /*18ce0*/  ISETP.NE.AND P4, PT, R6, 0x1, PT ;  /* 0x000000010600780c */ /* 0x001fe20003f85270 */
[----:B------:R-:W-:Y:S01]  /*18cf0*/  VIADD R6, R175, 0x7f ;  /* 0x0000007faf067836 */ /* 0x000fe20000000000 */
[----:B-1----:R-:W-:-:S11]  /*18d00*/  ISETP.GE.AND P5, PT, R12, 0x1, PT ;  /* 0x000000010c00780c */ /* 0x002fd60003fa6270 */
[----:B------:R-:W0:Y:S08]  /*18d10*/  @P4 LDC R7, c[0x0][0x44c] ;  /* 0x00011300ff074b82 */ /* 0x000e300000000800 */
[----:B------:R-:W1:Y:S01]  /*18d20*/  @P4 LDC R8, c[0x0][0x450] ;  /* 0x00011400ff084b82 */ /* 0x000e620000000800 */
[----:B0-----:R-:W-:-:S05]  /*18d30*/  @P4 IMAD.HI.U32 R7, R6, R7, RZ ;  /* 0x0000000706074227 */ /* 0x001fca00078e00ff */
[----:B-1----:R-:W-:-:S05]  /*18d40*/  @P4 SHF.R.U32.HI R6, RZ, R8, R7 ;  /* 0x00000008ff064219 */ /* 0x002fca0000011607 */
[----:B------:R-:W-:-:S04]  /*18d50*/  IMAD.IADD R6, R6, 0x1, R9 ;  /* 0x0000000106067824 */ /* 0x000fc800078e0209 */
[----:B------:R-:W-:Y:S01]  /*18d60*/  VIADD R8, R6, -UR6 ;  /* 0x8000000606087c36 */ /* 0x000fe20008000000 */
[----:B------:R-:W-:Y:S06]  /*18d70*/  @!P5 BRA `(.L_x_1474) ;  /* 0x000000000048d947 */ /* 0x000fec0003800000 */
[----:B------:R-:W-:Y:S01]  /*18d80*/  IMAD.MOV.U32 R9, RZ, RZ, R6 ;  /* 0x000000ffff097224 */ /* 0x000fe200078e0006 */
[----:B------:R-:W-:Y:S04]  /*18d90*/  BSSY B0, `(.L_x_1475) ;  /* 0x000000e000007945 */ /* 0x000fe80003800000 */
        /* <DEDUP_REMOVED lines=9> */
.L_x_1476:
[----:B------:R-:W-:-:S13]  /*18e30*/  ISETP.NE.AND P2, PT, R12, 0x1, PT ;  /* 0x000000010c00780c */ /* 0x000fda0003f45270 */
[----:B------:R-:W0:Y:S02]  /*18e40*/  @P2 LDC.64 R6, c[0x0][0x9e8] ;  /* 0x00027a00ff062b82 */ /* 0x000e240000000a00 */
[----:B0-----:R-:W-:-:S05]  /*18e50*/  @P2 IMAD.HI.U32 R6, R9, R6, RZ ;  /* 0x0000000609062227 */ /* 0x001fca00078e00ff */
[----:B------:R-:W-:-:S07]  /*18e60*/  @P2 SHF.R.U32.HI R9, RZ, R7, R6 ;  /* 0x00000007ff092219 */ /* 0x000fce0000011606 */
.L_x_1477:
[----:B------:R-:W-:Y:S05]  /*18e70*/  BSYNC B0 ;  /* 0x0000000000007941 */ /* 0x000fea0003800000 */
.L_x_1475:
[----:B------:R-:W-:-:S05]  /*18e80*/  IMAD R9, R9, R12, RZ ;  /* 0x0000000c09097224 */ /* 0x000fca00078e02ff */
[----:B------:R-:W-:-:S07]  /*18e90*/  VIMNMX R8, R8, R9, !PT ;  /* 0x0000000908087248 */ /* 0x000fce0007fe0100 */
.L_x_1474:
        /* <DEDUP_REMOVED lines=10> */
.L_x_1489:
        /* <DEDUP_REMOVED lines=8> */
.L_x_1480:
        /* <DEDUP_REMOVED lines=8> */
.L_x_1481:
[----:B------:R-:W-:Y:S04]  /*19040*/  BSSY B0, `(.L_x_1479) ;  /* 0x0000004000007945 */ /* 0x000fe80003800000 */
[----:B-1----:R-:W-:Y:S05]  /*19050*/  @P3 BRA `(.L_x_1482) ;  /* 0x0000000000083947 */ /* 0x002fea0003800000 */
[----:B------:R-:W1:Y:S02]  /*19060*/  SYNCS.PHASECHK.TRANS64.TRYWAIT P3, [R7+URZ+0x22830], R6 ;  /* 0x02283006070075a7 */ /* 0x000e64000806017f */
[----:B-1----:R-:W-:Y:S05]  /*19070*/  @!P3 BRA `(.L_x_1483) ;  /* 0x000001300058b947 */ /* 0x002fea0003800000 */
.L_x_1482:
[----:B------:R-:W-:Y:S05]  /*19080*/  BSYNC B0 ;  /* 0x0000000000007941 */ /* 0x000fea0003800000 */
.L_x_1479:
[----:B01----:R-:W0:Y:S01]  /*19090*/  S2R R6, SR_TID.X ;  /* 0x0000000000067919 */ /* 0x003e220000002100 */
[----:B------:R-:W-:Y:S01]  /*190a0*/  VIADD R15, R169, 0x1 ;  /* 0x00000001a90f7836 */ /* 0x000fe20000000000 */
[----:B------:R-:W-:Y:S05]  /*190b0*/  WARPSYNC.ALL ;  /* 0x0000000000007948 */ /* 0x000fea0003800000 */
[C---:B------:R-:W-:Y:S01]  /*190c0*/  ISETP.NE.AND P3, PT, R15.reuse, 0x2, PT ;  /* 0x000000020f00780c */ /* 0x040fe20003f65270 */
[----:B------:R-:W-:Y:S02]  /*190d0*/  IMAD.MOV.U32 R7, RZ, RZ, -0x7fffffe0 ;  /* 0x80000020ff077424 */ /* 0x000fe400078e00ff */
[----:B------:R-:W-:Y:S01]  /*190e0*/  IMAD.MOV.U32 R11, RZ, RZ, -0x7fffffe0 ;  /* 0x80000020ff0b7424 */ /* 0x000fe200078e00ff */
[----:B------:R-:W-:Y:S01]  /*190f0*/  SEL R15, R15, RZ, P3 ;  /* 0x000000ff0f0f7207 */ /* 0x000fe20001800000 */
        /* <DEDUP_REMOVED lines=8> */
[----:B0-----:R-:W-:-:S05]  /*19180*/  SHF.R.U32.HI R6, RZ, 0x7, R6 ;  /* 0x00000007ff067819 */ /* 0x001fca0000011606 */
[----:B------:R-:W-:Y:S02]  /*19190*/  VIADD R24, R6, 0x8 ;  /* 0x0000000806187836 */ /* 0x000fe40000000000 */
[----:B------:R-:W-:-:S03]  /*191a0*/  IMAD R6, R15, 0x600, R4 ;  /* 0x000006000f067824 */ /* 0x000fc600078e0204 */
[----:B------:R0:W-:Y:S01]  /*191b0*/  BAR.SYNC.DEFER_BLOCKING R24, 0x100 ;  /* 0x000400180000751d */ /* 0x0001e20000010000 */
[C---:B------:R-:W-:Y:S01]  /*191c0*/  VIADD R10, R6.reuse, 0x2 ;  /* 0x00000002060a7836 */ /* 0x040fe20000000000 */
[C---:B------:R-:W-:Y:S01]  /*191d0*/  R2UR UR26, R6.reuse ;  /* 0x00000000061a72ca */ /* 0x040fe200000e0000 */
[C---:B------:R-:W-:Y:S02]  /*191e0*/  VIADD R8, R6.reuse, 0x200 ;  /* 0x0000020006087836 */ /* 0x040fe40000000000 */
[----:B------:R-:W-:Y:S01]  /*191f0*/  VIADD R20, R6, 0x400 ;  /* 0x0000040006147836 */ /* 0x000fe20000000000 */
[----:B------:R-:W-:Y:S02]  /*19200*/  R2UR UR6, R10 ;  /* 0x000000000a0672ca */ /* 0x000fe400000e0000 */
[----:B------:R-:W-:Y:S02]  /*19210*/  R2UR UR10, R8 ;  /* 0x00000000080a72ca */ /* 0x000fe400000e0000 */
[C---:B------:R-:W-:Y:S01]  /*19220*/  IADD3 R10, R6.reuse, 0x202, RZ ;  /* 0x00000202060a7810 */ /* 0x040fe20007ffe0ff */
        /* <DEDUP_REMOVED lines=25> */
.L_x_1485:
[----:B------:R-:W-:Y:S01]  /*193c0*/  SHF.L.U32 R6, R181, 0x1f, RZ ;  /* 0x0000001fb5067819 */ /* 0x000fe200000006ff */
[----:B------:R-:W-:-:S04]  /*193d0*/  IMAD R7, R169, 0x8, R16 ;  /* 0x00000008a9077824 */ /* 0x000fc800078e0210 */
[----:B------:R0:W1:Y:S01]  /*193e0*/  SYNCS.PHASECHK.TRANS64.TRYWAIT P2, [R7+URZ+0x22850], R6 ;  /* 0x02285006070075a7 */ /* 0x000062000804017f */
[----:B------:R-:W-:Y:S05]  /*193f0*/  @!P0 BRA `(.L_x_1486) ;  /* 0x0000000000048947 */ /* 0x000fea0003800000 */
[----:B------:R-:W-:Y:S01]  /*19400*/  BPT.TRAP 0x1 ;  /* 0x000000040000795c */ /* 0x000fe20000300000 */
.L_x_1486:
[----:B-1----:R-:W-:Y:S05]  /*19410*/  @P2 BRA `(.L_x_1484) ;  /* 0x0000000000082947 */ /* 0x002fea0003800000 */
[----:B------:R-:W1:Y:S02]  /*19420*/  SYNCS.PHASECHK.TRANS64.TRYWAIT P2, [R7+URZ+0x22850], R6 ;  /* 0x02285006070075a7 */ /* 0x000e64000804017f */
[----:B-1----:R-:W-:Y:S05]  /*19430*/  @!P2 BRA `(.L_x_1487) ;  /* 0x0000012c007ca947 */ /* 0x002fea0003800000 */
.L_x_1484:
[----:B01----:R-:W-:Y:S01]  /*19440*/  VIADD R6, R16, 0x400 ;  /* 0x0000040010067836 */ /* 0x003fe20000000000 */
[----:B------:R-:W-:Y:S05]  /*19450*/  WARPSYNC.ALL ;  /* 0x0000000000007948 */ /* 0x000fea0003800000 */
[----:B------:R-:W-:-:S04]  /*19460*/  SHF.R.U32.HI R6, RZ, 0x4, R6 ;  /* 0x00000004ff067819 */ /* 0x000fc80000011606 */
[----:B------:R-:W-:-:S04]  /*19470*/  LOP3.LUT R6, R6, 0x3fff, RZ, 0xc0, !PT ;  /* 0x00003fff06067812 */ /* 0x000fc800078ec0ff */
[----:B------:R-:W-:-:S05]  /*19480*/  LOP3.LUT R6, R6, 0x10000, RZ, 0xfc, !PT ;  /* 0x0001000006067812 */ /* 0x000fca00078efcff */
[----:B------:R-:W-:Y:S01]  /*19490*/  IMAD R6, R169, 0x400, R6 ;  /* 0x00000400a9067824 */ /* 0x000fe200078e0206 */
[----:B------:R-:W-:Y:S01]  /*194a0*/  WARPGROUP.ARRIVE ;  /* 0x00000000000079c5 */ /* 0x000fe20000000000 */
[----:B------:R-:W-:Y:S02]  /*194b0*/  IMAD.MOV.U32 R7, RZ, RZ, 0x40000040 ;  /* 0x40000040ff077424 */ /* 0x000fe400078e00ff */
[----:B------:R-:W-:Y:S01]  /*194c0*/  FMUL.FTZ R20, R2, R26 ;  /* 0x0000001a02147220 */ /* 0x000fe20000410000 */
[C---:B------:R-:W-:Y:S01]  /*194d0*/  VIADD R8, R6.reuse, 0x2 ;  /* 0x0000000206087836 */ /* 0x040fe20000000000 */
[----:B------:R-:W-:Y:S01]  /*194e0*/  R2UR UR6, R6 ;  /* 0x00000000060672ca */ /* 0x000fe200000e0000 */
[----:B------:R-:W-:Y:S01]  /*194f0*/  IMAD.MOV.U32 R9, RZ, RZ, 0x40000040 ;  /* 0x40000040ff097424 */ /* 0x000fe200078e00ff */
[----:B------:R-:W-:Y:S01]  /*19500*/  R2UR UR7, R7 ;  /* 0x00000000070772ca */ /* 0x000fe200000e0000 */
[C---:B------:R-:W-:Y:S01]  /*19510*/  FMUL.FTZ R21, R2.reuse, R27 ;  /* 0x0000001b02157220 */ /* 0x040fe20000410000 */
        /* <DEDUP_REMOVED lines=10> */
[----:B------:R-:W-:Y:S01]  /*195c0*/  FMUL.FTZ R42, R2, R46 ;  /* 0x0000002e022a7220 */ /* 0x000fe20000410000 */
[----:B------:R-:W-:Y:S01]  /*195d0*/  QGMMA.64x128x32.F32.E4M3.E4M3 R88, R164, gdesc[UR4], R88, gsb0 ;  /* 0x01e00004a4587df3 */ /* 0x000fe20008000858 */
[----:B------:R-:W-:Y:S01]  /*195e0*/  R2UR UR6, R8 ;  /* 0x00000000080672ca */ /* 0x000fe200000e0000 */
[----:B------:R-:W-:Y:S01]  /*195f0*/  VIADD R8, R6, 0x4 ;  /* 0x0000000406087836 */ /* 0x000fe20000000000 */
[----:B------:R-:W-:Y:S01]  /*19600*/  R2UR UR7, R9 ;  /* 0x00000000090772ca */ /* 0x000fe200000e0000 */
[----:B------:R-:W-:Y:S01]  /*19610*/  IMAD.MOV.U32 R9, RZ, RZ, 0x40000040 ;  /* 0x40000040ff097424 */ /* 0x000fe200078e00ff */
        /* <DEDUP_REMOVED lines=23> */
[----:B------:R-:W-:Y:S01]  /*19790*/  FMUL.FTZ R83, R2, R87 ;  /* 0x0000005702537220 */ /* 0x000fe20000410000 */
[----:B------:R-:W-:Y:S01]  /*197a0*/  MUFU.TANH R31, R31 ;  /* 0x0000001f001f7308 */ /* 0x000fe20000002400 */
[----:B------:R-:W-:Y:S01]  /*197b0*/  VIADD R6, R6, 0x6 ;  /* 0x0000000606067836 */ /* 0x000fe20000000000 */
[----:B------:R-:W-:Y:S01]  /*197c0*/  UMOV UR41, UR30 ;  /* 0x0000001e00297c82 */ /* 0x000fe20008000000 */
[----:B------:R-:W0:Y:S05]  /*197d0*/  S2R R181, SR_TID.X ;  /* 0x0000000000b57919 */ /* 0x000e2a0000002100 */
[----:B------:R-:W-:Y:S08]  /*197e0*/  MUFU.TANH R34, R34 ;  /* 0x0000002200227308 */ /* 0x000ff00000002400 */
[----:B------:R-:W-:Y:S08]  /*197f0*/  MUFU.TANH R35, R35 ;  /* 0x0000002300237308 */ /* 0x000ff00000002400 */
[----:B------:R-:W-:Y:S08]  /*19800*/  MUFU.TANH R38, R38 ;  /* 0x0000002600267308 */ /* 0x000ff00000002400 */
[----:B------:R-:W-:Y:S01]  /*19810*/  MUFU.TANH R39, R39 ;  /* 0x0000002700277308 */ /* 0x000fe20000002400 */
[----:B0-----:R-:W-:-:S07]  /*19820*/  SHF.R.U32.HI R181, RZ, 0x7, R181 ;  /* 0x00000007ffb57819 */ /* 0x001fce00000116b5 */
[----:B------:R-:W-:Y:S08]  /*19830*/  MUFU.TANH R42, R42 ;  /* 0x0000002a002a7308 */ /* 0x000ff00000002400 */
        /* <DEDUP_REMOVED lines=8> */
[----:B------:R-:W-:Y:S01]  /*198c0*/  MUFU.TANH R59, R59 ;  /* 0x0000003b003b7308 */ /* 0x000fe20000002400 */
[----:B------:R-:W-:-:S02]  /*198d0*/  WARPGROUP.DEPBAR.LE gsb0, 0x0 ;  /* 0x00008000000079c5 */ /* 0x000fc40000010000 */
[----:B------:R-:W-:-:S05]  /*198e0*/  WARPGROUP.ARRIVE ;  /* 0x00000000000079c5 */ /* 0x000fca0000000000 */
[----:B------:R-:W-:Y:S01]  /*198f0*/  MUFU.TANH R62, R62 ;  /* 0x0000003e003e7308 */ /* 0x000fe20000002400 */
        /* <DEDUP_REMOVED lines=34> */
[----:B------:R-:W-:Y:S01]  /*19b20*/  FMUL.FTZ R69, R2, R73 ;  /* 0x0000004902457220 */ /* 0x000fe20000410000 */
[----:B------:R-:W-:Y:S01]  /*19b30*/  FMNMX.FTZ R10, R20, R13, !PT ;  /* 0x0000000d140a7209 */ /* 0x000fe20007810000 */
[C---:B------:R-:W-:Y:S01]  /*19b40*/  FMUL.FTZ R72, R2.reuse, R76 ;  /* 0x0000004c02487220 */ /* 0x040fe20000410000 */
[C---:B------:R-:W-:Y:S01]  /*19b50*/  FMUL.FTZ R73, R2.reuse, R77 ;  /* 0x0000004d02497220 */ /* 0x040fe20000410000 */
[----:B------:R-:W-:Y:S01]  /*19b60*/  FMUL.FTZ R76, R2, R80 ;  /* 0x00000050024c7220 */ /* 0x000fe20000410000 */
[----:B------:R-:W-:Y:S01]  /*19b70*/  FMNMX.FTZ R7, R21, R10, !PT ;  /* 0x0000000a15077209 */ /* 0x000fe20007810000 */
[----:B------:R-:W1:Y:S01]  /*19b80*/  MUFU.TANH R28, R28 ;  /* 0x0000001c001c7308 */ /* 0x000e620000002400 */
[----:B--2---:R-:W-:Y:S01]  /*19b90*/  FMNMX.FTZ R10, R24, R11, !PT ;  /* 0x0000000b180a7209 */ /* 0x004fe20007810000 */
[----:B------:R-:W-:Y:S01]  /*19ba0*/  FMUL.FTZ R77, R2, R81 ;  /* 0x00000051024d7220 */ /* 0x000fe20000410000 */
[----:B------:R-:W-:Y:S01]  /*19bb0*/  FMNMX.FTZ R7, R26, R7, !PT ;  /* 0x000000071a077209 */ /* 0x000fe20007810000 */
[C---:B------:R-:W-:Y:S01]  /*19bc0*/  FMUL.FTZ R80, R2.reuse, R84 ;  /* 0x0000005402507220 */ /* 0x040fe20000410000 */
[----:B------:R-:W-:-:S02]  /*19bd0*/  FMUL.FTZ R81, R2, R85 ;  /* 0x0000005502517220 */ /* 0x000fc40000410000 */
[----:B------:R-:W-:Y:S01]  /*19be0*/  FMNMX.FTZ R7, R27, R7, !PT ;  /* 0x000000071b077209 */ /* 0x000fe20007810000 */
[----:B------:R-:W2:Y:S01]  /*19bf0*/  MUFU.TANH R29, R29 ;  /* 0x0000001d001d7308 */ /* 0x000ea20000002400 */
[----:B0-----:R-:W-:Y:S02]  /*19c00*/  FMNMX.FTZ R10, R25, R10, !PT ;  /* 0x0000000a190a7209 */ /* 0x001fe40007810000 */
[----:B------:R-:W-:-:S04]  /*19c10*/  FMNMX.FTZ R7, R30, R7, !PT ;  /* 0x000000071e077209 */ /* 0x000fc80007810000 */
[----:B------:R-:W-:Y:S01]  /*19c20*/  FMNMX.FTZ R7, R31, R7, !PT ;  /* 0x000000071f077209 */ /* 0x000fe20007810000 */
[----:B------:R-:W0:Y:S01]  /*19c30*/  MUFU.TANH R32, R32 ;  /* 0x0000002000207308 */ /* 0x000e220000002400 */
[----:B-1----:R-:W-:Y:S02]  /*19c40*/  FMNMX.FTZ R10, R28, R10, !PT ;  /* 0x0000000a1c0a7209 */ /* 0x002fe40007810000 */
[----:B------:R-:W-:-:S04]  /*19c50*/  FMNMX.FTZ R7, R34, R7, !PT ;  /* 0x0000000722077209 */ /* 0x000fc80007810000 */
[----:B------:R-:W-:Y:S01]  /*19c60*/  FMNMX.FTZ R7, R35, R7, !PT ;  /* 0x0000000723077209 */ /* 0x000fe20007810000 */
[----:B------:R-:W1:Y:S01]  /*19c70*/  MUFU.TANH R33, R33 ;  /* 0x0000002100217308 */ /* 0x000e620000002400 */
[----:B--2---:R-:W-:Y:S02]  /*19c80*/  FMNMX.FTZ R10, R29, R10, !PT ;  /* 0x0000000a1d0a7209 */ /* 0x004fe40007810000 */
[----:B------:R-:W-:-:S04]  /*19c90*/  FMNMX.FTZ R7, R38, R7, !PT ;  /* 0x0000000726077209 */ /* 0x000fc80007810000 */
        /* <DEDUP_REMOVED lines=23> */
[----:B------:R-:W-:-:S05]  /*19e10*/  FMNMX.FTZ R7, R62, R7, !PT ;  /* 0x000000073e077209 */ /* 0x000fca0007810000 */
[----:B------:R-:W2:Y:S01]  /*19e20*/  MUFU.TANH R48, R48 ;  /* 0x0000003000307308 */ /* 0x000ea20000002400 */
[----:B0-----:R-:W-:-:S07]  /*19e30*/  FMNMX.FTZ R10, R44, R10, !PT ;  /* 0x0000000a2c0a7209 */ /* 0x001fce0007810000 */
[----:B------:R-:W0:Y:S01]  /*19e40*/  MUFU.TANH R49, R49 ;  /* 0x0000003100317308 */ /* 0x000e220000002400 */
[----:B-1----:R-:W-:-:S07]  /*19e50*/  FMNMX.FTZ R10, R45, R10, !PT ;  /* 0x0000000a2d0a7209 */ /* 0x002fce0007810000 */
[----:B------:R-:W1:Y:S01]  /*19e60*/  MUFU.TANH R52, R52 ;  /* 0x0000003400347308 */ /* 0x000e620000002400 */
[----:B--2---:R-:W-:Y:S01]  /*19e70*/  FMNMX.FTZ R10, R48, R10, !PT ;  /* 0x0000000a300a7209 */ /* 0x004fe20007810000 */
[----:B------:R-:W-:-:S06]  /*19e80*/  WARPGROUP.DEPBAR.LE gsb0, 0x0 ;  /* 0x00008000000079c5 */ /* 0x000fcc0000010000 */
[----:B------:R-:W2:Y:S01]  /*19e90*/  MUFU.TANH R53, R53 ;  /* 0x0000003500357308 */ /* 0x000ea20000002400 */
[----:B0-----:R-:W-:Y:S01]  /*19ea0*/  FMNMX.FTZ R10, R49, R10, !PT ;  /* 0x0000000a310a7209 */ /* 0x001fe20007810000 */
[----:B------:R-:W-:-:S06]  /*19eb0*/  WARPGROUP.ARRIVE ;  /* 0x00000000000079c5 */ /* 0x000fcc0000000000 */
[----:B------:R-:W0:Y:S01]  /*19ec0*/  MUFU.TANH R56, R56 ;  /* 0x0000003800387308 */ /* 0x000e220000002400 */
[----:B-1----:R-:W-:Y:S01]  /*19ed0*/  FMNMX.FTZ R10, R52, R10, !PT ;  /* 0x0000000a340a7209 */ /* 0x002fe20007810000 */
[----:B------:R-:W-:Y:S01]  /*19ee0*/  QGMMA.64x128x32.F32.E4M3.E4M3 R88, R156, gdesc[UR4], R88, gsb0 ;  /* 0x01e000049c587df3 */ /* 0x000fe20008000858 */
[----:B------:R-:W-:-:S05]  /*19ef0*/  R2UR UR6, R6 ;  /* 0x00000000060672ca */ /* 0x000fca00000e0000 */
        /* <DEDUP_REMOVED lines=50> */
[----:B--2---:R-:W-:Y:S02]  /*1a220*/  FMNMX.FTZ R7, R81, R10, !PT ;  /* 0x0000000a51077209 */ /* 0x004fe40007810000 */
[----:B0-----:R-:W-:-:S03]  /*1a230*/  FMNMX.FTZ R10, R83, R11, !PT ;  /* 0x0000000b530a7209 */ /* 0x001fc60007810000 */
[----:B------:R-:W0:Y:S04]  /*1a240*/  SHFL.BFLY PT, R11, R7, 0x2, 0x1f ;  /* 0x0c401f00070b7f89 */ /* 0x000e2800000e0000 */
[----:B------:R-:W1:Y:S01]  /*1a250*/  SHFL.BFLY PT, R84, R10, 0x2, 0x1f ;  /* 0x0c401f000a547f89 */ /* 0x000e6200000e0000 */
[----:B0-----:R-:W-:Y:S01]  /*1a260*/  FMNMX.FTZ R11, R7, R11, !PT ;  /* 0x0000000b070b7209 */ /* 0x001fe20007810000 */
[----:B------:R-:W-:Y:S01]  /*1a270*/  IMAD.MOV.U32 R7, RZ, RZ, 0x40000040 ;  /* 0x40000040ff077424 */ /* 0x000fe200078e00ff */
[----:B-1----:R-:W-:-:S03]  /*1a280*/  FMNMX.FTZ R84, R10, R84, !PT ;  /* 0x000000540a547209 */ /* 0x002fc60007810000 */
[----:B------:R-:W0:Y:S01]  /*1a290*/  SHFL.BFLY PT, R6, R11, 0x1, 0x1f ;  /* 0x0c201f000b067f89 */ /* 0x000e2200000e0000 */
[----:B------:R-:W-:-:S03]  /*1a2a0*/  R2UR UR7, R7 ;  /* 0x00000000070772ca */ /* 0x000fc600000e0000 */
[----:B------:R-:W1:Y:S10]  /*1a2b0*/  SHFL.BFLY PT, R85, R84, 0x1, 0x1f ;  /* 0x0c201f0054557f89 */ /* 0x000e7400000e0000 */
[----:B------:R-:W-:Y:S01]  /*1a2c0*/  QGMMA.64x128x32.F32.E4M3.E4M3 R88, R152, gdesc[UR4], R88, gsb0 ;  /* 0x01e0000498587df3 */ /* 0x000fe20008000858 */
[----:B0-----:R-:W-:-:S02]  /*1a2d0*/  FMNMX.FTZ R10, R11, R6, !PT ;  /* 0x000000060b0a7209 */ /* 0x001fc40007810000 */
[----:B-1----:R-:W-:-:S03]  /*1a2e0*/  FMNMX.FTZ R11, R84, R85, !PT ;  /* 0x00000055540b7209 */ /* 0x002fc60007810000 */
[----:B------:R-:W-:Y:S02]  /*1a2f0*/  FADD.FTZ R6, -R10, R14 ;  /* 0x0000000e0a067221 */ /* 0x000fe40000010100 */
[----:B------:R-:W-:-:S01]  /*1a300*/  FADD.FTZ R7, -R11, R13 ;  /* 0x0000000d0b077221 */ /* 0x000fc20000010100 */
[----:B------:R-:W-:Y:S02]  /*1a310*/  IMAD.U32 R13, RZ, RZ, UR41 ;  /* 0x00000029ff0d7e24 */ /* 0x000fe4000f8e00ff */
[----:B------:R-:W-:Y:S01]  /*1a320*/  FMUL.FTZ R6, R6, UR41 ;  /* 0x0000002906067c20 */ /* 0x000fe20008410000 */
[----:B------:R-:W-:Y:S01]  /*1a330*/  FMUL.FTZ R7, R7, UR41 ;  /* 0x0000002907077c20 */ /* 0x000fe20008410000 */
[----:B------:R-:W-:-:S04]  /*1a340*/  FFMA.FTZ R13, R10, R13, -8 ;  /* 0xc10000000a0d7423 */ /* 0x000fc8000001000d */
        /* <DEDUP_REMOVED lines=29> */
[----:B------:R-:W-:-:S02]  /*1a520*/  IMAD.U32 R80, RZ, RZ, UR41 ;  /* 0x00000029ff507e24 */ /* 0x000fc4000f8e00ff */
[--C-:B------:R-:W-:Y:S01]  /*1a530*/  FFMA.FTZ R65, R69, UR41, -R13.reuse ;  /* 0x0000002945417c23 */ /* 0x100fe2000801080d */
[----:B------:R-:W-:-:S01]  /*1a540*/  FFMA.FTZ R69, R73, UR41, -R13 ;  /* 0x0000002949457c23 */ /* 0x000fc2000801080d */
[----:B------:R-:W-:Y:S01]  /*1a550*/  FFMA.FTZ R73, R77, UR41, -R13 ;  /* 0x000000294d497c23 */ /* 0x000fe2000801080d */
[----:B------:R-:W-:-:S01]  /*1a560*/  FFMA.FTZ R77, R11, R80, -8 ;  /* 0xc10000000b4d7423 */ /* 0x000fc20000010050 */
[----:B------:R-:W0:Y:S01]  /*1a570*/  MUFU.EX2 R85, R85 ;  /* 0x0000005500557308 */ /* 0x000e220000000800 */
[----:B------:R-:W-:Y:S02]  /*1a580*/  @!P1 IMAD R80, R15, 0x8, R16 ;  /* 0x000000080f509824 */ /* 0x000fe400078e0210 */
[----:B------:R-:W-:Y:S01]  /*1a590*/  FFMA.FTZ R13, R81, UR41, -R13 ;  /* 0x00000029510d7c23 */ /* 0x000fe2000801080d */
[----:B------:R-:W-:-:S01]  /*1a5a0*/  FFMA.FTZ R20, R20, UR41, -R77 ;  /* 0x0000002914147c23 */ /* 0x000fc2000801084d */
[--C-:B------:R-:W-:Y:S01]  /*1a5b0*/  FFMA.FTZ R21, R21, UR41, -R77.reuse ;  /* 0x0000002915157c23 */ /* 0x100fe2000801084d */
[----:B------:R-:W-:-:S01]  /*1a5c0*/  FFMA.FTZ R26, R26, UR41, -R77 ;  /* 0x000000291a1a7c23 */ /* 0x000fc2000801084d */
[--C-:B------:R-:W-:Y:S01]  /*1a5d0*/  FFMA.FTZ R27, R27, UR41, -R77.reuse ;  /* 0x000000291b1b7c23 */ /* 0x100fe2000801084d */
[----:B------:R-:W-:-:S01]  /*1a5e0*/  FFMA.FTZ R30, R30, UR41, -R77 ;  /* 0x000000291e1e7c23 */ /* 0x000fc2000801084d */
[----:B------:R-:W-:Y:S01]  /*1a5f0*/  MUFU.EX2 R7, R7 ;  /* 0x0000000700077308 */ /* 0x000fe20000000800 */
[----:B------:R-:W-:Y:S01]  /*1a600*/  @!P1 VIADD R80, R80, 0x22840 ;  /* 0x0002284050509836 */ /* 0x000fe20000000000 */
[----:B------:R-:W-:Y:S01]  /*1a610*/  IADD3 R81, -R181, 0xb, RZ ;  /* 0x0000000bb5517810 */ /* 0x000fe20007ffe1ff */
[----:B------:R-:W-:-:S01]  /*1a620*/  FFMA.FTZ R31, R31, UR41, -R77 ;  /* 0x000000291f1f7c23 */ /* 0x000fc2000801084d */
[--C-:B------:R-:W-:Y:S01]  /*1a630*/  FFMA.FTZ R34, R34, UR41, -R77.reuse ;  /* 0x0000002922227c23 */ /* 0x100fe2000801084d */
[----:B------:R-:W-:-:S01]  /*1a640*/  FFMA.FTZ R35, R35, UR41, -R77 ;  /* 0x0000002923237c23 */ /* 0x000fc2000801084d */
[----:B------:R-:W-:Y:S01]  /*1a650*/  @!P1 PRMT R80, RZ, 0x654, R80 ;  /* 0x00000654ff509816 */ /* 0x000fe20000000050 */
        /* <DEDUP_REMOVED lines=30> */
[----:B------:R-:W3:Y:S08]  /*1a840*/  MUFU.EX2 R26, R26 ;  /* 0x0000001a001a7308 */ /* 0x000ef00000000800 */
[----:B------:R-:W4:Y:S08]  /*1a850*/  MUFU.EX2 R14, R14 ;  /* 0x0000000e000e7308 */ /* 0x000f300000000800 */
[----:B------:R-:W5:Y:S08]  /*1a860*/  MUFU.EX2 R27, R27 ;  /* 0x0000001b001b7308 */ /* 0x000f700000000800 */
[----:B------:R-:W5:Y:S08]  /*1a870*/  MUFU.EX2 R24, R24 ;  /* 0x0000001800187308 */ /* 0x000f700000000800 */
[----:B------:R-:W5:Y:S01]  /*1a880*/  MUFU.EX2 R30, R30 ;  /* 0x0000001e001e7308 */ /* 0x000f620000000800 */
[----:B------:R-:W-:-:S02]  /*1a890*/  WARPGROUP.DEPBAR.LE gsb0, 0x0 ;  /* 0x00008000000079c5 */ /* 0x000fc40000010000 */
[----:B------:R1:W-:Y:S06]  /*1a8a0*/  BAR.ARV R81, 0x100 ;  /* 0x000400510000751d */ /* 0x0003ec0000002000 */
[----:B------:R-:W5:Y:S01]  /*1a8b0*/  MUFU.EX2 R25, R25 ;  /* 0x0000001900197308 */ /* 0x000f620000000800 */
[----:B------:R0:W-:Y:S07]  /*1a8c0*/  @!P1 SYNCS.ARRIVE.TRANS64.RED.A1T0 RZ, [R80+URZ], RZ ;  /* 0x000000ff50ff99a7 */ /* 0x0001ee000810043f */
[----:B------:R-:W5:Y:S01]  /*1a8d0*/  MUFU.EX2 R31, R31 ;  /* 0x0000001f001f7308 */ /* 0x000f620000000800 */
[----:B0-----:R-:W-:-:S01]  /*1a8e0*/  FADD.FTZ R80, R8, R3 ;  /* 0x0000000308507221 */ /* 0x001fc20000010000 */
[----:B--2---:R-:W-:-:S03]  /*1a8f0*/  FADD.FTZ R3, R21, R0 ;  /* 0x0000000015037221 */ /* 0x004fc60000010000 */
[----:B-1----:R-:W-:Y:S01]  /*1a900*/  FADD.FTZ R81, R9, R80 ;  /* 0x0000005009517221 */ /* 0x002fe20000010000 */
[----:B---3--:R-:W-:-:S02]  /*1a910*/  FADD.FTZ R0, R26, R3 ;  /* 0x000000031a007221 */ /* 0x008fc40000010000 */
[----:B------:R-:W0:Y:S01]  /*1a920*/  MUFU.EX2 R28, R28 ;  /* 0x0000001c001c7308 */ /* 0x000e220000000800 */
[----:B----4-:R-:W-:-:S01]  /*1a930*/  FADD.FTZ R81, R14, R81 ;  /* 0x000000510e517221 */ /* 0x010fc20000010000 */
[----:B-----5:R-:W-:-:S03]  /*1a940*/  FADD.FTZ R3, R27, R0 ;  /* 0x000000001b037221 */ /* 0x020fc60000010000 */
[----:B------:R-:W-:Y:S01]  /*1a950*/  FADD.FTZ R0, R24, R81 ;  /* 0x0000005118007221 */ /* 0x000fe20000010000 */
[----:B------:R-:W-:-:S02]  /*1a960*/  FADD.FTZ R80, R30, R3 ;  /* 0x000000031e507221 */ /* 0x000fc40000010000 */
[----:B------:R-:W1:Y:S01]  /*1a970*/  MUFU.EX2 R34, R34 ;  /* 0x0000002200227308 */ /* 0x000e620000000800 */
[----:B------:R-:W-:-:S01]  /*1a980*/  FADD.FTZ R3, R25, R0 ;  /* 0x0000000019037221 */ /* 0x000fc20000010000 */
[----:B------:R-:W-:-:S06]  /*1a990*/  FADD.FTZ R81, R31, R80 ;  /* 0x000000501f517221 */ /* 0x000fcc0000010000 */
        /* <DEDUP_REMOVED lines=104> */
.L_x_1488:
[----:B------:R-:W-:Y:S01]  /*1b020*/  F2FP.SATFINITE.E4M3.F32.PACK_AB_MERGE_C R9, R14, R9, RZ ;  /* 0x000000090e09723e */ /* 0x000fe200048070ff */
[----:B------:R-:W-:Y:S01]  /*1b030*/  FMUL.FTZ R88, R88, R6 ;  /* 0x0000000658587220 */ /* 0x000fe20000410000 */
        /* <DEDUP_REMOVED lines=106> */
[----:B------:R-:W-:-:S07]  /*1b6e0*/  IMAD.MOV.U32 R169, RZ, RZ, R15 ;  /* 0x000000ffffa97224 */ /* 0x000fce00078e000f */
.L_x_1478:
[----:B------:R-:W-:-:S13]  /*1b6f0*/  ISETP.GE.AND P2, PT, R5, R180, PT ;  /* 0x000000b40500720c */ /* 0x000fda0003f46270 */
[----:B------:R-:W-:Y:S05]  /*1b700*/  @!P2 BRA `(.L_x_1490) ;  /* 0x00000038000ca947 */ /* 0x000fea0003800000 */
[----:B------:R-:W-:Y:S02]  /*1b710*/  IMAD.MOV.U32 R12, RZ, RZ, R11 ;  /* 0x000000ffff0c7224 */ /* 0x000fe400078e000b */
[----:B------:R-:W-:Y:S02]  /*1b720*/  IMAD.MOV.U32 R13, RZ, RZ, R10 ;  /* 0x000000ffff0d7224 */ /* 0x000fe400078e000a */
[----:B------:R-:W-:-:S07]  /*1b730*/  IMAD.MOV.U32 R15, RZ, RZ, R18 ;  /* 0x000000ffff0f7224 */ /* 0x000fce00078e0012 */
.L_x_1509:
        /* <DEDUP_REMOVED lines=8> */
.L_x_1492:
        /* <DEDUP_REMOVED lines=8> */
.L_x_1493:
[----:B------:R-:W-:Y:S04]  /*1b840*/  BSSY B0, `(.L_x_1491) ;  /* 0x0000004000007945 */ /* 0x000fe80003800000 */
[----:B-1----:R-:W-:Y:S05]  /*1b850*/  @P3 BRA `(.L_x_1494) ;  /* 0x0000000000083947 */ /* 0x002fea0003800000 */
[----:B------:R-:W1:Y:S02]  /*1b860*/  SYNCS.PHASECHK.TRANS64.TRYWAIT P3, [R7+URZ+0x22830], R6 ;  /* 0x02283006070075a7 */ /* 0x000e64000806017f */
[----:B-1----:R-:W-:Y:S05]  /*1b870*/  @!P3 BRA `(.L_x_1495) ;  /* 0x000001080080b947 */ /* 0x002fea0003800000 */
.L_x_1494:
[----:B------:R-:W-:Y:S05]  /*1b880*/  BSYNC B0 ;  /* 0x0000000000007941 */ /* 0x000fea0003800000 */
.L_x_1491:
        /* <DEDUP_REMOVED lines=51> */
.L_x_1497:
[----:B------:R-:W-:Y:S01]  /*1bbc0*/  SHF.L.U32 R6, R15, 0x1f, RZ ;  /* 0x0000001f0f067819 */ /* 0x000fe200000006ff */
[----:B------:R-:W-:-:S04]  /*1bbd0*/  IMAD R7, R169, 0x8, R16 ;  /* 0x00000008a9077824 */ /* 0x000fc800078e0210 */
[----:B------:R0:W1:Y:S01]  /*1bbe0*/  SYNCS.PHASECHK.TRANS64.TRYWAIT P2, [R7+URZ+0x22850], R6 ;  /* 0x02285006070075a7 */ /* 0x000062000804017f */
[----:B------:R-:W-:Y:S05]  /*1bbf0*/  @!P0 BRA `(.L_x_1498) ;  /* 0x0000000000048947 */ /* 0x000fea0003800000 */
[----:B------:R-:W-:Y:S01]  /*1bc00*/  BPT.TRAP 0x1 ;  /* 0x000000040000795c */ /* 0x000fe20000300000 */
.L_x_1498:
[----:B-1----:R-:W-:Y:S05]  /*1bc10*/  @P2 BRA `(.L_x_1496) ;  /* 0x0000000000082947 */ /* 0x002fea0003800000 */
[----:B------:R-:W1:Y:S02]  /*1bc20*/  SYNCS.PHASECHK.TRANS64.TRYWAIT P2, [R7+URZ+0x22850], R6 ;  /* 0x02285006070075a7 */ /* 0x000e64000804017f */
[----:B-1----:R-:W-:Y:S05]  /*1bc30*/  @!P2 BRA `(.L_x_1499) ;  /* 0x0000010400a4a947 */ /* 0x002fea0003800000 */
.L_x_1496:
        /* <DEDUP_REMOVED lines=39> */
[----:B------:R-:W-:Y:S02]  /*1beb0*/  VIADD R6, R6, 0x6 ;  /* 0x0000000606067836 */ /* 0x000fe40000000000 */
        /* <DEDUP_REMOVED lines=24> */
[----:B------:R-:W-:Y:S01]  /*1c040*/  IADD3 R85, -R181, 0xb, RZ ;  /* 0x0000000bb5557810 */ /* 0x000fe20007ffe1ff */
[C---:B------:R-:W-:Y:S01]  /*1c050*/  FMUL.FTZ R73, R2.reuse, R77 ;  /* 0x0000004d02497220 */ /* 0x040fe20000410000 */
[C---:B------:R-:W-:Y:S01]  /*1c060*/  FMUL.FTZ R71, R2.reuse, R79 ;  /* 0x0000004f02477220 */ /* 0x040fe20000410000 */
[----:B------:R-:W-:Y:S01]  /*1c070*/  FMUL.FTZ R76, R2, R80 ;  /* 0x00000050024c7220 */ /* 0x000fe20000410000 */
[----:B------:R-:W-:-:S02]  /*1c080*/  IMAD.SHL.U32 R77, R5, 0x80, RZ ;  /* 0x00000080054d7824 */ /* 0x000fc400078e00ff */
        /* <DEDUP_REMOVED lines=69> */
[----:B------:R-:W-:-:S04]  /*1c4e0*/  @!P1 IMAD R6, R14, 0x8, R16 ;  /* 0x000000080e069824 */ /* 0x000fc800078e0210 */
        /* <DEDUP_REMOVED lines=37> */
[----:B--2---:R-:W-:-:S04]  /*1c740*/  IADD3 R7, -R170, 0x1, -R77 ;  /* 0x00000001aa077810 */ /* 0x004fc80007ffe94d */
        /* <DEDUP_REMOVED lines=18> */
.L_x_1502:
[----:B------:R-:W-:-:S05]  /*1c870*/  IMAD.U32 R152, RZ, RZ, UR29 ;  /* 0x0000001dff987e24 */ /* 0x000fca000f8e00ff */
[----:B------:R-:W-:-:S13]  /*1c880*/  ISETP.NE.AND P2, PT, R152, 0x1, PT ;  /* 0x000000019800780c */ /* 0x000fda0003f45270 */
[----:B------:R-:W0:Y:S02]  /*1c890*/  @P2 LDC.64 R6, c[0x0][0x9e8] ;  /* 0x00027a00ff062b82 */ /* 0x000e240000000a00 */
[----:B0-----:R-:W-:-:S05]  /*1c8a0*/  @P2 IMAD.HI.U32 R6, R87, R6, RZ ;  /* 0x0000000657062227 */ /* 0x001fca00078e00ff */
[----:B------:R-:W-:-:S07]  /*1c8b0*/  @P2 SHF.R.U32.HI R87, RZ, R7, R6 ;  /* 0x00000007ff572219 */ /* 0x000fce0000011606 */
.L_x_1503:
[----:B------:R-:W-:Y:S05]  /*1c8c0*/  BSYNC B0 ;  /* 0x0000000000007941 */ /* 0x000fea0003800000 */
.L_x_1501:
[----:B------:R-:W-:-:S04]  /*1c8d0*/  IMAD R87, R87, R152, -R77 ;  /* 0x0000009857577224 */ /* 0x000fc800078e0a4d */
[----:B------:R-:W-:-:S05]  /*1c8e0*/  IMAD.IADD R87, R87, 0x1, -R170 ;  /* 0x0000000157577824 */ /* 0x000fca00078e0aaa */
[----:B------:R-:W-:Y:S02]  /*1c8f0*/  VIADDMNMX R85, R87, R152, R85, PT ;  /* 0x0000009857557246 */ /* 0x000fe40003800155 */
[----:B------:R-:W-:-:S07]  /*1c900*/  VIMNMX R86, R86, R87, !PT ;  /* 0x0000005756567248 */ /* 0x000fce0007fe0100 */
.L_x_1500:
        /* <DEDUP_REMOVED lines=113> */
.L_x_1506:
[----:B------:R-:W-:-:S05]  /*1d020*/  IMAD.U32 R86, RZ, RZ, UR29 ;  /* 0x0000001dff567e24 */ /* 0x000fca000f8e00ff */
[----:B------:R-:W-:-:S13]  /*1d030*/  ISETP.NE.AND P3, PT, R86, 0x1, PT ;  /* 0x000000015600780c */ /* 0x000fda0003f65270 */
[----:B------:R-:W0:Y:S02]  /*1d040*/  @P3 LDC.64 R6, c[0x0][0x9e8] ;  /* 0x00027a00ff063b82 */ /* 0x000e240000000a00 */
[----:B0-----:R-:W-:-:S05]  /*1d050*/  @P3 IMAD.HI.U32 R6, R10, R6, RZ ;  /* 0x000000060a063227 */ /* 0x001fca00078e00ff */
[----:B------:R-:W-:-:S07]  /*1d060*/  @P3 SHF.R.U32.HI R10, RZ, R7, R6 ;  /* 0x00000007ff0a3219 */ /* 0x000fce0000011606 */
.L_x_1507:
[----:B------:R-:W-:Y:S05]  /*1d070*/  BSYNC B0 ;  /* 0x0000000000007941 */ /* 0x000fea0003800000 */
.L_x_1505:
[----:B------:R-:W-:-:S04]  /*1d080*/  IMAD R77, R10, R86, -R77 ;  /* 0x000000560a4d7224 */ /* 0x000fc800078e0a4d */
[----:B------:R-:W-:-:S05]  /*1d090*/  IMAD.IADD R77, R77, 0x1, -R170 ;  /* 0x000000014d4d7824 */ /* 0x000fca00078e0aaa */
[----:B------:R-:W-:Y:S02]  /*1d0a0*/  VIADDMNMX R83, R77, R86, R83, PT ;  /* 0x000000564d537246 */ /* 0x000fe40003800153 */
[----:B------:R-:W-:-:S07]  /*1d0b0*/  VIMNMX R84, R84, R77, !PT ;  /* 0x0000004d54547248 */ /* 0x000fce0007fe0100 */
.L_x_1504:
[C---:B------:R-:W-:Y:S01]  /*1d0c0*/  ISETP.GT.AND P3, PT, R84.reuse, 0x1, P2 ;  /* 0x000000015400780c */ /* 0x040fe20001764270 */
[----:B------:R-:W-:Y:S01]  /*1d0d0*/  UMOV UR41, UR28 ;  /* 0x0000001c00297c82 */ /* 0x000fe20008000000 */
[----:B------:R-:W-:Y:S01]  /*1d0e0*/  FMNMX.FTZ R6, R11, R13, !PT ;  /* 0x0000000d0b067209 */ /* 0x000fe20007810000 */
[----:B------:R-:W-:Y:S01]  /*1d0f0*/  IMAD.U32 R77, RZ, RZ, UR41 ;  /* 0x00000029ff4d7e24 */ /* 0x000fe2000f8e00ff */
        /* <DEDUP_REMOVED lines=128> */
[----:B------:R-:W-:Y:S01]  /*1d900*/  FSEL R7, R8, -INF , !P3 ;  /* 0xff80000008077808 */ /* 0x000fe20005800000 */
[----:B------:R-:W-:-:S01]  /*1d910*/  FFMA.FTZ R8, R10, R77, -8 ;  /* 0xc10000000a087423 */ /* 0x000fc2000001004d */
[----:B------:R-:W-:-:S02]  /*1d920*/  FSETP.NEU.FTZ.AND P3, PT, R10, -INF , PT ;  /* 0xff8000000a00780b */ /* 0x000fc40003f7d000 */
[----:B------:R-:W-:Y:S02]  /*1d930*/  FMNMX.FTZ R84, R7, R12, !PT ;  /* 0x0000000c07547209 */ /* 0x000fe40007810000 */
[----:B------:R-:W-:Y:S02]  /*1d940*/  FSEL R8, R8, RZ, P3 ;  /* 0x000000ff08087208 */ /* 0x000fe40001800000 */
[----:B------:R-:W-:-:S03]  /*1d950*/  FSEL R80, R80, -INF , !P2 ;  /* 0xff80000050507808 */ /* 0x000fc60005000000 */
        /* <DEDUP_REMOVED lines=40> */
[----:B------:R-:W-:Y:S01]  /*1dbe0*/  FFMA.FTZ R81, R81, UR41, -R8 ;  /* 0x0000002951517c23 */ /* 0x000fe20008010808 */
        /* <DEDUP_REMOVED lines=37> */
[----:B------:R-:W-:Y:S01]  /*1de40*/  FFMA.FTZ R77, R78, UR41, -R8 ;  /* 0x000000294e4d7c23 */ /* 0x000fe20008010808 */
[----:B------:R-:W-:-:S05]  /*1de50*/  FSEL R78, R10, RZ, P3 ;  /* 0x000000ff0a4e7208 */ /* 0x000fca0001800000 */
[----:B------:R0:W-:Y:S01]  /*1de60*/  MUFU.EX2 R8, R82 ;  /* 0x0000005200087308 */ /* 0x0001e20000000800 */
[----:B------:R-:W1:Y:S01]  /*1de70*/  SHFL.BFLY PT, R84, R11, 0x1, 0x1f ;  /* 0x0c201f000b547f89 */ /* 0x000e6200000e0000 */
[----:B------:R-:W-:-:S04]  /*1de80*/  FADD.FTZ R78, -R78, R13 ;  /* 0x0000000d4e4e7221 */ /* 0x000fc80000010100 */
[----:B------:R-:W-:Y:S02]  /*1de90*/  FMUL.FTZ R13, R78, UR41 ;  /* 0x000000294e0d7c20 */ /* 0x000fe40008410000 */
[----:B------:R-:W-:Y:S08]  /*1dea0*/  MUFU.EX2 R48, R48 ;  /* 0x0000003000307308 */ /* 0x000ff00000000800 */
[----:B------:R-:W2:Y:S08]  /*1deb0*/  MUFU.EX2 R13, R13 ;  /* 0x0000000d000d7308 */ /* 0x000eb00000000800 */
[----:B------:R-:W-:Y:S01]  /*1dec0*/  MUFU.EX2 R49, R49 ;  /* 0x0000003100317308 */ /* 0x000fe20000000800 */
[----:B-1----:R-:W-:Y:S01]  /*1ded0*/  FMNMX.FTZ R11, R11, R84, !PT ;  /* 0x000000540b0b7209 */ /* 0x002fe20007810000 */
[----:B------:R-:W-:-:S03]  /*1dee0*/  IMAD.U32 R84, RZ, RZ, UR41 ;  /* 0x00000029ff547e24 */ /* 0x000fc6000f8e00ff */
[C---:B------:R-:W-:Y:S01]  /*1def0*/  FSETP.NEU.FTZ.AND P2, PT, R11.reuse, -INF , PT ;  /* 0xff8000000b00780b */ /* 0x040fe20003f5d000 */
[----:B------:R-:W-:-:S02]  /*1df00*/  FFMA.FTZ R83, R11, R84, -8 ;  /* 0xc10000000b537423 */ /* 0x000fc40000010054 */
[----:B------:R-:W-:Y:S03]  /*1df10*/  MUFU.EX2 R52, R52 ;  /* 0x0000003400347308 */ /* 0x000fe60000000800 */
[----:B------:R-:W-:Y:S02]  /*1df20*/  FSEL R78, R83, RZ, P2 ;  /* 0x000000ff534e7208 */ /* 0x000fe40001000000 */
[----:B------:R-:W-:-:S03]  /*1df30*/  FSEL R83, R11, RZ, P2 ;  /* 0x000000ff0b537208 */ /* 0x000fc60001000000 */
[--C-:B0-----:R-:W-:Y:S01]  /*1df40*/  FFMA.FTZ R82, R9, UR41, -R78.reuse ;  /* 0x0000002909527c23 */ /* 0x101fe2000801084e */
        /* <DEDUP_REMOVED lines=10> */
[----:B------:R-:W-:-:S01]  /*1dff0*/  FADD.FTZ R83, -R83, R12 ;  /* 0x0000000c53537221 */ /* 0x000fc20000010100 */
[--C-:B------:R-:W-:Y:S01]  /*1e000*/  FFMA.FTZ R39, R42, UR41, -R78.reuse ;  /* 0x000000292a277c23 */ /* 0x100fe2000801084e */
        /* <DEDUP_REMOVED lines=24> */
[----:B--2---:R-:W-:-:S04]  /*1e190*/  FFMA.FTZ R80, R13, R3, R6 ;  /* 0x000000030d507223 */ /* 0x004fc80000010006 */
[----:B------:R-:W1:Y:S01]  /*1e1a0*/  MUFU.EX2 R9, R9 ;  /* 0x0000000900097308 */ /* 0x000e620000000800 */
[----:B------:R-:W-:-:S04]  /*1e1b0*/  FADD.FTZ R83, R15, R80 ;  /* 0x000000500f537221 */ /* 0x000fc80000010000 */
[----:B------:R-:W-:-:S03]  /*1e1c0*/  FADD.FTZ R80, R24, R83 ;  /* 0x0000005318507221 */ /* 0x000fc60000010000 */
[----:B------:R-:W2:Y:S01]  /*1e1d0*/  MUFU.EX2 R20, R20 ;  /* 0x0000001400147308 */ /* 0x000ea20000000800 */
[----:B0-----:R-:W-:-:S04]  /*1e1e0*/  FFMA.FTZ R3, R46, R0, R7 ;  /* 0x000000002e037223 */ /* 0x001fc80000010007 */
[----:B------:R-:W-:-:S03]  /*1e1f0*/  FADD.FTZ R0, R82, R3 ;  /* 0x0000000352007221 */ /* 0x000fc60000010000 */
[----:B------:R-:W0:Y:S01]  /*1e200*/  MUFU.EX2 R21, R21 ;  /* 0x0000001500157308 */ /* 0x000e220000000800 */
[----:B-1----:R-:W-:-:S07]  /*1e210*/  FADD.FTZ R3, R9, R0 ;  /* 0x0000000009037221 */ /* 0x002fce0000010000 */
[----:B------:R-:W1:Y:S01]  /*1e220*/  MUFU.EX2 R26, R26 ;  /* 0x0000001a001a7308 */ /* 0x000e620000000800 */
[----:B--2---:R-:W-:-:S07]  /*1e230*/  FADD.FTZ R0, R20, R3 ;  /* 0x0000000314007221 */ /* 0x004fce0000010000 */
[----:B------:R-:W2:Y:S01]  /*1e240*/  MUFU.EX2 R27, R27 ;  /* 0x0000001b001b7308 */ /* 0x000ea20000000800 */
[----:B0-----:R-:W-:-:S07]  /*1e250*/  FADD.FTZ R3, R21, R0 ;  /* 0x0000000015037221 */ /* 0x001fce0000010000 */
[----:B------:R0:W-:Y:S01]  /*1e260*/  MUFU.EX2 R50, R51 ;  /* 0x0000003300327308 */ /* 0x0001e20000000800 */
[----:B-1----:R-:W-:-:S07]  /*1e270*/  FADD.FTZ R0, R26, R3 ;  /* 0x000000031a007221 */ /* 0x002fce0000010000 */
[----:B------:R-:W1:Y:S01]  /*1e280*/  MUFU.EX2 R30, R30 ;  /* 0x0000001e001e7308 */ /* 0x000e620000000800 */
[----:B0-----:R-:W-:-:S01]  /*1e290*/  FADD.FTZ R51, R25, R80 ;  /* 0x0000005019337221 */ /* 0x001fc20000010000 */
[----:B--2---:R-:W-:-:S03]  /*1e2a0*/  FADD.FTZ R3, R27, R0 ;  /* 0x000000001b037221 */ /* 0x004fc60000010000 */
[----:B------:R-:W-:-:S03]  /*1e2b0*/  FADD.FTZ R80, R28, R51 ;  /* 0x000000331c507221 */ /* 0x000fc60000010000 */
[----:B------:R-:W0:Y:S01]  /*1e2c0*/  MUFU.EX2 R31, R31 ;  /* 0x0000001f001f7308 */ /* 0x000e220000000800 */
[----:B------:R-:W-:-:S04]  /*1e2d0*/  FADD.FTZ R51, R29, R80 ;  /* 0x000000501d337221 */ /* 0x000fc80000010000 */
[----:B------:R-:W-:-:S03]  /*1e2e0*/  FADD.FTZ R80, R32, R51 ;  /* 0x0000003320507221 */ /* 0x000fc60000010000 */
[----:B------:R-:W2:Y:S01]  /*1e2f0*/  MUFU.EX2 R34, R34 ;  /* 0x0000002200227308 */ /* 0x000ea20000000800 */
[----:B------:R-:W-:-:S01]  /*1e300*/  FADD.FTZ R51, R33, R80 ;  /* 0x0000005021337221 */ /* 0x000fc20000010000 */
[----:B-1----:R-:W-:-:S03]  /*1e310*/  FADD.FTZ R0, R30, R3 ;  /* 0x000000031e007221 */ /* 0x002fc60000010000 */
[----:B------:R-:W-:-:S03]  /*1e320*/  FADD.FTZ R80, R36, R51 ;  /* 0x0000003324507221 */ /* 0x000fc60000010000 */
        /* <DEDUP_REMOVED lines=25> */
[----:B-1----:R-:W-:-:S04]  /*1e4c0*/  FADD.FTZ R3, R47, R0 ;  /* 0x000000002f037221 */ /* 0x002fc80000010000 */
[----:B------:R-:W-:-:S03]  /*1e4d0*/  FADD.FTZ R3, R50, R3 ;  /* 0x0000000332037221 */ /* 0x000fc60000010000 */
        /* <DEDUP_REMOVED lines=52> */
[----:B--2---:R-:W-:-:S01]  /*1e820*/  FADD.FTZ R51, R79, R80 ;  /* 0x000000504f337221 */ /* 0x004fc20000010000 */
[----:B-1----:R-:W-:-:S03]  /*1e830*/  FADD.FTZ R3, R81, R0 ;  /* 0x0000000051037221 */ /* 0x002fc60000010000 */
[----:B0-----:R-:W-:Y:S01]  /*1e840*/  FADD.FTZ R0, R78, R51 ;  /* 0x000000334e007221 */ /* 0x001fe20000010000 */
[----:B------:R-:W-:Y:S06]  /*1e850*/  @!P0 BRA `(.L_x_1508) ;  /* 0x0000000000048947 */ /* 0x000fec0003800000 */
[----:B------:R-:W-:Y:S01]  /*1e860*/  BPT.TRAP 0x1 ;  /* 0x000000040000795c */ /* 0x000fe20000300000 */
.L_x_1508:
[----:B------:R-:W-:Y:S01]  /*1e870*/  F2FP.SATFINITE.E4M3.F32.PACK_AB_MERGE_C R24, R25, R24, RZ ;  /* 0x000000181918723e */ /* 0x000fe200048070ff */
[----:B------:R-:W-:Y:S01]  /*1e880*/  FMUL.FTZ R88, R88, R13 ;  /* 0x0000000d58587220 */ /* 0x000fe20000410000 */
[----:B------:R-:W-:Y:S01]  /*1e890*/  F2FP.SATFINITE.E4M3.F32.PACK_AB_MERGE_C R9, R20, R9, RZ ;  /* 0x000000091409723e */ /* 0x000fe200048070ff */
[-C--:B------:R-:W-:Y:S01]  /*1e8a0*/  FMUL.FTZ R89, R89, R13.reuse ;  /* 0x0000000d59597220 */ /* 0x080fe20000410000 */
[----:B------:R-:W-:Y:S01]  /*1e8b0*/  F2FP.SATFINITE.E4M3.F32.PACK_AB_MERGE_C R164, R15, R6, R24 ;  /* 0x000000060fa4723e */ /* 0x000fe20004807018 */
[----:B------:R-:W-:Y:S01]  /*1e8c0*/  IMAD R6, R169, 0x8, R16 ;  /* 0x00000008a9067824 */ /* 0x000fe200078e0210 */
[----:B------:R-:W-:Y:S01]  /*1e8d0*/  ISETP.GT.AND P2, PT, R5, R180, PT ;  /* 0x000000b40500720c */ /* 0x000fe20003f44270 */
[----:B------:R-:W-:Y:S01]  /*1e8e0*/  FMUL.FTZ R92, R92, R13 ;  /* 0x0000000d5c5c7220 */ /* 0x000fe20000410000 */
[----:B------:R-:W-:Y:S01]  /*1e8f0*/  F2FP.SATFINITE.E4M3.F32.PACK_AB_MERGE_C R165, R82, R7, R9 ;  /* 0x0000000752a5723e */ /* 0x000fe20004807009 */
        /* <DEDUP_REMOVED lines=8> */
[-C--:B------:R-:W-:Y:S01]  /*1e980*/  FMUL.FTZ R97, R97, R13.reuse ;  /* 0x0000000d61617220 */ /* 0x080fe20000410000 */
[----:B------:R-:W-:Y:S01]  /*1e990*/  F2FP.SATFINITE.E4M3.F32.PACK_AB_MERGE_C R40, R41, R40, RZ ;  /* 0x000000282928723e */ /* 0x000fe200048070ff */
[----:B------:R-:W-:Y:S01]  /*1e9a0*/  FMUL.FTZ R100, R100, R13 ;  /* 0x0000000d64647220 */ /* 0x000fe20000410000 */
        /* <DEDUP_REMOVED lines=17> */
[----:B------:R-:W-:Y:S01]  /*1eac0*/  FMUL.FTZ R116, R116, R13 ;  /* 0x0000000d74747220 */ /* 0x000fe20000410000 */
[----:B------:R-:W-:Y:S01]  /*1ead0*/  F2FP.SATFINITE.E4M3.F32.PACK_AB_MERGE_C R78, R78, R79, RZ ;  /* 0x0000004f4e4e723e */ /* 0x000fe200048070ff */
        /* <DEDUP_REMOVED lines=70> */
.L_x_1490:
[----:B------:R-:W-:Y:S05]  /*1ef40*/  WARPSYNC.ALL ;  /* 0x0000000000007948 */ /* 0x000fea0003800000 */
[----:B------:R-:W-:Y:S06]  /*1ef50*/  BAR.ARV 0x8, 0x180 ;  /* 0x0206000000007b1d */ /* 0x000fec0000002000 */
[----:B------:R-:W-:Y:S05]  /*1ef60*/  @!P0 BRA `(.L_x_1510) ;  /* 0x0000000000048947 */ /* 0x000fea0003800000 */
[----:B------:R-:W-:Y:S01]  /*1ef70*/  BPT.TRAP 0x1 ;  /* 0x000000040000795c */ /* 0x000fe20000300000 */
.L_x_1510:
[----:B------:R-:W-:Y:S01]  /*1ef80*/  IMAD R13, R169, 0x8, R16 ;  /* 0x00000008a90d7824 */ /* 0x000fe200078e0210 */
[----:B------:R-:W-:-:S04]  /*1ef90*/  SHF.L.U32 R2, R18, 0x1f, RZ ;  /* 0x0000001f12027819 */ /* 0x000fc800000006ff */
[----:B------:R0:W1:Y:S01]  /*1efa0*/  SYNCS.PHASECHK.TRANS64.TRYWAIT P1, [R13+URZ+0x22850], R2 ;  /* 0x022850020d0075a7 */ /* 0x000062000802017f */
[----:B------:R-:W-:Y:S05]  /*1efb0*/  @!P0 BRA `(.L_x_1511) ;  /* 0x0000000000048947 */ /* 0x000fea0003800000 */
[----:B------:R-:W-:Y:S01]  /*1efc0*/  BPT.TRAP 0x1 ;  /* 0x000000040000795c */ /* 0x000fe20000300000 */
.L_x_1511:
[----:B------:R-:W-:-:S05]  /*1efd0*/  VIADD R16, R16, 0x400 ;  /* 0x0000040010107836 */ /* 0x000fca0000000000 */
[----:B------:R-:W-:-:S04]  /*1efe0*/  SHF.R.U32.HI R16, RZ, 0x4, R16 ;  /* 0x00000004ff107819 */ /* 0x000fc80000011610 */
[----:B------:R-:W-:-:S04]  /*1eff0*/  LOP3.LUT R16, R16, 0x3fff, RZ, 0xc0, !PT ;  /* 0x00003fff10107812 */ /* 0x000fc800078ec0ff */
[----:B------:R-:W-:Y:S01]  /*1f000*/  LOP3.LUT R16, R16, 0x10000, RZ, 0xfc, !PT ;  /* 0x0001000010107812 */ /* 0x000fe200078efcff */
[----:B-1----:R-:W-:Y:S06]  /*1f010*/  @P1 BRA `(.L_x_1512) ;  /* 0x0000000000081947 */ /* 0x002fec0003800000 */
[----:B------:R-:W1:Y:S02]  /*1f020*/  SYNCS.PHASECHK.TRANS64.TRYWAIT P1, [R13+URZ+0x22850], R2 ;  /* 0x022850020d0075a7 */ /* 0x000e64000802017f */
[----:B-1----:R-:W-:Y:S05]  /*1f030*/  @!P1 BRA `(.L_x_1513) ;  /* 0x000000d000b89947 */ /* 0x002fea0003800000 */
.L_x_1512:
[----:B------:R-:W-:Y:S01]  /*1f040*/  IMAD R4, R169, 0x400, R16 ;  /* 0x00000400a9047824 */ /* 0x000fe200078e0210 */
[----:B------:R-:W-:Y:S05]  /*1f050*/  WARPSYNC.ALL ;  /* 0x0000000000007948 */ /* 0x000fea0003800000 */
[----:B------:R-:W-:Y:S01]  /*1f060*/  IMAD.MOV.U32 R5, RZ, RZ, 0x40000040 ;  /* 0x40000040ff057424 */ /* 0x000fe200078e00ff */
[----:B------:R-:W-:Y:S01]  /*1f070*/  R2UR UR6, R4 ;  /* 0x00000000040672ca */ /* 0x000fe200000e0000 */
[----:B------:R-:W-:Y:S01]  /*1f080*/  WARPGROUP.ARRIVE ;  /* 0x00000000000079c5 */ /* 0x000fe20000000000 */
[----:B------:R-:W-:Y:S02]  /*1f090*/  ULDC.64 UR4, c[0x0][0x9a0] ;  /* 0x0002680000047ab9 */ /* 0x000fe40000000a00 */
[----:B------:R-:W-:-:S02]  /*1f0a0*/  R2UR UR7, R5 ;  /* 0x00000000050772ca */ /* 0x000fc400000e0000 */
[----:B------:R-:W-:-:S04]  /*1f0b0*/  ISETP.NE.U32.AND P1, PT, RZ, UR4, PT ;  /* 0x00000004ff007c0c */ /* 0x000fc8000bf25070 */
[----:B------:R-:W-:-:S07]  /*1f0c0*/  ISETP.NE.AND.EX P1, PT, RZ, UR5, PT, P1 ;  /* 0x00000005ff007c0c */ /* 0x000fce000bf25310 */
[----:B------:R-:W-:Y:S06]  /*1f0d0*/  QGMMA.64x128x32.F32.E4M3.E4M3 R88, R164, gdesc[UR4], R88, gsb0 ;  /* 0x01e00004a4587df3 */ /* 0x000fec0008000858 */
[----:B------:R-:W0:Y:S01]  /*1f0e0*/  @P1 LDC.64 R6, c[0x0][0x9c8] ;  /* 0x00027200ff061b82 */ /* 0x000e220000000a00 */
[----:B------:R-:W-:-:S07]  /*1f0f0*/  @P1 SHF.R.S32.HI R5, RZ, 0x1f, R183 ;  /* 0x0000001fff051819 */ /* 0x000fce00000114b7 */
[----:B------:R-:W2:Y:S01]  /*1f100*/  @P1 LDC.64 R8, c[0x0][0x9d0] ;  /* 0x00027400ff081b82 */ /* 0x000ea20000000a00 */
[----:B01----:R-:W-:-:S04]  /*1f110*/  @P1 IMAD R2, R5, R6, RZ ;  /* 0x0000000605021224 */ /* 0x003fc800078e02ff */
[C---:B------:R-:W-:Y:S02]  /*1f120*/  @P1 IMAD R5, R183.reuse, R7, R2 ;  /* 0x00000007b7051224 */ /* 0x040fe400078e0202 */
[----:B------:R-:W-:-:S04]  /*1f130*/  @P1 IMAD.WIDE.U32 R6, R183, R6, RZ ;  /* 0x00000006b7061225 */ /* 0x000fc800078e00ff */
[----:B------:R-:W-:Y:S01]  /*1f140*/  IMAD.MOV.U32 R2, RZ, RZ, 0x3f800000 ;  /* 0x3f800000ff027424 */ /* 0x000fe200078e00ff */
[----:B------:R-:W-:-:S03]  /*1f150*/  @P1 IADD3 R7, R7, R5, RZ ;  /* 0x0000000507071210 */ /* 0x000fc60007ffe0ff */
[----:B--2---:R-:W-:-:S04]  /*1f160*/  @P1 IMAD.WIDE.U32 R6, R192, R8, R6 ;  /* 0x00000008c0061225 */ /* 0x004fc800078e0006 */
[----:B------:R-:W-:Y:S01]  /*1f170*/  @P1 IMAD R9, R192, R9, R7 ;  /* 0x00000009c0091224 */ /* 0x000fe200078e0207 */
[----:B------:R-:W-:Y:S01]  /*1f180*/  @P1 LEA R8, P2, R6, UR4, 0x2 ;  /* 0x0000000406081c11 */ /* 0x000fe2000f8410ff */
[----:B------:R-:W-:-:S03]  /*1f190*/  IMAD.MOV.U32 R7, RZ, RZ, 0x40000040 ;  /* 0x40000040ff077424 */ /* 0x000fc600078e00ff */
[----:B------:R-:W-:Y:S01]  /*1f1a0*/  @P1 LEA.HI.X R9, R6, UR5, R9, 0x2, P2 ;  /* 0x0000000506091c11 */ /* 0x000fe200090f1409 */
[----:B------:R-:W-:Y:S01]  /*1f1b0*/  VIADD R6, R4, 0x2 ;  /* 0x0000000204067836 */ /* 0x000fe20000000000 */
[----:B------:R-:W-:-:S03]  /*1f1c0*/  R2UR UR7, R7 ;  /* 0x00000000070772ca */ /* 0x000fc600000e0000 */
[----:B------:R0:W2:Y:S01]  /*1f1d0*/  @P1 LDG.E R2, desc[UR42][R8.64] ;  /* 0x0000002a08021981 */ /* 0x0000a2000c1e1900 */
[----:B------:R-:W-:Y:S01]  /*1f1e0*/  R2UR UR6, R6 ;  /* 0x00000000060672ca */ /* 0x000fe200000e0000 */
[----:B------:R-:W-:Y:S02]  /*1f1f0*/  WARPGROUP.DEPBAR.LE gsb0, 0x0 ;  /* 0x00008000000079c5 */ /* 0x000fe40000010000 */
[----:B------:R-:W-:-:S10]  /*1f200*/  WARPGROUP.ARRIVE ;  /* 0x00000000000079c5 */ /* 0x000fd40000000000 */
[----:B------:R-:W-:Y:S01]  /*1f210*/  QGMMA.64x128x32.F32.E4M3.E4M3 R88, R160, gdesc[UR4], R88, gsb0 ;  /* 0x01e00004a0587df3 */ /* 0x000fe20008000858 */
[----:B------:R-:W-:Y:S02]  /*1f220*/  VIADD R6, R4, 0x4 ;  /* 0x0000000404067836 */ /* 0x000fe40000000000 */
[----:B------:R-:W-:-:S03]  /*1f230*/  IMAD.MOV.U32 R7, RZ, RZ, 0x40000040 ;  /* 0x40000040ff077424 */ /* 0x000fc600078e00ff */
[----:B------:R-:W-:Y:S02]  /*1f240*/  R2UR UR6, R6 ;  /* 0x00000000060672ca */ /* 0x000fe400000e0000 */
[----:B------:R-:W-:Y:S01]  /*1f250*/  R2UR UR7, R7 ;  /* 0x00000000070772ca */ /* 0x000fe200000e0000 */
[----:B------:R-:W-:Y:S02]  /*1f260*/  VIADD R4, R4, 0x6 ;  /* 0x0000000604047836 */ /* 0x000fe40000000000 */
[----:B------:R-:W-:Y:S01]  /*1f270*/  IMAD.MOV.U32 R5, RZ, RZ, 0x40000040 ;  /* 0x40000040ff057424 */ /* 0x000fe200078e00ff */
        /* <DEDUP_REMOVED lines=38> */
[-C--:B--2---:R-:W-:Y:S01]  /*1f4e0*/  FMUL.FTZ R3, R3, R2.reuse ;  /* 0x0000000203037220 */ /* 0x084fe20000410000 */
[----:B---3--:R-:W-:Y:S01]  /*1f4f0*/  FMUL.FTZ R7, R7, R2 ;  /* 0x0000000207077220 */ /* 0x008fe20000410000 */
[----:B------:R-:W-:-:S02]  /*1f500*/  WARPGROUP.DEPBAR.LE gsb0, 0x0 ;  /* 0x00008000000079c5 */ /* 0x000fc40000010000 */
[----:B------:R-:W-:Y:S05]  /*1f510*/  @!P0 BRA `(.L_x_1514) ;  /* 0x0000000000048947 */ /* 0x000fea0003800000 */
[----:B------:R-:W-:Y:S01]  /*1f520*/  BPT.TRAP 0x1 ;  /* 0x000000040000795c */ /* 0x000fe20000300000 */
.L_x_1514:
[----:B------:R-:W-:Y:S02]  /*1f530*/  VIADD R0, R13, 0x22860 ;  /* 0x000228600d007836 */ /* 0x000fe40000000000 */
[-C--:B------:R-:W-:Y:S01]  /*1f540*/  FMUL.FTZ R12, R112, R3.reuse ;  /* 0x00000003700c7220 */ /* 0x080fe20000410000 */
[----:B------:R-:W-:Y:S02]  /*1f550*/  IMAD.U32 R5, RZ, RZ, UR38 ;  /* 0x00000026ff057e24 */ /* 0x000fe4000f8e00ff */
[-C--:B------:R-:W-:Y:S01]  /*1f560*/  FMUL.FTZ R44, R88, R3.reuse ;  /* 0x00000003582c7220 */ /* 0x080fe20000410000 */
[----:B------:R-:W-:Y:S02]  /*1f570*/  VIADD R169, R169, 0x1 ;  /* 0x00000001a9a97836 */ /* 0x000fe40000000000 */
[-C--:B------:R-:W-:Y:S01]  /*1f580*/  FMUL.FTZ R36, R93, R3.reuse ;  /* 0x000000035d247220 */ /* 0x080fe20000410000 */
[-C--:B------:R-:W-:Y:S01]  /*1f590*/  FMUL.FTZ R76, R96, R3.reuse ;  /* 0x00000003604c7220 */ /* 0x080fe20000410000 */
[----:B------:R-:W-:Y:S01]  /*1f5a0*/  PRMT R2, R5, 0x654, R0 ;  /* 0x0000065405027816 */ /* 0x000fe20000000000 */
[-C--:B------:R-:W-:Y:S01]  /*1f5b0*/  FMUL.FTZ R0, R120, R3.reuse ;  /* 0x0000000378007220 */ /* 0x080fe20000410000 */
[----:B------:R-:W-:Y:S01]  /*1f5c0*/  ISETP.NE.AND P1, PT, R169, 0x2, PT ;  /* 0x00000002a900780c */ /* 0x000fe20003f25270 */
        /* <DEDUP_REMOVED lines=64> */
[----:B-1----:R-:W-:-:S11]  /*1f9d0*/  SEL R169, R169, RZ, P1 ;  /* 0x000000ffa9a97207 */ /* 0x002fd60000800000 */
.L_x_1402:
[----:B------:R-:W-:Y:S05]  /*1f9e0*/  WARPSYNC.ALL ;  /* 0x0000000000007948 */ /* 0x000fea0003800000 */
[----:B------:R-:W1:Y:S08]  /*1f9f0*/  S2UR UR38, SR_CgaCtaId ;  /* 0x00000000002679c3 */ /* 0x000e700000008800 */
[----:B------:R-:W-:Y:S01]  /*1fa00*/  BAR.SYNC.DEFER_BLOCKING 0x5, 0x180 ;  /* 0x0146000000007b1d */ /* 0x000fe20000010000 */
[----:B------:R-:W-:-:S05]  /*1fa10*/  ISETP.NE.AND P1, PT, R198, RZ, PT ;  /* 0x000000ffc600720c */ /* 0x000fca0003f25270 */
[----:B------:R-:W-:Y:S01]  /*1fa20*/  UMOV UR4, 0x400 ;  /* 0x0000040000047882 */ /* 0x000fe20000000000 */
[----:B------:R-:W-:Y:S07]  /*1fa30*/  BSSY B0, `(.L_x_1515) ;  /* 0x00003ed000007945 */ /* 0x000fee0003800000 */
[----:B------:R-:W2:Y:S01]  /*1fa40*/  @!P1 LDC R198, c[0x0][0xad4] ;  /* 0x0002b500ffc69b82 */ /* 0x000ea20000000800 */
[----:B-1----:R-:W-:-:S06]  /*1fa50*/  ULEA UR4, UR38, UR4, 0x18 ;  /* 0x0000000426047291 */ /* 0x002fcc000f8ec03f */
[----:B------:R-:W-:-:S05]  /*1fa60*/  IMAD.U32 R16, RZ, RZ, UR4 ;  /* 0x00000004ff107e24 */ /* 0x000fca000f8e00ff */
[----:B------:R1:W3:Y:S01]  /*1fa70*/  LDS.128 R180, [R16+0x228d0] ;  /* 0x0228d00010b47984 */ /* 0x0002e20000000c00 */
[----:B------:R-:W-:Y:S06]  /*1fa80*/  BAR.ARV 0x4, 0x180 ;  /* 0x0106000000007b1d */ /* 0x000fec0000002000 */
[----:B------:R-:W-:Y:S05]  /*1fa90*/  @P0 BRA `(.L_x_1516) ;  /* 0x00000030007c0947 */ /* 0x000fea0003800000 */
[----:B------:R-:W4:Y:S01]  /*1faa0*/  LDL R8, [R1+0x30] ;  /* 0x0000300001087983 */ /* 0x000f220000100800 */
[----:B------:R-:W-:Y:S01]  /*1fab0*/  ULDC.64 UR4, c[0x4][0x40] ;  /* 0x0100100000047ab9 */ /* 0x000fe20000000a00 */
[----:B------:R-:W0:Y:S01]  /*1fac0*/  S2R R4, SR_TID.X ;  /* 0x0000000000047919 */ /* 0x000e220000002100 */
[----:B------:R-:W1:Y:S01]  /*1fad0*/  S2R R11, SR_SWINHI ;  /* 0x00000000000b7919 */ /* 0x000e620000002f00 */
[----:B0-----:R-:W-:Y:S01]  /*1fae0*/  IMAD.SHL.U32 R2, R4, 0x4, RZ ;  /* 0x0000000404027824 */ /* 0x001fe200078e00ff */
[----:B------:R-:W-:Y:S02]  /*1faf0*/  MOV R58, R16 ;  /* 0x00000010003a7202 */ /* 0x000fe40000000f00 */
[----:B-1----:R-:W-:Y:S02]  /*1fb00*/  MOV R59, R11 ;  /* 0x0000000b003b7202 */ /* 0x002fe40000000f00 */
[----:B------:R-:W-:-:S04]  /*1fb10*/  LOP3.LUT R2, R2, 0xc, RZ, 0xc0, !PT ;  /* 0x0000000c02027812 */ /* 0x000fc800078ec0ff */
[----:B------:R-:W-:-:S05]  /*1fb20*/  IADD3 R2, P0, R2, UR4, RZ ;  /* 0x0000000402027c10 */ /* 0x000fca000ff1e0ff */
[----:B------:R-:W-:Y:S01]  /*1fb30*/  IMAD.X R3, RZ, RZ, UR5, P0 ;  /* 0x00000005ff037e24 */ /* 0x000fe200080e06ff */
[----:B------:R-:W-:-:S04]  /*1fb40*/  LOP3.LUT P0, R4, R4, 0x3, RZ, 0xc0, !PT ;  /* 0x0000000304047812 */ /* 0x000fc8000780c0ff */
[----:B------:R0:W5:Y:S01]  /*1fb50*/  LDG.E.CONSTANT R7, desc[UR42][R2.64] ;  /* 0x0000002a02077981 */ /* 0x000162000c1e9900 */
[----:B------:R-:W-:-:S04]  /*1fb60*/  ISETP.EQ.OR P0, PT, R4, 0x3, !P0 ;  /* 0x000000030400780c */ /* 0x000fc80004702670 */
[----:B------:R-:W-:Y:S02]  /*1fb70*/  SEL R98, R44, R9, P0 ;  /* 0x000000092c627207 */ /* 0x000fe40000000000 */
[----:B------:R-:W-:Y:S02]  /*1fb80*/  SEL R13, R5, R36, P0 ;  /* 0x00000024050d7207 */ /* 0x000fe40000000000 */
[----:B------:R-:W-:Y:S02]  /*1fb90*/  SEL R44, R9, R44, P0 ;  /* 0x0000002c092c7207 */ /* 0x000fe40000000000 */
[----:B------:R-:W-:Y:S01]  /*1fba0*/  SEL R36, R36, R5, P0 ;  /* 0x0000000524247207 */ /* 0x000fe20000000000 */
[----:B------:R-:W-:Y:S01]  /*1fbb0*/  UMOV UR4, 0xffffffff ;  /* 0xffffffff00047882 */ /* 0x000fe20000000000 */
[----:B----4-:R-:W-:-:S03]  /*1fbc0*/  IMAD.WIDE R26, R8, 0x2, R58 ;  /* 0x00000002081a7825 */ /* 0x010fc600078e023a */
[C---:B------:R-:W-:Y:S02]  /*1fbd0*/  IADD3 R105, P5, R26.reuse, 0x4060, RZ ;  /* 0x000040601a697810 */ /* 0x040fe40007fbe0ff */
[C---:B------:R-:W-:Y:S02]  /*1fbe0*/  IADD3 R21, P1, R26.reuse, 0x4040, RZ ;  /* 0x000040401a157810 */ /* 0x040fe40007f3e0ff */
[----:B------:R-:W-:Y:S02]  /*1fbf0*/  LOP3.LUT R104, R105, 0x380, RZ, 0xc0, !PT ;  /* 0x0000038069687812 */ /* 0x000fe400078ec0ff */
[----:B------:R-:W-:Y:S02]  /*1fc00*/  LOP3.LUT R20, R21, 0x380, RZ, 0xc0, !PT ;  /* 0x0000038015147812 */ /* 0x000fe400078ec0ff */
[----:B0-----:R-:W-:Y:S02]  /*1fc10*/  IADD3 R3, P3, R26, 0x4000, RZ ;  /* 0x000040001a037810 */ /* 0x001fe40007f7e0ff */
[----:B------:R-:W-:-:S02]  /*1fc20*/  SHF.R.U64 R104, R104, 0x3, RZ ;  /* 0x0000000368687819 */ /* 0x000fc400000012ff */
[----:B------:R-:W-:Y:S02]  /*1fc30*/  SHF.R.U64 R20, R20, 0x3, RZ ;  /* 0x0000000314147819 */ /* 0x000fe400000012ff */
[----:B------:R-:W-:Y:S02]  /*1fc40*/  LOP3.LUT R10, R3, 0x380, RZ, 0xc0, !PT ;  /* 0x00000380030a7812 */ /* 0x000fe400078ec0ff */
[----:B------:R-:W-:Y:S01]  /*1fc50*/  LOP3.LUT R104, R104, R105, RZ, 0x3c, !PT ;  /* 0x0000006968687212 */ /* 0x000fe200078e3cff */
[--C-:B------:R-:W-:Y:S01]  /*1fc60*/  IMAD.X R105, RZ, RZ, R27.reuse, P5 ;  /* 0x000000ffff697224 */ /* 0x100fe200028e061b */
[----:B------:R-:W-:Y:S01]  /*1fc70*/  LOP3.LUT R20, R20, R21, RZ, 0x3c, !PT ;  /* 0x0000001514147212 */ /* 0x000fe200078e3cff */
[----:B------:R-:W-:Y:S01]  /*1fc80*/  IMAD.X R21, RZ, RZ, R27, P1 ;  /* 0x000000ffff157224 */ /* 0x000fe200008e061b */
[----:B------:R-:W-:Y:S02]  /*1fc90*/  SHF.R.U64 R10, R10, 0x3, RZ ;  /* 0x000000030a0a7819 */ /* 0x000fe400000012ff */
[----:B------:R-:W-:-:S02]  /*1fca0*/  IADD3 R15, P2, R26, 0x4020, RZ ;  /* 0x000040201a0f7810 */ /* 0x000fc40007f5e0ff */
[C---:B------:R-:W-:Y:S02]  /*1fcb0*/  IADD3 R11, P4, R26.reuse, 0x60, RZ ;  /* 0x000000601a0b7810 */ /* 0x040fe40007f9e0ff */
[C---:B------:R-:W-:Y:S02]  /*1fcc0*/  IADD3 R9, P5, R26.reuse, 0x40, RZ ;  /* 0x000000401a097810 */ /* 0x040fe40007fbe0ff */
[----:B------:R-:W-:Y:S02]  /*1fcd0*/  IADD3 R5, P1, R26, 0x20, RZ ;  /* 0x000000201a057810 */ /* 0x000fe40007f3e0ff */
[----:B------:R-:W-:Y:S02]  /*1fce0*/  LOP3.LUT R10, R10, R3, RZ, 0x3c, !PT ;  /* 0x000000030a0a7212 */ /* 0x000fe400078e3cff */
        /* <DEDUP_REMOVED lines=20> */
[----:B------:R-:W-:-:S02]  /*1fe30*/  MOV R104, R104 ;  /* 0x0000006800687202 */ /* 0x000fc40000000f00 */
[----:B------:R-:W-:Y:S02]  /*1fe40*/  MOV R108, R26 ;  /* 0x0000001a006c7202 */ /* 0x000fe40000000f00 */
[----:B------:R-:W-:Y:S02]  /*1fe50*/  MOV R103, R20 ;  /* 0x0000001400677202 */ /* 0x000fe40000000f00 */
[----:B------:R-:W-:Y:S02]  /*1fe60*/  MOV R102, R14 ;  /* 0x0000000e00667202 */ /* 0x000fe40000000f00 */
[----:B------:R-:W-:Y:S02]  /*1fe70*/  MOV R105, R10 ;  /* 0x0000000a00697202 */ /* 0x000fe40000000f00 */
[----:B------:R-:W-:Y:S02]  /*1fe80*/  MOV R107, R8 ;  /* 0x00000008006b7202 */ /* 0x000fe40000000f00 */
[----:B------:R-:W-:-:S02]  /*1fe90*/  MOV R106, R4 ;  /* 0x00000004006a7202 */ /* 0x000fc40000000f00 */
[----:B------:R-:W-:Y:S01]  /*1fea0*/  MOV R35, R2 ;  /* 0x0000000200237202 */ /* 0x000fe20000000f00 */
[----:B------:R-:W-:Y:S06]  /*1feb0*/  BRA.DIV UR4, `(.L_x_1517) ;  /* 0x000000c6042c7947 */ /* 0x000fec000b800000 */
[----:B------:R-:W-:Y:S01]  /*1fec0*/  SEL R2, R101, R100, P0 ;  /* 0x0000006465027207 */ /* 0x000fe20000000000 */
[----:B-----5:R-:W-:Y:S01]  /*1fed0*/  SHFL.IDX PT, R95, R13, R7, 0x1c1f ;  /* 0x001c1f070d5f7589 */ /* 0x020fe200000e0000 */
[----:B------:R-:W-:Y:S02]  /*1fee0*/  SEL R140, R37, R64, P0 ;  /* 0x00000040258c7207 */ /* 0x000fe40000000000 */
[----:B------:R-:W-:Y:S02]  /*1fef0*/  SEL R20, R64, R37, P0 ;  /* 0x0000002540147207 */ /* 0x000fe40000000000 */
[----:B------:R-:W-:Y:S01]  /*1ff00*/  SEL R148, R60, R109, P0 ;  /* 0x0000006d3c947207 */ /* 0x000fe20000000000 */
[----:B------:R-:W-:Y:S01]  /*1ff10*/  SHFL.IDX PT, R3, R140, R7, 0x1c1f ;  /* 0x001c1f078c037589 */ /* 0x000fe200000e0000 */
[----:B------:R-:W-:Y:S02]  /*1ff20*/  SEL R94, R109, R60, P0 ;  /* 0x0000003c6d5e7207 */ /* 0x000fe40000000000 */
[----:B------:R-:W-:-:S02]  /*1ff30*/  SEL R152, R100, R101, P0 ;  /* 0x0000006564987207 */ /* 0x000fc40000000000 */
[----:B------:R-:W-:Y:S02]  /*1ff40*/  SEL R60, R33, R72, P0 ;  /* 0x00000048213c7207 */ /* 0x000fe40000000000 */
[----:B------:R-:W-:Y:S02]  /*1ff50*/  SEL R24, R72, R33, P0 ;  /* 0x0000002148187207 */ /* 0x000fe40000000000 */
[----:B------:R-:W-:Y:S02]  /*1ff60*/  SEL R64, R70, R119, P0 ;  /* 0x0000007746407207 */ /* 0x000fe40000000000 */
[----:B------:R-:W-:Y:S02]  /*1ff70*/  SEL R26, R119, R70, P0 ;  /* 0x00000046771a7207 */ /* 0x000fe40000000000 */
[----:B------:R-:W-:Y:S02]  /*1ff80*/  LOP3.LUT R5, R7, 0x2, RZ, 0x3c, !PT ;  /* 0x0000000207057812 */ /* 0x000fe400078e3cff */
        /* <DEDUP_REMOVED lines=29> */
[----:B------:R-:W0:Y:S01]  /*20160*/  SHFL.IDX PT, R91, R152, R7, 0x1c1f ;  /* 0x001c1f07985b7589 */ /* 0x000e2200000e0000 */
        /* <DEDUP_REMOVED lines=14> */
[----:B------:R-:W1:Y:S01]  /*20250*/  SHFL.IDX PT, R44, R44, R5, 0x1c1f ;  /* 0x001c1f052c2c7589 */ /* 0x000e6200000e0000 */
[----:B------:R-:W-:-:S02]  /*20260*/  SEL R100, R50, R55, P0 ;  /* 0x0000003732647207 */ /* 0x000fc40000000000 */
[----:B------:R-:W-:Y:S01]  /*20270*/  SEL R56, R56, R51, P0 ;  /* 0x0000003338387207 */ /* 0x000fe20000000000 */
[----:B------:R-:W4:Y:S01]  /*20280*/  SHFL.IDX PT, R38, R38, R5, 0x1c1f ;  /* 0x001c1f0526267589 */ /* 0x000f2200000e0000 */
        /* <DEDUP_REMOVED lines=11> */
[----:B------:R-:W2:Y:S01]  /*20340*/  SHFL.IDX PT, R89, R32, R5, 0x1c1f ;  /* 0x001c1f0520597589 */ /* 0x000ea200000e0000 */
        /* <DEDUP_REMOVED lines=15> */
[----:B0-----:R-:W-:Y:S02]  /*20440*/  SEL R93, R91, R2, P0 ;  /* 0x000000025b5d7207 */ /* 0x001fe40000000000 */
[----:B------:R-:W-:Y:S01]  /*20450*/  SEL R91, R2, R91, P0 ;  /* 0x0000005b025b7207 */ /* 0x000fe20000000000 */
[----:B------:R-:W0:Y:S01]  /*20460*/  SHFL.IDX PT, R49, R76, R5, 0x1c1f ;  /* 0x001c1f054c317589 */ /* 0x000e2200000e0000 */
        /* <DEDUP_REMOVED lines=9> */
[----:B-1----:R-:W-:Y:S02]  /*20500*/  SEL R99, R97, R44, P0 ;  /* 0x0000002c61637207 */ /* 0x002fe40000000000 */
[----:B------:R-:W-:Y:S01]  /*20510*/  SEL R98, R95, R36, P0 ;  /* 0x000000245f627207 */ /* 0x000fe20000000000 */
[----:B------:R-:W-:Y:S01]  /*20520*/  SHFL.IDX PT, R39, R138, R7, 0x1c1f ;  /* 0x001c1f078a277589 */ /* 0x000fe200000e0000 */
[----:B----4-:R-:W-:-:S02]  /*20530*/  SEL R20, R21, R38, P0 ;  /* 0x0000002615147207 */ /* 0x010fc40000000000 */
[----:B--2---:R-:W-:Y:S01]  /*20540*/  SEL R85, R86, R89, P0 ;  /* 0x0000005956557207 */ /* 0x004fe20000000000 */
        /* <DEDUP_REMOVED lines=16> */
[----:B------:R0:W1:Y:S04]  /*20650*/  SHFL.IDX PT, R33, R94, R5, 0x1c1f ;  /* 0x001c1f055e217589 */ /* 0x00006800000e0000 */
[----:B------:R-:W2:Y:S04]  /*20660*/  SHFL.IDX PT, R122, R122, R5, 0x1c1f ;  /* 0x001c1f057a7a7589 */ /* 0x000ea800000e0000 */
[----:B------:R-:W4:Y:S01]  /*20670*/  SHFL.IDX PT, R120, R120, R5, 0x1c1f ;  /* 0x001c1f0578787589 */ /* 0x000f2200000e0000 */
[----:B0-----:R-:W-:-:S03]  /*20680*/  SEL R94, R92, R49, P0 ;  /* 0x000000315c5e7207 */ /* 0x001fc60000000000 */
[----:B------:R-:W-:Y:S01]  /*20690*/  SHFL.IDX PT, R114, R114, R5, 0x1c1f ;  /* 0x001c1f0572727589 */ /* 0x000fe200000e0000 */
[----:B------:R-:W-:-:S03]  /*206a0*/  SEL R92, R49, R92, P0 ;  /* 0x0000005c315c7207 */ /* 0x000fc60000000000 */
[----:B------:R-:W-:Y:S04]  /*206b0*/  SHFL.IDX PT, R112, R112, R5, 0x1c1f ;  /* 0x001c1f0570707589 */ /* 0x000fe800000e0000 */
[----:B------:R-:W0:Y:S04]  /*206c0*/  SHFL.IDX PT, R110, R110, R5, 0x1c1f ;  /* 0x001c1f056e6e7589 */ /* 0x000e2800000e0000 */
[----:B------:R-:W3:Y:S01]  /*206d0*/  SHFL.IDX PT, R128, R78, R5, 0x1c1f ;  /* 0x001c1f054e807589 */ /* 0x000ee200000e0000 */
[----:B-1----:R-:W-:Y:S02]  /*206e0*/  SEL R76, R0, R33, P0 ;  /* 0x00000021004c7207 */ /* 0x002fe40000000000 */
[----:B------:R-:W-:Y:S01]  /*206f0*/  SEL R0, R33, R0, P0 ;  /* 0x0000000021007207 */ /* 0x000fe20000000000 */
[----:B------:R1:W3:Y:S01]  /*20700*/  SHFL.IDX PT, R130, R48, R5, 0x1c1f ;  /* 0x001c1f0530827589 */ /* 0x0002e200000e0000 */
[----:B--2---:R-:W-:-:S02]  /*20710*/  SEL R36, R37, R122, P0 ;  /* 0x0000007a25247207 */ /* 0x004fc40000000000 */
[----:B------:R-:W-:Y:S01]  /*20720*/  SEL R37, R122, R37, P0 ;  /* 0x000000257a257207 */ /* 0x000fe20000000000 */
[----:B------:R2:W3:Y:S01]  /*20730*/  SHFL.IDX PT, R124, R46, R5, 0x1c1f ;  /* 0x001c1f052e7c7589 */ /* 0x0004e200000e0000 */
[----:B----4-:R-:W-:Y:S02]  /*20740*/  SEL R38, R39, R120, P0 ;  /* 0x0000007827267207 */ /* 0x010fe40000000000 */
[----:B------:R-:W-:Y:S01]  /*20750*/  SEL R39, R120, R39, P0 ;  /* 0x0000002778277207 */ /* 0x000fe20000000000 */
[----:B------:R-:W4:Y:S01]  /*20760*/  SHFL.IDX PT, R56, R56, R5, 0x1c1f ;  /* 0x001c1f0538387589 */ /* 0x000f2200000e0000 */
[----:B-1----:R-:W-:-:S03]  /*20770*/  SEL R48, R77, R80, P0 ;  /* 0x000000504d307207 */ /* 0x002fc60000000000 */
[----:B------:R-:W1:Y:S01]  /*20780*/  SHFL.IDX PT, R96, R50, R5, 0x1c1f ;  /* 0x001c1f0532607589 */ /* 0x000e6200000e0000 */
[----:B------:R-:W-:Y:S02]  /*20790*/  SEL R77, R80, R77, P0 ;  /* 0x0000004d504d7207 */ /* 0x000fe40000000000 */
[----:B--2---:R-:W-:Y:S01]  /*207a0*/  SEL R46, R47, R82, P0 ;  /* 0x000000522f2e7207 */ /* 0x004fe20000000000 */
[----:B------:R-:W2:Y:S01]  /*207b0*/  SHFL.IDX PT, R61, R26, R5, 0x1c1f ;  /* 0x001c1f051a3d7589 */ /* 0x000ea200000e0000 */
[----:B------:R-:W-:Y:S02]  /*207c0*/  SEL R47, R82, R47, P0 ;  /* 0x0000002f522f7207 */ /* 0x000fe40000000000 */
[----:B0-----:R-:W-:Y:S01]  /*207d0*/  SEL R44, R45, R110, P0 ;  /* 0x0000006e2d2c7207 */ /* 0x001fe20000000000 */
[----:B------:R-:W0:Y:S01]  /*207e0*/  SHFL.IDX PT, R63, R24, R5, 0x1c1f ;  /* 0x001c1f05183f7589 */ /* 0x000e2200000e0000 */
[----:B---3--:R-:W-:Y:S02]  /*207f0*/  SEL R78, R79, R128, P0 ;  /* 0x000000804f4e7207 */ /* 0x008fe40000000000 */
[----:B------:R-:W-:Y:S01]  /*20800*/  SEL R45, R110, R45, P0 ;  /* 0x0000002d6e2d7207 */ /* 0x000fe20000000000 */
[----:B------:R-:W3:Y:S01]  /*20810*/  SHFL.IDX PT, R101, R54, R5, 0x1c1f ;  /* 0x001c1f0536657589 */ /* 0x000ee200000e0000 */
[----:B------:R-:W-:-:S02]  /*20820*/  SEL R80, R81, R130, P0 ;  /* 0x0000008251507207 */ /* 0x000fc40000000000 */
[----:B------:R-:W-:Y:S01]  /*20830*/  SEL R81, R130, R81, P0 ;  /* 0x0000005182517207 */ /* 0x000fe20000000000 */
[----:B------:R-:W3:Y:S01]  /*20840*/  SHFL.IDX PT, R109, R10, R5, 0x1c1f ;  /* 0x001c1f050a6d7589 */ /* 0x000ee200000e0000 */
[----:B------:R-:W-:Y:S02]  /*20850*/  SEL R82, R83, R124, P0 ;  /* 0x0000007c53527207 */ /* 0x000fe40000000000 */
[----:B------:R-:W-:Y:S01]  /*20860*/  SEL R79, R128, R79, P0 ;  /* 0x0000004f804f7207 */ /* 0x000fe20000000000 */
[----:B------:R0:W3:Y:S01]  /*20870*/  SHFL.IDX PT, R126, R42, R5, 0x1c1f ;  /* 0x001c1f052a7e7589 */ /* 0x0000e200000e0000 */
[----:B----4-:R-:W-:Y:S02]  /*20880*/  SEL R55, R9, R56, P0 ;  /* 0x0000003809377207 */ /* 0x010fe40000000000 */
[----:B------:R-:W-:Y:S01]  /*20890*/  SEL R83, R124, R83, P0 ;  /* 0x000000537c537207 */ /* 0x000fe20000000000 */
[----:B------:R4:W3:Y:S01]  /*208a0*/  SHFL.IDX PT, R116, R40, R5, 0x1c1f ;  /* 0x001c1f0528747589 */ /* 0x0008e200000e0000 */
[----:B-1----:R-:W-:-:S02]  /*208b0*/  SEL R57, R25, R96, P0 ;  /* 0x0000006019397207 */ /* 0x002fc40000000000 */
[----:B------:R-:W-:Y:S01]  /*208c0*/  SEL R64, R96, R25, P0 ;  /* 0x0000001960407207 */ /* 0x000fe20000000000 */
[----:B------:R1:W1:Y:S01]  /*208d0*/  SHFL.IDX PT, R118, R52, R5, 0x1c1f ;  /* 0x001c1f0534767589 */ /* 0x00026200000e0000 */
[----:B--2---:R-:W-:Y:S01]  /*208e0*/  SEL R65, R66, R61, P0 ;  /* 0x0000003d42417207 */ /* 0x004fe20000000000 */
[----:B------:R-:W-:Y:S01]  /*208f0*/  IMAD.MOV.U32 R96, RZ, RZ, RZ ;  /* 0x000000ffff607224 */ /* 0x000fe200078e00ff */
[----:B0-----:R-:W-:Y:S01]  /*20900*/  SEL R42, R43, R112, P0 ;  /* 0x000000702b2a7207 */ /* 0x001fe20000000000 */
[----:B------:R0:W2:Y:S01]  /*20910*/  SHFL.IDX PT, R62, R62, R7, 0x1c1f ;  /* 0x001c1f073e3e7589 */ /* 0x0000a200000e0000 */
[----:B------:R-:W-:Y:S02]  /*20920*/  SEL R67, R68, R63, P0 ;  /* 0x0000003f44437207 */ /* 0x000fe40000000000 */
[----:B----4-:R-:W-:Y:S01]  /*20930*/  SEL R40, R41, R114, P0 ;  /* 0x0000007229287207 */ /* 0x010fe20000000000 */
[----:B------:R0:W4:Y:S01]  /*20940*/  SHFL.IDX PT, R4, R4, R7, 0x1c1f ;  /* 0x001c1f0704047589 */ /* 0x00012200000e0000 */
[----:B---3--:R-:W-:-:S02]  /*20950*/  SEL R87, R88, R101, P0 ;  /* 0x0000006558577207 */ /* 0x008fc40000000000 */
[----:B------:R-:W-:Y:S01]  /*20960*/  SEL R41, R114, R41, P0 ;  /* 0x0000002972297207 */ /* 0x000fe20000000000 */
[----:B------:R0:W3:Y:S01]  /*20970*/  SHFL.IDX PT, R7, R8, R5, 0x1c1f ;  /* 0x001c1f0508077589 */ /* 0x0000e200000e0000 */
[----:B------:R-:W-:Y:S02]  /*20980*/  SEL R89, R90, R109, P0 ;  /* 0x0000006d5a597207 */ /* 0x000fe40000000000 */
[----:B------:R-:W-:Y:S01]  /*20990*/  SEL R43, R112, R43, P0 ;  /* 0x0000002b702b7207 */ /* 0x000fe20000000000 */
[----:B------:R0:W0:Y:S01]  /*209a0*/  SHFL.IDX PT, R14, R6, R5, 0x1c1f ;  /* 0x001c1f05060e7589 */ /* 0x00002200000e0000 */
[----:B------:R-:W-:Y:S02]  /*209b0*/  SEL R49, R31, R126, P0 ;  /* 0x0000007e1f317207 */ /* 0x000fe40000000000 */
[----:B------:R-:W-:Y:S02]  /*209c0*/  SEL R50, R126, R31, P0 ;  /* 0x0000001f7e327207 */ /* 0x000fe40000000000 */
[----:B------:R-:W-:-:S02]  /*209d0*/  SEL R51, R27, R116, P0 ;  /* 0x000000741b337207 */ /* 0x000fc40000000000 */
[----:B-1----:R-:W-:Y:S02]  /*209e0*/  SEL R52, R116, R27, P0 ;  /* 0x0000001b74347207 */ /* 0x002fe40000000000 */
[----:B------:R-:W-:Y:S02]  /*209f0*/  SEL R53, R29, R118, P0 ;  /* 0x000000761d357207 */ /* 0x000fe40000000000 */
[----:B------:R-:W-:Y:S02]  /*20a00*/  SEL R54, R118, R29, P0 ;  /* 0x0000001d76367207 */ /* 0x000fe40000000000 */
[----:B------:R-:W-:Y:S02]  /*20a10*/  SEL R56, R56, R9, P0 ;  /* 0x0000000938387207 */ /* 0x000fe40000000000 */
[----:B------:R-:W-:Y:S02]  /*20a20*/  SEL R68, R63, R68, P0 ;  /* 0x000000443f447207 */ /* 0x000fe40000000000 */
[----:B------:R-:W-:-:S02]  /*20a30*/  SEL R66, R61, R66, P0 ;  /* 0x000000423d427207 */ /* 0x000fc40000000000 */
[----:B------:R-:W-:Y:S02]  /*20a40*/  SEL R90, R109, R90, P0 ;  /* 0x0000005a6d5a7207 */ /* 0x000fe40000000000 */
[----:B--234-:R-:W-:-:S07]  /*20a50*/  SEL R88, R101, R88, P0 ;  /* 0x0000005865587207 */ /* 0x01cfce0000000000 */
.L_x_1788:
[----:B------:R-:W-:Y:S05]  /*20a60*/  WARPSYNC.ALL ;  /* 0x0000000000007948 */ /* 0x000fea0003800000 */
[----:B------:R-:W-:Y:S01]  /*20a70*/  BAR.SYNC.DEFER_BLOCKING 0x1, 0x100 ;  /* 0x0044000000007b1d */ /* 0x000fe20000010000 */
[----:B------:R-:W-:Y:S02]  /*20a80*/  SEL R61, R4, R7, P0 ;  /* 0x00000007043d7207 */ /* 0x000fe40000000000 */
[----:B------:R-:W-:Y:S02]  /*20a90*/  SEL R63, R7, R4, P0 ;  /* 0x00000004073f7207 */ /* 0x000fe40000000000 */
[----:B------:R-:W-:-:S03]  /*20aa0*/  F2FP.BF16.F32.PACK_AB R4, R98, R99 ;  /* 0x000000636204723e */ /* 0x000fc600000010ff */
[----:B------:R-:W1:Y:S01]  /*20ab0*/  LDC.64 R100, c[0x0][0xc00] ;  /* 0x00030000ff647b82 */ /* 0x000e620000000a00 */
[----:B0-----:R-:W-:Y:S01]  /*20ac0*/  F2FP.BF16.F32.PACK_AB R5, R82, R49 ;  /* 0x000000315205723e */ /* 0x001fe200000010ff */
[----:B------:R-:W-:Y:S01]  /*20ad0*/  ULDC.64 UR4, c[0x0][0xc00] ;  /* 0x0003000000047ab9 */ /* 0x000fe20000000a00 */
[----:B------:R-:W-:Y:S01]  /*20ae0*/  F2FP.BF16.F32.PACK_AB R6, R95, R97 ;  /* 0x000000615f06723e */ /* 0x000fe200000010ff */
[----:B------:R-:W-:Y:S01]  /*20af0*/  ULDC.64 UR6, c[0x0][0xc08] ;  /* 0x0003020000067ab9 */ /* 0x000fe20000000a00 */
[----:B------:R-:W-:Y:S02]  /*20b00*/  F2FP.BF16.F32.PACK_AB R7, R83, R50 ;  /* 0x000000325307723e */ /* 0x000fe400000010ff */
[----:B------:R-:W-:Y:S02]  /*20b10*/  F2FP.BF16.F32.PACK_AB R8, R93, R94 ;  /* 0x0000005e5d08723e */ /* 0x000fe400000010ff */
[----:B------:R-:W-:Y:S02]  /*20b20*/  F2FP.BF16.F32.PACK_AB R9, R51, R53 ;  /* 0x000000353309723e */ /* 0x000fe400000010ff */
[----:B------:R-:W-:-:S02]  /*20b30*/  F2FP.BF16.F32.PACK_AB R10, R91, R92 ;  /* 0x0000005c5b0a723e */ /* 0x000fc400000010ff */
[----:B------:R-:W-:Y:S02]  /*20b40*/  F2FP.BF16.F32.PACK_AB R11, R52, R54 ;  /* 0x00000036340b723e */ /* 0x000fe400000010ff */
[----:B------:R-:W-:Y:S02]  /*20b50*/  SEL R60, R62, R14, P0 ;  /* 0x0000000e3e3c7207 */ /* 0x000fe40000000000 */
[----:B------:R-:W-:Y:S01]  /*20b60*/  SEL R62, R14, R62, P0 ;  /* 0x0000003e0e3e7207 */ /* 0x000fe20000000000 */
[----:B------:R-:W-:Y:S01]  /*20b70*/  STSM.16.M88.4 [R108], R4 ;  /* 0x000000046c007844 */ /* 0x000fe20000000200 */
[----:B------:R-:W-:Y:S02]  /*20b80*/  F2FP.BF16.F32.PACK_AB R12, R76, R2 ;  /* 0x000000024c0c723e */ /* 0x000fe400000010ff */
[----:B------:R-:W-:Y:S01]  /*20b90*/  F2FP.BF16.F32.PACK_AB R13, R55, R57 ;  /* 0x00000039370d723e */ /* 0x000fe200000010ff */
[----:B------:R-:W-:Y:S01]  /*20ba0*/  STSM.16.M88.4 [R35], R8 ;  /* 0x0000000823007844 */ /* 0x000fe20000000200 */
        /* <DEDUP_REMOVED lines=15> */
[----:B------:R-:W-:Y:S01]  /*20ca0*/  F2FP.BF16.F32.PACK_AB R34, R43, R45 ;  /* 0x0000002d2b22723e */ /* 0x000fe200000010ff */
[----:B-1----:R-:W-:Y:S01]  /*20cb0*/  IMAD.WIDE R12, R199, 0x4, R100 ;  /* 0x00000004c70c7825 */ /* 0x002fe200078e0264 */
[----:B------:R-:W-:Y:S01]  /*20cc0*/  F2FP.BF16.F32.PACK_AB R35, R84, R86 ;  /* 0x000000565423723e */ /* 0x000fe200000010ff */
[----:B------:R-:W0:Y:S01]  /*20cd0*/  LDC R14, c[0x0][0xbe8] ;  /* 0x0002fa00ff0e7b82 */ /* 0x000e220000000800 */
        /* <DEDUP_REMOVED lines=10> */
[----:B------:R-:W-:-:S03]  /*20d80*/  ISETP.NE.U32.AND P3, PT, RZ, UR4, PT ;  /* 0x00000004ff007c0c */ /* 0x000fc6000bf65070 */
[----:B------:R1:W-:Y:S01]  /*20d90*/  STSM.16.M88.4 [R104], R8 ;  /* 0x0000000868007844 */ /* 0x0003e20000000200 */
[----:B------:R-:W-:Y:S01]  /*20da0*/  BAR.SYNC.DEFER_BLOCKING 0x1, 0x100 ;  /* 0x0044000000007b1d */ /* 0x000fe20000010000 */
[----:B------:R-:W-:-:S13]  /*20db0*/  ISETP.NE.AND.EX P3, PT, RZ, UR5, PT, P3 ;  /* 0x00000005ff007c0c */ /* 0x000fda000bf65330 */
[----:B------:R-:W5:Y:S01]  /*20dc0*/  @P3 LDG.E R96, desc[UR42][R12.64] ;  /* 0x0000002a0c603981 */ /* 0x000f62000c1e1900 */
[----:B------:R-:W-:Y:S01]  /*20dd0*/  ISETP.NE.U32.AND P0, PT, RZ, UR6, PT ;  /* 0x00000006ff007c0c */ /* 0x000fe2000bf05070 */
[----:B------:R-:W-:Y:S01]  /*20de0*/  ULDC UR6, c[0x0][0xa88] ;  /* 0x0002a20000067ab9 */ /* 0x000fe20000000800 */
[----:B-1----:R-:W-:Y:S02]  /*20df0*/  IMAD.MOV.U32 R10, RZ, RZ, 0x9b8 ;  /* 0x000009b8ff0a7424 */ /* 0x002fe400078e00ff */
[----:B------:R-:W-:Y:S01]  /*20e00*/  ISETP.NE.AND.EX P0, PT, RZ, UR7, PT, P0 ;  /* 0x00000007ff007c0c */ /* 0x000fe2000bf05300 */
[----:B------:R-:W-:-:S12]  /*20e10*/  IMAD.U32 R25, RZ, RZ, UR6 ;  /* 0x00000006ff197e24 */ /* 0x000fd8000f8e00ff */
[----:B------:R-:W1:Y:S01]  /*20e20*/  @P0 LDC.64 R4, c[0x0][0xc08] ;  /* 0x00030200ff040b82 */ /* 0x000e620000000a00 */
[----:B------:R-:W-:-:S04]  /*20e30*/  ISETP.GT.AND P1, PT, R198, 0x1, PT ;  /* 0x00000001c600780c */ /* 0x000fc80003f24270 */
[----:B------:R-:W-:-:S04]  /*20e40*/  SEL R10, R10, 0x978, P1 ;  /* 0x000009780a0a7807 */ /* 0x000fc80000800000 */
[----:B------:R2:W3:Y:S08]  /*20e50*/  LDC.64 R6, c[0x0][R10+0x218] ;  /* 0x000086000a067b82 */ /* 0x0004f00000000a00 */
[----:B------:R2:W4:Y:S01]  /*20e60*/  LDC.64 R8, c[0x0][R10+0x228] ;  /* 0x00008a000a087b82 */ /* 0x0005220000000a00 */
[----:B-1----:R-:W-:-:S05]  /*20e70*/  @P0 IMAD.WIDE R4, R199, 0x4, R4 ;  /* 0x00000004c7040825 */ /* 0x002fca00078e0204 */
[----:B------:R1:W5:Y:S01]  /*20e80*/  @P0 LDG.E R25, desc[UR42][R4.64] ;  /* 0x0000002a04190981 */ /* 0x000362000c1e1900 */
[----:B0-----:R-:W-:Y:S01]  /*20e90*/  ISETP.NE.AND P2, PT, R14, 0x1, PT ;  /* 0x000000010e00780c */ /* 0x001fe20003f45270 */
[----:B-1----:R2:W0:Y:S01]  /*20ea0*/  LDC.64 R4, c[0x0][R10+0x220] ;  /* 0x000088000a047b82 */ /* 0x0024220000000a00 */
[----:B---3--:R-:W-:Y:S11]  /*20eb0*/  @P0 BRA `(.L_x_1518) ;  /* 0x0000000000100947 */ /* 0x008ff60003800000 */
[----:B------:R-:W-:Y:S05]  /*20ec0*/  @!P3 BRA `(.L_x_1518) ;  /* 0x00000000000cb947 */ /* 0x000fea0003800000 */
[----:B------:R-:W3:Y:S04]  /*20ed0*/  LDG.E R24, desc[UR42][R12.64] ;  /* 0x0000002a0c187981 */ /* 0x000ee8000c1e1900 */
[----:B-----5:R-:W3:Y:S02]  /*20ee0*/  LDG.E R25, desc[UR42][R12.64+0x4] ;  /* 0x0000042a0c197981 */ /* 0x020ee4000c1e1900 */
[----:B---3--:R-:W-:-:S07]  /*20ef0*/  IMAD.IADD R25, R25, 0x1, -R24 ;  /* 0x0000000119197824 */ /* 0x008fce00078e0a18 */
.L_x_1518:
[----:B------:R-:W3:Y:S01]  /*20f00*/  LDL R26, [R1+0x2c] ;  /* 0x00002c00011a7983 */ /* 0x000ee20000100800 */
[----:B--2---:R-:W1:Y:S01]  /*20f10*/  LDC.64 R10, c[0x0][R10+0x210] ;  /* 0x000084000a0a7b82 */ /* 0x004e620000000a00 */
[----:B------:R-:W-:Y:S01]  /*20f20*/  ISETP.NE.U32.AND P0, PT, RZ, UR4, PT ;  /* 0x00000004ff007c0c */ /* 0x000fe2000bf05070 */
[-C--:B------:R-:W-:Y:S01]  /*20f30*/  IMAD R29, R7, R192.reuse, RZ ;  /* 0x000000c0071d7224 */ /* 0x080fe200078e02ff */
[----:B------:R-:W-:Y:S01]  /*20f40*/  SHF.R.S32.HI R27, RZ, 0x1f, R199 ;  /* 0x0000001fff1b7819 */ /* 0x000fe200000114c7 */
[----:B------:R-:W-:Y:S01]  /*20f50*/  IMAD.WIDE.U32 R6, R6, R192, RZ ;  /* 0x000000c006067225 */ /* 0x000fe200078e00ff */
[----:B------:R-:W-:Y:S02]  /*20f60*/  ISETP.NE.AND.EX P0, PT, RZ, UR5, PT, P0 ;  /* 0x00000005ff007c0c */ /* 0x000fe4000bf05300 */
[----:B-----5:R-:W-:Y:S01]  /*20f70*/  SHF.R.S32.HI R100, RZ, 0x1f, R96 ;  /* 0x0000001fff647819 */ /* 0x020fe20000011460 */
[----:B------:R-:W2:Y:S01]  /*20f80*/  @P2 LDC R24, c[0x0][0xbec] ;  /* 0x0002fb00ff182b82 */ /* 0x000ea20000000800 */
[----:B------:R-:W-:Y:S01]  /*20f90*/  SEL R15, R199, RZ, !P0 ;  /* 0x000000ffc70f7207 */ /* 0x000fe20004000000 */
[----:B------:R-:W-:Y:S01]  /*20fa0*/  IMAD.IADD R35, R190, 0x1, R175 ;  /* 0x00000001be237824 */ /* 0x000fe200078e02af */
[----:B------:R-:W-:Y:S01]  /*20fb0*/  SEL R27, R27, RZ, !P0 ;  /* 0x000000ff1b1b7207 */ /* 0x000fe20004000000 */
[----:B------:R-:W-:-:S02]  /*20fc0*/  IMAD.IADD R7, R7, 0x1, R29 ;  /* 0x0000000107077824 */ /* 0x000fc400078e021d */
[----:B0-----:R-:W-:Y:S02]  /*20fd0*/  IMAD R5, R5, R15, RZ ;  /* 0x0000000f05057224 */ /* 0x001fe400078e02ff */
[----:B------:R-:W0:Y:S02]  /*20fe0*/  @P2 LDC R33, c[0x0][0xbf0] ;  /* 0x0002fc00ff212b82 */ /* 0x000e240000000800 */
[----:B------:R-:W-:Y:S01]  /*20ff0*/  IMAD R31, R4, R27, R5 ;  /* 0x0000001b041f7224 */ /* 0x000fe200078e0205 */
[----:B------:R-:W-:Y:S01]  /*21000*/  SEL R27, R200, RZ, P1 ;  /* 0x000000ffc81b7207 */ /* 0x000fe20000800000 */
[----:B------:R-:W-:-:S04]  /*21010*/  IMAD.WIDE.U32 R4, R4, R15, RZ ;  /* 0x0000000f04047225 */ /* 0x000fc800078e00ff */
[----:B------:R-:W1:Y:S01]  /*21020*/  LDC.64 R12, c[0x0][0xba8] ;  /* 0x0002ea00ff0c7b82 */ /* 0x000e620000000a00 */
[----:B------:R-:W-:Y:S01]  /*21030*/  IADD3 R6, P0, P3, R4, R6, R96 ;  /* 0x0000000604067210 */ /* 0x000fe20007b1e060 */
[----:B------:R-:W-:Y:S02]  /*21040*/  IMAD.IADD R31, R5, 0x1, R31 ;  /* 0x00000001051f7824 */ /* 0x000fe400078e021f */
[----:B------:R-:W-:Y:S02]  /*21050*/  IMAD.MOV.U32 R5, RZ, RZ, R35 ;  /* 0x000000ffff057224 */ /* 0x000fe400078e0023 */
[----:B----4-:R-:W-:Y:S01]  /*21060*/  IMAD R29, R9, R27, RZ ;  /* 0x0000001b091d7224 */ /* 0x010fe200078e02ff */
[----:B------:R-:W-:Y:S01]  /*21070*/  IADD3.X R7, R31, R7, R100, P0, P3 ;  /* 0x000000071f077210 */ /* 0x000fe200007e6464 */
[----:B--2---:R-:W-:-:S04]  /*21080*/  @P2 IMAD.HI.U32 R4, R35, R24, RZ ;  /* 0x0000001823042227 */ /* 0x004fc800078e00ff */
[----:B------:R-:W-:Y:S01]  /*21090*/  IMAD.WIDE.U32 R8, R8, R27, RZ ;  /* 0x0000001b08087225 */ /* 0x000fe200078e00ff */
[----:B0-----:R-:W-:-:S03]  /*210a0*/  @P2 SHF.R.U32.HI R5, RZ, R33, R4 ;  /* 0x00000021ff052219 */ /* 0x001fc60000011604 */
[----:B------:R-:W-:Y:S01]  /*210b0*/  IMAD.IADD R29, R9, 0x1, R29 ;  /* 0x00000001091d7824 */ /* 0x000fe200078e021d */
[----:B------:R-:W-:Y:S01]  /*210c0*/  IADD3 R8, P0, P3, R5, R6, R8 ;  /* 0x0000000605087210 */ /* 0x000fe20007b1e008 */
[--C-:B------:R-:W-:Y:S01]  /*210d0*/  IMAD.MOV R27, RZ, RZ, -R5.reuse ;  /* 0x000000ffff1b7224 */ /* 0x100fe200078e0a05 */
[----:B------:R-:W-:Y:S01]  /*210e0*/  SHF.R.S32.HI R4, RZ, 0x1f, R5 ;  /* 0x0000001fff047819 */ /* 0x000fe20000011405 */
[----:B-1----:R-:W0:Y:S02]  /*210f0*/  @!P1 LDC R12, c[0x0][0xb50] ;  /* 0x0002d400ff0c9b82 */ /* 0x002e240000000800 */
[----:B------:R-:W-:Y:S01]  /*21100*/  IMAD R5, R14, R27, R35 ;  /* 0x0000001b0e057224 */ /* 0x000fe200078e0223 */
[----:B------:R-:W-:-:S03]  /*21110*/  IADD3.X R9, R4, R7, R29, P0, P3 ;  /* 0x0000000704097210 */ /* 0x000fc600007e641d */
[-C--:B------:R-:W-:Y:S01]  /*21120*/  IMAD R4, R11, R5.reuse, RZ ;  /* 0x000000050b047224 */ /* 0x080fe200078e02ff */
[----:B------:R-:W-:Y:S01]  /*21130*/  SHF.R.S32.HI R7, RZ, 0x1f, R5 ;  /* 0x0000001fff077819 */ /* 0x000fe20000011405 */
[C---:B------:R-:W-:Y:S01]  /*21140*/  IMAD.WIDE.U32 R8, R10.reuse, R5, R8 ;  /* 0x000000050a087225 */ /* 0x040fe200078e0008 */
[----:B------:R-:W1:Y:S03]  /*21150*/  @!P1 LDC R13, c[0x0][0xb54] ;  /* 0x0002d500ff0d9b82 */ /* 0x000e660000000800 */
[----:B------:R-:W-:Y:S02]  /*21160*/  IMAD R7, R10, R7, R4 ;  /* 0x000000070a077224 */ /* 0x000fe400078e0204 */
[----:B------:R-:W-:Y:S02]  /*21170*/  IMAD R10, R25, R14, RZ ;  /* 0x0000000e190a7224 */ /* 0x000fe400078e02ff */
[----:B------:R-:W-:Y:S01]  /*21180*/  IMAD.IADD R4, R9, 0x1, R7 ;  /* 0x0000000109047824 */ /* 0x000fe200078e0207 */
[----:B0-----:R-:W-:-:S05]  /*21190*/  LEA R12, P0, R8, R12, 0x2 ;  /* 0x0000000c080c7211 */ /* 0x001fca00078010ff */
[----:B------:R-:W-:Y:S01]  /*211a0*/  SHFL.IDX PT, R6, R12, 0x1, 0x1c1f ;  /* 0x003c1f000c067f89 */ /* 0x000fe200000e0000 */
[----:B-1----:R-:W-:-:S03]  /*211b0*/  LEA.HI.X R13, R8, R13, R4, 0x2, P0 ;  /* 0x0000000d080d7211 */ /* 0x002fc600000f1404 */
[----:B------:R-:W-:Y:S01]  /*211c0*/  SHFL.IDX PT, R4, R12, RZ, 0x1c1f ;  /* 0x001c1fff0c047589 */ /* 0x000fe200000e0000 */
[----:B------:R-:W-:-:S03]  /*211d0*/  LOP3.LUT P0, RZ, R221, 0x3, RZ, 0xc0, !PT ;  /* 0x00000003ddff7812 */ /* 0x000fc6000780c0ff */
[----:B------:R-:W0:Y:S04]  /*211e0*/  SHFL.IDX PT, R5, R13, RZ, 0x1c1f ;  /* 0x001c1fff0d057589 */ /* 0x000e2800000e0000 */
[----:B------:R-:W1:Y:S01]  /*211f0*/  SHFL.IDX PT, R7, R13, 0x1, 0x1c1f ;  /* 0x003c1f000d077f89 */ /* 0x000e6200000e0000 */
[----:B---3--:R-:W-:-:S04]  /*21200*/  IMAD.IADD R29, R26, 0x1, R175 ;  /* 0x000000011a1d7824 */ /* 0x008fc800078e02af */
[C---:B------:R-:W-:Y:S01]  /*21210*/  VIADD R24, R29.reuse, 0x8 ;  /* 0x000000081d187836 */ /* 0x040fe20000000000 */
[----:B------:R-:W-:-:S04]  /*21220*/  ISETP.GE.OR P3, PT, R29, R10, P0 ;  /* 0x0000000a1d00720c */ /* 0x000fc80000766670 */
[----:B------:R-:W-:-:S09]  /*21230*/  ISETP.GE.OR P0, PT, R24, R10, P0 ;  /* 0x0000000a1800720c */ /* 0x000fd20000706670 */
        /* <DEDUP_REMOVED lines=14> */
[----:B------:R-:W-:Y:S01]  /*21320*/  LOP3.LUT R28, R28, R29, RZ, 0x3c, !PT ;  /* 0x0000001d1c1c7212 */ /* 0x000fe200078e3cff */
[--C-:B------:R-:W-:Y:S01]  /*21330*/  IMAD.X R29, RZ, RZ, R59.reuse, P0 ;  /* 0x000000ffff1d7224 */ /* 0x100fe200000e063b */
        /* <DEDUP_REMOVED lines=36> */
[----:B------:R-:W5:Y:S01]  /*21580*/  LD.E.128 R32, desc[UR42][R32.64] ;  /* 0x0000002a20207980 */ /* 0x000f62000c101d00 */
[----:B------:R-:W-:-:S02]  /*21590*/  IMAD.IADD R3, R3, 0x1, R9 ;  /* 0x0000000103037824 */ /* 0x000fc400078e0209 */
[----:B------:R-:W-:Y:S01]  /*215a0*/  IMAD R0, R197, 0x20, R217 ;  /* 0x00000020c5007824 */ /* 0x000fe200078e02d9 */
[----:B------:R0:W5:Y:S01]  /*215b0*/  LD.E.128 R4, desc[UR42][R58.64] ;  /* 0x0000002a3a047980 */ /* 0x000162000c101d00 */
[----:B------:R-:W-:-:S03]  /*215c0*/  IMAD.WIDE.U32 R2, R192, UR4, R2 ;  /* 0x00000004c0027c25 */ /* 0x000fc6000f8e0002 */
[----:B------:R-:W5:Y:S01]  /*215d0*/  LD.E.128 R36, desc[UR42][R36.64] ;  /* 0x0000002a24247980 */ /* 0x000f62000c101d00 */
[----:B------:R-:W-:-:S03]  /*215e0*/  SHF.R.S32.HI R8, RZ, 0x1f, R15 ;  /* 0x0000001fff087819 */ /* 0x000fc6000001140f */
[----:B------:R-:W5:Y:S01]  /*215f0*/  LD.E.128 R40, desc[UR42][R40.64] ;  /* 0x0000002a28287980 */ /* 0x000f62000c101d00 */
[----:B------:R-:W-:-:S03]  /*21600*/  IMAD.IADD R12, R175, 0x1, R0 ;  /* 0x00000001af0c7824 */ /* 0x000fc600078e0200 */
        /* <DEDUP_REMOVED lines=17> */
[----:B------:R-:W-:Y:S02]  /*21720*/  ULDC.64 UR4, c[0x0][0xae0] ;  /* 0x0002b80000047ab9 */ /* 0x000fe40000000a00 */
[----:B------:R-:W-:-:S02]  /*21730*/  IMAD.IADD R3, R3, 0x1, R11 ;  /* 0x0000000103037824 */ /* 0x000fc400078e020b */
[----:B------:R-:W-:Y:S02]  /*21740*/  VIADD R0, R16, 0x22820 ;  /* 0x0002282010007836 */ /* 0x000fe40000000000 */
[----:B------:R-:W-:Y:S02]  /*21750*/  IMAD.MOV R11, RZ, RZ, -R9 ;  /* 0x000000ffff0b7224 */ /* 0x000fe400078e0a09 */
[----:B------:R-:W-:Y:S01]  /*21760*/  IMAD R8, R8, UR4, RZ ;  /* 0x0000000408087c24 */ /* 0x000fe2000f8e02ff */
[----:B------:R-:W-:Y:S01]  /*21770*/  PRMT R0, RZ, 0x654, R0 ;  /* 0x00000654ff007816 */ /* 0x000fe20000000000 */
[----:B------:R-:W-:Y:S02]  /*21780*/  IMAD R11, R14, R11, R12 ;  /* 0x0000000b0e0b7224 */ /* 0x000fe400078e020c */
[C---:B------:R-:W-:Y:S01]  /*21790*/  IMAD R13, R9.reuse, UR5, R8 ;  /* 0x00000005090d7c24 */ /* 0x040fe2000f8e0208 */
[----:B---3--:R1:W-:Y:S01]  /*217a0*/  SYNCS.ARRIVE.TRANS64.RED.A1T0 RZ, [R0+URZ], RZ ;  /* 0x000000ff00ff79a7 */ /* 0x0083e2000810043f */
        /* <DEDUP_REMOVED lines=15> */
.L_x_1791:
[----:B------:R-:W-:Y:S01]  /*218a0*/  IMAD.IADD R175, R217, 0x1, R175 ;  /* 0x00000001d9af7824 */ /* 0x000fe200078e02af */
        /* <DEDUP_REMOVED lines=8> */
[CC--:B--2---:R-:W-:Y:S02]  /*21930*/  @!P0 LEA R8, P2, R191.reuse, R14.reuse, 0x1 ;  /* 0x0000000ebf088211 */ /* 0x0c4fe400078408ff */
[C---:B------:R-:W-:Y:S02]  /*21940*/  @!P1 LEA R14, P3, R196.reuse, R14, 0x1 ;  /* 0x0000000ec40e9211 */ /* 0x040fe400078608ff */
[-C--:B-1----:R-:W-:Y:S02]  /*21950*/  @!P0 LEA.HI.X R9, R191, R0.reuse, R12, 0x1, P2 ;  /* 0x00000000bf098211 */ /* 0x082fe400010f0c0c */
[----:B------:R-:W-:-:S03]  /*21960*/  @!P1 LEA.HI.X R15, R196, R0, R11, 0x1, P3 ;  /* 0x00000000c40f9211 */ /* 0x000fc600018f0c0b */
[----:B-----5:R3:W-:Y:S04]  /*21970*/  @!P0 ST.E.128 desc[UR42][R8.64], R4 ;  /* 0x0000000408008985 */ /* 0x0207e8000c101d2a */
[----:B------:R3:W-:Y:S02]  /*21980*/  @!P1 ST.E.128 desc[UR42][R14.64], R36 ;  /* 0x000000240e009985 */ /* 0x0007e4000c101d2a */
.L_x_1522:
[----:B------:R-:W-:Y:S05]  /*21990*/  BSYNC B1 ;  /* 0x0000000000017941 */ /* 0x000fea0003800000 */
.L_x_1521:
[----:B------:R-:W-:-:S03]  /*219a0*/  UMOV UR4, 0xffffffff ;  /* 0xffffffff00047882 */ /* 0x000fc60000000000 */
[----:B------:R-:W-:Y:S05]  /*219b0*/  BRA.DIV UR4, `(.L_x_1523) ;  /* 0x000000ca040c7947 */ /* 0x000fea000b800000 */
[----:B-1----:R1:W4:Y:S04]  /*219c0*/  SHFL.IDX PT, R0, R3, 0x1, 0x181f ;  /* 0x00381f0003007f89 */ /* 0x00232800000e0000 */
[----:B--23--:R1:W2:Y:S02]  /*219d0*/  SHFL.IDX PT, R14, R2, 0x1, 0x181f ;  /* 0x00381f00020e7f89 */ /* 0x00c2a400000e0000 */
.L_x_1795:
[----:B-----5:R-:W-:Y:S01]  /*219e0*/  VIADD R5, R175, 0x20 ;  /* 0x00000020af057836 */ /* 0x020fe20000000000 */
        /* <DEDUP_REMOVED lines=10> */
[-C--:B----4-:R-:W-:Y:S02]  /*21a90*/  @!P2 LEA.HI.X R5, R191, R0.reuse, R7, 0x1, P0 ;  /* 0x00000000bf05a211 */ /* 0x090fe400000f0c07 */
[----:B------:R-:W-:-:S03]  /*21aa0*/  @!P3 LEA.HI.X R15, R196, R0, R6, 0x1, P1 ;  /* 0x00000000c40fb211 */ /* 0x000fc600008f0c06 */
[----:B------:R3:W-:Y:S04]  /*21ab0*/  @!P2 ST.E.128 desc[UR42][R4.64], R24 ;  /* 0x000000180400a985 */ /* 0x0007e8000c101d2a */
[----:B------:R3:W-:Y:S02]  /*21ac0*/  @!P3 ST.E.128 desc[UR42][R14.64], R40 ;  /* 0x000000280e00b985 */ /* 0x0007e4000c101d2a */
.L_x_1525:
[----:B------:R-:W-:Y:S05]  /*21ad0*/  BSYNC B1 ;  /* 0x0000000000017941 */ /* 0x000fea0003800000 */
.L_x_1524:
[----:B------:R-:W-:-:S03]  /*21ae0*/  UMOV UR4, 0xffffffff ;  /* 0xffffffff00047882 */ /* 0x000fc60000000000 */
[----:B------:R-:W-:Y:S05]  /*21af0*/  BRA.DIV UR4, `(.L_x_1526) ;  /* 0x000000ca04047947 */ /* 0x000fea000b800000 */
[----:B----4-:R4:W0:Y:S04]  /*21b00*/  SHFL.IDX PT, R0, R3, 0x2, 0x181f ;  /* 0x00581f0003007f89 */ /* 0x01082800000e0000 */
[----:B--23--:R4:W2:Y:S02]  /*21b10*/  SHFL.IDX PT, R14, R2, 0x2, 0x181f ;  /* 0x00581f00020e7f89 */ /* 0x00c8a400000e0000 */
.L_x_1799:
        /* <DEDUP_REMOVED lines=11> */
[-C--:B0-----:R-:W-:Y:S02]  /*21bd0*/  @!P2 LEA.HI.X R5, R191, R0.reuse, R7, 0x1, P0 ;  /* 0x00000000bf05a211 */ /* 0x081fe400000f0c07 */
[----:B------:R-:W-:-:S03]  /*21be0*/  @!P3 LEA.HI.X R15, R196, R0, R6, 0x1, P1 ;  /* 0x00000000c40fb211 */ /* 0x000fc600008f0c06 */
[----:B------:R3:W-:Y:S04]  /*21bf0*/  @!P2 ST.E.128 desc[UR42][R4.64], R28 ;  /* 0x0000001c0400a985 */ /* 0x0007e8000c101d2a */
[----:B------:R3:W-:Y:S02]  /*21c00*/  @!P3 ST.E.128 desc[UR42][R14.64], R44 ;  /* 0x0000002c0e00b985 */ /* 0x0007e4000c101d2a */
.L_x_1528:
[----:B------:R-:W-:Y:S05]  /*21c10*/  BSYNC B1 ;  /* 0x0000000000017941 */ /* 0x000fea0003800000 */
.L_x_1527:
[----:B------:R-:W-:-:S03]  /*21c20*/  UMOV UR4, 0xffffffff ;  /* 0xffffffff00047882 */ /* 0x000fc60000000000 */
[----:B------:R-:W-:Y:S05]  /*21c30*/  BRA.DIV UR4, `(.L_x_1529) ;  /* 0x000000c604fc7947 */ /* 0x000fea000b800000 */
[----:B0-----:R0:W0:Y:S04]  /*21c40*/  SHFL.IDX PT, R0, R3, 0x3, 0x181f ;  /* 0x00781f0003007f89 */ /* 0x00102800000e0000 */
[----:B--23--:R2:W3:Y:S02]  /*21c50*/  SHFL.IDX PT, R14, R2, 0x3, 0x181f ;  /* 0x00781f00020e7f89 */ /* 0x00c4e400000e0000 */
.L_x_1803:
        /* <DEDUP_REMOVED lines=16> */
.L_x_1519:
[----:B------:R-:W-:Y:S01]  /*21d60*/  ULDC.64 UR4, c[0x0][0xb08] ;  /* 0x0002c20000047ab9 */ /* 0x000fe20000000a00 */
[----:B------:R-:W1:Y:S01]  /*21d70*/  @P2 LDC R8, c[0x0][0xbec] ;  /* 0x0002fb00ff082b82 */ /* 0x000e620000000800 */
[----:B0-----:R-:W-:Y:S01]  /*21d80*/  IMAD R7, R100, UR4, RZ ;  /* 0x0000000464077c24 */ /* 0x001fe2000f8e02ff */
[----:B------:R-:W-:Y:S01]  /*21d90*/  SHF.R.S32.HI R6, RZ, 0x1f, R15 ;  /* 0x0000001fff067819 */ /* 0x000fe2000001140f */
[----:B------:R-:W-:-:S04]  /*21da0*/  IMAD.WIDE.U32 R4, R96, UR4, RZ ;  /* 0x0000000460047c25 */ /* 0x000fc8000f8e00ff */
[----:B------:R-:W-:Y:S01]  /*21db0*/  IMAD R7, R96, UR5, R7 ;  /* 0x0000000560077c24 */ /* 0x000fe2000f8e0207 */
[----:B------:R-:W0:Y:S01]  /*21dc0*/  @P2 LDC R11, c[0x0][0xbf0] ;  /* 0x0002fc00ff0b2b82 */ /* 0x000e220000000800 */
[----:B------:R-:W-:Y:S02]  /*21dd0*/  ULDC.64 UR4, c[0x0][0xb38] ;  /* 0x0002ce0000047ab9 */ /* 0x000fe40000000a00 */
[----:B------:R-:W-:Y:S02]  /*21de0*/  IMAD.IADD R5, R5, 0x1, R7 ;  /* 0x0000000105057824 */ /* 0x000fe400078e0207 */
[----:B------:R-:W-:Y:S02]  /*21df0*/  IMAD.MOV.U32 R7, RZ, RZ, R35 ;  /* 0x000000ffff077224 */ /* 0x000fe400078e0023 */
        /* <DEDUP_REMOVED lines=36> */
.L_x_1806:
        /* <DEDUP_REMOVED lines=10> */
[CC--:B--2---:R-:W-:Y:S01]  /*220e0*/  @!P0 LEA R6, P4, R170.reuse, R14.reuse, 0x2 ;  /* 0x0000000eaa068211 */ /* 0x0c4fe200078810ff */
[----:B------:R-:W-:Y:S01]  /*220f0*/  @!P0 IMAD.MOV.U32 R9, RZ, RZ, R98 ;  /* 0x000000ffff098224 */ /* 0x000fe200078e0062 */
[C---:B------:R-:W-:Y:S02]  /*22100*/  @!P3 LEA R4, P5, R215.reuse, R14, 0x2 ;  /* 0x0000000ed704b211 */ /* 0x040fe400078a10ff */
[-C--:B-1----:R-:W-:Y:S01]  /*22110*/  @!P0 LEA.HI.X R7, R170, R26.reuse, R8, 0x2, P4 ;  /* 0x0000001aaa078211 */ /* 0x082fe200020f1408 */
[----:B------:R-:W-:Y:S01]  /*22120*/  @!P0 IMAD.MOV.U32 R8, RZ, RZ, R99 ;  /* 0x000000ffff088224 */ /* 0x000fe200078e0063 */
[----:B------:R-:W-:-:S04]  /*22130*/  @!P3 LEA.HI.X R5, R215, R26, R11, 0x2, P5 ;  /* 0x0000001ad705b211 */ /* 0x000fc800028f140b */
[----:B------:R1:W-:Y:S01]  /*22140*/  @!P0 ST.E.64 desc[UR42][R6.64], R8 ;  /* 0x0000000806008985 */ /* 0x0003e2000c101b2a */
[----:B------:R-:W-:Y:S01]  /*22150*/  ISETP.GE.AND P0, PT, R212, UR4, PT ;  /* 0x00000004d4007c0c */ /* 0x000fe2000bf06270 */
[----:B-1----:R-:W-:Y:S01]  /*22160*/  @!P3 IMAD.MOV.U32 R8, RZ, RZ, R97 ;  /* 0x000000ffff08b224 */ /* 0x002fe200078e0061 */
[----:B------:R-:W-:Y:S01]  /*22170*/  @!P2 LEA R6, P4, R214, R14, 0x2 ;  /* 0x0000000ed606a211 */ /* 0x000fe200078810ff */
[----:B------:R-:W-:-:S03]  /*22180*/  @!P3 IMAD.MOV.U32 R9, RZ, RZ, R95 ;  /* 0x000000ffff09b224 */ /* 0x000fc600078e005f */
[----:B------:R-:W-:Y:S02]  /*22190*/  @!P2 LEA.HI.X R7, R214, R26, R237, 0x2, P4 ;  /* 0x0000001ad607a211 */ /* 0x000fe400020f14ed */
        /* <DEDUP_REMOVED lines=15> */
[C---:B------:R-:W-:Y:S01]  /*22290*/  @!P3 LEA R4, P5, R211.reuse, R14, 0x2 ;  /* 0x0000000ed304b211 */ /* 0x040fe200078a10ff */
[----:B------:R-:W-:Y:S02]  /*222a0*/  @!P0 IMAD.MOV.U32 R7, RZ, RZ, R76 ;  /* 0x000000ffff078224 */ /* 0x000fe400078e004c */
[----:B------:R-:W-:Y:S01]  /*222b0*/  @!P3 IMAD.MOV.U32 R2, RZ, RZ, R3 ;  /* 0x000000ffff02b224 */ /* 0x000fe200078e0003 */
[----:B------:R-:W-:Y:S01]  /*222c0*/  @!P3 LEA.HI.X R5, R211, R26, R232, 0x2, P5 ;  /* 0x0000001ad305b211 */ /* 0x000fe200028f14e8 */
[----:B------:R-:W-:Y:S01]  /*222d0*/  @!P3 IMAD.MOV.U32 R3, RZ, RZ, R0 ;  /* 0x000000ffff03b224 */ /* 0x000fe200078e0000 */
[----:B------:R1:W-:Y:S01]  /*222e0*/  @!P0 ST.E.64 desc[UR42][R8.64], R6 ;  /* 0x0000000608008985 */ /* 0x0003e2000c101b2a */
[----:B------:R-:W-:-:S03]  /*222f0*/  ISETP.GE.AND P0, PT, R208, UR4, PT ;  /* 0x00000004d0007c0c */ /* 0x000fc6000bf06270 */
[----:B------:R2:W-:Y:S01]  /*22300*/  @!P3 ST.E.64 desc[UR42][R4.64], R2 ;  /* 0x000000020400b985 */ /* 0x0005e2000c101b2a */
[----:B------:R-:W-:Y:S02]  /*22310*/  ISETP.GE.AND P3, PT, R207, UR4, PT ;  /* 0x00000004cf007c0c */ /* 0x000fe4000bf66270 */
[----:B-1----:R-:W-:-:S04]  /*22320*/  @!P2 LEA R6, P5, R210, R14, 0x2 ;  /* 0x0000000ed206a211 */ /* 0x002fc800078a10ff */
[----:B------:R-:W-:Y:S01]  /*22330*/  @!P2 LEA.HI.X R7, R210, R26, R231, 0x2, P5 ;  /* 0x0000001ad207a211 */ /* 0x000fe200028f14e7 */
[----:B--2---:R-:W-:Y:S01]  /*22340*/  @!P2 IMAD.MOV.U32 R4, RZ, RZ, R36 ;  /* 0x000000ffff04a224 */ /* 0x004fe200078e0024 */
[C---:B------:R-:W-:Y:S01]  /*22350*/  @!P1 LEA R2, P4, R209.reuse, R14, 0x2 ;  /* 0x0000000ed1029211 */ /* 0x040fe200078810ff */
[----:B------:R-:W-:Y:S01]  /*22360*/  @!P2 IMAD.MOV.U32 R5, RZ, RZ, R20 ;  /* 0x000000ffff05a224 */ /* 0x000fe200078e0014 */
[----:B------:R-:W-:Y:S02]  /*22370*/  ISETP.GE.AND P5, PT, R206, UR4, PT ;  /* 0x00000004ce007c0c */ /* 0x000fe4000bfa6270 */
[----:B------:R-:W-:Y:S02]  /*22380*/  @!P1 LEA.HI.X R3, R209, R26, R230, 0x2, P4 ;  /* 0x0000001ad1039211 */ /* 0x000fe400020f14e6 */
[----:B------:R1:W-:Y:S02]  /*22390*/  @!P2 ST.E.64 desc[UR42][R6.64], R4 ;  /* 0x000000040600a985 */ /* 0x0003e4000c101b2a */
[----:B-1----:R-:W-:Y:S01]  /*223a0*/  @!P1 IMAD.MOV.U32 R4, RZ, RZ, R37 ;  /* 0x000000ffff049224 */ /* 0x002fe200078e0025 */
[----:B------:R-:W-:Y:S01]  /*223b0*/  @!P0 LEA R6, P2, R208, R14, 0x2 ;  /* 0x0000000ed0068211 */ /* 0x000fe200078410ff */
[----:B------:R-:W-:-:S03]  /*223c0*/  @!P1 IMAD.MOV.U32 R5, RZ, RZ, R21 ;  /* 0x000000ffff059224 */ /* 0x000fc600078e0015 */
[----:B------:R-:W-:Y:S02]  /*223d0*/  @!P0 LEA.HI.X R7, R208, R26, R229, 0x2, P2 ;  /* 0x0000001ad0078211 */ /* 0x000fe400010f14e5 */
[----:B------:R1:W-:Y:S01]  /*223e0*/  @!P1 ST.E.64 desc[UR42][R2.64], R4 ;  /* 0x0000000402009985 */ /* 0x0003e2000c101b2a */
[----:B------:R-:W-:Y:S02]  /*223f0*/  ISETP.GE.AND P1, PT, R205, UR4, PT ;  /* 0x00000004cd007c0c */ /* 0x000fe4000bf26270 */
[----:B------:R-:W-:-:S04]  /*22400*/  @!P5 LEA R8, P2, R206, R14, 0x2 ;  /* 0x0000000ece08d211 */ /* 0x000fc800078410ff */
[----:B------:R-:W-:Y:S01]  /*22410*/  @!P5 LEA.HI.X R9, R206, R26, R227, 0x2, P2 ;  /* 0x0000001ace09d211 */ /* 0x000fe200010f14e3 */
[----:B-1----:R-:W-:Y:S01]  /*22420*/  @!P0 IMAD.MOV.U32 R4, RZ, RZ, R40 ;  /* 0x000000ffff048224 */ /* 0x002fe200078e0028 */
[----:B------:R-:W-:Y:S02]  /*22430*/  @!P0 MOV R5, R38 ;  /* 0x0000002600058202 */ /* 0x000fe40000000f00 */
[----:B------:R-:W-:-:S03]  /*22440*/  @!P3 LEA R2, P4, R207, R14, 0x2 ;  /* 0x0000000ecf02b211 */ /* 0x000fc600078810ff */
[----:B------:R1:W-:Y:S01]  /*22450*/  @!P0 ST.E.64 desc[UR42][R6.64], R4 ;  /* 0x0000000406008985 */ /* 0x0003e2000c101b2a */
[----:B------:R-:W-:Y:S02]  /*22460*/  @!P3 LEA.HI.X R3, R207, R26, R228, 0x2, P4 ;  /* 0x0000001acf03b211 */ /* 0x000fe400020f14e4 */
[----:B------:R-:W-:Y:S02]  /*22470*/  ISETP.GE.AND P0, PT, R204, UR4, PT ;  /* 0x00000004cc007c0c */ /* 0x000fe4000bf06270 */
[----:B------:R-:W-:Y:S01]  /*22480*/  ISETP.GE.AND P4, PT, R201, UR4, PT ;  /* 0x00000004c9007c0c */ /* 0x000fe2000bf86270 */
[----:B-1----:R-:W-:Y:S02]  /*22490*/  @!P3 IMAD.MOV.U32 R4, RZ, RZ, R41 ;  /* 0x000000ffff04b224 */ /* 0x002fe400078e0029 */
[----:B------:R-:W-:Y:S02]  /*224a0*/  @!P3 IMAD.MOV.U32 R5, RZ, RZ, R39 ;  /* 0x000000ffff05b224 */ /* 0x000fe400078e0027 */
[----:B------:R-:W-:-:S02]  /*224b0*/  @!P1 IMAD.MOV.U32 R6, RZ, RZ, R45 ;  /* 0x000000ffff069224 */ /* 0x000fc400078e002d */
[----:B------:R-:W-:Y:S01]  /*224c0*/  @!P1 IMAD.MOV.U32 R7, RZ, RZ, R43 ;  /* 0x000000ffff079224 */ /* 0x000fe200078e002b */
[----:B------:R1:W-:Y:S01]  /*224d0*/  @!P3 ST.E.64 desc[UR42][R2.64], R4 ;  /* 0x000000040200b985 */ /* 0x0003e2000c101b2a */
[----:B------:R-:W-:Y:S01]  /*224e0*/  ISETP.GE.AND P3, PT, R203, UR4, PT ;  /* 0x00000004cb007c0c */ /* 0x000fe2000bf66270 */
[----:B-1----:R-:W-:Y:S01]  /*224f0*/  @!P5 IMAD.MOV.U32 R2, RZ, RZ, R44 ;  /* 0x000000ffff02d224 */ /* 0x002fe200078e002c */
[----:B------:R-:W-:Y:S01]  /*22500*/  @!P1 LEA R4, P2, R205, R14, 0x2 ;  /* 0x0000000ecd049211 */ /* 0x000fe200078410ff */
[----:B------:R-:W-:-:S03]  /*22510*/  @!P5 IMAD.MOV.U32 R3, RZ, RZ, R42 ;  /* 0x000000ffff03d224 */ /* 0x000fc600078e002a */
[----:B------:R-:W-:Y:S02]  /*22520*/  @!P1 LEA.HI.X R5, R205, R26, R226, 0x2, P2 ;  /* 0x0000001acd059211 */ /* 0x000fe400010f14e2 */
[----:B------:R1:W-:Y:S01]  /*22530*/  @!P5 ST.E.64 desc[UR42][R8.64], R2 ;  /* 0x000000020800d985 */ /* 0x0003e2000c101b2a */
[----:B------:R-:W-:-:S03]  /*22540*/  ISETP.GE.AND P5, PT, R202, UR4, PT ;  /* 0x00000004ca007c0c */ /* 0x000fc6000bfa6270 */
[----:B------:R2:W-:Y:S01]  /*22550*/  @!P1 ST.E.64 desc[UR42][R4.64], R6 ;  /* 0x0000000604009985 */ /* 0x0005e2000c101b2a */
[C---:B-1----:R-:W-:Y:S01]  /*22560*/  @!P0 LEA R2, P2, R204.reuse, R14, 0x2 ;  /* 0x0000000ecc028211 */ /* 0x042fe200078410ff */
[----:B------:R-:W-:Y:S02]  /*22570*/  @!P3 IMAD.MOV.U32 R8, RZ, RZ, R77 ;  /* 0x000000ffff08b224 */ /* 0x000fe400078e004d */
[----:B------:R-:W-:Y:S01]  /*22580*/  @!P3 IMAD.MOV.U32 R9, RZ, RZ, R47 ;  /* 0x000000ffff09b224 */ /* 0x000fe200078e002f */
[----:B------:R-:W-:Y:S01]  /*22590*/  @!P0 LEA.HI.X R3, R204, R26, R225, 0x2, P2 ;  /* 0x0000001acc038211 */ /* 0x000fe200010f14e1 */
[----:B--2---:R-:W-:Y:S01]  /*225a0*/  @!P0 IMAD.MOV.U32 R6, RZ, RZ, R48 ;  /* 0x000000ffff068224 */ /* 0x004fe200078e0030 */
[----:B------:R-:W-:Y:S01]  /*225b0*/  @!P3 LEA R4, P1, R203, R14, 0x2 ;  /* 0x0000000ecb04b211 */ /* 0x000fe200078210ff */
[----:B------:R-:W-:-:S03]  /*225c0*/  @!P0 IMAD.MOV.U32 R7, RZ, RZ, R46 ;  /* 0x000000ffff078224 */ /* 0x000fc600078e002e */
[----:B------:R-:W-:Y:S02]  /*225d0*/  @!P3 LEA.HI.X R5, R203, R26, R224, 0x2, P1 ;  /* 0x0000001acb05b211 */ /* 0x000fe400008f14e0 */
[----:B------:R1:W-:Y:S04]  /*225e0*/  @!P0 ST.E.64 desc[UR42][R2.64], R6 ;  /* 0x0000000602008985 */ /* 0x0003e8000c101b2a */
[----:B------:R2:W-:Y:S01]  /*225f0*/  @!P3 ST.E.64 desc[UR42][R4.64], R8 ;  /* 0x000000080400b985 */ /* 0x0005e2000c101b2a */
[CC--:B-1----:R-:W-:Y:S02]  /*22600*/  @!P5 LEA R2, P0, R202.reuse, R14.reuse, 0x2 ;  /* 0x0000000eca02d211 */ /* 0x0c2fe400078010ff */
[C---:B------:R-:W-:Y:S02]  /*22610*/  @!P4 LEA R6, P2, R201.reuse, R14, 0x2 ;  /* 0x0000000ec906c211 */ /* 0x040fe400078410ff */
[-C--:B------:R-:W-:Y:S01]  /*22620*/  @!P5 LEA.HI.X R3, R202, R26.reuse, R223, 0x2, P0 ;  /* 0x0000001aca03d211 */ /* 0x080fe200000f14df */
[----:B--2---:R-:W-:Y:S01]  /*22630*/  @!P5 IMAD.MOV.U32 R4, RZ, RZ, R80 ;  /* 0x000000ffff04d224 */ /* 0x004fe200078e0050 */
[----:B------:R-:W-:Y:S01]  /*22640*/  @!P4 LEA.HI.X R7, R201, R26, R222, 0x2, P2 ;  /* 0x0000001ac907c211 */ /* 0x000fe200010f14de */
[----:B------:R-:W-:-:S02]  /*22650*/  @!P5 IMAD.MOV.U32 R5, RZ, RZ, R78 ;  /* 0x000000ffff05d224 */ /* 0x000fc400078e004e */
[----:B------:R-:W-:-:S03]  /*22660*/  @!P4 IMAD.MOV.U32 R78, RZ, RZ, R81 ;  /* 0x000000ffff4ec224 */ /* 0x000fc600078e0051 */
[----:B------:R3:W-:Y:S04]  /*22670*/  @!P5 ST.E.64 desc[UR42][R2.64], R4 ;  /* 0x000000040200d985 */ /* 0x0007e8000c101b2a */
[----:B------:R3:W-:Y:S02]  /*22680*/  @!P4 ST.E.64 desc[UR42][R6.64], R78 ;  /* 0x0000004e0600c985 */ /* 0x0007e4000c101b2a */
.L_x_1533:
[----:B------:R-:W-:Y:S05]  /*22690*/  BSYNC B1 ;  /* 0x0000000000017941 */ /* 0x000fea0003800000 */
.L_x_1532:
[----:B------:R-:W-:-:S03]  /*226a0*/  UMOV UR4, 0xffffffff ;  /* 0xffffffff00047882 */ /* 0x000fc60000000000 */
[----:B------:R-:W-:Y:S05]  /*226b0*/  BRA.DIV UR4, `(.L_x_1534) ;  /* 0x000000be04d87947 */ /* 0x000fea000b800000 */
[----:B------:R4:W0:Y:S04]  /*226c0*/  SHFL.IDX PT, R0, R27, 0x1, 0x1c1f ;  /* 0x003c1f001b007f89 */ /* 0x00082800000e0000 */
[----:B--2---:R4:W2:Y:S02]  /*226d0*/  SHFL.IDX PT, R14, R25, 0x1, 0x1c1f ;  /* 0x003c1f00190e7f89 */ /* 0x0048a400000e0000 */
.L_x_1810:
[----:B------:R-:W-:-:S13]  /*226e0*/  ISETP.GE.AND P0, PT, R24, R10, PT ;  /* 0x0000000a1800720c */ /* 0x000fda0003f06270 */
[----:B------:R-:W-:Y:S05]  /*226f0*/  @P0 BRA `(.L_x_1530) ;  /* 0x0000001000800947 */ /* 0x000fea0003800000 */
[----:B------:R-:W-:Y:S01]  /*22700*/  ULDC UR4, c[0x0][0xac8] ;  /* 0x0002b20000047ab9 */ /* 0x000fe20000000800 */
[----:B---3--:R-:W-:Y:S02]  /*22710*/  SHF.R.S32.HI R2, RZ, 0x1f, R170 ;  /* 0x0000001fff027819 */ /* 0x008fe400000114aa */
[----:B------:R-:W-:Y:S02]  /*22720*/  ISETP.GE.AND P1, PT, R170, UR4, PT ;  /* 0x00000004aa007c0c */ /* 0x000fe4000bf26270 */
[----:B------:R-:W-:Y:S02]  /*22730*/  ISETP.GE.AND P3, PT, R215, UR4, PT ;  /* 0x00000004d7007c0c */ /* 0x000fe4000bf66270 */
[----:B------:R-:W-:Y:S02]  /*22740*/  ISETP.GE.AND P2, PT, R214, UR4, PT ;  /* 0x00000004d6007c0c */ /* 0x000fe4000bf46270 */
[----:B------:R-:W-:-:S07]  /*22750*/  SHF.R.S32.HI R11, RZ, 0x1f, R215 ;  /* 0x0000001fff0b7819 */ /* 0x000fce00000114d7 */
[CC--:B--2---:R-:W-:Y:S01]  /*22760*/  @!P1 LEA R4, P0, R170.reuse, R14.reuse, 0x2 ;  /* 0x0000000eaa049211 */ /* 0x0c4fe200078010ff */
[----:B------:R-:W-:Y:S01]  /*22770*/  @!P1 IMAD.MOV.U32 R3, RZ, RZ, R82 ;  /* 0x000000ffff039224 */ /* 0x000fe200078e0052 */
[----:B------:R-:W-:Y:S01]  /*22780*/  @!P3 LEA R6, P4, R215, R14, 0x2 ;  /* 0x0000000ed706b211 */ /* 0x000fe200078810ff */
[----:B------:R-:W-:Y:S01]  /*22790*/  @!P3 IMAD.MOV.U32 R82, RZ, RZ, R50 ;  /* 0x000000ffff52b224 */ /* 0x000fe200078e0032 */
[----:B0-----:R-:W-:Y:S01]  /*227a0*/  @!P1 LEA.HI.X R5, R170, R0, R2, 0x2, P0 ;  /* 0x00000000aa059211 */ /* 0x001fe200000f1402 */
[----:B------:R-:W-:Y:S01]  /*227b0*/  @!P1 IMAD.MOV.U32 R2, RZ, RZ, R49 ;  /* 0x000000ffff029224 */ /* 0x000fe200078e0031 */
[----:B------:R-:W-:Y:S01]  /*227c0*/  ISETP.GE.AND P0, PT, R213, UR4, PT ;  /* 0x00000004d5007c0c */ /* 0x000fe2000bf06270 */
[----:B------:R-:W-:Y:S01]  /*227d0*/  @!P2 IMAD.MOV.U32 R50, RZ, RZ, R53 ;  /* 0x000000ffff32a224 */ /* 0x000fe200078e0035 */
[----:B------:R-:W-:Y:S02]  /*227e0*/  @!P2 LEA R8, P5, R214, R14, 0x2 ;  /* 0x0000000ed608a211 */ /* 0x000fe400078a10ff */
[----:B------:R0:W-:Y:S01]  /*227f0*/  @!P1 ST.E.64 desc[UR42][R4.64], R2 ;  /* 0x0000000204009985 */ /* 0x0001e2000c101b2a */
[----:B------:R-:W-:-:S02]  /*22800*/  ISETP.GE.AND P1, PT, R212, UR4, PT ;  /* 0x00000004d4007c0c */ /* 0x000fc4000bf26270 */
[-C--:B------:R-:W-:Y:S02]  /*22810*/  @!P3 LEA.HI.X R7, R215, R0.reuse, R11, 0x2, P4 ;  /* 0x00000000d707b211 */ /* 0x080fe400020f140b */
[----:B------:R-:W-:Y:S02]  /*22820*/  @!P2 LEA.HI.X R9, R214, R0, R237, 0x2, P5 ;  /* 0x00000000d609a211 */ /* 0x000fe400028f14ed */
[----:B------:R-:W-:Y:S01]  /*22830*/  ISETP.GE.AND P4, PT, R211, UR4, PT ;  /* 0x00000004d3007c0c */ /* 0x000fe2000bf86270 */
[----:B------:R2:W-:Y:S01]  /*22840*/  @!P3 ST.E.64 desc[UR42][R6.64], R82 ;  /* 0x000000520600b985 */ /* 0x0005e2000c101b2a */
[C---:B------:R-:W-:Y:S01]  /*22850*/  @!P0 LEA R10, P5, R213.reuse, R14, 0x2 ;  /* 0x0000000ed50a8211 */ /* 0x040fe200078a10ff */
[----:B------:R-:W-:Y:S01]  /*22860*/  @!P0 IMAD.MOV.U32 R53, RZ, RZ, R52 ;  /* 0x000000ffff358224 */ /* 0x000fe200078e0034 */
[----:B------:R-:W-:Y:S01]  /*22870*/  ISETP.GE.AND P3, PT, R210, UR4, PT ;  /* 0x00000004d2007c0c */ /* 0x000fe2000bf66270 */
[----:B------:R3:W-:Y:S01]  /*22880*/  @!P2 ST.E.64 desc[UR42][R8.64], R50 ;  /* 0x000000320800a985 */ /* 0x0007e2000c101b2a */
[----:B------:R-:W-:Y:S01]  /*22890*/  @!P0 LEA.HI.X R11, R213, R0, R235, 0x2, P5 ;  /* 0x00000000d50b8211 */ /* 0x000fe200028f14eb */
[----:B------:R-:W-:Y:S01]  /*228a0*/  @!P0 IMAD.MOV.U32 R52, RZ, RZ, R54 ;  /* 0x000000ffff348224 */ /* 0x000fe200078e0036 */
[----:B0-----:R-:W-:Y:S01]  /*228b0*/  @!P1 LEA R2, P2, R212, R14, 0x2 ;  /* 0x0000000ed4029211 */ /* 0x001fe200078410ff */
[----:B------:R-:W-:-:S03]  /*228c0*/  @!P1 IMAD.MOV.U32 R54, RZ, RZ, R57 ;  /* 0x000000ffff369224 */ /* 0x000fc600078e0039 */
[----:B------:R-:W-:Y:S01]  /*228d0*/  @!P1 LEA.HI.X R3, R212, R0, R233, 0x2, P2 ;  /* 0x00000000d4039211 */ /* 0x000fe200010f14e9 */
[----:B------:R-:W-:Y:S01]  /*228e0*/  @!P0 ST.E.64 desc[UR42][R10.64], R52 ;  /* 0x000000340a008985 */ /* 0x000fe2000c101b2a */
[----:B------:R-:W-:Y:S01]  /*228f0*/  ISETP.GE.AND P2, PT, R209, UR4, PT ;  /* 0x00000004d1007c0c */ /* 0x000fe2000bf46270 */
[----:B------:R-:W-:Y:S01]  /*22900*/  @!P4 IMAD.MOV.U32 R57, RZ, RZ, R56 ;  /* 0x000000ffff39c224 */ /* 0x000fe200078e0038 */
[C---:B------:R-:W-:Y:S01]  /*22910*/  @!P4 LEA R4, P0, R211.reuse, R14, 0x2 ;  /* 0x0000000ed304c211 */ /* 0x040fe200078010ff */
[----:B------:R0:W-:Y:S01]  /*22920*/  @!P1 ST.E.64 desc[UR42][R2.64], R54 ;  /* 0x0000003602009985 */ /* 0x0001e2000c101b2a */
[----:B------:R-:W-:Y:S01]  /*22930*/  @!P4 IMAD.MOV.U32 R56, RZ, RZ, R64 ;  /* 0x000000ffff38c224 */ /* 0x000fe200078e0040 */
[----:B------:R-:W-:Y:S01]  /*22940*/  ISETP.GE.AND P1, PT, R208, UR4, PT ;  /* 0x00000004d0007c0c */ /* 0x000fe2000bf26270 */
[----:B------:R-:W-:Y:S01]  /*22950*/  @!P3 IMAD.MOV.U32 R64, RZ, RZ, R67 ;  /* 0x000000ffff40b224 */ /* 0x000fe200078e0043 */
[----:B------:R-:W-:Y:S02]  /*22960*/  @!P4 LEA.HI.X R5, R211, R0, R232, 0x2, P0 ;  /* 0x00000000d305c211 */ /* 0x000fe400000f14e8 */
[----:B--2---:R-:W-:-:S02]  /*22970*/  @!P3 LEA R6, P5, R210, R14, 0x2 ;  /* 0x0000000ed206b211 */ /* 0x004fc400078a10ff */
[----:B------:R-:W-:Y:S01]  /*22980*/  ISETP.GE.AND P0, PT, R207, UR4, PT ;  /* 0x00000004cf007c0c */ /* 0x000fe2000bf06270 */
[----:B------:R2:W-:Y:S01]  /*22990*/  @!P4 ST.E.64 desc[UR42][R4.64], R56 ;  /* 0x000000380400c985 */ /* 0x0005e2000c101b2a */
[----:B------:R-:W-:Y:S01]  /*229a0*/  @!P3 LEA.HI.X R7, R210, R0, R231, 0x2, P5 ;  /* 0x00000000d207b211 */ /* 0x000fe200028f14e7 */
[----:B------:R-:W-:Y:S01]  /*229b0*/  @!P2 IMAD.MOV.U32 R67, RZ, RZ, R66 ;  /* 0x000000ffff43a224 */ /* 0x000fe200078e0042 */
[C---:B---3--:R-:W-:Y:S01]  /*229c0*/  @!P2 LEA R8, P4, R209.reuse, R14, 0x2 ;  /* 0x0000000ed108a211 */ /* 0x048fe200078810ff */
[----:B------:R-:W-:Y:S02]  /*229d0*/  @!P2 IMAD.MOV.U32 R66, RZ, RZ, R68 ;  /* 0x000000ffff42a224 */ /* 0x000fe400078e0044 */
[----:B------:R3:W-:Y:S01]  /*229e0*/  @!P3 ST.E.64 desc[UR42][R6.64], R64 ;  /* 0x000000400600b985 */ /* 0x0007e2000c101b2a */
[----:B------:R-:W-:Y:S01]  /*229f0*/  @!P2 LEA.HI.X R9, R209, R0, R230, 0x2, P4 ;  /* 0x00000000d109a211 */ /* 0x000fe200020f14e6 */
[----:B------:R-:W-:Y:S01]  /*22a00*/  @!P1 IMAD.MOV.U32 R68, RZ, RZ, R71 ;  /* 0x000000ffff449224 */ /* 0x000fe200078e0047 */
[----:B------:R-:W-:-:S02]  /*22a10*/  ISETP.GE.AND P3, PT, R206, UR4, PT ;  /* 0x00000004ce007c0c */ /* 0x000fc4000bf66270 */
[CC--:B0-----:R-:W-:Y:S01]  /*22a20*/  @!P1 LEA R2, P5, R208.reuse, R14.reuse, 0x2 ;  /* 0x0000000ed0029211 */ /* 0x0c1fe200078a10ff */
[----:B------:R-:W-:Y:S01]  /*22a30*/  @!P2 ST.E.64 desc[UR42][R8.64], R66 ;  /* 0x000000420800a985 */ /* 0x000fe2000c101b2a */
[----:B------:R-:W-:Y:S01]  /*22a40*/  ISETP.GE.AND P2, PT, R205, UR4, PT ;  /* 0x00000004cd007c0c */ /* 0x000fe2000bf46270 */
[----:B------:R-:W-:Y:S01]  /*22a50*/  @!P0 IMAD.MOV.U32 R71, RZ, RZ, R70 ;  /* 0x000000ffff478224 */ /* 0x000fe200078e0046 */
[C---:B------:R-:W-:Y:S01]  /*22a60*/  @!P0 LEA R10, P4, R207.reuse, R14, 0x2 ;  /* 0x0000000ecf0a8211 */ /* 0x040fe200078810ff */
[----:B------:R-:W-:Y:S01]  /*22a70*/  @!P0 IMAD.MOV.U32 R70, RZ, RZ, R72 ;  /* 0x000000ffff468224 */ /* 0x000fe200078e0048 */
[-C--:B------:R-:W-:Y:S02]  /*22a80*/  @!P1 LEA.HI.X R3, R208, R0.reuse, R229, 0x2, P5 ;  /* 0x00000000d0039211 */ /* 0x080fe400028f14e5 */
[----:B------:R-:W-:Y:S02]  /*22a90*/  @!P0 LEA.HI.X R11, R207, R0, R228, 0x2, P4 ;  /* 0x00000000cf0b8211 */ /* 0x000fe400020f14e4 */
[----:B------:R-:W-:Y:S01]  /*22aa0*/  ISETP.GE.AND P4, PT, R204, UR4, PT ;  /* 0x00000004cc007c0c */ /* 0x000fe2000bf86270 */
[----:B------:R0:W-:Y:S01]  /*22ab0*/  @!P1 ST.E.64 desc[UR42][R2.64], R68 ;  /* 0x0000004402009985 */ /* 0x0001e2000c101b2a */
[----:B--2---:R-:W-:Y:S01]  /*22ac0*/  @!P3 LEA R4, P1, R206, R14, 0x2 ;  /* 0x0000000ece04b211 */ /* 0x004fe200078210ff */
[----:B------:R-:W-:Y:S01]  /*22ad0*/  @!P3 IMAD.MOV.U32 R72, RZ, RZ, R85 ;  /* 0x000000ffff48b224 */ /* 0x000fe200078e0055 */
[----:B------:R-:W-:Y:S01]  /*22ae0*/  ISETP.GE.AND P5, PT, R203, UR4, PT ;  /* 0x00000004cb007c0c */ /* 0x000fe2000bfa6270 */
[----:B------:R2:W-:Y:S01]  /*22af0*/  @!P0 ST.E.64 desc[UR42][R10.64], R70 ;  /* 0x000000460a008985 */ /* 0x0005e2000c101b2a */
[----:B------:R-:W-:Y:S01]  /*22b00*/  ISETP.GE.AND P0, PT, R202, UR4, PT ;  /* 0x00000004ca007c0c */ /* 0x000fe2000bf06270 */
[----:B------:R-:W-:Y:S01]  /*22b10*/  @!P2 IMAD.MOV.U32 R85, RZ, RZ, R84 ;  /* 0x000000ffff55a224 */ /* 0x000fe200078e0054 */
[----:B------:R-:W-:Y:S01]  /*22b20*/  @!P3 LEA.HI.X R5, R206, R0, R227, 0x2, P1 ;  /* 0x00000000ce05b211 */ /* 0x000fe200008f14e3 */
[----:B------:R-:W-:Y:S01]  /*22b30*/  @!P2 IMAD.MOV.U32 R84, RZ, RZ, R86 ;  /* 0x000000ffff54a224 */ /* 0x000fe200078e0056 */
[----:B---3--:R-:W-:-:S03]  /*22b40*/  @!P2 LEA R6, P1, R205, R14, 0x2 ;  /* 0x0000000ecd06a211 */ /* 0x008fc600078210ff */
[----:B------:R3:W-:Y:S01]  /*22b50*/  @!P3 ST.E.64 desc[UR42][R4.64], R72 ;  /* 0x000000480400b985 */ /* 0x0007e2000c101b2a */
[----:B------:R-:W-:Y:S01]  /*22b60*/  @!P2 LEA.HI.X R7, R205, R0, R226, 0x2, P1 ;  /* 0x00000000cd07a211 */ /* 0x000fe200008f14e2 */
[----:B------:R-:W-:Y:S01]  /*22b70*/  @!P4 IMAD.MOV.U32 R86, RZ, RZ, R89 ;  /* 0x000000ffff56c224 */ /* 0x000fe200078e0059 */
[-C--:B0-----:R-:W-:Y:S01]  /*22b80*/  @!P4 LEA R2, P1, R204, R14.reuse, 0x2 ;  /* 0x0000000ecc02c211 */ /* 0x081fe200078210ff */
[----:B------:R-:W-:Y:S02]  /*22b90*/  @!P5 IMAD.MOV.U32 R91, RZ, RZ, R88 ;  /* 0x000000ffff5bd224 */ /* 0x000fe400078e0058 */
[----:B------:R3:W-:Y:S01]  /*22ba0*/  @!P2 ST.E.64 desc[UR42][R6.64], R84 ;  /* 0x000000540600a985 */ /* 0x0007e2000c101b2a */
[-C--:B------:R-:W-:Y:S02]  /*22bb0*/  @!P5 LEA R8, P2, R203, R14.reuse, 0x2 ;  /* 0x0000000ecb08d211 */ /* 0x080fe400078410ff */
[----:B--2---:R-:W-:Y:S02]  /*22bc0*/  @!P0 LEA R10, P3, R202, R14, 0x2 ;  /* 0x0000000eca0a8211 */ /* 0x004fe400078610ff */
[----:B------:R-:W-:-:S02]  /*22bd0*/  @!P4 LEA.HI.X R3, R204, R0, R225, 0x2, P1 ;  /* 0x00000000cc03c211 */ /* 0x000fc400008f14e1 */
[-C--:B------:R-:W-:Y:S02]  /*22be0*/  @!P5 LEA.HI.X R9, R203, R0.reuse, R224, 0x2, P2 ;  /* 0x00000000cb09d211 */ /* 0x080fe400010f14e0 */
[----:B------:R-:W-:Y:S01]  /*22bf0*/  @!P0 LEA.HI.X R11, R202, R0, R223, 0x2, P3 ;  /* 0x00000000ca0b8211 */ /* 0x000fe200018f14df */
[----:B------:R3:W-:Y:S04]  /*22c00*/  @!P4 ST.E.64 desc[UR42][R2.64], R86 ;  /* 0x000000560200c985 */ /* 0x0007e8000c101b2a */
[----:B------:R3:W-:Y:S04]  /*22c10*/  @!P5 ST.E.64 desc[UR42][R8.64], R90 ;  /* 0x0000005a0800d985 */ /* 0x0007e8000c101b2a */
[----:B------:R3:W-:Y:S01]  /*22c20*/  @!P0 ST.E.64 desc[UR42][R10.64], R60 ;  /* 0x0000003c0a008985 */ /* 0x0007e2000c101b2a */
[----:B------:R-:W-:-:S13]  /*22c30*/  ISETP.GE.AND P0, PT, R201, UR4, PT ;  /* 0x00000004c9007c0c */ /* 0x000fda000bf06270 */
[----:B---3--:R-:W-:Y:S05]  /*22c40*/  @P0 BRA `(.L_x_1530) ;  /* 0x0000000c002c0947 */ /* 0x008fea0003800000 */
[----:B------:R-:W-:-:S04]  /*22c50*/  LEA R14, P0, R201, R14, 0x2 ;  /* 0x0000000ec90e7211 */ /* 0x000fc800078010ff */
[----:B------:R-:W-:-:S05]  /*22c60*/  LEA.HI.X R15, R201, R0, R222, 0x2, P0 ;  /* 0x00000000c90f7211 */ /* 0x000fca00000f14de */
[----:B------:R0:W-:Y:S01]  /*22c70*/  ST.E.64 desc[UR42][R14.64], R62 ;  /* 0x0000003e0e007985 */ /* 0x0001e2000c101b2a */
[----:B------:R-:W-:Y:S05]  /*22c80*/  BRA `(.L_x_1530) ;  /* 0x0000000c001c7947 */ /* 0x000fea0003800000 */
.L_x_1516:
[----:B------:R-:W-:Y:S01]  /*22c90*/  ULDC.64 UR4, c[0x0][0xc08] ;  /* 0x0003020000047ab9 */ /* 0x000fe20000000a00 */
[----:B------:R-:W4:Y:S01]  /*22ca0*/  LDC.64 R2, c[0x0][0xc00] ;  /* 0x00030000ff027b82 */ /* 0x000f220000000a00 */
[----:B------:R-:W-:Y:S01]  /*22cb0*/  ISETP.NE.U32.AND P0, PT, RZ, UR4, PT ;  /* 0x00000004ff007c0c */ /* 0x000fe2000bf05070 */
[----:B------:R-:W-:Y:S01]  /*22cc0*/  IMAD.MOV.U32 R15, RZ, RZ, RZ ;  /* 0x000000ffff0f7224 */ /* 0x000fe200078e00ff */
[----:B------:R-:W0:Y:S02]  /*22cd0*/  S2R R0, SR_TID.X ;  /* 0x0000000000007919 */ /* 0x000e240000002100 */
[----:B------:R-:W-:Y:S01]  /*22ce0*/  ISETP.NE.AND.EX P1, PT, RZ, UR5, PT, P0 ;  /* 0x00000005ff007c0c */ /* 0x000fe2000bf25300 */
[----:B------:R-:W-:Y:S02]  /*22cf0*/  ULDC.64 UR4, c[0x0][0xc00] ;  /* 0x0003000000047ab9 */ /* 0x000fe40000000a00 */
[----:B------:R-:W-:-:S04]  /*22d00*/  ISETP.NE.U32.AND P0, PT, RZ, UR4, PT ;  /* 0x00000004ff007c0c */ /* 0x000fc8000bf05070 */
[----:B------:R-:W-:-:S06]  /*22d10*/  ISETP.NE.AND.EX P0, PT, RZ, UR5, PT, P0 ;  /* 0x00000005ff007c0c */ /* 0x000fcc000bf05300 */
[----:B------:R-:W1:Y:S01]  /*22d20*/  @P1 LDC.64 R4, c[0x0][0xc08] ;  /* 0x00030200ff041b82 */ /* 0x000e620000000a00 */
[----:B------:R-:W-:Y:S02]  /*22d30*/  ULDC UR4, c[0x0][0xa88] ;  /* 0x0002a20000047ab9 */ /* 0x000fe40000000800 */
[----:B------:R-:W-:Y:S02]  /*22d40*/  IMAD.U32 R20, RZ, RZ, UR4 ;  /* 0x00000004ff147e24 */ /* 0x000fe4000f8e00ff */
[----:B----4-:R-:W-:-:S05]  /*22d50*/  IMAD.WIDE R2, R199, 0x4, R2 ;  /* 0x00000004c7027825 */ /* 0x010fca00078e0202 */
[----:B------:R4:W5:Y:S01]  /*22d60*/  @P0 LDG.E R15, desc[UR42][R2.64] ;  /* 0x0000002a020f0981 */ /* 0x000962000c1e1900 */
[----:B--2---:R-:W-:Y:S01]  /*22d70*/  ISETP.GT.AND P2, PT, R198, 0x1, PT ;  /* 0x00000001c600780c */ /* 0x004fe20003f44270 */
[----:B0-----:R-:W-:Y:S02]  /*22d80*/  VIADD R0, R0, 0xffffff80 ;  /* 0xffffff8000007836 */ /* 0x001fe40000000000 */
[----:B-1----:R-:W-:-:S05]  /*22d90*/  @P1 IMAD.WIDE R4, R199, 0x4, R4 ;  /* 0x00000004c7041825 */ /* 0x002fca00078e0204 */
[----:B------:R4:W5:Y:S01]  /*22da0*/  @P1 LDG.E R20, desc[UR42][R4.64] ;  /* 0x0000002a04141981 */ /* 0x000962000c1e1900 */
[----:B------:R-:W-:Y:S02]  /*22db0*/  ISETP.GT.AND P3, PT, R0, 0x7f, PT ;  /* 0x0000007f0000780c */ /* 0x000fe40003f64270 */
[----:B-----5:R-:W-:Y:S01]  /*22dc0*/  SHF.R.S32.HI R24, RZ, 0x1f, R199 ;  /* 0x0000001fff187819 */ /* 0x020fe200000114c7 */
[----:B------:R-:W-:Y:S10]  /*22dd0*/  @P1 BRA `(.L_x_1535) ;  /* 0x0000000000101947 */ /* 0x000ff40003800000 */
[----:B------:R-:W-:Y:S05]  /*22de0*/  @!P0 BRA `(.L_x_1535) ;  /* 0x00000000000c8947 */ /* 0x000fea0003800000 */
[----:B----4-:R-:W2:Y:S04]  /*22df0*/  LDG.E R5, desc[UR42][R2.64] ;  /* 0x0000002a02057981 */ /* 0x010ea8000c1e1900 */
[----:B------:R-:W2:Y:S02]  /*22e00*/  LDG.E R20, desc[UR42][R2.64+0x4] ;  /* 0x0000042a02147981 */ /* 0x000ea4000c1e1900 */
[----:B--2---:R-:W-:-:S07]  /*22e10*/  IMAD.IADD R20, R20, 0x1, -R5 ;  /* 0x0000000114147824 */ /* 0x004fce00078e0a05 */
.L_x_1535:
[----:B------:R-:W-:Y:S01]  /*22e20*/  BSSY B1, `(.L_x_1536) ;  /* 0x0000036000017945 */ /* 0x000fe20003800000 */
[----:B------:R-:W-:Y:S02]  /*22e30*/  SEL R25, R199, RZ, !P0 ;  /* 0x000000ffc7197207 */ /* 0x000fe40004000000 */
[----:B------:R-:W-:Y:S02]  /*22e40*/  SEL R24, R24, RZ, !P0 ;  /* 0x000000ff18187207 */ /* 0x000fe40004000000 */
[----:B------:R-:W-:Y:S01]  /*22e50*/  SHF.R.S32.HI R14, RZ, 0x1f, R15 ;  /* 0x0000001fff0e7819 */ /* 0x000fe2000001140f */
[----:B------:R-:W-:Y:S06]  /*22e60*/  @P3 BRA `(.L_x_1537) ;  /* 0x0000000000c43947 */ /* 0x000fec0003800000 */
[----:B----4-:R-:W0:Y:S01]  /*22e70*/  S2R R2, SR_TID.X ;  /* 0x0000000000027919 */ /* 0x010e220000002100 */
[----:B------:R-:W1:Y:S02]  /*22e80*/  LDC R29, c[0x0][0xbe8] ;  /* 0x0002fa00ff1d7b82 */ /* 0x000e640000000800 */
[----:B-1----:R-:W-:Y:S01]  /*22e90*/  IMAD R0, R20, R29, RZ ;  /* 0x0000001d14007224 */ /* 0x002fe200078e02ff */
[----:B0-----:R-:W-:-:S04]  /*22ea0*/  IADD3 R27, R175, -0x80, R2 ;  /* 0xffffff80af1b7810 */ /* 0x001fc80007ffe002 */
[----:B------:R-:W-:-:S13]  /*22eb0*/  ISETP.GE.AND P0, PT, R27, R0, PT ;  /* 0x000000001b00720c */ /* 0x000fda0003f06270 */
[----:B------:R-:W-:Y:S05]  /*22ec0*/  @P0 BRA `(.L_x_1537) ;  /* 0x0000000000ac0947 */ /* 0x000fea0003800000 */
[----:B------:R-:W-:Y:S01]  /*22ed0*/  IMAD.MOV.U32 R0, RZ, RZ, 0x9b8 ;  /* 0x000009b8ff007424 */ /* 0x000fe200078e00ff */
[----:B------:R-:W-:Y:S01]  /*22ee0*/  ISETP.GT.AND P3, PT, R198, 0x1, PT ;  /* 0x00000001c600780c */ /* 0x000fe20003f64270 */
[----:B------:R-:W0:Y:S01]  /*22ef0*/  LDC.64 R2, c[0x0][0xba8] ;  /* 0x0002ea00ff027b82 */ /* 0x000e220000000a00 */
[----:B------:R-:W-:Y:S01]  /*22f00*/  ISETP.NE.AND P0, PT, R29, 0x1, PT ;  /* 0x000000011d00780c */ /* 0x000fe20003f05270 */
[----:B------:R-:W-:Y:S01]  /*22f10*/  IMAD.MOV.U32 R21, RZ, RZ, R27 ;  /* 0x000000ffff157224 */ /* 0x000fe200078e001b */
[----:B------:R-:W-:-:S05]  /*22f20*/  SEL R26, R0, 0x978, P3 ;  /* 0x00000978001a7807 */ /* 0x000fca0001800000 */
[----:B------:R-:W1:Y:S08]  /*22f30*/  LDC.64 R8, c[0x0][R26+0x220] ;  /* 0x000088001a087b82 */ /* 0x000e700000000a00 */
[----:B------:R-:W2:Y:S08]  /*22f40*/  LDC.64 R6, c[0x0][R26+0x218] ;  /* 0x000086001a067b82 */ /* 0x000eb00000000a00 */
[----:B------:R-:W4:Y:S08]  /*22f50*/  LDC.64 R10, c[0x0][R26+0x228] ;  /* 0x00008a001a0a7b82 */ /* 0x000f300000000a00 */
[----:B------:R-:W5:Y:S08]  /*22f60*/  LDC.64 R4, c[0x0][R26+0x210] ;  /* 0x000084001a047b82 */ /* 0x000f700000000a00 */
[----:B------:R-:W3:Y:S08]  /*22f70*/  @P0 LDC R0, c[0x0][0xbec] ;  /* 0x0002fb00ff000b82 */ /* 0x000ef00000000800 */
[----:B------:R-:W4:Y:S01]  /*22f80*/  @P0 LDC R33, c[0x0][0xbf0] ;  /* 0x0002fc00ff210b82 */ /* 0x000f220000000800 */
[----:B-1----:R-:W-:-:S07]  /*22f90*/  IMAD R9, R9, R25, RZ ;  /* 0x0000001909097224 */ /* 0x002fce00078e02ff */
[----:B0-----:R-:W0:Y:S01]  /*22fa0*/  @!P3 LDC R2, c[0x0][0xb50] ;  /* 0x0002d400ff02bb82 */ /* 0x001e220000000800 */
[----:B------:R-:W-:Y:S02]  /*22fb0*/  IMAD R9, R8, R24, R9 ;  /* 0x0000001808097224 */ /* 0x000fe400078e0209 */
[----:B---3--:R-:W-:-:S05]  /*22fc0*/  @P0 IMAD.HI.U32 R0, R27, R0, RZ ;  /* 0x000000001b000227 */ /* 0x008fca00078e00ff */
[----:B------:R-:W1:Y:S01]  /*22fd0*/  @!P3 LDC R3, c[0x0][0xb54] ;  /* 0x0002d500ff03bb82 */ /* 0x000e620000000800 */
[-C--:B--2---:R-:W-:Y:S02]  /*22fe0*/  IMAD R31, R7, R192.reuse, RZ ;  /* 0x000000c0071f7224 */ /* 0x084fe400078e02ff */
[----:B------:R-:W-:Y:S01]  /*22ff0*/  IMAD.WIDE.U32 R12, R6, R192, RZ ;  /* 0x000000c0060c7225 */ /* 0x000fe200078e00ff */
[----:B----4-:R-:W-:-:S03]  /*23000*/  @P0 SHF.R.U32.HI R21, RZ, R33, R0 ;  /* 0x00000021ff150219 */ /* 0x010fc60000011600 */
[----:B------:R-:W-:Y:S01]  /*23010*/  IMAD.WIDE.U32 R6, R8, R25, RZ ;  /* 0x0000001908067225 */ /* 0x000fe200078e00ff */
[----:B------:R-:W-:-:S03]  /*23020*/  SEL R33, R200, RZ, P3 ;  /* 0x000000ffc8217207 */ /* 0x000fc60001800000 */
[----:B------:R-:W-:Y:S01]  /*23030*/  IMAD.IADD R13, R31, 0x1, R13 ;  /* 0x000000011f0d7824 */ /* 0x000fe200078e020d */
[----:B------:R-:W-:Y:S01]  /*23040*/  IADD3 R12, P0, P1, R6, R12, R15 ;  /* 0x0000000c060c7210 */ /* 0x000fe2000791e00f */
[----:B------:R-:W-:Y:S02]  /*23050*/  IMAD.MOV R0, RZ, RZ, -R21 ;  /* 0x000000ffff007224 */ /* 0x000fe400078e0a15 */
        /* <DEDUP_REMOVED lines=10> */
[----:B-----5:R-:W-:-:S04]  /*23100*/  IMAD R0, R5, R9, RZ ;  /* 0x0000000905007224 */ /* 0x020fc800078e02ff */
[C---:B------:R-:W-:Y:S02]  /*23110*/  IMAD R11, R4.reuse, R11, R0 ;  /* 0x0000000b040b7224 */ /* 0x040fe400078e0200 */
[----:B------:R-:W-:-:S04]  /*23120*/  IMAD.WIDE.U32 R4, R4, R9, R6 ;  /* 0x0000000904047225 */ /* 0x000fc800078e0006 */
[----:B------:R-:W-:Y:S01]  /*23130*/  IMAD.IADD R0, R5, 0x1, R11 ;  /* 0x0000000105007824 */ /* 0x000fe200078e020b */
[----:B0-----:R-:W-:Y:S01]  /*23140*/  LEA R2, P0, R4, R2, 0x2 ;  /* 0x0000000204027211 */ /* 0x001fe200078010ff */
[----:B------:R-:W-:-:S03]  /*23150*/  IMAD.MOV.U32 R5, RZ, RZ, -0x800000 ;  /* 0xff800000ff057424 */ /* 0x000fc600078e00ff */
[----:B-1----:R-:W-:-:S05]  /*23160*/  LEA.HI.X R3, R4, R3, R0, 0x2, P0 ;  /* 0x0000000304037211 */ /* 0x002fca00000f1400 */
[----:B------:R0:W-:Y:S04]  /*23170*/  STG.E desc[UR42][R2.64], R5 ;  /* 0x0000000502007986 */ /* 0x0001e8000c10192a */
.L_x_1537:
[----:B------:R-:W-:Y:S05]  /*23180*/  BSYNC B1 ;  /* 0x0000000000017941 */ /* 0x000fea0003800000 */
.L_x_1536:
[----:B------:R-:W-:Y:S05]  /*23190*/  @P2 BRA `(.L_x_1530) ;  /* 0x0000000400d82947 */ /* 0x000fea0003800000 */
[----:B------:R-:W1:Y:S01]  /*231a0*/  LDC R21, c[0x0][0xbe8] ;  /* 0x0002fa00ff157b82 */ /* 0x000e620000000800 */
[----:B------:R-:W-:Y:S01]  /*231b0*/  ULDC.64 UR4, c[0x0][0xaa0] ;  /* 0x0002a80000047ab9 */ /* 0x000fe20000000a00 */
[----:B------:R-:W-:Y:S01]  /*231c0*/  ULDC.64 UR6, c[0x0][0xaf0] ;  /* 0x0002bc0000067ab9 */ /* 0x000fe20000000a00 */
[----:B------:R-:W-:Y:S02]  /*231d0*/  IMAD R0, R14, UR4, RZ ;  /* 0x000000040e007c24 */ /* 0x000fe4000f8e02ff */
[----:B0---4-:R-:W-:-:S04]  /*231e0*/  IMAD.WIDE.U32 R2, R15, UR4, RZ ;  /* 0x000000040f027c25 */ /* 0x011fc8000f8e00ff */
[----:B------:R-:W-:Y:S01]  /*231f0*/  IMAD R5, R15, UR5, R0 ;  /* 0x000000050f057c24 */ /* 0x000fe2000f8e0200 */
[----:B------:R-:W-:Y:S01]  /*23200*/  ULDC.64 UR4, c[0x0][0xae8] ;  /* 0x0002ba0000047ab9 */ /* 0x000fe20000000a00 */
[----:B------:R-:W-:Y:S02]  /*23210*/  IMAD R0, R197, 0x20, R217 ;  /* 0x00000020c5007824 */ /* 0x000fe400078e02d9 */
[----:B------:R-:W-:Y:S02]  /*23220*/  IMAD.IADD R3, R3, 0x1, R5 ;  /* 0x0000000103037824 */ /* 0x000fe400078e0205 */
[----:B------:R-:W-:Y:S02]  /*23230*/  IMAD.IADD R9, R175, 0x1, R0 ;  /* 0x00000001af097824 */ /* 0x000fe400078e0200 */
[----:B------:R-:W-:-:S04]  /*23240*/  IMAD.WIDE.U32 R2, R192, UR4, R2 ;  /* 0x00000004c0027c25 */ /* 0x000fc8000f8e0002 */
[----:B------:R-:W-:Y:S02]  /*23250*/  IMAD.MOV.U32 R5, RZ, RZ, R9 ;  /* 0x000000ffff057224 */ /* 0x000fe400078e0009 */
[----:B------:R-:W-:Y:S01]  /*23260*/  IMAD R3, R192, UR5, R3 ;  /* 0x00000005c0037c24 */ /* 0x000fe2000f8e0203 */
[----:B-1----:R-:W-:Y:S01]  /*23270*/  ISETP.NE.AND P0, PT, R21, 0x1, PT ;  /* 0x000000011500780c */ /* 0x002fe20003f05270 */
[----:B------:R-:W-:Y:S01]  /*23280*/  ULDC.64 UR4, c[0x0][0xae0] ;  /* 0x0002b80000047ab9 */ /* 0x000fe20000000a00 */
[----:B------:R-:W-:-:S11]  /*23290*/  IMAD.WIDE.U32 R2, R25, UR6, R2 ;  /* 0x0000000619027c25 */ /* 0x000fd6000f8e0002 */
[----:B------:R-:W0:Y:S08]  /*232a0*/  @P0 LDC R4, c[0x0][0xbec] ;  /* 0x0002fb00ff040b82 */ /* 0x000e300000000800 */
[----:B------:R-:W1:Y:S01]  /*232b0*/  @P0 LDC R7, c[0x0][0xbf0] ;  /* 0x0002fc00ff070b82 */ /* 0x000e620000000800 */
[----:B0-----:R-:W-:-:S04]  /*232c0*/  @P0 IMAD.HI.U32 R0, R9, R4, RZ ;  /* 0x0000000409000227 */ /* 0x001fc800078e00ff */
[----:B------:R-:W-:Y:S01]  /*232d0*/  IMAD R4, R24, UR6, RZ ;  /* 0x0000000618047c24 */ /* 0x000fe2000f8e02ff */
[----:B-1----:R-:W-:-:S03]  /*232e0*/  @P0 SHF.R.U32.HI R5, RZ, R7, R0 ;  /* 0x00000007ff050219 */ /* 0x002fc60000011600 */
        /* <DEDUP_REMOVED lines=19> */
[----:B------:R-:W-:Y:S06]  /*23420*/  BRA.DIV UR4, `(.L_x_1538) ;  /* 0x000000b204c47947 */ /* 0x000fec000b800000 */
[----:B------:R0:W1:Y:S04]  /*23430*/  SHFL.IDX PT, R0, R3, RZ, 0x181f ;  /* 0x00181fff03007589 */ /* 0x00006800000e0000 */
[----:B------:R0:W2:Y:S02]  /*23440*/  SHFL.IDX PT, R14, R2, RZ, 0x181f ;  /* 0x00181fff020e7589 */ /* 0x0000a400000e0000 */
.L_x_1813:
[----:B------:R-:W-:Y:S01]  /*23450*/  IMAD R21, R20, R21, RZ ;  /* 0x0000001514157224 */ /* 0x000fe200078e02ff */
[----:B------:R-:W-:Y:S01]  /*23460*/  BSSY B1, `(.L_x_1539) ;  /* 0x000000f000017945 */ /* 0x000fe20003800000 */
[----:B------:R-:W-:-:S05]  /*23470*/  IMAD.IADD R6, R217, 0x1, R175 ;  /* 0x00000001d9067824 */ /* 0x000fca00078e02af */
        /* <DEDUP_REMOVED lines=11> */
[----:B------:R4:W-:Y:S04]  /*23530*/  @!P2 ST.E.128 desc[UR42][R4.64], RZ ;  /* 0x000000ff0400a985 */ /* 0x0009e8000c101d2a */
[----:B------:R4:W-:Y:S02]  /*23540*/  @!P3 ST.E.128 desc[UR42][R14.64], RZ ;  /* 0x000000ff0e00b985 */ /* 0x0009e4000c101d2a */
.L_x_1540:
[----:B------:R-:W-:Y:S05]  /*23550*/  BSYNC B1 ;  /* 0x0000000000017941 */ /* 0x000fea0003800000 */
.L_x_1539:
[----:B------:R-:W-:-:S03]  /*23560*/  UMOV UR4, 0xffffffff ;  /* 0xffffffff00047882 */ /* 0x000fc60000000000 */
[----:B------:R-:W-:Y:S05]  /*23570*/  BRA.DIV UR4, `(.L_x_1541) ;  /* 0x000000b204a47947 */ /* 0x000fea000b800000 */
[----:B-1----:R1:W0:Y:S04]  /*23580*/  SHFL.IDX PT, R0, R3, 0x1, 0x181f ;  /* 0x00381f0003007f89 */ /* 0x00222800000e0000 */
[----:B--2-4-:R1:W2:Y:S02]  /*23590*/  SHFL.IDX PT, R14, R2, 0x1, 0x181f ;  /* 0x00381f00020e7f89 */ /* 0x0142a400000e0000 */
.L_x_1817:
        /* <DEDUP_REMOVED lines=13> */
[----:B------:R4:W-:Y:S04]  /*23670*/  @!P2 ST.E.128 desc[UR42][R4.64], RZ ;  /* 0x000000ff0400a985 */ /* 0x0009e8000c101d2a */
[----:B------:R4:W-:Y:S02]  /*23680*/  @!P3 ST.E.128 desc[UR42][R14.64], RZ ;  /* 0x000000ff0e00b985 */ /* 0x0009e4000c101d2a */
.L_x_1543:
[----:B------:R-:W-:Y:S05]  /*23690*/  BSYNC B1 ;  /* 0x0000000000017941 */ /* 0x000fea0003800000 */
.L_x_1542:
[----:B------:R-:W-:-:S03]  /*236a0*/  UMOV UR4, 0xffffffff ;  /* 0xffffffff00047882 */ /* 0x000fc60000000000 */
[----:B------:R-:W-:Y:S05]  /*236b0*/  BRA.DIV UR4, `(.L_x_1544) ;  /* 0x000000b2049c7947 */ /* 0x000fea000b800000 */
[----:B0-----:R0:W0:Y:S04]  /*236c0*/  SHFL.IDX PT, R0, R3, 0x2, 0x181f ;  /* 0x00581f0003007f89 */ /* 0x00102800000e0000 */
[----:B--2-4-:R2:W4:Y:S02]  /*236d0*/  SHFL.IDX PT, R14, R2, 0x2, 0x181f ;  /* 0x00581f00020e7f89 */ /* 0x01452400000e0000 */
.L_x_1821:
        /* <DEDUP_REMOVED lines=9> */
[CC--:B----4-:R-:W-:Y:S02]  /*23770*/  @!P2 LEA R4, P0, R191.reuse, R14.reuse, 0x1 ;  /* 0x0000000ebf04a211 */ /* 0x0d0fe400078008ff */
[C---:B------:R-:W-:Y:S02]  /*23780*/  @!P3 LEA R14, P1, R196.reuse, R14, 0x1 ;  /* 0x0000000ec40eb211 */ /* 0x040fe400078208ff */
[-C--:B0-----:R-:W-:Y:S02]  /*23790*/  @!P2 LEA.HI.X R5, R191, R0.reuse, R8, 0x1, P0 ;  /* 0x00000000bf05a211 */ /* 0x081fe400000f0c08 */
[----:B------:R-:W-:-:S03]  /*237a0*/  @!P3 LEA.HI.X R15, R196, R0, R7, 0x1, P1 ;  /* 0x00000000c40fb211 */ /* 0x000fc600008f0c07 */
[----:B------:R0:W-:Y:S04]  /*237b0*/  @!P2 ST.E.128 desc[UR42][R4.64], RZ ;  /* 0x000000ff0400a985 */ /* 0x0001e8000c101d2a */
[----:B------:R0:W-:Y:S02]  /*237c0*/  @!P3 ST.E.128 desc[UR42][R14.64], RZ ;  /* 0x000000ff0e00b985 */ /* 0x0001e4000c101d2a */
.L_x_1546:
[----:B------:R-:W-:Y:S05]  /*237d0*/  BSYNC B1 ;  /* 0x0000000000017941 */ /* 0x000fea0003800000 */
.L_x_1545:
[----:B------:R-:W-:-:S03]  /*237e0*/  UMOV UR4, 0xffffffff ;  /* 0xffffffff00047882 */ /* 0x000fc60000000000 */
[----:B------:R-:W-:Y:S05]  /*237f0*/  BRA.DIV UR4, `(.L_x_1547) ;  /* 0x000000b204947947 */ /* 0x000fea000b800000 */
[----:B0-----:R0:W0:Y:S04]  /*23800*/  SHFL.IDX PT, R0, R3, 0x3, 0x181f ;  /* 0x00781f0003007f89 */ /* 0x00102800000e0000 */
[----:B----4-:R4:W0:Y:S02]  /*23810*/  SHFL.IDX PT, R14, R2, 0x3, 0x181f ;  /* 0x00781f00020e7f89 */ /* 0x01082400000e0000 */
.L_x_1825:
[----:B-12-4-:R-:W-:-:S05]  /*23820*/  VIADD R2, R6, 0x60 ;  /* 0x0000006006027836 */ /* 0x016fca0000000000 */
[----:B------:R-:W-:-:S13]  /*23830*/  ISETP.GE.AND P0, PT, R2, R21, PT ;  /* 0x000000150200720c */ /* 0x000fda0003f06270 */
[----:B------:R-:W-:Y:S05]  /*23840*/  @P0 BRA `(.L_x_1530) ;  /* 0x00000000002c0947 */ /* 0x000fea0003800000 */
[----:B------:R-:W-:Y:S01]  /*23850*/  ULDC UR4, c[0x0][0xac8] ;  /* 0x0002b20000047ab9 */ /* 0x000fe20000000800 */
[----:B------:R-:W-:Y:S02]  /*23860*/  SHF.R.S32.HI R5, RZ, 0x1f, R191 ;  /* 0x0000001fff057819 */ /* 0x000fe400000114bf */
[----:B------:R-:W-:Y:S02]  /*23870*/  ISETP.GE.AND P2, PT, R191, UR4, PT ;  /* 0x00000004bf007c0c */ /* 0x000fe4000bf46270 */
[----:B------:R-:W-:Y:S02]  /*23880*/  ISETP.GE.AND P3, PT, R196, UR4, PT ;  /* 0x00000004c4007c0c */ /* 0x000fe4000bf66270 */
[----:B------:R-:W-:-:S09]  /*23890*/  SHF.R.S32.HI R4, RZ, 0x1f, R196 ;  /* 0x0000001fff047819 */ /* 0x000fd200000114c4 */
[CC--:B0-----:R-:W-:Y:S02]  /*238a0*/  @!P2 LEA R2, P0, R191.reuse, R14.reuse, 0x1 ;  /* 0x0000000ebf02a211 */ /* 0x0c1fe400078008ff */
[C---:B------:R-:W-:Y:S02]  /*238b0*/  @!P3 LEA R14, P1, R196.reuse, R14, 0x1 ;  /* 0x0000000ec40eb211 */ /* 0x040fe400078208ff */
[-C--:B------:R-:W-:Y:S02]  /*238c0*/  @!P2 LEA.HI.X R3, R191, R0.reuse, R5, 0x1, P0 ;  /* 0x00000000bf03a211 */ /* 0x080fe400000f0c05 */
[----:B------:R-:W-:-:S03]  /*238d0*/  @!P3 LEA.HI.X R15, R196, R0, R4, 0x1, P1 ;  /* 0x00000000c40fb211 */ /* 0x000fc600008f0c04 */
[----:B------:R0:W-:Y:S04]  /*238e0*/  @!P2 ST.E.128 desc[UR42][R2.64], RZ ;  /* 0x000000ff0200a985 */ /* 0x0001e8000c101d2a */
[----:B------:R0:W-:Y:S02]  /*238f0*/  @!P3 ST.E.128 desc[UR42][R14.64], RZ ;  /* 0x000000ff0e00b985 */ /* 0x0001e4000c101d2a */
.L_x_1530:
[----:B------:R-:W-:Y:S05]  /*23900*/  BSYNC B0 ;  /* 0x0000000000007941 */ /* 0x000fea0003800000 */
.L_x_1515:
[----:B------:R-:W-:Y:S02]  /*23910*/  ULDC UR4, c[0x0][0xc3c] ;  /* 0x00030f0000047ab9 */ /* 0x000fe40000000800 */
[----:B---3--:R-:W-:-:S13]  /*23920*/  ISETP.GE.AND P0, PT, R183, UR4, PT ;  /* 0x00000004b7007c0c */ /* 0x008fda000bf06270 */
[----:B------:R-:W-:Y:S05]  /*23930*/  @!P0 BRA `(.L_x_1548) ;  /* 0xfffffddc00208947 */ /* 0x000fea000383ffff */
[----:B------:R-:W-:Y:S05]  /*23940*/  BRA `(.L_x_1316) ;  /* 0x0000008000487947 */ /* 0x000fea0003800000 */
.L_x_1314:
        /* <DEDUP_REMOVED lines=20> */
.L_x_1549:
[----:B------:R-:W1:Y:S01]  /*23a90*/  S2R R0, SR_TID.X ;  /* 0x0000000000007919 */ /* 0x000e620000002100 */
[----:B------:R-:W-:Y:S01]  /*23aa0*/  ULDC UR4, c[0x0][0xc3c] ;  /* 0x00030f0000047ab9 */ /* 0x000fe20000000800 */
        /* <DEDUP_REMOVED lines=9> */
[----:B-1----:R-:W-:-:S04]  /*23b40*/  @!P1 IMAD.WIDE.U32 R2, R0, 0x4, R4 ;  /* 0x0000000400029825 */ /* 0x002fc800078e0004 */
[----:B------:R-:W-:-:S06]  /*23b50*/  IMAD.MOV.U32 R5, RZ, RZ, RZ ;  /* 0x000000ffff057224 */ /* 0x000fcc00078e00ff */
        /* <DEDUP_REMOVED lines=25> */
[----:B------:R-:W-:Y:S01]  /*23cf0*/  IMAD.MOV.U32 R4, RZ, RZ, R7 ;  /* 0x000000ffff047224 */ /* 0x000fe200078e0007 */
[----:B--2---:R-:W-:-:S13]  /*23d00*/  ISETP.GT.AND P6, PT, R7, UR6, PT ;  /* 0x0000000607007c0c */ /* 0x004fda000bfc4270 */
[----:B------:R-:W-:Y:S05]  /*23d10*/  @P6 BRA `(.L_x_1551) ;  /* 0x0000000000a86947 */ /* 0x000fea0003800000 */
[----:B------:R-:W-:Y:S01]  /*23d20*/  IMAD.MOV.U32 R7, RZ, RZ, R4 ;  /* 0x000000ffff077224 */ /* 0x000fe200078e0004 */
[----:B------:R-:W-:Y:S01]  /*23d30*/  UMOV UR4, URZ ;  /* 0x0000003f00047c82 */ /* 0x000fe20008000000 */
[----:B------:R-:W-:-:S05]  /*23d40*/  ULDC UR5, c[0x0][0xc38] ;  /* 0x00030e0000057ab9 */ /* 0x000fca0000000800 */
.L_x_1553:
[----:B------:R-:W0:Y:S01]  /*23d50*/  LDC R2, c[0x0][0xc3c] ;  /* 0x00030f00ff027b82 */ /* 0x000e220000000800 */
[----:B------:R-:W-:Y:S01]  /*23d60*/  ULDC UR7, c[0x0][0xc3c] ;  /* 0x00030f0000077ab9 */ /* 0x000fe20000000800 */
[----:B------:R-:W-:Y:S01]  /*23d70*/  UIADD3 UR4, UR4, 0x1f, URZ ;  /* 0x0000001f04047890 */ /* 0x000fe2000fffe03f */
[----:B------:R-:W-:-:S05]  /*23d80*/  IMAD.U32 R3, RZ, RZ, UR7 ;  /* 0x00000007ff037e24 */ /* 0x000fca000f8e00ff */
[----:B------:R1:W-:Y:S01]  /*23d90*/  STL [R1+0xc], R3 ;  /* 0x00000c0301007387 */ /* 0x0003e20000100800 */
[----:B0-----:R-:W-:-:S13]  /*23da0*/  ISETP.LE.AND P6, PT, R2, UR4, PT ;  /* 0x0000000402007c0c */ /* 0x001fda000bfc3270 */
[----:B-1----:R-:W-:Y:S05]  /*23db0*/  @P6 BRA `(.L_x_1552) ;  /* 0x0000000800b06947 */ /* 0x002fea0003800000 */
[----:B------:R-:W-:Y:S02]  /*23dc0*/  VIADD R9, R0, UR4 ;  /* 0x0000000400097c36 */ /* 0x000fe40008000000 */
[----:B------:R-:W-:-:S03]  /*23dd0*/  IMAD.MOV.U32 R6, RZ, RZ, RZ ;  /* 0x000000ffff067224 */ /* 0x000fc600078e00ff */
        /* <DEDUP_REMOVED lines=29> */
[----:B------:R-:W-:-:S07]  /*23fb0*/  IMAD.MOV.U32 R3, RZ, RZ, R2 ;  /* 0x000000ffff037224 */ /* 0x000fce00078e0002 */
.L_x_1551:
[----:B------:R-:W-:Y:S02]  /*23fc0*/  IMAD.IADD R9, R7, 0x1, -R4 ;  /* 0x0000000107097824 */ /* 0x000fe400078e0a04 */
[----:B------:R-:W-:Y:S02]  /*23fd0*/  IMAD.MOV.U32 R8, RZ, RZ, RZ ;  /* 0x000000ffff087224 */ /* 0x000fe400078e00ff */
[----:B------:R-:W-:-:S05]  /*23fe0*/  IMAD R2, R3, UR5, R9 ;  /* 0x0000000503027c24 */ /* 0x000fca000f8e0209 */
[----:B------:R-:W-:-:S13]  /*23ff0*/  ISETP.GT.AND P0, PT, R2, UR6, PT ;  /* 0x0000000602007c0c */ /* 0x000fda000bf04270 */
[----:B------:R-:W-:-:S04]  /*24000*/  VOTE.ANY R2, PT, !P0 ;  /* 0x0000000000027806 */ /* 0x000fc800040e0100 */
[----:B------:R-:W0:Y:S01]  /*24010*/  POPC R10, R2 ;  /* 0x00000002000a7309 */ /* 0x000e220000000000 */
[----:B------:R-:W-:Y:S01]  /*24020*/  ISETP.NE.AND P0, PT, R2, RZ, PT ;  /* 0x000000ff0200720c */ /* 0x000fe20003f05270 */
[----:B0-----:R0:W1:Y:S04]  /*24030*/  SHFL.IDX PT, R7, R5, R10, 0x1f ;  /* 0x00001f0a05077589 */ /* 0x00106800000e0000 */
[----:B------:R0:W2:Y:S08]  /*24040*/  SHFL.IDX PT, R4, R6, R10, 0x1f ;  /* 0x00001f0a06047589 */ /* 0x0000b000000e0000 */
[----:B------:R-:W-:Y:S05]  /*24050*/  @!P0 BRA `(.L_x_1554) ;  /* 0x0000000000088947 */ /* 0x000fea0003800000 */
[----:B------:R-:W-:-:S06]  /*24060*/  VIADD R8, R10, 0xffffffff ;  /* 0xffffffff0a087836 */ /* 0x000fcc0000000000 */
[----:B------:R3:W4:Y:S02]  /*24070*/  SHFL.IDX PT, R8, R3, R8, 0x1f ;  /* 0x00001f0803087589 */ /* 0x00072400000e0000 */
.L_x_1554:
[----:B----4-:R-:W-:Y:S01]  /*24080*/  IMAD R2, R8, UR5, R9 ;  /* 0x0000000508027c24 */ /* 0x010fe2000f8e0209 */
[----:B-1----:R-:W-:Y:S01]  /*24090*/  ISETP.NE.AND P0, PT, R7, 0x1, PT ;  /* 0x000000010700780c */ /* 0x002fe20003f05270 */
[----:B------:R-:W-:-:S03]  /*240a0*/  VIADD R12, R10, UR4 ;  /* 0x000000040a0c7c36 */ /* 0x000fc60008000000 */
[----:B------:R1:W-:Y:S01]  /*240b0*/  STL [R1], R2 ;  /* 0x0000000201007387 */ /* 0x0003e20000100800 */
[----:B0-----:R-:W-:-:S03]  /*240c0*/  IADD3 R5, -R2, UR6, RZ ;  /* 0x0000000602057c10 */ /* 0x001fc6000fffe1ff */
[----:B------:R1:W-:Y:S05]  /*240d0*/  STL [R1+0xc], R12 ;  /* 0x00000c0c01007387 */ /* 0x0003ea0000100800 */
[----:B------:R-:W-:Y:S05]  /*240e0*/  @!P0 BRA `(.L_x_1555) ;  /* 0x0000000000e08947 */ /* 0x000fea0003800000 */
[-C--:B--2---:R-:W-:Y:S02]  /*240f0*/  IABS R6, R4.reuse ;  /* 0x0000000400067213 */ /* 0x084fe40000000000 */
[----:B------:R-:W-:Y:S02]  /*24100*/  IABS R8, R7 ;  /* 0x0000000700087213 */ /* 0x000fe40000000000 */
[----:B------:R-:W0:Y:S08]  /*24110*/  I2F.RP R9, R6 ;  /* 0x0000000600097306 */ /* 0x000e300000209400 */
[----:B------:R-:W2:Y:S08]  /*24120*/  I2F.RP R10, R8 ;  /* 0x00000008000a7306 */ /* 0x000eb00000209400 */
[----:B0-----:R-:W1:Y:S08]  /*24130*/  MUFU.RCP R9, R9 ;  /* 0x0000000900097308 */ /* 0x001e700000001000 */
[----:B--2---:R-:W-:Y:S01]  /*24140*/  MUFU.RCP R10, R10 ;  /* 0x0000000a000a7308 */ /* 0x004fe20000001000 */
[----:B-1----:R-:W-:Y:S01]  /*24150*/  VIADD R2, R9, 0xffffffe ;  /* 0x0ffffffe09027836 */ /* 0x002fe20000000000 */
[----:B------:R-:W-:-:S06]  /*24160*/  IABS R9, R4 ;  /* 0x0000000400097213 */ /* 0x000fcc0000000000 */
[----:B---3--:R0:W1:Y:S02]  /*24170*/  F2I.FTZ.U32.TRUNC.NTZ R3, R2 ;  /* 0x0000000200037305 */ /* 0x008064000021f000 */
[----:B0-----:R-:W-:Y:S02]  /*24180*/  IMAD.MOV.U32 R2, RZ, RZ, RZ ;  /* 0x000000ffff027224 */ /* 0x001fe400078e00ff */
[----:B-1----:R-:W-:-:S04]  /*24190*/  IMAD.MOV R11, RZ, RZ, -R3 ;  /* 0x000000ffff0b7224 */ /* 0x002fc800078e0a03 */
[----:B------:R-:W-:-:S04]  /*241a0*/  IMAD R11, R11, R6, RZ ;  /* 0x000000060b0b7224 */ /* 0x000fc800078e02ff */
[----:B------:R-:W-:Y:S01]  /*241b0*/  IMAD.HI.U32 R3, R3, R11, R2 ;  /* 0x0000000b03037227 */ /* 0x000fe200078e0002 */
[----:B------:R-:W-:Y:S02]  /*241c0*/  IABS R2, R5 ;  /* 0x0000000500027213 */ /* 0x000fe40000000000 */
[----:B------:R-:W-:-:S03]  /*241d0*/  IADD3 R11, RZ, -R9, RZ ;  /* 0x80000009ff0b7210 */ /* 0x000fc60007ffe0ff */
[----:B------:R-:W-:-:S04]  /*241e0*/  IMAD.HI.U32 R9, R3, R2, RZ ;  /* 0x0000000203097227 */ /* 0x000fc800078e00ff */
[----:B------:R-:W-:Y:S02]  /*241f0*/  IMAD R11, R9, R11, R2 ;  /* 0x0000000b090b7224 */ /* 0x000fe400078e0202 */
[----:B------:R-:W-:Y:S02]  /*24200*/  VIADD R3, R10, 0xffffffe ;  /* 0x0ffffffe0a037836 */ /* 0x000fe40000000000 */
[----:B------:R-:W-:Y:S01]  /*24210*/  IMAD.MOV.U32 R2, RZ, RZ, RZ ;  /* 0x000000ffff027224 */ /* 0x000fe200078e00ff */
[----:B------:R-:W-:-:S03]  /*24220*/  ISETP.GT.U32.AND P1, PT, R6, R11, PT ;  /* 0x0000000b0600720c */ /* 0x000fc60003f24070 */
[----:B------:R-:W0:Y:S10]  /*24230*/  F2I.FTZ.U32.TRUNC.NTZ R3, R3 ;  /* 0x0000000300037305 */ /* 0x000e34000021f000 */
[----:B------:R-:W-:-:S02]  /*24240*/  @!P1 IMAD.IADD R11, R11, 0x1, -R6 ;  /* 0x000000010b0b9824 */ /* 0x000fc400078e0a06 */
[----:B------:R-:W-:Y:S01]  /*24250*/  @!P1 VIADD R9, R9, 0x1 ;  /* 0x0000000109099836 */ /* 0x000fe20000000000 */
[----:B------:R-:W-:Y:S02]  /*24260*/  ISETP.NE.AND P1, PT, R4, RZ, PT ;  /* 0x000000ff0400720c */ /* 0x000fe40003f25270 */
[----:B------:R-:W-:Y:S01]  /*24270*/  ISETP.GE.U32.AND P0, PT, R11, R6, PT ;  /* 0x000000060b00720c */ /* 0x000fe20003f06070 */
[----:B0-----:R-:W-:-:S04]  /*24280*/  IMAD.MOV R11, RZ, RZ, -R3 ;  /* 0x000000ffff0b7224 */ /* 0x001fc800078e0a03 */
[----:B------:R-:W-:-:S04]  /*24290*/  IMAD R11, R11, R8, RZ ;  /* 0x000000080b0b7224 */ /* 0x000fc800078e02ff */
[----:B------:R-:W-:Y:S01]  /*242a0*/  IMAD.HI.U32 R6, R3, R11, R2 ;  /* 0x0000000b03067227 */ /* 0x000fe200078e0002 */
[----:B------:R-:W-:-:S03]  /*242b0*/  LOP3.LUT R2, R5, R4, RZ, 0x3c, !PT ;  /* 0x0000000405027212 */ /* 0x000fc600078e3cff */
[----:B------:R-:W-:Y:S01]  /*242c0*/  @P0 VIADD R9, R9, 0x1 ;  /* 0x0000000109090836 */ /* 0x000fe20000000000 */
[----:B------:R-:W-:Y:S02]  /*242d0*/  ISETP.GE.AND P2, PT, R2, RZ, PT ;  /* 0x000000ff0200720c */ /* 0x000fe40003f46270 */
[----:B------:R-:W-:-:S05]  /*242e0*/  IABS R2, R7 ;  /* 0x0000000700027213 */ /* 0x000fca0000000000 */
[----:B------:R-:W-:-:S06]  /*242f0*/  IMAD.MOV R2, RZ, RZ, -R2 ;  /* 0x000000ffff027224 */ /* 0x000fcc00078e0a02 */
[----:B------:R-:W-:Y:S01]  /*24300*/  @!P2 IMAD.MOV R9, RZ, RZ, -R9 ;  /* 0x000000ffff09a224 */ /* 0x000fe200078e0a09 */
[----:B------:R-:W-:-:S04]  /*24310*/  @!P1 LOP3.LUT R9, RZ, R4, RZ, 0x33, !PT ;  /* 0x00000004ff099212 */ /* 0x000fc800078e33ff */
[----:B------:R-:W-:-:S05]  /*24320*/  IABS R3, R9 ;  /* 0x0000000900037213 */ /* 0x000fca0000000000 */
        /* <DEDUP_REMOVED lines=20> */
.L_x_1555:
[----:B-1-3--:R-:W0:Y:S02]  /*24470*/  LDC.64 R2, c[0x0][0xc90] ;  /* 0x00032400ff027b82 */ /* 0x00ae240000000a00 */
[----:B0-----:R-:W-:-:S05]  /*24480*/  IMAD.WIDE R2, R12, 0x4, R2 ;  /* 0x000000040c027825 */ /* 0x001fca00078e0202 */
        /* <DEDUP_REMOVED lines=30> */
[----:B------:R-:W-:-:S04]  /*24670*/  VIADDMNMX R7, R10, UR5, R7, PT ;  /* 0x000000050a077c46 */ /* 0x000fc8000b800107 */
        /* <DEDUP_REMOVED lines=28> */
.L_x_1556:
[----:B01----:R-:W-:-:S05]  /*24840*/  LOP3.LUT R3, RZ, R2, RZ, 0x33, !PT ;  /* 0x00000002ff037212 */ /* 0x003fca00078e33ff */
[----:B------:R-:W-:-:S05]  /*24850*/  IMAD.IADD R2, R4, 0x1, R3 ;  /* 0x0000000104027824 */ /* 0x000fca00078e0203 */
[----:B------:R1:W-:Y:S01]  /*24860*/  STL [R1+0x4], R2 ;  /* 0x0000040201007387 */ /* 0x0003e20000100800 */
[----:B------:R-:W-:Y:S05]  /*24870*/  BRA `(.L_x_1557) ;  /* 0x0000000000107947 */ /* 0x000fea0003800000 */
.L_x_1552:
[----:B------:R-:W-:Y:S01]  /*24880*/  IMAD.U32 R2, RZ, RZ, UR6 ;  /* 0x00000006ff027e24 */ /* 0x000fe2000f8e00ff */
[----:B------:R0:W-:Y:S04]  /*24890*/  STL [R1+0x4], RZ ;  /* 0x000004ff01007387 */ /* 0x0001e80000100800 */
[----:B------:R0:W-:Y:S04]  /*248a0*/  STL [R1+0x8], RZ ;  /* 0x000008ff01007387 */ /* 0x0001e80000100800 */
[----:B------:R0:W-:Y:S02]  /*248b0*/  STL [R1], R2 ;  /* 0x0000000201007387 */ /* 0x0001e40000100800 */
.L_x_1557:
[----:B------:R-:W2:Y:S04]  /*248c0*/  LDL R4, [R1] ;  /* 0x0000000001047983 */ /* 0x000ea80000100800 */
[----:B------:R-:W2:Y:S04]  /*248d0*/  LDL R5, [R1+0x4] ;  /* 0x0000040001057983 */ /* 0x000ea80000100800 */
[----:B------:R-:W2:Y:S04]  /*248e0*/  LDL R6, [R1+0x8] ;  /* 0x0000080001067983 */ /* 0x000ea80000100800 */
[----:B------:R-:W2:Y:S01]  /*248f0*/  LDL R7, [R1+0xc] ;  /* 0x00000c0001077983 */ /* 0x000ea20000100800 */
[----:B------:R-:W-:-:S13]  /*24900*/  ISETP.NE.AND P0, PT, R0, RZ, PT ;  /* 0x000000ff0000720c */ /* 0x000fda0003f05270 */
[----:B------:R-:W3:Y:S01]  /*24910*/  @!P0 S2R R3, SR_CgaCtaId ;  /* 0x0000000000038919 */ /* 0x000ee20000008800 */
[----:B------:R-:W-:-:S04]  /*24920*/  @!P0 MOV R0, 0x400 ;  /* 0x0000040000008802 */ /* 0x000fc80000000f00 */
[----:B---3--:R-:W-:-:S05]  /*24930*/  @!P0 LEA R0, R3, R0, 0x18 ;  /* 0x0000000003008211 */ /* 0x008fca00078ec0ff */
[----:B--2---:R2:W-:Y:S01]  /*24940*/  @!P0 STS.128 [R0+0x228d0], R4 ;  /* 0x0228d00400008388 */ /* 0x0045e20000000c00 */
[----:B------:R-:W-:Y:S06]  /*24950*/  BAR.ARV 0x5, 0x180 ;  /* 0x0146000000007b1d */ /* 0x000fec0000002000 */
.L_x_1550:
[----:B--2---:R-:W2:Y:S01]  /*24960*/  LDL R0, [R1+0xc] ;  /* 0x00000c0001007983 */ /* 0x004ea20000100800 */
[----:B------:R-:W-:-:S03]  /*24970*/  ULDC UR4, c[0x0][0xc3c] ;  /* 0x00030f0000047ab9 */ /* 0x000fc60000000800 */
[----:B------:R3:W-:Y:S01]  /*24980*/  STL [R1+0x10], RZ ;  /* 0x000010ff01007387 */ /* 0x0007e20000100800 */
[----:B--2---:R-:W-:Y:S01]  /*24990*/  ISETP.GE.AND P0, PT, R0, UR4, PT ;  /* 0x0000000400007c0c */ /* 0x004fe2000bf06270 */
[----:B------:R-:W-:-:S05]  /*249a0*/  IMAD.MOV.U32 R0, RZ, RZ, 0x1 ;  /* 0x00000001ff007424 */ /* 0x000fca00078e00ff */
[----:B------:R3:W-:Y:S04]  /*249b0*/  STL [R1+0x18], R0 ;  /* 0x0000180001007387 */ /* 0x0007e80000100800 */
[----:B------:R3:W-:Y:S03]  /*249c0*/  STL [R1+0x58], RZ ;  /* 0x000058ff01007387 */ /* 0x0007e60000100800 */
[----:B------:R-:W-:Y:S05]  /*249d0*/  @P0 BRA `(.L_x_1558) ;  /* 0x0000006c00200947 */ /* 0x000fea0003800000 */
[----:B------:R-:W2:Y:S01]  /*249e0*/  S2R R8, SR_TID.X ;  /* 0x0000000000087919 */ /* 0x000ea20000002100 */
[----:B------:R-:W4:Y:S01]  /*249f0*/  S2UR UR5, SR_CgaCtaId ;  /* 0x00000000000579c3 */ /* 0x000f220000008800 */
[----:B------:R-:W-:Y:S01]  /*24a00*/  UMOV UR4, 0x400 ;  /* 0x0000040000047882 */ /* 0x000fe20000000000 */
[----:B------:R-:W-:Y:S01]  /*24a10*/  BSSY B7, `(.L_x_1558) ;  /* 0x00006c4000077945 */ /* 0x000fe20003800000 */
[----:B------:R-:W-:Y:S01]  /*24a20*/  ULDC.64 UR40, c[0x0][0x198] ;  /* 0x0000660000287ab9 */ /* 0x000fe20000000a00 */
[----:B------:R-:W-:Y:S02]  /*24a30*/  ULOP3.LUT UR37, UR36, 0x1, URZ, 0xfc, !UPT ;  /* 0x0000000124257892 */ /* 0x000fe4000f8efc3f */
[----:B------:R-:W-:Y:S01]  /*24a40*/  ULOP3.LUT UR39, UR36, 0x2, URZ, 0xfc, !UPT ;  /* 0x0000000224277892 */ /* 0x000fe2000f8efc3f */
[----:B------:R-:W-:Y:S01]  /*24a50*/  ULDC UR38, c[0x0][0xc] ;  /* 0x0000030000267ab9 */ /* 0x000fe20000000800 */
[----:B----4-:R-:W-:-:S06]  /*24a60*/  ULEA UR4, UR5, UR4, 0x18 ;  /* 0x0000000405047291 */ /* 0x010fcc000f8ec03f */
[----:B------:R-:W-:Y:S01]  /*24a70*/  IMAD.U32 R18, RZ, RZ, UR4 ;  /* 0x00000004ff127e24 */ /* 0x000fe2000f8e00ff */
[----:B--2---:R-:W-:Y:S01]  /*24a80*/  SHF.R.U32.HI R3, RZ, 0x1, R8 ;  /* 0x00000001ff037819 */ /* 0x004fe20000011608 */
[C---:B01----:R-:W-:Y:S01]  /*24a90*/  IMAD.SHL.U32 R2, R8.reuse, 0x80, RZ ;  /* 0x0000008008027824 */ /* 0x043fe200078e00ff */
[C---:B------:R-:W-:Y:S02]  /*24aa0*/  LOP3.LUT R6, R8.reuse, 0x7f, RZ, 0xc0, !PT ;  /* 0x0000007f08067812 */ /* 0x040fe400078ec0ff */
[----:B------:R-:W-:Y:S02]  /*24ab0*/  R2P PR, R8, 0x6 ;  /* 0x0000000608007804 */ /* 0x000fe40000000000 */
[----:B---3--:R-:W-:Y:S02]  /*24ac0*/  LOP3.LUT R0, R2, 0x380, RZ, 0xc0, !PT ;  /* 0x0000038002007812 */ /* 0x008fe400078ec0ff */
[----:B------:R-:W-:Y:S02]  /*24ad0*/  SHF.R.U32.HI R7, RZ, 0x5, R6 ;  /* 0x00000005ff077819 */ /* 0x000fe40000011606 */
[----:B------:R-:W-:-:S02]  /*24ae0*/  LOP3.LUT R3, R0, 0x30, R3, 0xf8, !PT ;  /* 0x0000003000037812 */ /* 0x000fc400078ef803 */
[----:B------:R-:W-:Y:S01]  /*24af0*/  LOP3.LUT R5, R0, 0x10, R8, 0xf8, !PT ;  /* 0x0000001000057812 */ /* 0x000fe200078ef808 */
[----:B------:R-:W-:Y:S01]  /*24b00*/  IMAD.SHL.U32 R0, R8, 0x10, RZ ;  /* 0x0000001008007824 */ /* 0x000fe200078e00ff */
[----:B------:R-:W-:-:S04]  /*24b10*/  LOP3.LUT R4, R2, 0x400, RZ, 0xc0, !PT ;  /* 0x0000040002047812 */ /* 0x000fc800078ec0ff */
[----:B------:R-:W-:Y:S01]  /*24b20*/  LOP3.LUT R3, R3, 0x70, R0, 0x78, !PT ;  /* 0x0000007003037812 */ /* 0x000fe200078e7800 */
[----:B------:R-:W-:Y:S01]  /*24b30*/  IMAD R4, R7, 0x800, R4 ;  /* 0x0000080007047824 */ /* 0x000fe200078e0204 */
[----:B------:R-:W-:Y:S02]  /*24b40*/  LOP3.LUT R5, R5, 0x70, R0, 0x78, !PT ;  /* 0x0000007005057812 */ /* 0x000fe400078e7800 */
[----:B------:R-:W-:Y:S02]  /*24b50*/  LOP3.LUT R9, R3, 0xc00, R2, 0xf8, !PT ;  /* 0x00000c0003097812 */ /* 0x000fe400078ef802 */
[----:B------:R-:W-:Y:S01]  /*24b60*/  LOP3.LUT R2, R0, 0x40, RZ, 0xc0, !PT ;  /* 0x0000004000027812 */ /* 0x000fe200078ec0ff */
[----:B------:R-:W-:Y:S01]  /*24b70*/  IMAD.IADD R3, R4, 0x1, R5 ;  /* 0x0000000104037824 */ /* 0x000fe200078e0205 */
[C---:B------:R-:W-:Y:S01]  /*24b80*/  LOP3.LUT R4, R0.reuse, 0x30, RZ, 0xc0, !PT ;  /* 0x0000003000047812 */ /* 0x040fe200078ec0ff */
[----:B------:R-:W-:Y:S01]  /*24b90*/  STL [R1+0x38], R9 ;  /* 0x0000380901007387 */ /* 0x000fe20000100800 */
[----:B------:R-:W-:Y:S01]  /*24ba0*/  SHF.R.U32.HI R5, RZ, 0x2, R6 ;  /* 0x00000002ff057819 */ /* 0x000fe20000011606 */
[----:B------:R-:W-:Y:S01]  /*24bb0*/  IMAD R7, R7, 0x200, R2 ;  /* 0x0000020007077824 */ /* 0x000fe200078e0202 */
[----:B------:R-:W-:Y:S01]  /*24bc0*/  LOP3.LUT R2, R0, 0x1b0, RZ, 0xc0, !PT ;  /* 0x000001b000027812 */ /* 0x000fe200078ec0ff */
[----:B------:R0:W-:Y:S01]  /*24bd0*/  STL [R1+0x34], R3 ;  /* 0x0000340301007387 */ /* 0x0001e20000100800 */
[----:B------:R-:W-:-:S05]  /*24be0*/  IMAD.MOV.U32 R0, RZ, RZ, 0x40 ;  /* 0x00000040ff007424 */ /* 0x000fca00078e00ff */
[----:B------:R-:W-:Y:S01]  /*24bf0*/  SEL R0, R0, 0xffffffc0, !P2 ;  /* 0xffffffc000007807 */ /* 0x000fe20005000000 */
[----:B0-----:R-:W-:-:S05]  /*24c00*/  IMAD.SHL.U32 R3, R8, 0x2, RZ ;  /* 0x0000000208037824 */ /* 0x001fca00078e00ff */
[----:B------:R-:W-:-:S04]  /*24c10*/  LOP3.LUT R3, R2, 0x30, R3, 0x78, !PT ;  /* 0x0000003002037812 */ /* 0x000fc800078e7803 */
[----:B------:R-:W-:Y:S01]  /*24c20*/  IADD3 R2, R18, R7, R3 ;  /* 0x0000000712027210 */ /* 0x000fe20007ffe003 */
[----:B------:R-:W-:-:S04]  /*24c30*/  IMAD.MOV.U32 R3, RZ, RZ, 0x20 ;  /* 0x00000020ff037424 */ /* 0x000fc800078e00ff */
[----:B------:R0:W-:Y:S01]  /*24c40*/  STL [R1+0x3c], R2 ;  /* 0x00003c0201007387 */ /* 0x0001e20000100800 */
[----:B------:R-:W-:-:S03]  /*24c50*/  SEL R3, R3, 0xffffffe0, !P1 ;  /* 0xffffffe003037807 */ /* 0x000fc60004800000 */
[----:B------:R1:W-:Y:S04]  /*24c60*/  STL [R1+0x24], R0 ;  /* 0x0000240001007387 */ /* 0x0003e80000100800 */
[----:B------:R2:W-:Y:S01]  /*24c70*/  STL [R1+0x20], R3 ;  /* 0x0000200301007387 */ /* 0x0005e20000100800 */
[----:B0-----:R-:W-:-:S03]  /*24c80*/  IMAD.SHL.U32 R2, R8, 0x20, RZ ;  /* 0x0000002008027824 */ /* 0x001fc600078e00ff */
[----:B------:R-:W-:Y:S01]  /*24c90*/  STL [R1+0x58], RZ ;  /* 0x000058ff01007387 */ /* 0x000fe20000100800 */
[----:B-1----:R-:W-:Y:S01]  /*24ca0*/  IMAD.MOV.U32 R0, RZ, RZ, 0x1 ;  /* 0x00000001ff007424 */ /* 0x002fe200078e00ff */
[----:B------:R-:W-:Y:S02]  /*24cb0*/  LOP3.LUT R2, R5, 0x60, R2, 0xf8, !PT ;  /* 0x0000006005027812 */ /* 0x000fe400078ef802 */
[C---:B------:R-:W-:Y:S01]  /*24cc0*/  LOP3.LUT R2, R4.reuse, 0x40, RZ, 0xfc, !PT ;  /* 0x0000004004027812 */ /* 0x040fe200078efcff */
[----:B--2---:R-:W-:Y:S01]  /*24cd0*/  IMAD.MOV.U32 R3, RZ, RZ, 0x1 ;  /* 0x00000001ff037424 */ /* 0x004fe200078e00ff */
[----:B------:R0:W-:Y:S04]  /*24ce0*/  STL [R1+0x1c], R0 ;  /* 0x00001c0001007387 */ /* 0x0001e80000100800 */
[----:B------:R1:W-:Y:S04]  /*24cf0*/  STL [R1+0x14], RZ ;  /* 0x000014ff01007387 */ /* 0x0003e80000100800 */
[----:B------:R1:W-:Y:S01]  /*24d00*/  STL [R1+0x10], RZ ;  /* 0x000010ff01007387 */ /* 0x0003e20000100800 */
[----:B0-----:R-:W-:-:S03]  /*24d10*/  LOP3.LUT R0, R4, 0x80, RZ, 0xfc, !PT ;  /* 0x0000008004007812 */ /* 0x001fc600078efcff */
[----:B------:R1:W-:Y:S04]  /*24d20*/  STL [R1+0x18], R3 ;  /* 0x0000180301007387 */ /* 0x0003e80000100800 */
.L_x_1688:
[----:B--2---:R-:W2:Y:S01]  /*24d30*/  LDL R14, [R1+0xc] ;  /* 0x00000c00010e7983 */ /* 0x004ea20000100800 */
[----:B------:R-:W-:Y:S05]  /*24d40*/  YIELD ;  /* 0x0000000000007946 */ /* 0x000fea0003800000 */
[----:B------:R-:W-:Y:S01]  /*24d50*/  ULDC.64 UR4, c[0x0][0xa28] ;  /* 0x00028a0000047ab9 */ /* 0x000fe20000000a00 */
[----:B---3--:R-:W-:Y:S02]  /*24d60*/  CS2R R6, SRZ ;  /* 0x0000000000067805 */ /* 0x008fe4000001ff00 */
[----:B------:R-:W-:Y:S01]  /*24d70*/  ISETP.NE.U32.AND P0, PT, RZ, UR4, PT ;  /* 0x00000004ff007c0c */ /* 0x000fe2000bf05070 */
[----:B0-----:R-:W0:Y:S01]  /*24d80*/  LDC.64 R12, c[0x0][0xa00] ;  /* 0x00028000ff0c7b82 */ /* 0x001e220000000a00 */
[----:B------:R-:W-:Y:S01]  /*24d90*/  ULDC.64 UR6, c[0x0][0xa08] ;  /* 0x0002820000067ab9 */ /* 0x000fe20000000a00 */
[----:B------:R-:W-:Y:S01]  /*24da0*/  ULDC.64 UR8, c[0x0][0xa10] ;  /* 0x0002840000087ab9 */ /* 0x000fe20000000a00 */
[----:B------:R-:W-:Y:S01]  /*24db0*/  ISETP.NE.AND.EX P0, PT, RZ, UR5, PT, P0 ;  /* 0x00000005ff007c0c */ /* 0x000fe2000bf05300 */
[----:B------:R-:W-:-:S04]  /*24dc0*/  ULDC.64 UR4, c[0x0][0xa18] ;  /* 0x0002860000047ab9 */ /* 0x000fc80000000a00 */
[----:B------:R-:W3:Y:S08]  /*24dd0*/  LDC.64 R4, c[0x0][0xa08] ;  /* 0x00028200ff047b82 */ /* 0x000ef00000000a00 */
[----:B-1----:R-:W2:Y:S02]  /*24de0*/  @P0 LDC.64 R2, c[0x0][0xa28] ;  /* 0x00028a00ff020b82 */ /* 0x002ea40000000a00 */
[----:B--2---:R-:W-:-:S05]  /*24df0*/  @P0 IMAD.WIDE R2, R14, 0x4, R2 ;  /* 0x000000040e020825 */ /* 0x004fca00078e0202 */
[----:B------:R1:W5:Y:S01]  /*24e00*/  @P0 LDG.E R6, desc[UR42][R2.64] ;  /* 0x0000002a02060981 */ /* 0x000362000c1e1900 */
[----:B------:R-:W-:Y:S01]  /*24e10*/  ISETP.NE.U32.AND P0, PT, RZ, UR4, PT ;  /* 0x00000004ff007c0c */ /* 0x000fe2000bf05070 */
[----:B0-----:R-:W-:Y:S01]  /*24e20*/  IMAD.WIDE R12, R14, 0x4, R12 ;  /* 0x000000040e0c7825 */ /* 0x001fe200078e020c */
[----:B------:R-:W-:Y:S02]  /*24e30*/  ISETP.NE.U32.AND P2, PT, RZ, UR6, PT ;  /* 0x00000006ff007c0c */ /* 0x000fe4000bf45070 */
[----:B------:R-:W-:Y:S01]  /*24e40*/  ISETP.NE.AND.EX P0, PT, RZ, UR5, PT, P0 ;  /* 0x00000005ff007c0c */ /* 0x000fe2000bf05300 */
[----:B------:R-:W-:Y:S01]  /*24e50*/  ULDC.64 UR4, c[0x0][0xa00] ;  /* 0x0002800000047ab9 */ /* 0x000fe20000000a00 */
[----:B------:R-:W-:Y:S01]  /*24e60*/  ISETP.NE.U32.AND P4, PT, RZ, UR8, PT ;  /* 0x00000008ff007c0c */ /* 0x000fe2000bf85070 */
[----:B------:R-:W-:Y:S01]  /*24e70*/  IMAD.MOV.U32 R8, RZ, RZ, RZ ;  /* 0x000000ffff087224 */ /* 0x000fe200078e00ff */
[----:B------:R-:W-:Y:S01]  /*24e80*/  ISETP.NE.U32.AND P1, PT, RZ, UR4, PT ;  /* 0x00000004ff007c0c */ /* 0x000fe2000bf25070 */
[----:B-1----:R-:W0:Y:S01]  /*24e90*/  LDC.64 R2, c[0x0][0xa10] ;  /* 0x00028400ff027b82 */ /* 0x002e220000000a00 */
[----:B------:R-:W-:-:S02]  /*24ea0*/  IMAD.MOV.U32 R0, RZ, RZ, RZ ;  /* 0x000000ffff007224 */ /* 0x000fc400078e00ff */
[----:B------:R-:W-:Y:S01]  /*24eb0*/  ISETP.NE.AND.EX P3, PT, RZ, UR5, PT, P1 ;  /* 0x00000005ff007c0c */ /* 0x000fe2000bf65310 */
[----:B---3--:R-:W-:-:S04]  /*24ec0*/  IMAD.WIDE R4, R14, 0x4, R4 ;  /* 0x000000040e047825 */ /* 0x008fc800078e0204 */
[----:B------:R-:W1:Y:S01]  /*24ed0*/  @P0 LDC.64 R10, c[0x0][0xa18] ;  /* 0x00028600ff0a0b82 */ /* 0x000e620000000a00 */
[----:B------:R-:W-:Y:S01]  /*24ee0*/  ULDC UR4, c[0x0][0x288] ;  /* 0x0000a20000047ab9 */ /* 0x000fe20000000800 */
[----:B------:R-:W-:Y:S02]  /*24ef0*/  ISETP.NE.AND.EX P1, PT, RZ, UR7, PT, P2 ;  /* 0x00000007ff007c0c */ /* 0x000fe4000bf25320 */
[----:B------:R-:W-:-:S04]  /*24f00*/  ISETP.NE.AND.EX P2, PT, RZ, UR9, PT, P4 ;  /* 0x00000009ff007c0c */ /* 0x000fc8000bf45340 */
[----:B------:R-:W2:Y:S07]  /*24f10*/  @P3 LDG.E R7, desc[UR42][R12.64] ;  /* 0x0000002a0c073981 */ /* 0x000eae000c1e1900 */
[----:B------:R-:W5:Y:S01]  /*24f20*/  @P1 LDG.E R8, desc[UR42][R4.64] ;  /* 0x0000002a04081981 */ /* 0x000f62000c1e1900 */
[----:B0-----:R-:W-:-:S05]  /*24f30*/  IMAD.WIDE R2, R14, 0x4, R2 ;  /* 0x000000040e027825 */ /* 0x001fca00078e0202 */
[----:B------:R-:W5:Y:S01]  /*24f40*/  @P2 LDG.E R0, desc[UR42][R2.64] ;  /* 0x0000002a02002981 */ /* 0x000f62000c1e1900 */
[----:B-1----:R-:W-:-:S03]  /*24f50*/  @P0 IMAD.WIDE R10, R14, 0x4, R10 ;  /* 0x000000040e0a0825 */ /* 0x002fc600078e020a */
        /* <DEDUP_REMOVED lines=12> */
[----:B--2---:R0:W-:Y:S01]  /*25020*/  STL [R1+0x40], R7 ;  /* 0x0000400701007387 */ /* 0x0041e20000100800 */
[----:B------:R-:W-:Y:S02]  /*25030*/  IMAD.MOV.U32 R15, RZ, RZ, R7 ;  /* 0x000000ffff0f7224 */ /* 0x000fe400078e0007 */
[----:B0-----:R-:W-:Y:S01]  /*25040*/  IMAD.U32 R7, RZ, RZ, UR4 ;  /* 0x00000004ff077e24 */ /* 0x001fe2000f8e00ff */
[----:B------:R-:W-:Y:S06]  /*25050*/  @P0 BRA `(.L_x_1559) ;  /* 0x0000000000140947 */ /* 0x000fec0003800000 */
[----:B------:R-:W-:Y:S05]  /*25060*/  @!P3 BRA `(.L_x_1559) ;  /* 0x000000000010b947 */ /* 0x000fea0003800000 */
[----:B------:R-:W2:Y:S04]  /*25070*/  LDG.E R9, desc[UR42][R12.64] ;  /* 0x0000002a0c097981 */ /* 0x000ea8000c1e1900 */
[----:B------:R-:W2:Y:S02]  /*25080*/  LDG.E R12, desc[UR42][R12.64+0x4] ;  /* 0x0000042a0c0c7981 */ /* 0x000ea4000c1e1900 */
[----:B--2---:R-:W-:-:S05]  /*25090*/  IMAD.IADD R15, R12, 0x1, -R9 ;  /* 0x000000010c0f7824 */ /* 0x004fca00078e0a09 */
[----:B------:R0:W-:Y:S02]  /*250a0*/  STL [R1+0x40], R15 ;  /* 0x0000400f01007387 */ /* 0x0001e40000100800 */
.L_x_1559:
[----:B------:R-:W2:Y:S01]  /*250b0*/  LDL.LU R11, [R1+0x8] ;  /* 0x00000800010b7983 */ /* 0x000ea20000300800 */
[----:B-----5:R-:W-:Y:S01]  /*250c0*/  IMAD.IADD R8, R8, 0x1, R6 ;  /* 0x0000000108087824 */ /* 0x020fe200078e0206 */
[----:B------:R-:W-:Y:S02]  /*250d0*/  ULDC.64 UR4, c[0x0][0xa20] ;  /* 0x0002880000047ab9 */ /* 0x000fe40000000a00 */
[----:B------:R-:W-:Y:S02]  /*250e0*/  ISETP.NE.U32.AND P0, PT, RZ, UR4, PT ;  /* 0x00000004ff007c0c */ /* 0x000fe4000bf05070 */
[----:B------:R1:W-:Y:S02]  /*250f0*/  STL [R1+0x30], R8 ;  /* 0x0000300801007387 */ /* 0x0003e40000100800 */
[----:B------:R-:W-:Y:S02]  /*25100*/  ISETP.NE.AND.EX P0, PT, RZ, UR5, PT, P0 ;  /* 0x00000005ff007c0c */ /* 0x000fe4000bf05300 */
[----:B--2---:R-:W-:-:S02]  /*25110*/  LOP3.LUT R17, R11, 0xff000000, RZ, 0xc0, !PT ;  /* 0xff0000000b117812 */ /* 0x004fc400078ec0ff */
[C---:B------:R-:W-:Y:S02]  /*25120*/  LOP3.LUT R9, R11.reuse, 0xff0000, RZ, 0xc0, !PT ;  /* 0x00ff00000b097812 */ /* 0x040fe400078ec0ff */
[----:B------:R-:W-:Y:S02]  /*25130*/  SHF.R.U32.HI R17, RZ, 0x8, R17 ;  /* 0x00000008ff117819 */ /* 0x000fe40000011611 */
[----:B------:R-:W-:Y:S02]  /*25140*/  LOP3.LUT R16, R11, 0xffff, RZ, 0xc0, !PT ;  /* 0x0000ffff0b107812 */ /* 0x000fe400078ec0ff */
[----:B------:R-:W-:-:S03]  /*25150*/  LEA.HI R17, R9, R17, RZ, 0x10 ;  /* 0x0000001109117211 */ /* 0x000fc600078f80ff */
[----:B-1----:R-:W-:Y:S05]  /*25160*/  @!P0 BRA `(.L_x_1560) ;  /* 0x0000000000108947 */ /* 0x002fea0003800000 */
[----:B------:R-:W1:Y:S02]  /*25170*/  LDC.64 R4, c[0x0][0xa20] ;  /* 0x00028800ff047b82 */ /* 0x000e640000000a00 */
[----:B-1----:R-:W-:-:S05]  /*25180*/  IMAD.WIDE R4, R14, 0x4, R4 ;  /* 0x000000040e047825 */ /* 0x002fca00078e0204 */
[----:B------:R1:W5:Y:S01]  /*25190*/  LDG.E R7, desc[UR42][R4.64] ;  /* 0x0000002a04077981 */ /* 0x000362000c1e1900 */
[----:B------:R-:W-:Y:S05]  /*251a0*/  BRA `(.L_x_1561) ;  /* 0x0000000000107947 */ /* 0x000fea0003800000 */
.L_x_1560:
[----:B------:R-:W-:Y:S05]  /*251b0*/  @!P1 BRA `(.L_x_1561) ;  /* 0x00000000000c9947 */ /* 0x000fea0003800000 */
[----:B------:R-:W2:Y:S04]  /*251c0*/  LDG.E R7, desc[UR42][R4.64] ;  /* 0x0000002a04077981 */ /* 0x000ea8000c1e1900 */
[----:B------:R-:W2:Y:S02]  /*251d0*/  LDG.E R4, desc[UR42][R4.64+0x4] ;  /* 0x0000042a04047981 */ /* 0x000ea4000c1e1900 */
[----:B--2---:R-:W-:-:S07]  /*251e0*/  IMAD.IADD R7, R4, 0x1, -R7 ;  /* 0x0000000104077824 */ /* 0x004fce00078e0a07 */
.L_x_1561:
[----:B------:R-:W2:Y:S04]  /*251f0*/  LDL.LU R8, [R1+0x4] ;  /* 0x0000040001087983 */ /* 0x000ea80000300800 */
[----:B-1----:R-:W3:Y:S04]  /*25200*/  @P2 LDG.E R4, desc[UR42][R2.64] ;  /* 0x0000002a02042981 */ /* 0x002ee8000c1e1900 */
[----:B------:R1:W3:Y:S01]  /*25210*/  @P2 LDG.E R2, desc[UR42][R2.64+0x4] ;  /* 0x0000042a02022981 */ /* 0x0002e2000c1e1900 */
[----:B-----5:R-:W-:Y:S01]  /*25220*/  IMAD.IADD R9, R7, 0x1, -R6 ;  /* 0x0000000107097824 */ /* 0x020fe200078e0a06 */
[----:B-1----:R-:W1:Y:S02]  /*25230*/  LDC R3, c[0x0][0x448] ;  /* 0x00011200ff037b82 */ /* 0x002e640000000800 */
[----:B-1----:R-:W-:-:S13]  /*25240*/  ISETP.NE.AND P1, PT, R3, 0x1, PT ;  /* 0x000000010300780c */ /* 0x002fda0003f25270 */
[----:B------:R-:W1:Y:S08]  /*25250*/  @P1 LDC R3, c[0x0][0x44c] ;  /* 0x00011300ff031b82 */ /* 0x000e700000000800 */
[----:B------:R-:W4:Y:S01]  /*25260*/  @P1 LDC R5, c[0x0][0x450] ;  /* 0x00011400ff051b82 */ /* 0x000f220000000800 */
[----:B--2---:R-:W-:Y:S02]  /*25270*/  IMAD.SHL.U32 R19, R8, 0x80, RZ ;  /* 0x0000008008137824 */ /* 0x004fe400078e00ff */
[----:B---3--:R-:W-:-:S02]  /*25280*/  @P2 IMAD.IADD R10, R2, 0x1, -R4 ;  /* 0x00000001020a2824 */ /* 0x008fc400078e0a04 */
[----:B------:R-:W-:Y:S02]  /*25290*/  VIADD R2, R19, 0x7f ;  /* 0x0000007f13027836 */ /* 0x000fe40000000000 */
[----:B------:R-:W-:Y:S02]  /*252a0*/  IMAD.IADD R7, R9, 0x1, R10 ;  /* 0x0000000109077824 */ /* 0x000fe400078e020a */
[----:B-1----:R-:W-:-:S03]  /*252b0*/  @P1 IMAD.HI.U32 R3, R2, R3, RZ ;  /* 0x0000000302031227 */ /* 0x002fc600078e00ff */
[C---:B------:R-:W-:Y:S01]  /*252c0*/  IADD3 R20, R7.reuse, 0x1, -R15 ;  /* 0x0000000107147810 */ /* 0x040fe20007ffe80f */
[----:B------:R-:W-:Y:S01]  /*252d0*/  IMAD.MOV.U32 R6, RZ, RZ, R2 ;  /* 0x000000ffff067224 */ /* 0x000fe200078e0002 */
[----:B----4-:R-:W-:Y:S01]  /*252e0*/  @P1 SHF.R.U32.HI R6, RZ, R5, R3 ;  /* 0x00000005ff061219 */ /* 0x010fe20000011603 */
[----:B------:R-:W-:-:S04]  /*252f0*/  VIADD R2, R7, 0x7f ;  /* 0x0000007f07027836 */ /* 0x000fc80000000000 */
[----:B------:R-:W-:Y:S01]  /*25300*/  IMAD.IADD R6, R20, 0x1, R6 ;  /* 0x0000000114067824 */ /* 0x000fe200078e0206 */
[----:B------:R-:W-:-:S04]  /*25310*/  SHF.R.S32.HI R3, RZ, 0x1f, R2 ;  /* 0x0000001fff037819 */ /* 0x000fc80000011402 */
[----:B------:R-:W-:Y:S02]  /*25320*/  LEA.HI R4, R3, R2, RZ, 0x7 ;  /* 0x0000000203047211 */ /* 0x000fe400078f38ff */
[----:B------:R-:W1:Y:S02]  /*25330*/  LDC.64 R2, c[0x0][0x9e0] ;  /* 0x00027800ff027b82 */ /* 0x000e640000000a00 */
[----:B------:R-:W-:-:S05]  /*25340*/  SHF.R.S32.HI R11, RZ, 0x7, R4 ;  /* 0x00000007ff0b7819 */ /* 0x000fca0000011404 */
[----:B------:R2:W-:Y:S01]  /*25350*/  STL [R1+0x4], R11 ;  /* 0x0000040b01007387 */ /* 0x0005e20000100800 */
[----:B-1----:R-:W-:Y:S01]  /*25360*/  ISETP.GE.AND P3, PT, R3, 0x1, PT ;  /* 0x000000010300780c */ /* 0x002fe20003f66270 */
[----:B------:R-:W-:-:S12]  /*25370*/  IMAD.IADD R8, R6, 0x1, R2 ;  /* 0x0000000106087824 */ /* 0x000fd800078e0202 */
[----:B--2---:R-:W-:Y:S05]  /*25380*/  @!P3 BRA `(.L_x_1562) ;  /* 0x000000000048b947 */ /* 0x004fea0003800000 */
        /* <DEDUP_REMOVED lines=11> */
.L_x_1564:
[----:B------:R-:W-:-:S13]  /*25440*/  ISETP.NE.AND P0, PT, R3, 0x1, PT ;  /* 0x000000010300780c */ /* 0x000fda0003f05270 */
[----:B------:R-:W1:Y:S02]  /*25450*/  @P0 LDC.64 R4, c[0x0][0x9e8] ;  /* 0x00027a00ff040b82 */ /* 0x000e640000000a00 */
[----:B-1----:R-:W-:-:S05]  /*25460*/  @P0 IMAD.HI.U32 R4, R2, R4, RZ ;  /* 0x0000000402040227 */ /* 0x002fca00078e00ff */
[----:B------:R-:W-:-:S07]  /*25470*/  @P0 SHF.R.U32.HI R2, RZ, R5, R4 ;  /* 0x00000005ff020219 */ /* 0x000fce0000011604 */
.L_x_1565:
[----:B------:R-:W-:Y:S05]  /*25480*/  BSYNC B0 ;  /* 0x0000000000007941 */ /* 0x000fea0003800000 */
.L_x_1563:
[----:B------:R-:W-:-:S05]  /*25490*/  IMAD R2, R2, R3, R3 ;  /* 0x0000000302027224 */ /* 0x000fca00078e0203 */
[----:B------:R-:W-:-:S07]  /*254a0*/  VIMNMX R8, R8, R2, PT ;  /* 0x0000000208087248 */ /* 0x000fce0003fe0100 */
.L_x_1562:
[----:B------:R-:W1:Y:S01]  /*254b0*/  @P1 LDC R4, c[0x0][0x44c] ;  /* 0x00011300ff041b82 */ /* 0x000e620000000800 */
[----:B------:R-:W-:Y:S01]  /*254c0*/  VIADD R8, R8, 0x7f ;  /* 0x0000007f08087836 */ /* 0x000fe20000000000 */
[----:B------:R-:W-:Y:S01]  /*254d0*/  ULDC UR4, c[0x0][0x9dc] ;  /* 0x0002770000047ab9 */ /* 0x000fe20000000800 */
[----:B------:R-:W-:Y:S02]  /*254e0*/  IMAD.MOV.U32 R2, RZ, RZ, R19 ;  /* 0x000000ffff027224 */ /* 0x000fe400078e0013 */
[----:B------:R-:W-:-:S03]  /*254f0*/  IMAD.IADD R21, R7, 0x1, -R15 ;  /* 0x0000000107157824 */ /* 0x000fc600078e0a0f */
[----:B------:R-:W2:Y:S01]  /*25500*/  @P1 LDC R5, c[0x0][0x450] ;  /* 0x00011400ff051b82 */ /* 0x000ea20000000800 */
[----:B-1----:R-:W-:-:S05]  /*25510*/  @P1 IMAD.HI.U32 R4, R19, R4, RZ ;  /* 0x0000000413041227 */ /* 0x002fca00078e00ff */
[----:B--2---:R-:W-:Y:S02]  /*25520*/  @P1 SHF.R.U32.HI R2, RZ, R5, R4 ;  /* 0x00000005ff021219 */ /* 0x004fe40000011604 */
[----:B------:R-:W-:-:S03]  /*25530*/  SHF.R.S32.HI R4, RZ, 0x1f, R8 ;  /* 0x0000001fff047819 */ /* 0x000fc60000011408 */
[----:B------:R-:W-:Y:S01]  /*25540*/  IMAD.IADD R2, R21, 0x1, R2 ;  /* 0x0000000115027824 */ /* 0x000fe200078e0202 */
[----:B------:R-:W-:-:S03]  /*25550*/  LEA.HI R8, R4, R8, RZ, 0x7 ;  /* 0x0000000804087211 */ /* 0x000fc600078f38ff */
[----:B------:R-:W-:Y:S01]  /*25560*/  VIADD R6, R2, -UR4 ;  /* 0x8000000402067c36 */ /* 0x000fe20008000000 */
[----:B------:R-:W-:-:S04]  /*25570*/  SHF.R.S32.HI R7, RZ, 0x7, R8 ;  /* 0x00000007ff077819 */ /* 0x000fc80000011408 */
[----:B------:R-:W-:Y:S01]  /*25580*/  VIMNMX R7, R11, R7, PT ;  /* 0x000000070b077248 */ /* 0x000fe20003fe0100 */
        /* <DEDUP_REMOVED lines=11> */
.L_x_1568:
[----:B------:R-:W-:-:S13]  /*25640*/  ISETP.NE.AND P0, PT, R3, 0x1, PT ;  /* 0x000000010300780c */ /* 0x000fda0003f05270 */
[----:B------:R-:W1:Y:S02]  /*25650*/  @P0 LDC.64 R4, c[0x0][0x9e8] ;  /* 0x00027a00ff040b82 */ /* 0x000e640000000a00 */
[----:B-1----:R-:W-:-:S05]  /*25660*/  @P0 IMAD.HI.U32 R4, R2, R4, RZ ;  /* 0x0000000402040227 */ /* 0x002fca00078e00ff */
[----:B------:R-:W-:-:S07]  /*25670*/  @P0 SHF.R.U32.HI R2, RZ, R5, R4 ;  /* 0x00000005ff020219 */ /* 0x000fce0000011604 */
.L_x_1569:
[----:B------:R-:W-:Y:S05]  /*25680*/  BSYNC B0 ;  /* 0x0000000000007941 */ /* 0x000fea0003800000 */
.L_x_1567:
[----:B------:R-:W-:-:S05]  /*25690*/  IMAD R2, R2, R3, RZ ;  /* 0x0000000302027224 */ /* 0x000fca00078e02ff */
[----:B------:R-:W-:-:S07]  /*256a0*/  VIMNMX R6, R6, R2, !PT ;  /* 0x0000000206067248 */ /* 0x000fce0007fe0100 */
.L_x_1566:
[----:B------:R-:W-:Y:S01]  /*256b0*/  SHF.R.S32.HI R2, RZ, 0x1f, R6 ;  /* 0x0000001fff027819 */ /* 0x000fe20000011406 */
[----:B------:R-:W-:Y:S01]  /*256c0*/  BSSY B0, `(.L_x_1570) ;  /* 0x0000028000007945 */ /* 0x000fe20003800000 */
[----:B------:R-:W-:Y:S01]  /*256d0*/  LOP3.LUT R12, R17, 0xff, RZ, 0xc0, !PT ;  /* 0x000000ff110c7812 */ /* 0x000fe200078ec0ff */
[----:B------:R-:W-:Y:S01]  /*256e0*/  IMAD.MOV.U32 R4, RZ, RZ, RZ ;  /* 0x000000ffff047224 */ /* 0x000fe200078e00ff */
[----:B------:R-:W-:Y:S02]  /*256f0*/  LEA.HI R6, R2, R6, RZ, 0x7 ;  /* 0x0000000602067211 */ /* 0x000fe400078f38ff */
[----:B------:R-:W-:Y:S01]  /*25700*/  SHF.R.U32.HI R17, RZ, 0x10, R17 ;  /* 0x00000010ff117819 */ /* 0x000fe20000011611 */
[----:B------:R1:W-:Y:S01]  /*25710*/  STL [R1+0x8], R12 ;  /* 0x0000080c01007387 */ /* 0x0003e20000100800 */
[----:B------:R-:W-:-:S04]  /*25720*/  SHF.R.S32.HI R6, RZ, 0x7, R6 ;  /* 0x00000007ff067819 */ /* 0x000fc80000011406 */
[----:B------:R-:W-:-:S04]  /*25730*/  VIMNMX R6, RZ, R6, !PT ;  /* 0x00000006ff067248 */ /* 0x000fc80007fe0100 */
[----:B------:R-:W-:-:S13]  /*25740*/  ISETP.GT.AND P0, PT, R7, R6, PT ;  /* 0x000000060700720c */ /* 0x000fda0003f04270 */
[----:B-1----:R-:W-:Y:S05]  /*25750*/  @!P0 BRA `(.L_x_1571) ;  /* 0x0000000000788947 */ /* 0x002fea0003800000 */
[----:B------:R-:W-:Y:S01]  /*25760*/  ISETP.NE.AND P0, PT, R17, RZ, PT ;  /* 0x000000ff1100720c */ /* 0x000fe20003f05270 */
[----:B------:R-:W-:-:S03]  /*25770*/  ULDC UR4, c[0x0][0x9f0] ;  /* 0x00027c0000047ab9 */ /* 0x000fc60000000800 */
[----:B------:R-:W-:-:S04]  /*25780*/  SEL R2, R17, UR4, P0 ;  /* 0x0000000411027c07 */ /* 0x000fc80008000000 */
[----:B------:R-:W-:Y:S02]  /*25790*/  IABS R3, R2 ;  /* 0x0000000200037213 */ /* 0x000fe40000000000 */
[----:B------:R-:W-:Y:S02]  /*257a0*/  IADD3 R8, R2, -0x1, R7 ;  /* 0xffffffff02087810 */ /* 0x000fe40007ffe007 */
[----:B------:R-:W1:Y:S03]  /*257b0*/  I2F.RP R4, R3 ;  /* 0x0000000300047306 */ /* 0x000e660000209400 */
[----:B------:R-:W-:-:S05]  /*257c0*/  IMAD.IADD R8, R8, 0x1, -R6 ;  /* 0x0000000108087824 */ /* 0x000fca00078e0a06 */
[----:B-1----:R-:W1:Y:S02]  /*257d0*/  MUFU.RCP R4, R4 ;  /* 0x0000000400047308 */ /* 0x002e640000001000 */
[----:B-1----:R-:W-:-:S06]  /*257e0*/  VIADD R4, R4, 0xffffffe ;  /* 0x0ffffffe04047836 */ /* 0x002fcc0000000000 */
[----:B------:R1:W2:Y:S02]  /*257f0*/  F2I.FTZ.U32.TRUNC.NTZ R5, R4 ;  /* 0x0000000400057305 */ /* 0x0002a4000021f000 */
[----:B-1----:R-:W-:-:S04]  /*25800*/  LOP3.LUT R4, R8, R2, RZ, 0x3c, !PT ;  /* 0x0000000208047212 */ /* 0x002fc800078e3cff */
[----:B------:R-:W-:Y:S01]  /*25810*/  ISETP.GE.AND P3, PT, R4, RZ, PT ;  /* 0x000000ff0400720c */ /* 0x000fe20003f66270 */
[----:B--2---:R-:W-:-:S04]  /*25820*/  IMAD.MOV R4, RZ, RZ, -R5 ;  /* 0x000000ffff047224 */ /* 0x004fc800078e0a05 */
[----:B------:R-:W-:Y:S02]  /*25830*/  IMAD R11, R4, R3, RZ ;  /* 0x00000003040b7224 */ /* 0x000fe400078e02ff */
[----:B------:R-:W-:-:S04]  /*25840*/  IMAD.MOV.U32 R4, RZ, RZ, RZ ;  /* 0x000000ffff047224 */ /* 0x000fc800078e00ff */
[----:B------:R-:W-:Y:S01]  /*25850*/  IMAD.HI.U32 R11, R5, R11, R4 ;  /* 0x0000000b050b7227 */ /* 0x000fe200078e0004 */
[----:B------:R-:W-:Y:S02]  /*25860*/  IABS R4, R2 ;  /* 0x0000000200047213 */ /* 0x000fe40000000000 */
[----:B------:R-:W-:-:S03]  /*25870*/  IABS R5, R8 ;  /* 0x0000000800057213 */ /* 0x000fc60000000000 */
[----:B------:R-:W-:-:S04]  /*25880*/  IMAD.MOV R4, RZ, RZ, -R4 ;  /* 0x000000ffff047224 */ /* 0x000fc800078e0a04 */
        /* <DEDUP_REMOVED lines=11> */
.L_x_1571:
[----:B------:R-:W-:Y:S05]  /*25940*/  BSYNC B0 ;  /* 0x0000000000007941 */ /* 0x000fea0003800000 */
.L_x_1570:
[-C--:B------:R-:W-:Y:S01]  /*25950*/  IMAD R6, R12, R4.reuse, R6 ;  /* 0x000000040c067224 */ /* 0x080fe200078e0206 */
[----:B------:R-:W-:Y:S03]  /*25960*/  BSSY B0, `(.L_x_1572) ;  /* 0x0000122000007945 */ /* 0x000fe60003800000 */
[C---:B------:R-:W-:Y:S01]  /*25970*/  IMAD R3, R6.reuse, 0x80, -R9 ;  /* 0x0000008006037824 */ /* 0x040fe200078e0a09 */
[----:B------:R-:W-:-:S04]  /*25980*/  VIADDMNMX R2, R6, R4, R7, PT ;  /* 0x0000000406027246 */ /* 0x000fc80003800107 */
[----:B------:R-:W-:Y:S01]  /*25990*/  VIMNMX R3, RZ, R3, !PT ;  /* 0x00000003ff037248 */ /* 0x000fe20007fe0100 */
[----:B------:R-:W-:-:S05]  /*259a0*/  IMAD R2, R2, 0x80, -R9 ;  /* 0x0000008002027824 */ /* 0x000fca00078e0a09 */
[----:B------:R-:W-:-:S04]  /*259b0*/  VIMNMX R2, R2, R10, PT ;  /* 0x0000000a02027248 */ /* 0x000fc80003fe0100 */
[----:B------:R-:W-:Y:S02]  /*259c0*/  ISETP.GT.AND P0, PT, R2, R3, PT ;  /* 0x000000030200720c */ /* 0x000fe40003f04270 */
[----:B------:R-:W-:-:S05]  /*259d0*/  SHF.R.U32.HI R3, RZ, 0x7, R3 ;  /* 0x00000007ff037819 */ /* 0x000fca0000011603 */
[----:B------:R-:W-:-:S06]  /*259e0*/  IMAD.MOV.U32 R8, RZ, RZ, R3 ;  /* 0x000000ffff087224 */ /* 0x000fcc00078e0003 */
[----:B------:R-:W-:-:S05]  /*259f0*/  @P0 VIADD R2, R2, 0x7f ;  /* 0x0000007f02020836 */ /* 0x000fca0000000000 */
[----:B------:R-:W-:-:S04]  /*25a00*/  @P0 SHF.R.S32.HI R4, RZ, 0x1f, R2 ;  /* 0x0000001fff040819 */ /* 0x000fc80000011402 */
[----:B------:R-:W-:-:S04]  /*25a10*/  @P0 LEA.HI R2, R4, R2, RZ, 0x7 ;  /* 0x0000000204020211 */ /* 0x000fc800078f38ff */
[----:B------:R-:W-:Y:S02]  /*25a20*/  @P0 SHF.R.S32.HI R8, RZ, 0x7, R2 ;  /* 0x00000007ff080819 */ /* 0x000fe40000011402 */
[----:B------:R-:W-:Y:S02]  /*25a30*/  PLOP3.LUT P0, PT, PT, PT, PT, 0x80, 0x0 ;  /* 0x000000000000781c */ /* 0x000fe40003f0f070 */
[----:B------:R-:W-:-:S13]  /*25a40*/  ISETP.GT.AND P1, PT, R8, R3, PT ;  /* 0x000000030800720c */ /* 0x000fda0003f24270 */
[----:B------:R-:W-:Y:S05]  /*25a50*/  @!P1 BRA `(.L_x_1573) ;  /* 0x0000001000489947 */ /* 0x000fea0003800000 */
[----:B------:R-:W-:Y:S01]  /*25a60*/  UMOV UR4, 0xffffffff ;  /* 0xffffffff00047882 */ /* 0x000fe20000000000 */
[----:B------:R-:W-:Y:S02]  /*25a70*/  SEL R2, R14, RZ, !P2 ;  /* 0x000000ff0e027207 */ /* 0x000fe40005000000 */
[----:B------:R-:W-:Y:S05]  /*25a80*/  BRA.DIV UR4, `(.L_x_1574) ;  /* 0x0000009204387947 */ /* 0x000fea000b800000 */
[----:B------:R-:W1:Y:S02]  /*25a90*/  S2R R4, SR_TID.X ;  /* 0x0000000000047919 */ /* 0x000e640000002100 */
[----:B-1----:R-:W-:-:S04]  /*25aa0*/  SHF.R.U32.HI R4, RZ, 0x5, R4 ;  /* 0x00000005ff047819 */ /* 0x002fc80000011604 */
[----:B------:R-:W-:-:S05]  /*25ab0*/  LOP3.LUT R4, R4, 0x3, RZ, 0xc0, !PT ;  /* 0x0000000304047812 */ /* 0x000fca00078ec0ff */
[----:B------:R1:W2:Y:S02]  /*25ac0*/  SHFL.IDX PT, R14, R4, RZ, 0x1f ;  /* 0x00001fff040e7589 */ /* 0x0002a400000e0000 */
.L_x_1828:
[----:B--2---:R-:W-:Y:S02]  /*25ad0*/  ISETP.NE.AND P0, PT, R14, RZ, PT ;  /* 0x000000ff0e00720c */ /* 0x004fe40003f05270 */
[----:B------:R-:W-:-:S11]  /*25ae0*/  PLOP3.LUT P6, PT, PT, PT, PT, 0x8, 0x0 ;  /* 0x000000000000781c */ /* 0x000fd60003fce170 */
[----:B------:R-:W-:Y:S05]  /*25af0*/  @P0 BRA `(.L_x_1575) ;  /* 0x00000000000c0947 */ /* 0x000fea0003800000 */
[----:B------:R-:W-:-:S03]  /*25b00*/  UMOV UR4, 0xffffffff ;  /* 0xffffffff00047882 */ /* 0x000fc60000000000 */
[----:B------:R-:W-:Y:S05]  /*25b10*/  BRA.DIV UR4, `(.L_x_1576) ;  /* 0x0000009204487947 */ /* 0x000fea000b800000 */
[----:B------:R-:W-:-:S13]  /*25b20*/  ELECT P6, URZ, PT ;  /* 0x00000000003f782f */ /* 0x000fda00038c0000 */
.L_x_1575:
[----:B-1----:R-:W2:Y:S01]  /*25b30*/  LDL R4, [R1+0x58] ;  /* 0x0000580001047983 */ /* 0x002ea20000100800 */
[----:B------:R-:W-:Y:S01]  /*25b40*/  BSSY B1, `(.L_x_1577) ;  /* 0x0000008000017945 */ /* 0x000fe20003800000 */
[----:B--2---:R-:W-:-:S05]  /*25b50*/  VIADD R4, R4, 0x1 ;  /* 0x0000000104047836 */ /* 0x004fca0000000000 */
[----:B------:R-:W-:-:S04]  /*25b60*/  LEA.HI R5, R4, R4, RZ, 0x1 ;  /* 0x0000000404057211 */ /* 0x000fc800078f08ff */
[----:B------:R-:W-:-:S05]  /*25b70*/  LOP3.LUT R5, R5, 0xfffffffe, RZ, 0xc0, !PT ;  /* 0xfffffffe05057812 */ /* 0x000fca00078ec0ff */
[----:B------:R-:W-:-:S05]  /*25b80*/  IMAD.IADD R4, R4, 0x1, -R5 ;  /* 0x0000000104047824 */ /* 0x000fca00078e0a05 */
[----:B------:R-:W-:-:S04]  /*25b90*/  SHF.L.U32 R4, R4, 0x1f, RZ ;  /* 0x0000001f04047819 */ /* 0x000fc800000006ff */
[----:B------:R-:W1:Y:S02]  /*25ba0*/  SYNCS.PHASECHK.TRANS64.TRYWAIT P0, [R18+URZ+0x22820], R4 ;  /* 0x02282004120075a7 */ /* 0x000e64000800017f */
[----:B-1----:R-:W-:Y:S05]  /*25bb0*/  @!P0 BRA `(.L_x_1578) ;  /* 0x0000009000408947 */ /* 0x002fea0003800000 */
.L_x_1831:
[----:B------:R-:W-:Y:S05]  /*25bc0*/  BSYNC B1 ;  /* 0x0000000000017941 */ /* 0x000fea0003800000 */
.L_x_1577:
[----:B------:R-:W-:Y:S04]  /*25bd0*/  BSSY B1, `(.L_x_1579) ;  /* 0x0000070000017945 */ /* 0x000fe80003800000 */
[----:B------:R-:W-:Y:S05]  /*25be0*/  @!P6 BRA `(.L_x_1580) ;  /* 0x0000000400b8e947 */ /* 0x000fea0003800000 */
[----:B------:R-:W2:Y:S04]  /*25bf0*/  LDL R7, [R1+0x14] ;  /* 0x0000140001077983 */ /* 0x000ea80000100800 */
[----:B------:R-:W3:Y:S01]  /*25c00*/  LDL R6, [R1+0x1c] ;  /* 0x00001c0001067983 */ /* 0x000ee20000100800 */
[----:B------:R-:W4:Y:S01]  /*25c10*/  S2R R5, SR_TID.X ;  /* 0x0000000000057919 */ /* 0x000f220000002100 */
[----:B------:R-:W-:Y:S01]  /*25c20*/  BSSY B2, `(.L_x_1581) ;  /* 0x0000007000027945 */ /* 0x000fe20003800000 */
[----:B----4-:R-:W-:-:S04]  /*25c30*/  LOP3.LUT R5, R5, 0x7f, RZ, 0xc0, !PT ;  /* 0x0000007f05057812 */ /* 0x010fc800078ec0ff */
[----:B------:R-:W-:Y:S01]  /*25c40*/  ISETP.NE.AND P1, PT, R5, RZ, PT ;  /* 0x000000ff0500720c */ /* 0x000fe20003f25270 */
[----:B--2---:R-:W-:Y:S01]  /*25c50*/  IMAD R7, R7, 0x8, R18 ;  /* 0x0000000807077824 */ /* 0x004fe200078e0212 */
[----:B---3--:R-:W-:-:S04]  /*25c60*/  SHF.L.U32 R10, R6, 0x1f, RZ ;  /* 0x0000001f060a7819 */ /* 0x008fc800000006ff */
[----:B------:R-:W2:Y:S02]  /*25c70*/  SYNCS.PHASECHK.TRANS64.TRYWAIT P0, [R7+URZ+0x228a0], R10 ;  /* 0x0228a00a070075a7 */ /* 0x000ea4000800017f */
[----:B--2---:R-:W-:Y:S05]  /*25c80*/  @!P0 BRA `(.L_x_1582) ;  /* 0x0000009000208947 */ /* 0x004fea0003800000 */
.L_x_1832:
[----:B------:R-:W-:Y:S05]  /*25c90*/  BSYNC B2 ;  /* 0x0000000000027941 */ /* 0x000fea0003800000 */
.L_x_1581:
[----:B------:R-:W-:Y:S04]  /*25ca0*/  BSSY B2, `(.L_x_1583) ;  /* 0x0000009000027945 */ /* 0x000fe80003800000 */
[----:B------:R-:W-:Y:S05]  /*25cb0*/  @P1 BRA `(.L_x_1584) ;  /* 0x00000000001c1947 */ /* 0x000fea0003800000 */
[----:B-1----:R-:W1:Y:S02]  /*25cc0*/  S2R R4, SR_TID.X ;  /* 0x0000000000047919 */ /* 0x002e640000002100 */
[----:B-1----:R-:W-:Y:S01]  /*25cd0*/  LOP3.LUT R5, R4, 0x1f, RZ, 0xc0, !PT ;  /* 0x0000001f04057812 */ /* 0x002fe200078ec0ff */
[----:B------:R-:W-:-:S03]  /*25ce0*/  IMAD.MOV.U32 R4, RZ, RZ, 0x6000 ;  /* 0x00006000ff047424 */ /* 0x000fc600078e00ff */
[----:B------:R-:W-:Y:S01]  /*25cf0*/  ISETP.NE.AND P0, PT, R5, RZ, PT ;  /* 0x000000ff0500720c */ /* 0x000fe20003f05270 */
[----:B------:R3:W-:-:S12]  /*25d00*/  SYNCS.ARRIVE.TRANS64 RZ, [R7+URZ+0x22890], R4 ;  /* 0x0228900407ff79a7 */ /* 0x0007d8000800003f */
[----:B---3--:R-:W-:Y:S05]  /*25d10*/  @!P0 BRA `(.L_x_1584) ;  /* 0x0000000000048947 */ /* 0x008fea0003800000 */
[----:B------:R-:W-:Y:S01]  /*25d20*/  BPT.TRAP 0x1 ;  /* 0x000000040000795c */ /* 0x000fe20000300000 */
.L_x_1584:
[----:B------:R-:W-:Y:S05]  /*25d30*/  BSYNC B2 ;  /* 0x0000000000027941 */ /* 0x000fea0003800000 */
.L_x_1583:
[----:B-1----:R-:W3:Y:S01]  /*25d40*/  LDL R4, [R1+0x14] ;  /* 0x0000140001047983 */ /* 0x002ee20000100800 */
        /* <DEDUP_REMOVED lines=10> */
[----:B------:R-:W-:Y:S02]  /*25df0*/  VIADD R4, R7, 0x22890 ;  /* 0x0002289007047836 */ /* 0x000fe40000000000 */
[----:B------:R-:W-:-:S07]  /*25e00*/  VIADD R6, R9, 0x16400 ;  /* 0x0001640009067836 */ /* 0x000fce0000000000 */
.L_x_1585:
        /* <DEDUP_REMOVED lines=15> */
.L_x_1586:
        /* <DEDUP_REMOVED lines=15> */
.L_x_1587:
        /* <DEDUP_REMOVED lines=13> */
.L_x_1833:
[----:B------:R-:W-:Y:S05]  /*260c0*/  BSYNC B2 ;  /* 0x0000000000027941 */ /* 0x000fea0003800000 */
.L_x_1588:
[----:B------:R-:W-:Y:S01]  /*260d0*/  BSSY B2, `(.L_x_1590) ;  /* 0x000000b000027945 */ /* 0x000fe20003800000 */
[----:B------:R-:W-:Y:S02]  /*260e0*/  IMAD.MOV.U32 R12, RZ, RZ, 0x0 ;  /* 0x00000000ff0c7424 */ /* 0x000fe400078e00ff */
[----:B------:R-:W-:Y:S01]  /*260f0*/  IMAD.MOV.U32 R13, RZ, RZ, 0x12f00000 ;  /* 0x12f00000ff0d7424 */ /* 0x000fe200078e00ff */
[----:B------:R-:W-:Y:S06]  /*26100*/  @P1 BRA `(.L_x_1591) ;  /* 0x00000000001c1947 */ /* 0x000fec0003800000 */
[----:B------:R-:W3:Y:S02]  /*26110*/  S2R R4, SR_TID.X ;  /* 0x0000000000047919 */ /* 0x000ee40000002100 */
[----:B---3--:R-:W-:Y:S01]  /*26120*/  LOP3.LUT R6, R4, 0x1f, RZ, 0xc0, !PT ;  /* 0x0000001f04067812 */ /* 0x008fe200078ec0ff */
[----:B------:R-:W-:-:S03]  /*26130*/  IMAD.MOV.U32 R4, RZ, RZ, 0x4000 ;  /* 0x00004000ff047424 */ /* 0x000fc600078e00ff */
[----:B------:R-:W-:Y:S01]  /*26140*/  ISETP.NE.AND P0, PT, R6, RZ, PT ;  /* 0x000000ff0600720c */ /* 0x000fe20003f05270 */
[----:B------:R3:W-:-:S12]  /*26150*/  SYNCS.ARRIVE.TRANS64 RZ, [R7+URZ+0x228b0], R4 ;  /* 0x0228b00407ff79a7 */ /* 0x0007d8000800003f */
[----:B---3--:R-:W-:Y:S05]  /*26160*/  @!P0 BRA `(.L_x_1591) ;  /* 0x0000000000048947 */ /* 0x008fea0003800000 */
[----:B------:R-:W-:Y:S01]  /*26170*/  BPT.TRAP 0x1 ;  /* 0x000000040000795c */ /* 0x000fe20000300000 */
.L_x_1591:
[----:B------:R-:W-:Y:S05]  /*26180*/  BSYNC B2 ;  /* 0x0000000000027941 */ /* 0x000fea0003800000 */
.L_x_1590:
[----:B------:R-:W3:Y:S01]  /*26190*/  LDL R4, [R1+0x14] ;  /* 0x0000140001047983 */ /* 0x000ee20000100800 */
[----:B------:R-:W-:Y:S01]  /*261a0*/  R2UR UR10, R11 ;  /* 0x000000000b0a72ca */ /* 0x000fe200000e0000 */
[----:B------:R-:W-:Y:S01]  /*261b0*/  UIADD3 UR4, UP0, UR40, 0x670, URZ ;  /* 0x0000067028047890 */ /* 0x000fe2000ff1e03f */
[----:B------:R-:W-:Y:S02]  /*261c0*/  R2UR UR6, R12 ;  /* 0x000000000c0672ca */ /* 0x000fe400000e0000 */
[----:B------:R-:W-:Y:S01]  /*261d0*/  R2UR UR7, R13 ;  /* 0x000000000d0772ca */ /* 0x000fe200000e0000 */
[----:B------:R-:W-:Y:S01]  /*261e0*/  UIADD3.X UR5, URZ, UR41, URZ, UP0, !UPT ;  /* 0x000000293f057290 */ /* 0x000fe200087fe43f */
[----:B------:R-:W-:Y:S01]  /*261f0*/  PLOP3.LUT P0, PT, PT, PT, PT, 0x80, 0x0 ;  /* 0x000000000000781c */ /* 0x000fe20003f0f070 */
[----:B---3--:R-:W-:Y:S02]  /*26200*/  IMAD R6, R4, 0x4000, R18 ;  /* 0x0000400004067824 */ /* 0x008fe400078e0212 */
[----:B------:R-:W-:-:S02]  /*26210*/  VIADD R4, R7, 0x228b0 ;  /* 0x000228b007047836 */ /* 0x000fc40000000000 */
[----:B------:R-:W-:-:S08]  /*26220*/  VIADD R6, R6, 0x8400 ;  /* 0x0000840006067836 */ /* 0x000fd00000000000 */
.L_x_1592:
        /* <DEDUP_REMOVED lines=10> */
.L_x_1580:
[----:B------:R-:W-:Y:S05]  /*262d0*/  BSYNC B1 ;  /* 0x0000000000017941 */ /* 0x000fea0003800000 */
.L_x_1579:
[----:B------:R-:W3:Y:S04]  /*262e0*/  LDL.LU R9, [R1+0x14] ;  /* 0x0000140001097983 */ /* 0x000ee80000300800 */
[----:B-12---:R-:W2:Y:S01]  /*262f0*/  LDL.LU R7, [R1+0x1c] ;  /* 0x00001c0001077983 */ /* 0x006ea20000300800 */
[----:B------:R-:W-:Y:S01]  /*26300*/  PLOP3.LUT P0, PT, PT, PT, PT, 0x8, 0x0 ;  /* 0x000000000000781c */ /* 0x000fe20003f0e170 */
[----:B---3--:R-:W-:Y:S02]  /*26310*/  VIADD R4, R9, 0x1 ;  /* 0x0000000109047836 */ /* 0x008fe40000000000 */
[----:B------:R-:W-:-:S03]  /*26320*/  VIADD R9, R8, 0xfffffffe ;  /* 0xfffffffe08097836 */ /* 0x000fc60000000000 */
[C---:B------:R-:W-:Y:S02]  /*26330*/  ISETP.NE.AND P1, PT, R4.reuse, 0x2, PT ;  /* 0x000000020400780c */ /* 0x040fe40003f25270 */
[----:B------:R-:W-:Y:S02]  /*26340*/  ISETP.GE.AND P2, PT, R9, R3, PT ;  /* 0x000000030900720c */ /* 0x000fe40003f46270 */
[----:B------:R-:W-:Y:S02]  /*26350*/  SEL R5, RZ, 0x1, P1 ;  /* 0x00000001ff057807 */ /* 0x000fe40000800000 */
[----:B------:R-:W-:Y:S02]  /*26360*/  SEL R4, R4, RZ, P1 ;  /* 0x000000ff04047207 */ /* 0x000fe40000800000 */
[----:B--2---:R-:W-:-:S03]  /*26370*/  LOP3.LUT R7, R7, R5, RZ, 0x3c, !PT ;  /* 0x0000000507077212 */ /* 0x004fc600078e3cff */
[----:B------:R1:W-:Y:S04]  /*26380*/  STL [R1+0x14], R4 ;  /* 0x0000140401007387 */ /* 0x0003e80000100800 */
[----:B------:R1:W-:Y:S01]  /*26390*/  STL [R1+0x1c], R7 ;  /* 0x00001c0701007387 */ /* 0x0003e20000100800 */
[----:B------:R-:W-:Y:S05]  /*263a0*/  @!P2 BRA `(.L_x_1573) ;  /* 0x0000000400f4a947 */ /* 0x000fea0003800000 */
.L_x_1607:
[----:B------:R-:W-:Y:S05]  /*263b0*/  YIELD ;  /* 0x0000000000007946 */ /* 0x000fea0003800000 */
[----:B------:R-:W-:Y:S04]  /*263c0*/  BSSY B1, `(.L_x_1593) ;  /* 0x000006f000017945 */ /* 0x000fe80003800000 */
[----:B--2---:R-:W-:Y:S05]  /*263d0*/  @!P6 BRA `(.L_x_1594) ;  /* 0x0000000400b4e947 */ /* 0x004fea0003800000 */
[----:B------:R-:W2:Y:S04]  /*263e0*/  LDL R6, [R1+0x14] ;  /* 0x0000140001067983 */ /* 0x000ea80000100800 */
[----:B------:R-:W3:Y:S01]  /*263f0*/  LDL R5, [R1+0x1c] ;  /* 0x00001c0001057983 */ /* 0x000ee20000100800 */
[----:B-1----:R-:W1:Y:S01]  /*26400*/  S2R R4, SR_TID.X ;  /* 0x0000000000047919 */ /* 0x002e620000002100 */
[----:B------:R-:W-:Y:S01]  /*26410*/  BSSY B2, `(.L_x_1595) ;  /* 0x0000007000027945 */ /* 0x000fe20003800000 */
[----:B-1----:R-:W-:-:S04]  /*26420*/  LOP3.LUT R4, R4, 0x7f, RZ, 0xc0, !PT ;  /* 0x0000007f04047812 */ /* 0x002fc800078ec0ff */
[----:B------:R-:W-:Y:S01]  /*26430*/  ISETP.NE.AND P2, PT, R4, RZ, PT ;  /* 0x000000ff0400720c */ /* 0x000fe20003f45270 */
[----:B--2---:R-:W-:Y:S01]  /*26440*/  IMAD R8, R6, 0x8, R18 ;  /* 0x0000000806087824 */ /* 0x004fe200078e0212 */
[----:B---3--:R-:W-:-:S04]  /*26450*/  SHF.L.U32 R7, R5, 0x1f, RZ ;  /* 0x0000001f05077819 */ /* 0x008fc800000006ff */
[----:B------:R-:W1:Y:S02]  /*26460*/  SYNCS.PHASECHK.TRANS64.TRYWAIT P1, [R8+URZ+0x228a0], R7 ;  /* 0x0228a007080075a7 */ /* 0x000e64000802017f */
[----:B-1----:R-:W-:Y:S05]  /*26470*/  @!P1 BRA `(.L_x_1596) ;  /* 0x00000088004c9947 */ /* 0x002fea0003800000 */
.L_x_1834:
[----:B------:R-:W-:Y:S05]  /*26480*/  BSYNC B2 ;  /* 0x0000000000027941 */ /* 0x000fea0003800000 */
.L_x_1595:
[----:B------:R-:W-:Y:S04]  /*26490*/  BSSY B2, `(.L_x_1597) ;  /* 0x0000009000027945 */ /* 0x000fe80003800000 */
        /* <DEDUP_REMOVED lines=8> */
.L_x_1598:
[----:B------:R-:W-:Y:S05]  /*26520*/  BSYNC B2 ;  /* 0x0000000000027941 */ /* 0x000fea0003800000 */
.L_x_1597:
[----:B------:R-:W2:Y:S01]  /*26530*/  LDL R4, [R1+0x14] ;  /* 0x0000140001047983 */ /* 0x000ea20000100800 */
[----:B------:R-:W-:Y:S01]  /*26540*/  IMAD.MOV.U32 R11, RZ, RZ, RZ ;  /* 0x000000ffff0b7224 */ /* 0x000fe200078e00ff */
[----:B------:R-:W-:Y:S01]  /*26550*/  UIADD3 UR4, UP0, UR40, 0x570, URZ ;  /* 0x0000057028047890 */ /* 0x000fe2000ff1e03f */
[----:B------:R-:W-:Y:S01]  /*26560*/  PLOP3.LUT P1, PT, PT, PT, PT, 0x80, 0x0 ;  /* 0x000000000000781c */ /* 0x000fe20003f2f070 */
[----:B------:R-:W-:Y:S01]  /*26570*/  IMAD R5, R9, 0x80, R0 ;  /* 0x0000008009057824 */ /* 0x000fe200078e0200 */
[----:B------:R-:W-:Y:S01]  /*26580*/  UMOV UR6, 0x0 ;  /* 0x0000000000067882 */ /* 0x000fe20000000000 */
[----:B------:R-:W-:Y:S01]  /*26590*/  R2UR UR10, R11 ;  /* 0x000000000b0a72ca */ /* 0x000fe200000e0000 */
[----:B------:R-:W-:Y:S01]  /*265a0*/  UIADD3.X UR5, URZ, UR41, URZ, UP0, !UPT ;  /* 0x000000293f057290 */ /* 0x000fe200087fe43f */
[----:B------:R-:W-:Y:S01]  /*265b0*/  UMOV UR7, 0x12f00000 ;  /* 0x12f0000000077882 */ /* 0x000fe20000000000 */
[----:B--2---:R-:W-:Y:S02]  /*265c0*/  IMAD R6, R4, 0x6000, R18 ;  /* 0x0000600004067824 */ /* 0x004fe400078e0212 */
[----:B------:R-:W-:-:S02]  /*265d0*/  VIADD R4, R8, 0x22890 ;  /* 0x0002289008047836 */ /* 0x000fc40000000000 */
[----:B------:R-:W-:-:S08]  /*265e0*/  VIADD R10, R6, 0x16400 ;  /* 0x00016400060a7836 */ /* 0x000fd00000000000 */
.L_x_1599:
        /* <DEDUP_REMOVED lines=10> */
[----:B------:R-:W-:Y:S01]  /*26690*/  PLOP3.LUT P1, PT, PT, PT, PT, 0x80, 0x0 ;  /* 0x000000000000781c */ /* 0x000fe20003f2f070 */
[----:B------:R-:W-:Y:S01]  /*266a0*/  VIADD R10, R6, 0x18400 ;  /* 0x00018400060a7836 */ /* 0x000fe20000000000 */
[----:B------:R-:W-:Y:S01]  /*266b0*/  UMOV UR6, 0x0 ;  /* 0x0000000000067882 */ /* 0x000fe20000000000 */
[----:B------:R-:W-:Y:S01]  /*266c0*/  UMOV UR7, 0x12f00000 ;  /* 0x12f0000000077882 */ /* 0x000fe20000000000 */
[----:B------:R-:W-:-:S09]  /*266d0*/  UMOV UR10, 0x40 ;  /* 0x00000040000a7882 */ /* 0x000fd20000000000 */
.L_x_1600:
        /* <DEDUP_REMOVED lines=15> */
.L_x_1601:
        /* <DEDUP_REMOVED lines=10> */
[----:B------:R-:W2:Y:S01]  /*26870*/  SYNCS.PHASECHK.TRANS64.TRYWAIT P1, [R8+URZ+0x228c0], R7 ;  /* 0x0228c007080075a7 */ /* 0x000ea2000802017f */
[----:B------:R-:W-:Y:S04]  /*26880*/  BSSY B2, `(.L_x_1602) ;  /* 0x0000002000027945 */ /* 0x000fe80003800000 */
[----:B--2---:R-:W-:Y:S05]  /*26890*/  @!P1 BRA `(.L_x_1603) ;  /* 0x0000008400589947 */ /* 0x004fea0003800000 */
.L_x_1835:
[----:B------:R-:W-:Y:S05]  /*268a0*/  BSYNC B2 ;  /* 0x0000000000027941 */ /* 0x000fea0003800000 */
.L_x_1602:
[----:B------:R-:W-:Y:S01]  /*268b0*/  BSSY B2, `(.L_x_1604) ;  /* 0x000000b000027945 */ /* 0x000fe20003800000 */
[----:B------:R-:W-:Y:S02]  /*268c0*/  IMAD.MOV.U32 R6, RZ, RZ, 0x0 ;  /* 0x00000000ff067424 */ /* 0x000fe400078e00ff */
[----:B-12---:R-:W-:Y:S01]  /*268d0*/  IMAD.MOV.U32 R7, RZ, RZ, 0x12f00000 ;  /* 0x12f00000ff077424 */ /* 0x006fe200078e00ff */
[----:B------:R-:W-:Y:S06]  /*268e0*/  @P2 BRA `(.L_x_1605) ;  /* 0x00000000001c2947 */ /* 0x000fec0003800000 */
[----:B------:R-:W1:Y:S02]  /*268f0*/  S2R R4, SR_TID.X ;  /* 0x0000000000047919 */ /* 0x000e640000002100 */
[----:B-1----:R-:W-:Y:S01]  /*26900*/  LOP3.LUT R10, R4, 0x1f, RZ, 0xc0, !PT ;  /* 0x0000001f040a7812 */ /* 0x002fe200078ec0ff */
[----:B------:R-:W-:-:S03]  /*26910*/  IMAD.MOV.U32 R4, RZ, RZ, 0x4000 ;  /* 0x00004000ff047424 */ /* 0x000fc600078e00ff */
[----:B------:R-:W-:Y:S01]  /*26920*/  ISETP.NE.AND P1, PT, R10, RZ, PT ;  /* 0x000000ff0a00720c */ /* 0x000fe20003f25270 */
[----:B------:R1:W-:-:S12]  /*26930*/  SYNCS.ARRIVE.TRANS64 RZ, [R8+URZ+0x228b0], R4 ;  /* 0x0228b00408ff79a7 */ /* 0x0003d8000800003f */
[----:B-1----:R-:W-:Y:S05]  /*26940*/  @!P1 BRA `(.L_x_1605) ;  /* 0x0000000000049947 */ /* 0x002fea0003800000 */
[----:B------:R-:W-:Y:S01]  /*26950*/  BPT.TRAP 0x1 ;  /* 0x000000040000795c */ /* 0x000fe20000300000 */
.L_x_1605:
[----:B------:R-:W-:Y:S05]  /*26960*/  BSYNC B2 ;  /* 0x0000000000027941 */ /* 0x000fea0003800000 */
.L_x_1604:
[----:B------:R-:W2:Y:S01]  /*26970*/  LDL R4, [R1+0x14] ;  /* 0x0000140001047983 */ /* 0x000ea20000100800 */
[----:B------:R-:W-:Y:S01]  /*26980*/  R2UR UR10, R11 ;  /* 0x000000000b0a72ca */ /* 0x000fe200000e0000 */
[----:B------:R-:W-:Y:S01]  /*26990*/  UIADD3 UR4, UP0, UR40, 0x670, URZ ;  /* 0x0000067028047890 */ /* 0x000fe2000ff1e03f */
[----:B------:R-:W-:Y:S01]  /*269a0*/  R2UR UR6, R6 ;  /* 0x00000000060672ca */ /* 0x000fe200000e0000 */
[----:B------:R-:W-:Y:S01]  /*269b0*/  VIADD R8, R8, 0x228b0 ;  /* 0x000228b008087836 */ /* 0x000fe20000000000 */
[----:B------:R-:W-:Y:S01]  /*269c0*/  R2UR UR7, R7 ;  /* 0x00000000070772ca */ /* 0x000fe200000e0000 */
[----:B------:R-:W-:Y:S01]  /*269d0*/  UIADD3.X UR5, URZ, UR41, URZ, UP0, !UPT ;  /* 0x000000293f057290 */ /* 0x000fe200087fe43f */
[----:B------:R-:W-:Y:S01]  /*269e0*/  PLOP3.LUT P1, PT, PT, PT, PT, 0x80, 0x0 ;  /* 0x000000000000781c */ /* 0x000fe20003f2f070 */
[----:B--2---:R-:W-:-:S04]  /*269f0*/  IMAD R4, R4, 0x4000, R18 ;  /* 0x0000400004047824 */ /* 0x004fc800078e0212 */
[----:B------:R-:W-:-:S08]  /*26a00*/  VIADD R4, R4, 0x8400 ;  /* 0x0000840004047836 */ /* 0x000fd00000000000 */
.L_x_1606:
        /* <DEDUP_REMOVED lines=10> */
.L_x_1594:
[----:B------:R-:W-:Y:S05]  /*26ab0*/  BSYNC B1 ;  /* 0x0000000000017941 */ /* 0x000fea0003800000 */
.L_x_1593:
[----:B-1----:R-:W2:Y:S04]  /*26ac0*/  LDL.LU R7, [R1+0x14] ;  /* 0x0000140001077983 */ /* 0x002ea80000300800 */
        /* <DEDUP_REMOVED lines=11> */
.L_x_1573:
[----:B------:R-:W-:Y:S05]  /*26b80*/  BSYNC B0 ;  /* 0x0000000000007941 */ /* 0x000fea0003800000 */
.L_x_1572:
[----:B------:R-:W3:Y:S01]  /*26b90*/  LDC R0, c[0x0][0x448] ;  /* 0x00011200ff007b82 */ /* 0x000ee20000000800 */
[----:B------:R-:W-:Y:S07]  /*26ba0*/  @!P0 WARPSYNC.ALL ;  /* 0x0000000000008948 */ /* 0x000fee0003800000 */
[----:B------:R-:W-:Y:S01]  /*26bb0*/  @!P0 BAR.SYNC.DEFER_BLOCKING 0xc, 0x180 ;  /* 0x0306000000008b1d */ /* 0x000fe20000010000 */
[----:B---3--:R-:W-:Y:S01]  /*26bc0*/  ISETP.NE.AND P1, PT, R0, 0x1, PT ;  /* 0x000000010000780c */ /* 0x008fe20003f25270 */
[----:B------:R-:W-:-:S04]  /*26bd0*/  VIADD R0, R19, 0x7f ;  /* 0x0000007f13007836 */ /* 0x000fc80000000000 */
[----:B--2---:R-:W-:-:S08]  /*26be0*/  IMAD.MOV.U32 R6, RZ, RZ, R0 ;  /* 0x000000ffff067224 */ /* 0x004fd000078e0000 */
[----:B------:R-:W2:Y:S08]  /*26bf0*/  @P1 LDC R2, c[0x0][0x44c] ;  /* 0x00011300ff021b82 */ /* 0x000eb00000000800 */
[----:B------:R-:W3:Y:S01]  /*26c00*/  @P1 LDC R3, c[0x0][0x450] ;  /* 0x00011400ff031b82 */ /* 0x000ee20000000800 */
[----:B--2---:R-:W-:-:S05]  /*26c10*/  @P1 IMAD.HI.U32 R2, R0, R2, RZ ;  /* 0x0000000200021227 */ /* 0x004fca00078e00ff */
[----:B---3--:R-:W-:Y:S02]  /*26c20*/  @P1 SHF.R.U32.HI R6, RZ, R3, R2 ;  /* 0x00000003ff061219 */ /* 0x008fe40000011602 */
[----:B------:R-:W2:Y:S03]  /*26c30*/  LDC.64 R2, c[0x0][0x9e0] ;  /* 0x00027800ff027b82 */ /* 0x000ea60000000a00 */
[----:B------:R-:W-:Y:S01]  /*26c40*/  IMAD.IADD R6, R20, 0x1, R6 ;  /* 0x0000000114067824 */ /* 0x000fe200078e0206 */
[----:B--2---:R-:W-:-:S03]  /*26c50*/  ISETP.GE.AND P2, PT, R3, 0x1, PT ;  /* 0x000000010300780c */ /* 0x004fc60003f46270 */
[----:B------:R-:W-:-:S10]  /*26c60*/  IMAD.IADD R2, R6, 0x1, R2 ;  /* 0x0000000106027824 */ /* 0x000fd400078e0202 */
[----:B------:R-:W-:Y:S05]  /*26c70*/  @!P2 BRA `(.L_x_1608) ;  /* 0x000000000048a947 */ /* 0x000fea0003800000 */
[C---:B------:R-:W-:Y:S01]  /*26c80*/  ISETP.GT.AND P0, PT, R6.reuse, RZ, PT ;  /* 0x000000ff0600720c */ /* 0x040fe20003f04270 */
[----:B------:R-:W-:Y:S01]  /*26c90*/  BSSY B0, `(.L_x_1609) ;  /* 0x000000e000007945 */ /* 0x000fe20003800000 */
[----:B------:R-:W-:-:S11]  /*26ca0*/  VIADD R0, R6, 0xffffffff ;  /* 0xffffffff06007836 */ /* 0x000fd60000000000 */
[----:B------:R-:W-:Y:S05]  /*26cb0*/  @P0 BRA `(.L_x_1610) ;  /* 0x00000000001c0947 */ /* 0x000fea0003800000 */
[----:B------:R-:W-:Y:S01]  /*26cc0*/  ISETP.NE.AND P0, PT, R3, 0x1, PT ;  /* 0x000000010300780c */ /* 0x000fe20003f05270 */
[----:B------:R-:W-:-:S12]  /*26cd0*/  IMAD.MOV R0, RZ, RZ, -R6 ;  /* 0x000000ffff007224 */ /* 0x000fd800078e0a06 */
[----:B-1----:R-:W1:Y:S02]  /*26ce0*/  @P0 LDC.64 R4, c[0x0][0x9e8] ;  /* 0x00027a00ff040b82 */ /* 0x002e640000000a00 */
[----:B-1----:R-:W-:-:S05]  /*26cf0*/  @P0 IMAD.HI.U32 R4, R0, R4, RZ ;  /* 0x0000000400040227 */ /* 0x002fca00078e00ff */
[----:B------:R-:W-:-:S04]  /*26d00*/  @P0 SHF.R.U32.HI R0, RZ, R5, R4 ;  /* 0x00000005ff000219 */ /* 0x000fc80000011604 */
[----:B------:R-:W-:Y:S01]  /*26d10*/  LOP3.LUT R0, RZ, R0, RZ, 0x33, !PT ;  /* 0x00000000ff007212 */ /* 0x000fe200078e33ff */
[----:B------:R-:W-:Y:S06]  /*26d20*/  BRA `(.L_x_1611) ;  /* 0x0000000000107947 */ /* 0x000fec0003800000 */
.L_x_1610:
[----:B------:R-:W-:-:S13]  /*26d30*/  ISETP.NE.AND P0, PT, R3, 0x1, PT ;  /* 0x000000010300780c */ /* 0x000fda0003f05270 */
[----:B-1----:R-:W1:Y:S02]  /*26d40*/  @P0 LDC.64 R4, c[0x0][0x9e8] ;  /* 0x00027a00ff040b82 */ /* 0x002e640000000a00 */
[----:B-1----:R-:W-:-:S05]  /*26d50*/  @P0 IMAD.HI.U32 R4, R0, R4, RZ ;  /* 0x0000000400040227 */ /* 0x002fca00078e00ff */
[----:B------:R-:W-:-:S07]  /*26d60*/  @P0 SHF.R.U32.HI R0, RZ, R5, R4 ;  /* 0x00000005ff000219 */ /* 0x000fce0000011604 */
.L_x_1611:
[----:B------:R-:W-:Y:S05]  /*26d70*/  BSYNC B0 ;  /* 0x0000000000007941 */ /* 0x000fea0003800000 */
.L_x_1609:
[----:B------:R-:W-:-:S05]  /*26d80*/  IMAD R0, R0, R3, R3 ;  /* 0x0000000300007224 */ /* 0x000fca00078e0203 */
[----:B------:R-:W-:-:S07]  /*26d90*/  VIMNMX R2, R2, R0, PT ;  /* 0x0000000002027248 */ /* 0x000fce0003fe0100 */
.L_x_1608:
[----:B------:R-:W2:Y:S01]  /*26da0*/  LDL.LU R0, [R1+0x4] ;  /* 0x0000040001007983 */ /* 0x000ea20000300800 */
[----:B------:R-:W-:Y:S01]  /*26db0*/  VIADD R2, R2, 0x7f ;  /* 0x0000007f02027836 */ /* 0x000fe20000000000 */
[----:B-1----:R-:W1:Y:S01]  /*26dc0*/  @P1 LDC R4, c[0x0][0x450] ;  /* 0x00011400ff041b82 */ /* 0x002e620000000800 */
[----:B------:R-:W-:-:S03]  /*26dd0*/  ULDC UR4, c[0x0][0x9dc] ;  /* 0x0002770000047ab9 */ /* 0x000fc60000000800 */
[----:B------:R-:W-:-:S04]  /*26de0*/  SHF.R.S32.HI R6, RZ, 0x1f, R2 ;  /* 0x0000001fff067819 */ /* 0x000fc80000011402 */
[----:B------:R-:W-:Y:S02]  /*26df0*/  LEA.HI R6, R6, R2, RZ, 0x7 ;  /* 0x0000000206067211 */ /* 0x000fe400078f38ff */
[----:B------:R-:W3:Y:S02]  /*26e00*/  @P1 LDC R2, c[0x0][0x44c] ;  /* 0x00011300ff021b82 */ /* 0x000ee40000000800 */
[----:B------:R-:W-:Y:S01]  /*26e10*/  SHF.R.S32.HI R6, RZ, 0x7, R6 ;  /* 0x00000007ff067819 */ /* 0x000fe20000011406 */
[----:B---3--:R-:W-:-:S03]  /*26e20*/  @P1 IMAD.HI.U32 R2, R19, R2, RZ ;  /* 0x0000000213021227 */ /* 0x008fc600078e00ff */
[----:B--2---:R-:W-:Y:S01]  /*26e30*/  VIMNMX R6, R0, R6, PT ;  /* 0x0000000600067248 */ /* 0x004fe20003fe0100 */
[----:B------:R-:W-:Y:S01]  /*26e40*/  IMAD.MOV.U32 R0, RZ, RZ, R19 ;  /* 0x000000ffff007224 */ /* 0x000fe200078e0013 */
[----:B-1----:R-:W-:-:S05]  /*26e50*/  @P1 SHF.R.U32.HI R0, RZ, R4, R2 ;  /* 0x00000004ff001219 */ /* 0x002fca0000011602 */
[----:B------:R-:W-:-:S04]  /*26e60*/  IMAD.IADD R0, R21, 0x1, R0 ;  /* 0x0000000115007824 */ /* 0x000fc800078e0200 */
        /* <DEDUP_REMOVED lines=12> */
.L_x_1614:
[----:B------:R-:W-:-:S13]  /*26f30*/  ISETP.NE.AND P0, PT, R3, 0x1, PT ;  /* 0x000000010300780c */ /* 0x000fda0003f05270 */
[----:B------:R-:W1:Y:S02]  /*26f40*/  @P0 LDC.64 R4, c[0x0][0x9e8] ;  /* 0x00027a00ff040b82 */ /* 0x000e640000000a00 */
[----:B-1----:R-:W-:-:S05]  /*26f50*/  @P0 IMAD.HI.U32 R4, R0, R4, RZ ;  /* 0x0000000400040227 */ /* 0x002fca00078e00ff */
[----:B------:R-:W-:-:S07]  /*26f60*/  @P0 SHF.R.U32.HI R0, RZ, R5, R4 ;  /* 0x00000005ff000219 */ /* 0x000fce0000011604 */
.L_x_1615:
[----:B------:R-:W-:Y:S05]  /*26f70*/  BSYNC B0 ;  /* 0x0000000000007941 */ /* 0x000fea0003800000 */
.L_x_1613:
[----:B------:R-:W-:-:S05]  /*26f80*/  IMAD R0, R0, R3, RZ ;  /* 0x0000000300007224 */ /* 0x000fca00078e02ff */
[----:B------:R-:W-:-:S07]  /*26f90*/  VIMNMX R2, R2, R0, !PT ;  /* 0x0000000002027248 */ /* 0x000fce0007fe0100 */
.L_x_1612:
[----:B------:R-:W-:Y:S01]  /*26fa0*/  ISETP.NE.AND P1, PT, R17, RZ, PT ;  /* 0x000000ff1100720c */ /* 0x000fe20003f25270 */
[----:B------:R-:W-:Y:S01]  /*26fb0*/  BSSY B0, `(.L_x_1616) ;  /* 0x0000024000007945 */ /* 0x000fe20003800000 */
[----:B------:R-:W-:-:S04]  /*26fc0*/  SHF.R.S32.HI R0, RZ, 0x1f, R2 ;  /* 0x0000001fff007819 */ /* 0x000fc80000011402 */
[----:B------:R-:W-:Y:S01]  /*26fd0*/  LEA.HI R0, R0, R2, RZ, 0x7 ;  /* 0x0000000200007211 */ /* 0x000fe200078f38ff */
[----:B------:R-:W-:-:S03]  /*26fe0*/  IMAD.MOV.U32 R2, RZ, RZ, RZ ;  /* 0x000000ffff027224 */ /* 0x000fc600078e00ff */
[----:B------:R-:W-:-:S03]  /*26ff0*/  SHF.R.S32.HI R0, RZ, 0x7, R0 ;  /* 0x00000007ff007819 */ /* 0x000fc60000011400 */
[----:B------:R-:W1:Y:S01]  /*27000*/  @!P1 LDC R17, c[0x0][0x9f0] ;  /* 0x00027c00ff119b82 */ /* 0x000e620000000800 */
[----:B------:R-:W-:-:S04]  /*27010*/  VIMNMX R0, RZ, R0, !PT ;  /* 0x00000000ff007248 */ /* 0x000fc80007fe0100 */
[----:B------:R-:W-:-:S13]  /*27020*/  ISETP.GT.AND P0, PT, R6, R0, PT ;  /* 0x000000000600720c */ /* 0x000fda0003f04270 */
[----:B------:R-:W-:Y:S05]  /*27030*/  @!P0 BRA `(.L_x_1617) ;  /* 0x00000000006c8947 */ /* 0x000fea0003800000 */
[----:B-1----:R-:W-:-:S04]  /*27040*/  IABS R4, R17 ;  /* 0x0000001100047213 */ /* 0x002fc80000000000 */
[----:B------:R-:W1:Y:S08]  /*27050*/  I2F.RP R2, R4 ;  /* 0x0000000400027306 */ /* 0x000e700000209400 */
[----:B-1----:R-:W1:Y:S02]  /*27060*/  MUFU.RCP R2, R2 ;  /* 0x0000000200027308 */ /* 0x002e640000001000 */
[----:B-1----:R-:W-:-:S06]  /*27070*/  VIADD R2, R2, 0xffffffe ;  /* 0x0ffffffe02027836 */ /* 0x002fcc0000000000 */
[----:B------:R-:W1:Y:S02]  /*27080*/  F2I.FTZ.U32.TRUNC.NTZ R3, R2 ;  /* 0x0000000200037305 */ /* 0x000e64000021f000 */
[----:B-1----:R-:W-:-:S04]  /*27090*/  IMAD.MOV R2, RZ, RZ, -R3 ;  /* 0x000000ffff027224 */ /* 0x002fc800078e0a03 */
[----:B------:R-:W-:Y:S02]  /*270a0*/  IMAD R5, R2, R4, RZ ;  /* 0x0000000402057224 */ /* 0x000fe400078e02ff */
[----:B------:R-:W-:-:S04]  /*270b0*/  IMAD.MOV.U32 R2, RZ, RZ, RZ ;  /* 0x000000ffff027224 */ /* 0x000fc800078e00ff */
[----:B------:R-:W-:Y:S01]  /*270c0*/  IMAD.HI.U32 R8, R3, R5, R2 ;  /* 0x0000000503087227 */ /* 0x000fe200078e0002 */
[----:B------:R-:W-:Y:S02]  /*270d0*/  IADD3 R5, R17, -0x1, R6 ;  /* 0xffffffff11057810 */ /* 0x000fe40007ffe006 */
[----:B------:R-:W-:-:S03]  /*270e0*/  IABS R2, R17 ;  /* 0x0000001100027213 */ /* 0x000fc60000000000 */
[----:B------:R-:W-:Y:S02]  /*270f0*/  IMAD.IADD R5, R5, 0x1, -R0 ;  /* 0x0000000105057824 */ /* 0x000fe400078e0a00 */
[----:B------:R-:W-:-:S03]  /*27100*/  IMAD.MOV R2, RZ, RZ, -R2 ;  /* 0x000000ffff027224 */ /* 0x000fc600078e0a02 */
[----:B------:R-:W-:Y:S01]  /*27110*/  IABS R3, R5 ;  /* 0x0000000500037213 */ /* 0x000fe20000000000 */
[----:B------:R-:W-:Y:S01]  /*27120*/  IMAD.MOV.U32 R7, RZ, RZ, R2 ;  /* 0x000000ffff077224 */ /* 0x000fe200078e0002 */
        /* <DEDUP_REMOVED lines=12> */
.L_x_1617:
[----:B------:R-:W-:Y:S05]  /*271f0*/  BSYNC B0 ;  /* 0x0000000000007941 */ /* 0x000fea0003800000 */
.L_x_1616:
[----:B------:R-:W2:Y:S02]  /*27200*/  LDL.LU R3, [R1+0x8] ;  /* 0x0000080001037983 */ /* 0x000ea40000300800 */
[----:B--2---:R-:W-:-:S05]  /*27210*/  IMAD R0, R3, R2, R0 ;  /* 0x0000000203007224 */ /* 0x004fca00078e0200 */
        /* <DEDUP_REMOVED lines=11> */
[----:B------:R-:W3:Y:S01]  /*272d0*/  LDC.64 R4, c[0x0][0xc60] ;  /* 0x00031800ff047b82 */ /* 0x000ee20000000a00 */
[----:B------:R-:W2:Y:S02]  /*272e0*/  FLO.U32 R0, UR4 ;  /* 0x0000000400007d00 */ /* 0x000ea400080e0000 */
[----:B--2---:R-:W-:-:S06]  /*272f0*/  ISETP.EQ.U32.AND P0, PT, R0, R2, PT ;  /* 0x000000020000720c */ /* 0x004fcc0003f02070 */
[----:B------:R-:W3:Y:S07]  /*27300*/  POPC R2, UR4 ;  /* 0x0000000400027d09 */ /* 0x000eee0008000000 */
[----:B---3--:R-:W2:Y:S04]  /*27310*/  @P0 ATOMG.E.ADD.STRONG.GPU PT, R2, desc[UR42][R4.64], R2 ;  /* 0x00000002040209a8 */ /* 0x008ea800081ee1ea */
[----:B--2---:R2:W3:Y:S02]  /*27320*/  SHFL.IDX PT, R2, R2, R0, 0x1f ;  /* 0x00001f0002027589 */ /* 0x0044e400000e0000 */
[----:B--2---:R-:W2:Y:S02]  /*27330*/  S2R R0, SR_LTMASK ;  /* 0x0000000000007919 */ /* 0x004ea40000003900 */
[----:B--2---:R-:W-:-:S06]  /*27340*/  LOP3.LUT R0, R0, UR4, RZ, 0xc0, !PT ;  /* 0x0000000400007c12 */ /* 0x004fcc000f8ec0ff */
[----:B------:R-:W3:Y:S02]  /*27350*/  POPC R0, R0 ;  /* 0x0000000000007309 */ /* 0x000ee40000000000 */
[----:B---3--:R-:W-:-:S05]  /*27360*/  IADD3 R0, R2, UR38, R0 ;  /* 0x0000002602007c10 */ /* 0x008fca000fffe000 */
[----:B------:R2:W-:Y:S01]  /*27370*/  STL [R1], R0 ;  /* 0x0000000001007387 */ /* 0x0005e20000100800 */
[----:B------:R-:W-:Y:S05]  /*27380*/  BRA `(.L_x_1619) ;  /* 0x0000003000287947 */ /* 0x000fea0003800000 */
.L_x_1618:
        /* <DEDUP_REMOVED lines=19> */
[----:B012---:R-:W-:Y:S05]  /*274c0*/  CALL.ABS.NOINC R2 ;  /* 0x0000000002007343 */ /* 0x007fea0003c00000 */
.L_x_1621:
[----:B------:R-:W-:Y:S05]  /*274d0*/  BSYNC B6 ;  /* 0x0000000000067941 */ /* 0x000fea0003800000 */
.L_x_1620:
[----:B-1----:R-:W2:Y:S01]  /*274e0*/  LDL.LU R17, [R1+0x28] ;  /* 0x0000280001117983 */ /* 0x002ea20000300800 */
        /* <DEDUP_REMOVED lines=23> */
.L_x_1623:
[----:B------:R-:W-:Y:S05]  /*27660*/  BSYNC B6 ;  /* 0x0000000000067941 */ /* 0x000fea0003800000 */
.L_x_1622:
        /* <DEDUP_REMOVED lines=8> */
[----:B------:R-:W-:Y:S01]  /*276f0*/  IMAD.U32 R4, RZ, RZ, UR4 ;  /* 0x00000004ff047e24 */ /* 0x000fe2000f8e00ff */
[----:B------:R-:W-:Y:S01]  /*27700*/  MOV R6, UR6 ;  /* 0x0000000600067c02 */ /* 0x000fe20008000f00 */
[----:B------:R-:W2:Y:S01]  /*27710*/  LDC.64 R2, c[0x4][R2] ;  /* 0x0100000002027b82 */ /* 0x000ea20000000a00 */
[----:B------:R-:W-:Y:S02]  /*27720*/  IMAD.U32 R5, RZ, RZ, UR5 ;  /* 0x00000005ff057e24 */ /* 0x000fe4000f8e00ff */
[----:B------:R-:W-:Y:S02]  /*27730*/  IMAD.U32 R7, RZ, RZ, UR7 ;  /* 0x00000007ff077e24 */ /* 0x000fe4000f8e00ff */
[----:B------:R-:W-:-:S02]  /*27740*/  IMAD.U32 R10, RZ, RZ, UR8 ;  /* 0x00000008ff0a7e24 */ /* 0x000fc4000f8e00ff */
[----:B------:R-:W-:Y:S02]  /*27750*/  IMAD.U32 R11, RZ, RZ, UR9 ;  /* 0x00000009ff0b7e24 */ /* 0x000fe4000f8e00ff */
[----:B------:R-:W-:Y:S02]  /*27760*/  IMAD.MOV.U32 R8, RZ, RZ, 0x70 ;  /* 0x00000070ff087424 */ /* 0x000fe400078e00ff */
[----:B------:R-:W-:Y:S02]  /*27770*/  IMAD.MOV.U32 R12, RZ, RZ, 0x1 ;  /* 0x00000001ff0c7424 */ /* 0x000fe400078e00ff */
[----:B------:R-:W-:-:S07]  /*27780*/  IMAD.MOV.U32 R13, RZ, RZ, RZ ;  /* 0x000000ffff0d7224 */ /* 0x000fce00078e00ff */
[----:B------:R-:W-:-:S07]  /*27790*/  LEPC R20, `(.L_x_1625) ;  /* 0x000000001014794e */ /* 0x000fce0000000000 */
[----:B012---:R-:W-:Y:S05]  /*277a0*/  CALL.ABS.NOINC R2 ;  /* 0x0000000002007343 */ /* 0x007fea0003c00000 */
.L_x_1625:
[----:B------:R-:W-:Y:S05]  /*277b0*/  BSYNC B6 ;  /* 0x0000000000067941 */ /* 0x000fea0003800000 */
.L_x_1624:
        /* <DEDUP_REMOVED lines=19> */
.L_x_1627:
[----:B------:R-:W-:Y:S05]  /*278f0*/  BSYNC B6 ;  /* 0x0000000000067941 */ /* 0x000fea0003800000 */
.L_x_1626:
[----:B-1----:R-:W2:Y:S01]  /*27900*/  LDL R17, [R1+0xc] ;  /* 0x00000c0001117983 */ /* 0x002ea20000100800 */
[----:B------:R-:W-:Y:S02]  /*27910*/  ULDC.64 UR4, c[0x0][0x9f8] ;  /* 0x00027e0000047ab9 */ /* 0x000fe40000000a00 */
[----:B------:R-:W-:-:S04]  /*27920*/  ISETP.NE.U32.AND P0, PT, RZ, UR4, PT ;  /* 0x00000004ff007c0c */ /* 0x000fc8000bf05070 */
[----:B------:R-:W-:Y:S01]  /*27930*/  ISETP.NE.AND.EX P0, PT, RZ, UR5, PT, P0 ;  /* 0x00000005ff007c0c */ /* 0x000fe2000bf05300 */
[----:B------:R-:W-:-:S12]  /*27940*/  ULDC.64 UR4, c[0x0][0xa08] ;  /* 0x0002820000047ab9 */ /* 0x000fd80000000a00 */
[----:B------:R-:W1:Y:S01]  /*27950*/  @P0 LDC.64 R2, c[0x0][0x9f8] ;  /* 0x00027e00ff020b82 */ /* 0x000e620000000a00 */
[----:B--2---:R-:W-:Y:S02]  /*27960*/  IMAD.MOV.U32 R8, RZ, RZ, R17 ;  /* 0x000000ffff087224 */ /* 0x004fe400078e0011 */
[----:B-1----:R-:W-:-:S05]  /*27970*/  @P0 IMAD.WIDE R2, R17, 0x4, R2 ;  /* 0x0000000411020825 */ /* 0x002fca00078e0202 */
[----:B------:R1:W2:Y:S02]  /*27980*/  @P0 LDG.E R8, desc[UR42][R2.64] ;  /* 0x0000002a02080981 */ /* 0x0002a4000c1e1900 */
[----:B-1----:R-:W1:Y:S02]  /*27990*/  LDC.64 R2, c[0x0][0x418] ;  /* 0x00010600ff027b82 */ /* 0x002e640000000a00 */
[----:B-1----:R-:W-:Y:S01]  /*279a0*/  LOP3.LUT P0, RZ, R2, UR4, RZ, 0xfc, !PT ;  /* 0x0000000402ff7c12 */ /* 0x002fe2000f80fcff */
[----:B------:R-:W-:-:S03]  /*279b0*/  UMOV UR4, 0xffffffff ;  /* 0xffffffff00047882 */ /* 0x000fc60000000000 */
[----:B------:R-:W-:Y:S02]  /*279c0*/  LOP3.LUT P0, RZ, R3, UR5, RZ, 0xfc, P0 ;  /* 0x0000000503ff7c12 */ /* 0x000fe4000800fcff */
[----:B--2---:R-:W-:Y:S01]  /*279d0*/  SHF.R.S32.HI R9, RZ, 0x1f, R8 ;  /* 0x0000001fff097819 */ /* 0x004fe20000011408 */
[----:B------:R1:W-:Y:S01]  /*279e0*/  STL [R1+0x4], R8 ;  /* 0x0000040801007387 */ /* 0x0003e20000100800 */
[----:B------:R-:W-:-:S03]  /*279f0*/  SEL R17, R8, RZ, !P0 ;  /* 0x000000ff08117207 */ /* 0x000fc60004000000 */
[----:B------:R1:W-:Y:S01]  /*27a00*/  STL [R1+0x2c], R9 ;  /* 0x00002c0901007387 */ /* 0x0003e20000100800 */
[----:B------:R-:W-:Y:S05]  /*27a10*/  BRA.DIV UR4, `(.L_x_1628) ;  /* 0x00000076040c7947 */ /* 0x000fea000b800000 */
[----:B------:R-:W2:Y:S02]  /*27a20*/  S2R R0, SR_TID.X ;  /* 0x0000000000007919 */ /* 0x000ea40000002100 */
[----:B--2---:R-:W-:-:S04]  /*27a30*/  SHF.R.U32.HI R0, RZ, 0x5, R0 ;  /* 0x00000005ff007819 */ /* 0x004fc80000011600 */
[----:B------:R-:W-:-:S05]  /*27a40*/  LOP3.LUT R0, R0, 0x3, RZ, 0xc0, !PT ;  /* 0x0000000300007812 */ /* 0x000fca00078ec0ff */
[----:B------:R2:W3:Y:S02]  /*27a50*/  SHFL.IDX PT, R14, R0, RZ, 0x1f ;  /* 0x00001fff000e7589 */ /* 0x0004e400000e0000 */
.L_x_1838:
[----:B--2---:R-:W2:Y:S01]  /*27a60*/  LDL.LU R0, [R1+0x28] ;  /* 0x0000280001007983 */ /* 0x004ea20000300800 */
[----:B------:R-:W-:Y:S02]  /*27a70*/  PLOP3.LUT P1, PT, PT, PT, PT, 0x8, 0x0 ;  /* 0x000000000000781c */ /* 0x000fe40003f2e170 */
[----:B---3--:R-:W-:Y:S02]  /*27a80*/  ISETP.NE.AND P0, PT, R14, RZ, PT ;  /* 0x000000ff0e00720c */ /* 0x008fe40003f05270 */
[----:B--2---:R-:W-:-:S09]  /*27a90*/  LOP3.LUT R0, R0, 0xfffffffe, RZ, 0xc0, !PT ;  /* 0xfffffffe00007812 */ /* 0x004fd200078ec0ff */
[----:B------:R-:W-:-:S05]  /*27aa0*/  @P1 LOP3.LUT R0, R0, 0x1, RZ, 0xfc, !PT ;  /* 0x0000000100001812 */ /* 0x000fca00078efcff */
[----:B------:R2:W-:Y:S01]  /*27ab0*/  STL [R1+0x28], R0 ;  /* 0x0000280001007387 */ /* 0x0005e20000100800 */
[----:B------:R-:W-:Y:S05]  /*27ac0*/  @P0 BRA `(.L_x_1629) ;  /* 0x0000000400980947 */ /* 0x000fea0003800000 */
[----:B------:R-:W-:-:S03]  /*27ad0*/  UMOV UR4, 0xffffffff ;  /* 0xffffffff00047882 */ /* 0x000fc60000000000 */
[----:B------:R-:W-:Y:S05]  /*27ae0*/  BRA.DIV UR4, `(.L_x_1630) ;  /* 0x00000076040c7947 */ /* 0x000fea000b800000 */
[----:B------:R-:W-:-:S13]  /*27af0*/  ELECT P6, URZ, PT ;  /* 0x00000000003f782f */ /* 0x000fda00038c0000 */
.L_x_1841:
[----:B------:R-:W-:Y:S05]  /*27b00*/  @!P6 BRA `(.L_x_1629) ;  /* 0x000000040088e947 */ /* 0x000fea0003800000 */
[----:B--2---:R-:W2:Y:S01]  /*27b10*/  LDL R0, [R1+0x48] ;  /* 0x0000480001007983 */ /* 0x004ea20000100800 */
[----:B------:R-:W-:-:S04]  /*27b20*/  ISETP.NE.U32.AND P0, PT, R2, RZ, PT ;  /* 0x000000ff0200720c */ /* 0x000fc80003f05070 */
[----:B------:R-:W-:Y:S01]  /*27b30*/  ISETP.NE.AND.EX P0, PT, R3, RZ, PT, P0 ;  /* 0x000000ff0300720c */ /* 0x000fe20003f05300 */
[----:B--2---:R-:W-:-:S12]  /*27b40*/  VIADD R0, R0, 0xffffffff ;  /* 0xffffffff00007836 */ /* 0x004fd80000000000 */
[----:B------:R-:W-:Y:S05]  /*27b50*/  @!P0 BRA `(.L_x_1631) ;  /* 0x0000000000448947 */ /* 0x000fea0003800000 */
[----:B------:R-:W2:Y:S01]  /*27b60*/  LDC R7, c[0x0][0x43c] ;  /* 0x00010f00ff077b82 */ /* 0x000ea20000000800 */
[----:B------:R-:W-:Y:S01]  /*27b70*/  ULDC.64 UR4, c[0x0][0x428] ;  /* 0x00010a0000047ab9 */ /* 0x000fe20000000a00 */
[----:B--2---:R-:W-:-:S13]  /*27b80*/  ISETP.NE.AND P0, PT, R7, 0x1, PT ;  /* 0x000000010700780c */ /* 0x004fda0003f05270 */
[----:B------:R-:W2:Y:S02]  /*27b90*/  @P0 LDC.64 R4, c[0x0][0x440] ;  /* 0x00011000ff040b82 */ /* 0x000ea40000000a00 */
[----:B--2---:R-:W-:-:S04]  /*27ba0*/  @P0 IMAD.HI.U32 R6, R0, R4, RZ ;  /* 0x0000000400060227 */ /* 0x004fc800078e00ff */
        /* <DEDUP_REMOVED lines=12> */
.L_x_1631:
[----:B--2---:R-:W2:Y:S04]  /*27c70*/  LDL R2, [R1+0x10] ;  /* 0x0000100001027983 */ /* 0x004ea80000100800 */
[----:B------:R-:W3:Y:S01]  /*27c80*/  LDL R3, [R1+0x18] ;  /* 0x0000180001037983 */ /* 0x000ee20000100800 */
[----:B-1----:R-:W1:Y:S02]  /*27c90*/  S2R R8, SR_TID.X ;  /* 0x0000000000087919 */ /* 0x002e640000002100 */
[----:B-1----:R-:W-:-:S04]  /*27ca0*/  LOP3.LUT R8, R8, 0x7f, RZ, 0xc0, !PT ;  /* 0x0000007f08087812 */ /* 0x002fc800078ec0ff */
[----:B------:R-:W-:Y:S01]  /*27cb0*/  ISETP.NE.AND P1, PT, R8, RZ, PT ;  /* 0x000000ff0800720c */ /* 0x000fe20003f25270 */
[----:B--2---:R-:W-:Y:S01]  /*27cc0*/  IMAD R2, R2, 0x8, R18 ;  /* 0x0000000802027824 */ /* 0x004fe200078e0212 */
[----:B---3--:R-:W-:-:S04]  /*27cd0*/  SHF.L.U32 R3, R3, 0x1f, RZ ;  /* 0x0000001f03037819 */ /* 0x008fc800000006ff */
[----:B------:R-:W1:Y:S02]  /*27ce0*/  SYNCS.PHASECHK.TRANS64.TRYWAIT P0, [R2+URZ+0x22880], R3 ;  /* 0x02288003020075a7 */ /* 0x000e64000800017f */
[----:B-1----:R-:W-:Y:S05]  /*27cf0*/  @!P0 BRA `(.L_x_1632) ;  /* 0x0000007000a88947 */ /* 0x002fea0003800000 */
.L_x_1842:
        /* <DEDUP_REMOVED lines=8> */
.L_x_1633:
[----:B------:R-:W2:Y:S04]  /*27d80*/  LDL R4, [R1+0x10] ;  /* 0x0000100001047983 */ /* 0x000ea80000100800 */
[----:B------:R-:W3:Y:S01]  /*27d90*/  LDL R5, [R1+0x30] ;  /* 0x0000300001057983 */ /* 0x000ee20000100800 */
[----:B------:R-:W-:Y:S01]  /*27da0*/  R2UR UR9, R2 ;  /* 0x00000000020972ca */ /* 0x000fe200000e0000 */
[----:B------:R-:W-:Y:S01]  /*27db0*/  UIADD3 UR4, UP0, UR40, 0x470, URZ ;  /* 0x0000047028047890 */ /* 0x000fe2000ff1e03f */
[----:B------:R-:W-:Y:S01]  /*27dc0*/  R2UR UR12, R16 ;  /* 0x00000000100c72ca */ /* 0x000fe200000e0000 */
[----:B------:R-:W-:Y:S01]  /*27dd0*/  UMOV UR6, 0x0 ;  /* 0x0000000000067882 */ /* 0x000fe20000000000 */
[----:B-----5:R-:W-:Y:S01]  /*27de0*/  R2UR UR13, R17 ;  /* 0x00000000110d72ca */ /* 0x020fe200000e0000 */
[----:B------:R-:W-:Y:S01]  /*27df0*/  UIADD3.X UR5, URZ, UR41, URZ, UP0, !UPT ;  /* 0x000000293f057290 */ /* 0x000fe200087fe43f */
[----:B------:R-:W-:Y:S01]  /*27e00*/  UMOV UR7, 0x14f00000 ;  /* 0x14f0000000077882 */ /* 0x000fe20000000000 */
[----:B------:R-:W-:-:S06]  /*27e10*/  UMOV UR10, URZ ;  /* 0x0000003f000a7c82 */ /* 0x000fcc0008000000 */
[----:B------:R-:W-:Y:S01]  /*27e20*/  UIADD3 UR9, UR9, 0x22870, URZ ;  /* 0x0002287009097890 */ /* 0x000fe2000fffe03f */
[----:B--2---:R-:W-:Y:S02]  /*27e30*/  IMAD R4, R4, 0x4000, R18 ;  /* 0x0000400004047824 */ /* 0x004fe400078e0212 */
[----:B---3--:R-:W-:-:S03]  /*27e40*/  IMAD R0, R0, 0x80, R5 ;  /* 0x0000008000007824 */ /* 0x008fc600078e0205 */
[----:B------:R-:W-:Y:S02]  /*27e50*/  R2UR UR8, R4 ;  /* 0x00000000040872ca */ /* 0x000fe400000e0000 */
[----:B------:R-:W-:-:S11]  /*27e60*/  R2UR UR11, R0 ;  /* 0x00000000000b72ca */ /* 0x000fd600000e0000 */
[----:B------:R-:W-:-:S09]  /*27e70*/  UIADD3 UR8, UR8, 0x8400, URZ ;  /* 0x0000840008087890 */ /* 0x000fd2000fffe03f */
[----:B------:R2:W-:Y:S01]  /*27e80*/  UTMALDG.4D [UR8], [UR4], desc[UR6] ;  /* 0x00000608040075b4 */ /* 0x0005e20008019000 */
[----:B------:R-:W3:Y:S02]  /*27e90*/  SYNCS.PHASECHK.TRANS64.TRYWAIT P0, [R2+URZ+0x22840], R3 ;  /* 0x02284003020075a7 */ /* 0x000ee4000800017f */
[----:B--23--:R-:W-:Y:S05]  /*27ea0*/  @!P0 BRA `(.L_x_1634) ;  /* 0x0000007000508947 */ /* 0x00cfea0003800000 */
.L_x_1843:
[----:B------:R-:W-:Y:S05]  /*27eb0*/  @P1 BRA `(.L_x_1635) ;  /* 0x00000000001c1947 */ /* 0x000fea0003800000 */
[----:B------:R-:W3:Y:S01]  /*27ec0*/  S2R R4, SR_TID.X ;  /* 0x0000000000047919 */ /* 0x000ee20000002100 */
[----:B-12---:R-:W-:-:S04]  /*27ed0*/  IMAD.MOV.U32 R3, RZ, RZ, 0x6000 ;  /* 0x00006000ff037424 */ /* 0x006fc800078e00ff */
[----:B------:R4:W-:Y:S01]  /*27ee0*/  SYNCS.ARRIVE.TRANS64 RZ, [R2+URZ+0x22830], R3 ;  /* 0x0228300302ff79a7 */ /* 0x0009e2000800003f */
[----:B---3--:R-:W-:-:S04]  /*27ef0*/  LOP3.LUT R4, R4, 0x1f, RZ, 0xc0, !PT ;  /* 0x0000001f04047812 */ /* 0x008fc800078ec0ff */
[----:B------:R-:W-:-:S13]  /*27f00*/  ISETP.NE.AND P0, PT, R4, RZ, PT ;  /* 0x000000ff0400720c */ /* 0x000fda0003f05270 */
[----:B----4-:R-:W-:Y:S05]  /*27f10*/  @!P0 BRA `(.L_x_1635) ;  /* 0x0000000000048947 */ /* 0x010fea0003800000 */
[----:B------:R-:W-:Y:S01]  /*27f20*/  BPT.TRAP 0x1 ;  /* 0x000000040000795c */ /* 0x000fe20000300000 */
.L_x_1635:
[----:B------:R-:W3:Y:S04]  /*27f30*/  LDL R4, [R1+0x10] ;  /* 0x0000100001047983 */ /* 0x000ee80000100800 */
[----:B-12---:R-:W2:Y:S01]  /*27f40*/  LDL.LU R3, [R1+0x28] ;  /* 0x0000280001037983 */ /* 0x006ea20000300800 */
        /* <DEDUP_REMOVED lines=10> */
[----:B------:R-:W-:-:S05]  /*27ff0*/  UMOV UR17, 0x40 ;  /* 0x0000004000117882 */ /* 0x000fca0000000000 */
[----:B------:R-:W-:Y:S01]  /*28000*/  UIADD3 UR9, UR9, 0x22830, URZ ;  /* 0x0002283009097890 */ /* 0x000fe2000fffe03f */
[----:B---3--:R-:W-:Y:S01]  /*28010*/  IMAD R0, R4, 0x6000, R18 ;  /* 0x0000600004007824 */ /* 0x008fe200078e0212 */
[----:B--2---:R-:W-:-:S04]  /*28020*/  LOP3.LUT R3, R3, 0xfffffffe, RZ, 0xc0, !PT ;  /* 0xfffffffe03037812 */ /* 0x004fc800078ec0ff */
[----:B------:R-:W-:Y:S02]  /*28030*/  R2UR UR8, R0 ;  /* 0x00000000000872ca */ /* 0x000fe400000e0000 */
[----:B------:R-:W-:-:S05]  /*28040*/  @P0 LOP3.LUT R3, R3, 0x1, RZ, 0xfc, !PT ;  /* 0x0000000103030812 */ /* 0x000fca00078efcff */
[----:B------:R3:W-:Y:S06]  /*28050*/  STL [R1+0x28], R3 ;  /* 0x0000280301007387 */ /* 0x0007ec0000100800 */
[----:B------:R-:W-:Y:S02]  /*28060*/  UIADD3 UR14, UR8, 0x16400, URZ ;  /* 0x00016400080e7890 */ /* 0x000fe4000fffe03f */
[----:B------:R-:W-:Y:S02]  /*28070*/  UIADD3 UR15, UR8, 0x18400, URZ ;  /* 0x00018400080f7890 */ /* 0x000fe4000fffe03f */
[----:B------:R-:W-:-:S03]  /*28080*/  UIADD3 UR16, UR8, 0x1a400, URZ ;  /* 0x0001a40008107890 */ /* 0x000fc6000fffe03f */
[----:B------:R-:W-:Y:S01]  /*28090*/  UMOV UR8, UR14 ;  /* 0x0000000e00087c82 */ /* 0x000fe20008000000 */
[----:B------:R-:W-:Y:S01]  /*280a0*/  UMOV UR14, 0x80 ;  /* 0x00000080000e7882 */ /* 0x000fe20000000000 */
[----:B------:R1:W-:Y:S02]  /*280b0*/  UTMALDG.4D [UR8], [UR4], desc[UR6] ;  /* 0x00000608040075b4 */ /* 0x0003e40008019000 */
[----:B-1----:R-:W-:Y:S01]  /*280c0*/  UMOV UR8, UR15 ;  /* 0x0000000f00087c82 */ /* 0x002fe20008000000 */
[----:B------:R-:W-:Y:S02]  /*280d0*/  UMOV UR10, UR17 ;  /* 0x00000011000a7c82 */ /* 0x000fe40008000000 */
[----:B------:R1:W-:Y:S02]  /*280e0*/  UTMALDG.4D [UR8], [UR4], desc[UR6] ;  /* 0x00000608040075b4 */ /* 0x0003e40008019000 */
[----:B-1----:R-:W-:Y:S01]  /*280f0*/  UMOV UR8, UR16 ;  /* 0x0000001000087c82 */ /* 0x002fe20008000000 */
[----:B------:R-:W-:-:S02]  /*28100*/  UMOV UR10, UR14 ;  /* 0x0000000e000a7c82 */ /* 0x000fc40008000000 */
[----:B------:R3:W-:Y:S02]  /*28110*/  UTMALDG.4D [UR8], [UR4], desc[UR6] ;  /* 0x00000608040075b4 */ /* 0x0007e40008019000 */
[----:B---3--:R-:W-:Y:S01]  /*28120*/  NOP ;  /* 0x0000000000007918 */ /* 0x008fe20000000000 */
.L_x_1629:
[----:B------:R-:W2:Y:S01]  /*28130*/  LDL.LU R3, [R1+0x44] ;  /* 0x0000440001037983 */ /* 0x000ea20000300800 */
[----:B------:R-:W-:Y:S05]  /*28140*/  WARPSYNC.ALL ;  /* 0x0000000000007948 */ /* 0x000fea0003800000 */
[----:B------:R-:W-:Y:S01]  /*28150*/  ULDC.64 UR4, c[0x0][0x298] ;  /* 0x0000a60000047ab9 */ /* 0x000fe20000000a00 */
[----:B------:R-:W-:Y:S01]  /*28160*/  BSSY B6, `(.L_x_1636) ;  /* 0x000001c000067945 */ /* 0x000fe20003800000 */
[----:B------:R-:W-:Y:S01]  /*28170*/  BAR.SYNC.DEFER_BLOCKING 0x8, 0x180 ;  /* 0x0206000000007b1d */ /* 0x000fe20000010000 */
[----:B--2---:R-:W-:Y:S01]  /*28180*/  SHF.R.S32.HI R0, RZ, 0x1f, R3 ;  /* 0x0000001fff007819 */ /* 0x004fe20000011403 */
[----:B------:R-:W-:-:S04]  /*28190*/  IMAD.WIDE.U32 R4, R3, UR4, RZ ;  /* 0x0000000403047c25 */ /* 0x000fc8000f8e00ff */
[----:B------:R-:W-:Y:S01]  /*281a0*/  IMAD R2, R0, UR4, RZ ;  /* 0x0000000400027c24 */ /* 0x000fe2000f8e02ff */
[----:B------:R2:W-:Y:S01]  /*281b0*/  STL.64 [R1+0x50], R4 ;  /* 0x0000500401007387 */ /* 0x0005e20000100a00 */
[----:B------:R-:W-:Y:S02]  /*281c0*/  VIADD R0, R18, 0x10400 ;  /* 0x0001040012007836 */ /* 0x000fe40000000000 */
[----:B------:R-:W-:-:S03]  /*281d0*/  IMAD R2, R3, UR5, R2 ;  /* 0x0000000503027c24 */ /* 0x000fc6000f8e0202 */
[----:B------:R-:W-:Y:S01]  /*281e0*/  LOP3.LUT P0, RZ, R0, 0x1bf, RZ, 0xc0, !PT ;  /* 0x000001bf00ff7812 */ /* 0x000fe2000780c0ff */
[----:B------:R-:W-:-:S05]  /*281f0*/  IMAD.IADD R0, R5, 0x1, R2 ;  /* 0x0000000105007824 */ /* 0x000fca00078e0202 */
[----:B------:R2:W-:Y:S07]  /*28200*/  STL [R1+0x44], R0 ;  /* 0x0000440001007387 */ /* 0x0005ee0000100800 */
[----:B------:R-:W-:Y:S05]  /*28210*/  @!P0 BRA `(.L_x_1637) ;  /* 0x0000000000408947 */ /* 0x000fea0003800000 */
[----:B------:R-:W-:Y:S01]  /*28220*/  MOV R2, 0x0 ;  /* 0x0000000000027802 */ /* 0x000fe20000000f00 */
[----:B------:R-:W-:Y:S01]  /*28230*/  ULDC.64 UR4, c[0x4][0xc8] ;  /* 0x0100320000047ab9 */ /* 0x000fe20000000a00 */
[----:B------:R-:W-:Y:S01]  /*28240*/  ULDC.64 UR6, c[0x4][0xd0] ;  /* 0x0100340000067ab9 */ /* 0x000fe20000000a00 */
[----:B------:R-:W-:Y:S01]  /*28250*/  ULDC.64 UR8, c[0x4][0x28] ;  /* 0x01000a0000087ab9 */ /* 0x000fe20000000a00 */
[----:B--2---:R-:W-:Y:S02]  /*28260*/  IMAD.U32 R4, RZ, RZ, UR4 ;  /* 0x00000004ff047e24 */ /* 0x004fe4000f8e00ff */
[----:B------:R-:W2:Y:S01]  /*28270*/  LDC.64 R2, c[0x4][R2] ;  /* 0x0100000002027b82 */ /* 0x000ea20000000a00 */
[----:B------:R-:W-:Y:S02]  /*28280*/  IMAD.U32 R5, RZ, RZ, UR5 ;  /* 0x00000005ff057e24 */ /* 0x000fe4000f8e00ff */
[----:B------:R-:W-:Y:S02]  /*28290*/  IMAD.U32 R6, RZ, RZ, UR6 ;  /* 0x00000006ff067e24 */ /* 0x000fe4000f8e00ff */
[----:B------:R-:W-:-:S02]  /*282a0*/  IMAD.U32 R7, RZ, RZ, UR7 ;  /* 0x00000007ff077e24 */ /* 0x000fc4000f8e00ff */
[----:B------:R-:W-:Y:S02]  /*282b0*/  IMAD.U32 R10, RZ, RZ, UR8 ;  /* 0x00000008ff0a7e24 */ /* 0x000fe4000f8e00ff */
[----:B------:R-:W-:Y:S02]  /*282c0*/  IMAD.U32 R11, RZ, RZ, UR9 ;  /* 0x00000009ff0b7e24 */ /* 0x000fe4000f8e00ff */
[----:B-1----:R-:W-:Y:S02]  /*282d0*/  IMAD.MOV.U32 R8, RZ, RZ, 0x70 ;  /* 0x00000070ff087424 */ /* 0x002fe400078e00ff */
[----:B------:R-:W-:Y:S02]  /*282e0*/  IMAD.MOV.U32 R12, RZ, RZ, 0x1 ;  /* 0x00000001ff0c7424 */ /* 0x000fe400078e00ff */
[----:B------:R-:W-:-:S07]  /*282f0*/  IMAD.MOV.U32 R13, RZ, RZ, RZ ;  /* 0x000000ffff0d7224 */ /* 0x000fce00078e00ff */
[----:B------:R-:W-:-:S07]  /*28300*/  LEPC R20, `(.L_x_1637) ;  /* 0x000000001014794e */ /* 0x000fce0000000000 */
[----:B0-2---:R-:W-:Y:S05]  /*28310*/  CALL.ABS.NOINC R2 ;  /* 0x0000000002007343 */ /* 0x005fea0003c00000 */
.L_x_1637:
[----:B------:R-:W-:Y:S05]  /*28320*/  BSYNC B6 ;  /* 0x0000000000067941 */ /* 0x000fea0003800000 */
.L_x_1636:
[----:B--2---:R-:W2:Y:S01]  /*28330*/  LDL.LU R0, [R1+0x44] ;  /* 0x0000440001007983 */ /* 0x004ea20000300800 */
[----:B------:R-:W-:Y:S01]  /*28340*/  ULDC.64 UR6, c[0x0][0xa00] ;  /* 0x0002800000067ab9 */ /* 0x000fe20000000a00 */
[----:B-1----:R-:W1:Y:S01]  /*28350*/  LDC R8, c[0x0][0x448] ;  /* 0x00011200ff087b82 */ /* 0x002e620000000800 */
[----:B------:R-:W-:Y:S01]  /*28360*/  ULDC.64 UR4, c[0x0][0x2d8] ;  /* 0x0000b60000047ab9 */ /* 0x000fe20000000a00 */
[----:B------:R-:W2:Y:S04]  /*28370*/  LDL.LU.64 R2, [R1+0x50] ;  /* 0x0000500001027983 */ /* 0x000ea80000300a00 */
[----:B------:R-:W3:Y:S01]  /*28380*/  LDL R6, [R1+0xc] ;  /* 0x00000c0001067983 */ /* 0x000ee20000100800 */
[----:B------:R-:W-:Y:S01]  /*28390*/  ISETP.NE.U32.AND P0, PT, RZ, UR6, PT ;  /* 0x00000006ff007c0c */ /* 0x000fe2000bf05070 */
[----:B------:R-:W4:Y:S03]  /*283a0*/  S2R R5, SR_TID.X ;  /* 0x0000000000057919 */ /* 0x000f260000002100 */
[----:B------:R-:W-:Y:S01]  /*283b0*/  ISETP.NE.AND.EX P0, PT, RZ, UR7, PT, P0 ;  /* 0x00000007ff007c0c */ /* 0x000fe2000bf05300 */
[----:B------:R-:W-:Y:S01]  /*283c0*/  ULDC.64 UR6, c[0x0][0x280] ;  /* 0x0000a00000067ab9 */ /* 0x000fe20000000a00 */
[----:B------:R-:W0:Y:S01]  /*283d0*/  S2R R9, SR_TID.X ;  /* 0x0000000000097919 */ /* 0x000e220000002100 */
[----:B----4-:R-:W-:-:S04]  /*283e0*/  LOP3.LUT R5, R5, 0x7f, RZ, 0xc0, !PT ;  /* 0x0000007f05057812 */ /* 0x010fc800078ec0ff */
[----:B------:R-:W-:Y:S01]  /*283f0*/  SHF.R.U32.HI R5, RZ, 0x2, R5 ;  /* 0x00000002ff057819 */ /* 0x000fe20000011605 */
[----:B0-----:R-:W-:-:S05]  /*28400*/  IMAD.SHL.U32 R9, R9, 0x10, RZ ;  /* 0x0000001009097824 */ /* 0x001fca00078e00ff */
[----:B------:R-:W-:-:S04]  /*28410*/  LOP3.LUT R9, R9, 0x30, RZ, 0xc0, !PT ;  /* 0x0000003009097812 */ /* 0x000fc800078ec0ff */
[C---:B------:R-:W-:Y:S02]  /*28420*/  LOP3.LUT R11, R9.reuse, 0x40, RZ, 0xfc, !PT ;  /* 0x00000040090b7812 */ /* 0x040fe400078efcff */
[----:B------:R-:W-:Y:S01]  /*28430*/  LOP3.LUT R9, R9, 0x80, RZ, 0xfc, !PT ;  /* 0x0000008009097812 */ /* 0x000fe200078efcff */
[----:B--2---:R-:W-:Y:S01]  /*28440*/  IMAD.MOV.U32 R3, RZ, RZ, R0 ;  /* 0x000000ffff037224 */ /* 0x004fe200078e0000 */
[----:B---3--:R-:W-:Y:S01]  /*28450*/  SHF.R.S32.HI R0, RZ, 0x1f, R6 ;  /* 0x0000001fff007819 */ /* 0x008fe20000011406 */
[----:B------:R-:W-:-:S03]  /*28460*/  IMAD.WIDE.U32 R2, R16, UR4, R2 ;  /* 0x0000000410027c25 */ /* 0x000fc6000f8e0002 */
[----:B------:R-:W-:Y:S01]  /*28470*/  SEL R4, R0, RZ, !P0 ;  /* 0x000000ff00047207 */ /* 0x000fe20004000000 */
[----:B------:R-:W-:Y:S01]  /*28480*/  IMAD R3, R16, UR5, R3 ;  /* 0x0000000510037c24 */ /* 0x000fe2000f8e0203 */
[----:B------:R-:W-:Y:S01]  /*28490*/  SEL R0, R6, RZ, !P0 ;  /* 0x000000ff06007207 */ /* 0x000fe20004000000 */
[----:B------:R-:W-:Y:S01]  /*284a0*/  ULDC.64 UR4, c[0x0][0x2e0] ;  /* 0x0000b80000047ab9 */ /* 0x000fe20000000a00 */
[----:B------:R-:W0:Y:S01]  /*284b0*/  S2R R6, SR_TID.X ;  /* 0x0000000000067919 */ /* 0x000e220000002100 */
[----:B-1----:R-:W-:Y:S01]  /*284c0*/  ISETP.NE.AND P0, PT, R8, 0x1, PT ;  /* 0x000000010800780c */ /* 0x002fe20003f05270 */
[----:B------:R-:W-:Y:S02]  /*284d0*/  IMAD R4, R4, UR4, RZ ;  /* 0x0000000404047c24 */ /* 0x000fe4000f8e02ff */
[----:B------:R-:W-:-:S04]  /*284e0*/  IMAD.WIDE.U32 R2, R0, UR4, R2 ;  /* 0x0000000400027c25 */ /* 0x000fc8000f8e0002 */
[----:B------:R-:W-:Y:S01]  /*284f0*/  IMAD R0, R0, UR5, R4 ;  /* 0x0000000500007c24 */ /* 0x000fe2000f8e0204 */
[----:B------:R-:W-:-:S03]  /*28500*/  ULDC.64 UR4, c[0x0][0x2d0] ;  /* 0x0000b40000047ab9 */ /* 0x000fc60000000a00 */
[----:B------:R-:W-:Y:S02]  /*28510*/  IMAD.IADD R3, R3, 0x1, R0 ;  /* 0x0000000103037824 */ /* 0x000fe400078e0200 */
[----:B0-----:R-:W-:Y:S02]  /*28520*/  IMAD.SHL.U32 R7, R6, 0x20, RZ ;  /* 0x0000002006077824 */ /* 0x001fe400078e00ff */
[----:B------:R-:W0:Y:S03]  /*28530*/  @P0 LDC R6, c[0x0][0x450] ;  /* 0x00011400ff060b82 */ /* 0x000e260000000800 */
[----:B------:R-:W-:-:S05]  /*28540*/  LOP3.LUT R7, R5, 0x60, R7, 0xf8, !PT ;  /* 0x0000006005077812 */ /* 0x000fca00078ef807 */
[----:B------:R-:W1:Y:S01]  /*28550*/  @P0 LDC R5, c[0x0][0x44c] ;  /* 0x00011300ff050b82 */ /* 0x000e620000000800 */
[----:B------:R-:W-:-:S04]  /*28560*/  IMAD.IADD R4, R7, 0x1, R19 ;  /* 0x0000000107047824 */ /* 0x000fc800078e0213 */
[----:B------:R-:W-:Y:S02]  /*28570*/  IMAD.MOV.U32 R0, RZ, RZ, R4 ;  /* 0x000000ffff007224 */ /* 0x000fe400078e0004 */
[----:B-1----:R-:W-:-:S05]  /*28580*/  @P0 IMAD.HI.U32 R5, R4, R5, RZ ;  /* 0x0000000504050227 */ /* 0x002fca00078e00ff */
[----:B0-----:R-:W-:-:S05]  /*28590*/  @P0 SHF.R.U32.HI R0, RZ, R6, R5 ;  /* 0x00000006ff000219 */ /* 0x001fca0000011605 */
[----:B------:R-:W-:Y:S02]  /*285a0*/  IMAD.MOV R5, RZ, RZ, -R0 ;  /* 0x000000ffff057224 */ /* 0x000fe400078e0a00 */
[----:B------:R-:W-:-:S04]  /*285b0*/  IMAD.WIDE.U32 R2, R0, UR4, R2 ;  /* 0x0000000400027c25 */ /* 0x000fc8000f8e0002 */
[----:B------:R-:W-:Y:S01]  /*285c0*/  IMAD R4, R8, R5, R4 ;  /* 0x0000000508047224 */ /* 0x000fe200078e0204 */
[----:B------:R-:W-:-:S05]  /*285d0*/  SHF.R.S32.HI R5, RZ, 0x1f, R0 ;  /* 0x0000001fff057819 */ /* 0x000fca0000011400 */
[----:B------:R-:W-:-:S04]  /*285e0*/  IMAD R5, R5, UR4, RZ ;  /* 0x0000000405057c24 */ /* 0x000fc8000f8e02ff */
[----:B------:R-:W-:Y:S01]  /*285f0*/  IMAD R0, R0, UR5, R5 ;  /* 0x0000000500007c24 */ /* 0x000fe2000f8e0205 */
[----:B------:R-:W-:Y:S01]  /*28600*/  ULDC.64 UR4, c[0x0][0x2c8] ;  /* 0x0000b20000047ab9 */ /* 0x000fe20000000a00 */
[----:B------:R-:W0:Y:S02]  /*28610*/  S2R R5, SR_TID.X ;  /* 0x0000000000057919 */ /* 0x000e240000002100 */
[----:B------:R-:W-:Y:S01]  /*28620*/  IMAD.IADD R3, R3, 0x1, R0 ;  /* 0x0000000103037824 */ /* 0x000fe200078e0200 */
[----:B------:R-:W-:Y:S01]  /*28630*/  SHF.R.S32.HI R0, RZ, 0x1f, R4 ;  /* 0x0000001fff007819 */ /* 0x000fe20000011404 */
[----:B------:R-:W-:-:S04]  /*28640*/  IMAD.WIDE.U32 R6, R4, UR4, R2 ;  /* 0x0000000404067c25 */ /* 0x000fc8000f8e0002 */
[----:B------:R-:W-:Y:S01]  /*28650*/  IMAD R0, R0, UR4, RZ ;  /* 0x0000000400007c24 */ /* 0x000fe2000f8e02ff */
[----:B------:R-:W-:Y:S02]  /*28660*/  ULDC UR4, c[0x0][0x2b8] ;  /* 0x0000ae0000047ab9 */ /* 0x000fe40000000800 */
[----:B------:R-:W-:Y:S01]  /*28670*/  ISETP.GE.AND P2, PT, R9, UR4, PT ;  /* 0x0000000409007c0c */ /* 0x000fe2000bf46270 */
[----:B------:R-:W-:Y:S01]  /*28680*/  IMAD R2, R4, UR5, R0 ;  /* 0x0000000504027c24 */ /* 0x000fe2000f8e0200 */
[----:B------:R1:W5:Y:S01]  /*28690*/  LDL R9, [R1+0x3c] ;  /* 0x00003c0001097983 */ /* 0x0003620000100800 */
[----:B------:R-:W-:Y:S02]  /*286a0*/  IADD3 R3, P3, R6, UR6, RZ ;  /* 0x0000000606037c10 */ /* 0x000fe4000ff7e0ff */
[----:B------:R-:W-:Y:S02]  /*286b0*/  ISETP.GE.AND P1, PT, R11, UR4, PT ;  /* 0x000000040b007c0c */ /* 0x000fe4000bf26270 */
[----:B------:R-:W-:Y:S01]  /*286c0*/  IADD3.X R2, R7, UR7, R2, P3, !PT ;  /* 0x0000000707027c10 */ /* 0x000fe20009ffe402 */
[----:B0-----:R-:W-:-:S05]  /*286d0*/  IMAD.SHL.U32 R10, R5, 0x10, RZ ;  /* 0x00000010050a7824 */ /* 0x001fca00078e00ff */
[----:B------:R-:W-:-:S04]  /*286e0*/  LOP3.LUT R10, R10, 0x30, RZ, 0xc0, !PT ;  /* 0x000000300a0a7812 */ /* 0x000fc800078ec0ff */
[----:B------:R-:W-:Y:S01]  /*286f0*/  ISETP.GE.AND P0, PT, R10, UR4, PT ;  /* 0x000000040a007c0c */ /* 0x000fe2000bf06270 */
[----:B------:R-:W-:-:S03]  /*28700*/  UMOV UR4, 0xffffffff ;  /* 0xffffffff00047882 */ /* 0x000fc60000000000 */
[----:B-1----:R-:W-:Y:S09]  /*28710*/  BRA.DIV UR4, `(.L_x_1638) ;  /* 0x0000006a04487947 */ /* 0x002ff2000b800000 */
[----:B------:R-:W0:Y:S02]  /*28720*/  S2R R5, SR_TID.X ;  /* 0x0000000000057919 */ /* 0x000e240000002100 */
[----:B0-----:R-:W-:Y:S02]  /*28730*/  LOP3.LUT R6, R5, 0x7f, RZ, 0xc0, !PT ;  /* 0x0000007f05067812 */ /* 0x001fe400078ec0ff */
[----:B------:R-:W2:Y:S02]  /*28740*/  LDL.LU R5, [R1+0x40] ;  /* 0x0000400001057983 */ /* 0x000ea40000300800 */
[----:B------:R-:W-:Y:S02]  /*28750*/  SHF.R.U32.HI R6, RZ, 0x2, R6 ;  /* 0x00000002ff067819 */ /* 0x000fe40000011606 */
[----:B------:R-:W-:Y:S03]  /*28760*/  SHFL.IDX PT, R4, R2, RZ, 0x1c1f ;  /* 0x001c1fff02047589 */ /* 0x000fe600000e0000 */
[----:B------:R-:W-:-:S02]  /*28770*/  IMAD.IADD R19, R6, 0x1, R19 ;  /* 0x0000000106137824 */ /* 0x000fc400078e0213 */
[----:B------:R-:W-:Y:S01]  /*28780*/  SHFL.IDX PT, R6, R2, 0x1, 0x1c1f ;  /* 0x003c1f0002067f89 */ /* 0x000fe200000e0000 */
        /* <DEDUP_REMOVED lines=8> */
[----:B-----5:R-:W-:Y:S04]  /*28810*/  @!P4 LDGSTS.E.BYPASS.LTC128B.128 [R9+0x10400], desc[UR42][R4.64], !P0 ;  /* 0x104000000409cfae */ /* 0x020fe8000c101d6a */
[----:B------:R-:W-:Y:S04]  /*28820*/  @!P4 LDGSTS.E.BYPASS.LTC128B.128 [R9+0x12400], desc[UR42][R4.64+0x40], !P1 ;  /* 0x124000400409cfae */ /* 0x000fe8000c901d6a */
[----:B------:R0:W-:Y:S02]  /*28830*/  @!P4 LDGSTS.E.BYPASS.LTC128B.128 [R9+0x14400], desc[UR42][R4.64+0x80], !P2 ;  /* 0x144000800409cfae */ /* 0x0001e4000d101d6a */
[----:B0-----:R-:W-:-:S05]  /*28840*/  VIADD R4, R19, 0x20 ;  /* 0x0000002013047836 */ /* 0x001fca0000000000 */
[----:B------:R-:W-:Y:S02]  /*28850*/  ISETP.GE.AND P3, PT, R4, R0, PT ;  /* 0x000000000400720c */ /* 0x000fe40003f66270 */
[----:B------:R-:W0:Y:S11]  /*28860*/  SHFL.IDX PT, R4, R3, 0x1, 0x1c1f ;  /* 0x003c1f0003047f89 */ /* 0x000e3600000e0000 */
[----:B0-----:R-:W-:-:S05]  /*28870*/  @!P3 IADD3 R5, P4, R10, R4, RZ ;  /* 0x000000040a05b210 */ /* 0x001fca0007f9e0ff */
[----:B------:R-:W-:Y:S02]  /*28880*/  @!P3 IMAD.X R4, RZ, RZ, R6, P4 ;  /* 0x000000ffff04b224 */ /* 0x000fe400020e0606 */
[----:B------:R-:W-:Y:S03]  /*28890*/  SHFL.IDX PT, R6, R2, 0x2, 0x1c1f ;  /* 0x005c1f0002067f89 */ /* 0x000fe600000e0000 */
[----:B------:R-:W-:-:S04]  /*288a0*/  @!P3 LOP3.LUT R5, R5, R4, RZ, 0x3c, !PT ;  /* 0x000000040505b212 */ /* 0x000fc800078e3cff */
[----:B------:R-:W-:-:S04]  /*288b0*/  @!P3 LOP3.LUT R4, R5, R4, RZ, 0x3c, !PT ;  /* 0x000000040504b212 */ /* 0x000fc800078e3cff */
[----:B------:R-:W-:-:S05]  /*288c0*/  @!P3 LOP3.LUT R5, R5, R4, RZ, 0x3c, !PT ;  /* 0x000000040505b212 */ /* 0x000fca00078e3cff */
[----:B------:R-:W-:Y:S04]  /*288d0*/  @!P3 LDGSTS.E.BYPASS.LTC128B.128 [R9+0x10c00], desc[UR42][R4.64], !P0 ;  /* 0x10c000000409bfae */ /* 0x000fe8000c101d6a */
[----:B------:R-:W-:Y:S04]  /*288e0*/  @!P3 LDGSTS.E.BYPASS.LTC128B.128 [R9+0x12c00], desc[UR42][R4.64+0x40], !P1 ;  /* 0x12c000400409bfae */ /* 0x000fe8000c901d6a */
[----:B------:R0:W-:Y:S02]  /*288f0*/  @!P3 LDGSTS.E.BYPASS.LTC128B.128 [R9+0x14c00], desc[UR42][R4.64+0x80], !P2 ;  /* 0x14c000800409bfae */ /* 0x0001e4000d101d6a */
[----:B0-----:R-:W-:-:S05]  /*28900*/  VIADD R4, R19, 0x40 ;  /* 0x0000004013047836 */ /* 0x001fca0000000000 */
[----:B------:R-:W-:Y:S02]  /*28910*/  ISETP.GE.AND P3, PT, R4, R0, PT ;  /* 0x000000000400720c */ /* 0x000fe40003f66270 */
[----:B------:R-:W0:Y:S04]  /*28920*/  SHFL.IDX PT, R4, R3, 0x2, 0x1c1f ;  /* 0x005c1f0003047f89 */ /* 0x000e2800000e0000 */
[----:B------:R-:W1:Y:S07]  /*28930*/  SHFL.IDX PT, R3, R3, 0x3, 0x1c1f ;  /* 0x007c1f0003037f89 */ /* 0x000e6e00000e0000 */
[----:B0-----:R-:W-:-:S05]  /*28940*/  @!P3 IADD3 R5, P4, R10, R4, RZ ;  /* 0x000000040a05b210 */ /* 0x001fca0007f9e0ff */
[----:B------:R-:W-:-:S05]  /*28950*/  @!P3 IMAD.X R4, RZ, RZ, R6, P4 ;  /* 0x000000ffff04b224 */ /* 0x000fca00020e0606 */
[----:B------:R-:W-:-:S04]  /*28960*/  @!P3 LOP3.LUT R5, R5, R4, RZ, 0x3c, !PT ;  /* 0x000000040505b212 */ /* 0x000fc800078e3cff */
[----:B------:R-:W-:-:S04]  /*28970*/  @!P3 LOP3.LUT R4, R5, R4, RZ, 0x3c, !PT ;  /* 0x000000040504b212 */ /* 0x000fc800078e3cff */
[----:B------:R-:W-:-:S05]  /*28980*/  @!P3 LOP3.LUT R5, R5, R4, RZ, 0x3c, !PT ;  /* 0x000000040505b212 */ /* 0x000fca00078e3cff */
[----:B------:R-:W-:Y:S04]  /*28990*/  @!P3 LDGSTS.E.BYPASS.LTC128B.128 [R9+0x11400], desc[UR42][R4.64], !P0 ;  /* 0x114000000409bfae */ /* 0x000fe8000c101d6a */
[----:B------:R-:W-:Y:S04]  /*289a0*/  @!P3 LDGSTS.E.BYPASS.LTC128B.128 [R9+0x13400], desc[UR42][R4.64+0x40], !P1 ;  /* 0x134000400409bfae */ /* 0x000fe8000c901d6a */
[----:B------:R0:W-:Y:S04]  /*289b0*/  @!P3 LDGSTS.E.BYPASS.LTC128B.128 [R9+0x15400], desc[UR42][R4.64+0x80], !P2 ;  /* 0x154000800409bfae */ /* 0x0001e8000d101d6a */
[----:B01----:R0:W2:Y:S02]  /*289c0*/  SHFL.IDX PT, R4, R2, 0x3, 0x1c1f ;  /* 0x007c1f0002047f89 */ /* 0x0030a400000e0000 */
.L_x_1852:
[----:B------:R-:W-:Y:S01]  /*289d0*/  VIADD R19, R19, 0x60 ;  /* 0x0000006013137836 */ /* 0x000fe20000000000 */
[----:B------:R-:W-:Y:S04]  /*289e0*/  BSSY B0, `(.L_x_1639) ;  /* 0x000000b000007945 */ /* 0x000fe80003800000 */
[----:B------:R-:W-:-:S13]  /*289f0*/  ISETP.GE.AND P3, PT, R19, R0, PT ;  /* 0x000000001300720c */ /* 0x000fda0003f66270 */
[----:B------:R-:W-:Y:S05]  /*28a00*/  @P3 BRA `(.L_x_1640) ;  /* 0x0000000000203947 */ /* 0x000fea0003800000 */
[----:B0-----:R-:W-:-:S05]  /*28a10*/  IADD3 R2, P3, R10, R3, RZ ;  /* 0x000000030a027210 */ /* 0x001fca0007f7e0ff */
[----:B--2---:R-:W-:-:S05]  /*28a20*/  IMAD.X R3, RZ, RZ, R4, P3 ;  /* 0x000000ffff037224 */ /* 0x004fca00018e0604 */
[----:B------:R-:W-:Y:S01]  /*28a30*/  @!PT LDS RZ, [RZ] ;  /* 0x00000000fffff984 */ /* 0x000fe20000000800 */
[----:B------:R-:W-:Y:S01]  /*28a40*/  @!PT LDS RZ, [RZ] ;  /* 0x00000000fffff984 */ /* 0x000fe20000000800 */
[----:B------:R-:W-:Y:S01]  /*28a50*/  @!PT LDS RZ, [RZ] ;  /* 0x00000000fffff984 */ /* 0x000fe20000000800 */
[----:B------:R1:W-:Y:S04]  /*28a60*/  LDGSTS.E.BYPASS.LTC128B.128 [R9+0x11c00], desc[UR42][R2.64], !P0 ;  /* 0x11c0000002097fae */ /* 0x0003e8000c101d6a */
[----:B------:R1:W-:Y:S04]  /*28a70*/  LDGSTS.E.BYPASS.LTC128B.128 [R9+0x13c00], desc[UR42][R2.64+0x40], !P1 ;  /* 0x13c0004002097fae */ /* 0x0003e8000c901d6a */
[----:B------:R1:W-:Y:S02]  /*28a80*/  LDGSTS.E.BYPASS.LTC128B.128 [R9+0x15c00], desc[UR42][R2.64+0x80], !P2 ;  /* 0x15c0008002097fae */ /* 0x0003e4000d101d6a */
.L_x_1640:
[----:B------:R-:W-:Y:S05]  /*28a90*/  BSYNC B0 ;  /* 0x0000000000007941 */ /* 0x000fea0003800000 */
.L_x_1639:
[----:B------:R-:W-:Y:S01]  /*28aa0*/  NOP ;  /* 0x0000000000007918 */ /* 0x000fe20000000000 */
[----:B------:R-:W-:-:S13]  /*28ab0*/  PLOP3.LUT P0, PT, PT, PT, PT, 0x80, 0x0 ;  /* 0x000000000000781c */ /* 0x000fda0003f0f070 */
.L_x_1641:
[----:B------:R-:W-:Y:S02]  /*28ac0*/  PLOP3.LUT P1, PT, P1, P0, PT, 0xa2, 0x0 ;  /* 0x000000000000781c */ /* 0x000fe40000f21472 */
[----:B------:R-:W-:-:S08]  /*28ad0*/  @P0 R2UR P1, UR4, R18 ;  /* 0x00000000120402ca */ /* 0x000fd00000020000 */
[----:B------:R-:W-:-:S05]  /*28ae0*/  @P0 PLOP3.LUT P0, PT, P1, PT, PT, 0x80, 0x0 ;  /* 0x000000000000081c */ /* 0x000fca0000f0f070 */
[----:B------:R-:W-:Y:S01]  /*28af0*/  @!P1 SYNCS.ARRIVE.TRANS64.RED.A0T1 RZ, [UR4+0x22800], RZ ;  /* 0x022800ffffff99a7 */ /* 0x000fe20008200404 */
[----:B------:R-:W-:Y:S07]  /*28b00*/  @!P1 ARRIVES.LDGSTSBAR.64.TRANSCNT [UR4+0x22800] ;  /* 0x02280000ff0099b0 */ /* 0x000fee0008000a84 */
[----:B------:R-:W-:Y:S05]  /*28b10*/  @P0 BRA.U.ANY `(.L_x_1641) ;  /* 0xfffffffd00e80947 */ /* 0x000fea000393ffff */
[----:B01----:R-:W3:Y:S02]  /*28b20*/  LDL.LU R2, [R1+0x58] ;  /* 0x0000580001027983 */ /* 0x003ee40000300800 */
[----:B---3--:R-:W-:-:S05]  /*28b30*/  VIADD R2, R2, 0x1 ;  /* 0x0000000102027836 */ /* 0x008fca0000000000 */
        /* <DEDUP_REMOVED lines=8> */
[----:B------:R-:W1:Y:S03]  /*28bc0*/  SYNCS.PHASECHK.TRANS64.TRYWAIT P0, [R18+URZ+0x22820], R0 ;  /* 0x02282000120075a7 */ /* 0x000e66000800017f */
[----:B01----:R-:W-:Y:S05]  /*28bd0*/  @!P0 BRA `(.L_x_1643) ;  /* 0x0000006800808947 */ /* 0x003fea0003800000 */
.L_x_1853:
[----:B------:R-:W-:Y:S05]  /*28be0*/  BSYNC B0 ;  /* 0x0000000000007941 */ /* 0x000fea0003800000 */
.L_x_1642:
[----:B------:R-:W0:Y:S04]  /*28bf0*/  LDL.LU R3, [R1+0x48] ;  /* 0x0000480001037983 */ /* 0x000e280000300800 */
[----:B------:R-:W3:Y:S01]  /*28c00*/  LDL R2, [R1+0x8] ;  /* 0x0000080001027983 */ /* 0x000ee20000100800 */
[----:B0-----:R-:W-:-:S05]  /*28c10*/  VIADD R0, R3, 0xfffffffe ;  /* 0xfffffffe03007836 */ /* 0x001fca0000000000 */
[----:B---3--:R-:W-:-:S13]  /*28c20*/  ISETP.GE.AND P0, PT, R0, R2, PT ;  /* 0x000000020000720c */ /* 0x008fda0003f06270 */
[----:B------:R-:W-:Y:S05]  /*28c30*/  @!P0 BRA `(.L_x_1644) ;  /* 0x0000000c00fc8947 */ /* 0x000fea0003800000 */
[----:B------:R0:W5:Y:S04]  /*28c40*/  LDL.LU R6, [R1+0x10] ;  /* 0x0000100001067983 */ /* 0x0001680000300800 */
[----:B------:R0:W5:Y:S02]  /*28c50*/  LDL.LU R7, [R1+0x18] ;  /* 0x0000180001077983 */ /* 0x0001640000300800 */
.L_x_1666:
[----:B------:R-:W3:Y:S01]  /*28c60*/  LDL R2, [R1+0x28] ;  /* 0x0000280001027983 */ /* 0x000ee20000100800 */
[----:B-----5:R-:W-:Y:S01]  /*28c70*/  VIADD R3, R6, 0x1 ;  /* 0x0000000106037836 */ /* 0x020fe20000000000 */
[----:B------:R-:W-:Y:S05]  /*28c80*/  YIELD ;  /* 0x0000000000007946 */ /* 0x000fea0003800000 */
[C---:B------:R-:W-:Y:S01]  /*28c90*/  ISETP.NE.AND P0, PT, R3.reuse, 0x2, PT ;  /* 0x000000020300780c */ /* 0x040fe20003f05270 */
[----:B------:R-:W-:Y:S03]  /*28ca0*/  BSSY B0, `(.L_x_1645) ;  /* 0x000008c000007945 */ /* 0x000fe60003800000 */
[----:B------:R-:W-:-:S02]  /*28cb0*/  SEL R10, R3, RZ, P0 ;  /* 0x000000ff030a7207 */ /* 0x000fc40000000000 */
[----:B---3--:R-:W-:Y:S02]  /*28cc0*/  LOP3.LUT P1, RZ, R2, 0x1, RZ, 0xc0, !PT ;  /* 0x0000000102ff7812 */ /* 0x008fe4000782c0ff */
[----:B------:R-:W-:-:S04]  /*28cd0*/  SEL R2, RZ, 0x1, P0 ;  /* 0x00000001ff027807 */ /* 0x000fc80000000000 */
[----:B------:R-:W-:-:S05]  /*28ce0*/  LOP3.LUT R9, R7, R2, RZ, 0x3c, !PT ;  /* 0x0000000207097212 */ /* 0x000fca00078e3cff */
[----:B------:R1:W-:Y:S04]  /*28cf0*/  STL [R1+0x18], R9 ;  /* 0x0000180901007387 */ /* 0x0003e80000100800 */
[----:B------:R1:W-:Y:S01]  /*28d00*/  STL [R1+0x10], R10 ;  /* 0x0000100a01007387 */ /* 0x0003e20000100800 */
        /* <DEDUP_REMOVED lines=11> */
[----:B------:R-:W2:Y:S02]  /*28dc0*/  @P0 LDC.64 R2, c[0x0][0x440] ;  /* 0x00011000ff020b82 */ /* 0x000ea40000000a00 */
        /* <DEDUP_REMOVED lines=8> */
[----:B------:R-:W-:-:S04]  /*28e50*/  IMAD.WIDE.U32 R2, R11, UR6, R2 ;  /* 0x000000060b027c25 */ /* 0x000fc8000f8e0002 */
[----:B------:R-:W-:Y:S01]  /*28e60*/  IMAD.IADD R3, R4, 0x1, R3 ;  /* 0x0000000104037824 */ /* 0x000fe200078e0203 */
[----:B------:R-:W-:-:S04]  /*28e70*/  LEA R4, P0, R2, UR4, 0x2 ;  /* 0x0000000402047c11 */ /* 0x000fc8000f8010ff */
[----:B------:R-:W-:-:S05]  /*28e80*/  LEA.HI.X R5, R2, UR5, R3, 0x2, P0 ;  /* 0x0000000502057c11 */ /* 0x000fca00080f1403 */
[----:B------:R3:W5:Y:S04]  /*28e90*/  LDG.E R17, desc[UR42][R4.64] ;  /* 0x0000002a04117981 */ /* 0x000768000c1e1900 */
.L_x_1647:
[----:B------:R-:W2:Y:S01]  /*28ea0*/  S2R R2, SR_TID.X ;  /* 0x0000000000027919 */ /* 0x000ea20000002100 */
[----:B------:R-:W-:Y:S01]  /*28eb0*/  IMAD R3, R10, 0x8, R18 ;  /* 0x000000080a037824 */ /* 0x000fe200078e0212 */
[----:B------:R-:W-:Y:S01]  /*28ec0*/  BSSY B1, `(.L_x_1648) ;  /* 0x0000006000017945 */ /* 0x000fe20003800000 */
[----:B--23--:R-:W-:Y:S02]  /*28ed0*/  LOP3.LUT R4, R2, 0x7f, RZ, 0xc0, !PT ;  /* 0x0000007f02047812 */ /* 0x00cfe400078ec0ff */
[----:B------:R-:W-:Y:S02]  /*28ee0*/  SHF.L.U32 R2, R9, 0x1f, RZ ;  /* 0x0000001f09027819 */ /* 0x000fe400000006ff */
[----:B------:R-:W-:Y:S02]  /*28ef0*/  ISETP.NE.AND P1, PT, R4, RZ, PT ;  /* 0x000000ff0400720c */ /* 0x000fe40003f25270 */
[----:B------:R-:W2:Y:S02]  /*28f00*/  SYNCS.PHASECHK.TRANS64.TRYWAIT P0, [R3+URZ+0x22880], R2 ;  /* 0x02288002030075a7 */ /* 0x000ea4000800017f */
[----:B--2---:R-:W-:Y:S09]  /*28f10*/  @!P0 BRA `(.L_x_1649) ;  /* 0x0000006400c48947 */ /* 0x004ff20003800000 */
.L_x_1854:
[----:B------:R-:W-:Y:S05]  /*28f20*/  BSYNC B1 ;  /* 0x0000000000017941 */ /* 0x000fea0003800000 */
.L_x_1648:
        /* <DEDUP_REMOVED lines=9> */
.L_x_1651:
[----:B------:R-:W-:Y:S05]  /*28fc0*/  BSYNC B1 ;  /* 0x0000000000017941 */ /* 0x000fea0003800000 */
.L_x_1650:
[----:B------:R-:W3:Y:S04]  /*28fd0*/  LDL R5, [R1+0x10] ;  /* 0x0000100001057983 */ /* 0x000ee80000100800 */
[----:B------:R-:W4:Y:S01]  /*28fe0*/  LDL R4, [R1+0x30] ;  /* 0x0000300001047983 */ /* 0x000f220000100800 */
[----:B-1----:R-:W-:Y:S01]  /*28ff0*/  IMAD.MOV.U32 R10, RZ, RZ, RZ ;  /* 0x000000ffff0a7224 */ /* 0x002fe200078e00ff */
[----:B------:R-:W-:Y:S01]  /*29000*/  UIADD3 UR4, UP0, UR40, 0x470, URZ ;  /* 0x0000047028047890 */ /* 0x000fe2000ff1e03f */
[----:B------:R-:W-:Y:S01]  /*29010*/  PLOP3.LUT P0, PT, PT, PT, PT, 0x80, 0x0 ;  /* 0x000000000000781c */ /* 0x000fe20003f0f070 */
[----:B------:R-:W-:Y:S01]  /*29020*/  UMOV UR6, 0x0 ;  /* 0x0000000000067882 */ /* 0x000fe20000000000 */
[----:B------:R-:W-:Y:S01]  /*29030*/  UMOV UR7, 0x14f00000 ;  /* 0x14f0000000077882 */ /* 0x000fe20000000000 */
[----:B------:R-:W-:Y:S01]  /*29040*/  R2UR UR10, R10 ;  /* 0x000000000a0a72ca */ /* 0x000fe200000e0000 */
[----:B------:R-:W-:Y:S01]  /*29050*/  UIADD3.X UR5, URZ, UR41, URZ, UP0, !UPT ;  /* 0x000000293f057290 */ /* 0x000fe200087fe43f */
[----:B---3--:R-:W-:-:S02]  /*29060*/  IMAD R5, R5, 0x4000, R18 ;  /* 0x0000400005057824 */ /* 0x008fc400078e0212 */
[----:B----4-:R-:W-:Y:S02]  /*29070*/  IMAD R4, R8, 0x80, R4 ;  /* 0x0000008008047824 */ /* 0x010fe400078e0204 */
[----:B------:R-:W-:Y:S02]  /*29080*/  VIADD R5, R5, 0x8400 ;  /* 0x0000840005057836 */ /* 0x000fe40000000000 */
[----:B------:R-:W-:-:S07]  /*29090*/  VIADD R8, R3, 0x22870 ;  /* 0x0002287003087836 */ /* 0x000fce0000000000 */
.L_x_1652:
        /* <DEDUP_REMOVED lines=13> */
.L_x_1855:
[----:B------:R-:W-:Y:S05]  /*29170*/  BSYNC B1 ;  /* 0x0000000000017941 */ /* 0x000fea0003800000 */
.L_x_1653:
[----:B------:R-:W-:Y:S01]  /*29180*/  BSSY B1, `(.L_x_1655) ;  /* 0x000000b000017945 */ /* 0x000fe20003800000 */
[----:B------:R-:W-:Y:S02]  /*29190*/  IMAD.MOV.U32 R8, RZ, RZ, 0x0 ;  /* 0x00000000ff087424 */ /* 0x000fe400078e00ff */
[----:B------:R-:W-:Y:S01]  /*291a0*/  IMAD.MOV.U32 R9, RZ, RZ, 0x14f00000 ;  /* 0x14f00000ff097424 */ /* 0x000fe200078e00ff */
[----:B------:R-:W-:Y:S06]  /*291b0*/  @P1 BRA `(.L_x_1656) ;  /* 0x00000000001c1947 */ /* 0x000fec0003800000 */
[----:B------:R-:W3:Y:S01]  /*291c0*/  S2R R5, SR_TID.X ;  /* 0x0000000000057919 */ /* 0x000ee20000002100 */
[----:B-12---:R-:W-:-:S04]  /*291d0*/  IMAD.MOV.U32 R2, RZ, RZ, 0x6000 ;  /* 0x00006000ff027424 */ /* 0x006fc800078e00ff */
[----:B------:R4:W-:Y:S01]  /*291e0*/  SYNCS.ARRIVE.TRANS64 RZ, [R3+URZ+0x22830], R2 ;  /* 0x0228300203ff79a7 */ /* 0x0009e2000800003f */
[----:B---3--:R-:W-:-:S04]  /*291f0*/  LOP3.LUT R5, R5, 0x1f, RZ, 0xc0, !PT ;  /* 0x0000001f05057812 */ /* 0x008fc800078ec0ff */
[----:B------:R-:W-:-:S13]  /*29200*/  ISETP.NE.AND P0, PT, R5, RZ, PT ;  /* 0x000000ff0500720c */ /* 0x000fda0003f05270 */
[----:B----4-:R-:W-:Y:S05]  /*29210*/  @!P0 BRA `(.L_x_1656) ;  /* 0x0000000000048947 */ /* 0x010fea0003800000 */
[----:B------:R-:W-:Y:S01]  /*29220*/  BPT.TRAP 0x1 ;  /* 0x000000040000795c */ /* 0x000fe20000300000 */
.L_x_1656:
[----:B------:R-:W-:Y:S05]  /*29230*/  BSYNC B1 ;  /* 0x0000000000017941 */ /* 0x000fea0003800000 */
.L_x_1655:
[----:B-12---:R-:W2:Y:S01]  /*29240*/  LDL R2, [R1+0x10] ;  /* 0x0000100001027983 */ /* 0x006ea20000100800 */
        /* <DEDUP_REMOVED lines=9> */
.L_x_1657:
        /* <DEDUP_REMOVED lines=15> */
.L_x_1658:
        /* <DEDUP_REMOVED lines=15> */
.L_x_1659:
        /* <DEDUP_REMOVED lines=10> */
.L_x_1646:
[----:B------:R-:W-:Y:S05]  /*29560*/  BSYNC B0 ;  /* 0x0000000000007941 */ /* 0x000fea0003800000 */
.L_x_1645:
[----:B------:R-:W-:-:S06]  /*29570*/  UISETP.NE.AND UP0, UPT, UR37, 0x3, UPT ;  /* 0x000000032500788c */ /* 0x000fcc000bf05270 */
[----:B------:R-:W-:-:S13]  /*29580*/  PLOP3.LUT P0, PT, PT, PT, UP0, 0x80, 0x0 ;  /* 0x000000000000781c */ /* 0x000fda0003f0f008 */
[----:B------:R-:W-:Y:S05]  /*29590*/  @!P0 BRA `(.L_x_1660) ;  /* 0x0000000000048947 */ /* 0x000fea0003800000 */
[----:B------:R-:W-:Y:S01]  /*295a0*/  BPT.TRAP 0x1 ;  /* 0x000000040000795c */ /* 0x000fe20000300000 */
.L_x_1660:
        /* <DEDUP_REMOVED lines=8> */
.L_x_1856:
[----:B------:R-:W-:Y:S05]  /*29630*/  BSYNC B0 ;  /* 0x0000000000007941 */ /* 0x000fea0003800000 */
.L_x_1661:
[----:B------:R-:W-:Y:S05]  /*29640*/  @!P1 BRA `(.L_x_1663) ;  /* 0x0000000000049947 */ /* 0x000fea0003800000 */
[----:B------:R-:W-:Y:S01]  /*29650*/  BPT.TRAP 0x1 ;  /* 0x000000040000795c */ /* 0x000fe20000300000 */
.L_x_1663:
[----:B---3--:R-:W-:Y:S01]  /*29660*/  SHF.L.U32 R2, R7, 0x1f, RZ ;  /* 0x0000001f07027819 */ /* 0x008fe200000006ff */
[----:B------:R-:W-:-:S03]  /*29670*/  IMAD.SHL.U32 R3, R6, 0x4000, RZ ;  /* 0x0000400006037824 */ /* 0x000fc600078e00ff */
[----:B------:R-:W3:Y:S02]  /*29680*/  SYNCS.PHASECHK.TRANS64.TRYWAIT P0, [R20+URZ+0x22860], R2 ;  /* 0x02286002140075a7 */ /* 0x000ee4000800017f */
[----:B---3--:R-:W-:Y:S05]  /*29690*/  @!P0 BRA `(.L_x_1664) ;  /* 0x0000006000208947 */ /* 0x008fea0003800000 */
.L_x_1857:
[----:B--2---:R-:W3:Y:S04]  /*296a0*/  LDL R4, [R1+0x38] ;  /* 0x0000380001047983 */ /* 0x004ee80000100800 */
[----:B------:R-:W2:Y:S04]  /*296b0*/  LDL R12, [R1+0x24] ;  /* 0x00002400010c7983 */ /* 0x000ea80000100800 */
[----:B------:R-:W4:Y:S01]  /*296c0*/  LDL R13, [R1+0x34] ;  /* 0x00003400010d7983 */ /* 0x000f220000100800 */
[----:B------:R-:W-:Y:S05]  /*296d0*/  WARPSYNC.ALL ;  /* 0x0000000000007948 */ /* 0x000fea0003800000 */
[----:B---3--:R-:W-:-:S05]  /*296e0*/  LOP3.LUT R2, R3, R4, RZ, 0xfc, !PT ;  /* 0x0000000403027212 */ /* 0x008fca00078efcff */
[----:B------:R-:W-:-:S05]  /*296f0*/  IMAD.IADD R2, R18, 0x1, R2 ;  /* 0x0000000112027824 */ /* 0x000fca00078e0202 */
[----:B------:R-:W3:Y:S01]  /*29700*/  LDSM.16.MT88.4 R4, [R2+0x8400] ;  /* 0x008400000204783b */ /* 0x000ee20000004200 */
[----:B--2---:R-:W-:Y:S01]  /*29710*/  IMAD.IADD R19, R12, 0x1, R2 ;  /* 0x000000010c137824 */ /* 0x004fe200078e0202 */
[----:B----4-:R-:W-:Y:S02]  /*29720*/  IADD3 R3, R18, R3, R13 ;  /* 0x0000000312037210 */ /* 0x010fe40007ffe00d */
[C-C-:B---3--:R-:W-:Y:S02]  /*29730*/  PRMT R8, R4.reuse, 0x6420, R5.reuse ;  /* 0x0000642004087816 */ /* 0x148fe40000000005 */
[----:B-1----:R-:W-:Y:S02]  /*29740*/  PRMT R9, R4, 0x7531, R5 ;  /* 0x0000753104097816 */ /* 0x002fe40000000005 */
        /* <DEDUP_REMOVED lines=27> */
[----:B-1----:R-:W-:Y:S01]  /*29900*/  IMAD.MOV.U32 R10, RZ, RZ, R14 ;  /* 0x000000ffff0a7224 */ /* 0x002fe200078e000e */
[----:B------:R-:W-:Y:S02]  /*29910*/  MOV R11, R15 ;  /* 0x0000000f000b7202 */ /* 0x000fe40000000f00 */
        /* <DEDUP_REMOVED lines=35> */
.L_x_1665:
[----:B------:R-:W2:Y:S01]  /*29b50*/  S2R R2, SR_TID.X ;  /* 0x0000000000027919 */ /* 0x000ea20000002100 */
[----:B-1----:R1:W-:Y:S01]  /*29b60*/  SYNCS.ARRIVE.TRANS64.A1T0 RZ, [R20+URZ+0x22850], RZ ;  /* 0x022850ff14ff79a7 */ /* 0x0023e2000810003f */
[----:B------:R3:W5:Y:S04]  /*29b70*/  LDL R6, [R1+0x10] ;  /* 0x0000100001067983 */ /* 0x0007680000100800 */
[----:B------:R3:W5:Y:S01]  /*29b80*/  LDL R7, [R1+0x18] ;  /* 0x0000180001077983 */ /* 0x0007620000100800 */
[----:B--2---:R-:W-:-:S03]  /*29b90*/  LOP3.LUT R3, R2, 0x7f, RZ, 0xc0, !PT ;  /* 0x0000007f02037812 */ /* 0x004fc600078ec0ff */
[----:B------:R-:W2:Y:S01]  /*29ba0*/  LDL R2, [R1+0x8] ;  /* 0x0000080001027983 */ /* 0x000ea20000100800 */
[----:B------:R-:W-:Y:S01]  /*29bb0*/  BAR.SYNC.DEFER_BLOCKING 0x2, 0x80 ;  /* 0x0082000000007b1d */ /* 0x000fe20000010000 */
[----:B------:R-:W-:-:S13]  /*29bc0*/  ISETP.NE.AND P0, PT, R3, RZ, PT ;  /* 0x000000ff0300720c */ /* 0x000fda0003f05270 */
[----:B-1----:R-:W-:-:S05]  /*29bd0*/  @!P0 VIADD R20, R20, 0x22880 ;  /* 0x0002288014148836 */ /* 0x002fca0000000000 */
[----:B------:R-:W-:-:S04]  /*29be0*/  @!P0 PRMT R20, RZ, 0x654, R20 ;  /* 0x00000654ff148816 */ /* 0x000fc80000000014 */
[----:B------:R3:W-:Y:S01]  /*29bf0*/  @!P0 SYNCS.ARRIVE.TRANS64.RED.A1T0 RZ, [R20+URZ], RZ ;  /* 0x000000ff14ff89a7 */ /* 0x0007e2000810043f */
[C---:B--2---:R-:W-:Y:S01]  /*29c00*/  ISETP.GT.AND P0, PT, R0.reuse, R2, PT ;  /* 0x000000020000720c */ /* 0x044fe20003f04270 */
[----:B------:R-:W-:-:S12]  /*29c10*/  VIADD R0, R0, 0xffffffff ;  /* 0xffffffff00007836 */ /* 0x000fd80000000000 */
[----:B---3--:R-:W-:Y:S05]  /*29c20*/  @P0 BRA `(.L_x_1666) ;  /* 0xfffffff0000c0947 */ /* 0x008fea000383ffff */
.L_x_1644:
[----:B------:R-:W1:Y:S01]  /*29c30*/  S2R R2, SR_TID.X ;  /* 0x0000000000027919 */ /* 0x000e620000002100 */
[----:B------:R-:W-:Y:S01]  /*29c40*/  BSSY B0, `(.L_x_1667) ;  /* 0x0000011000007945 */ /* 0x000fe20003800000 */
[----:B-1----:R-:W-:-:S04]  /*29c50*/  LOP3.LUT R2, R2, 0x7f, RZ, 0xc0, !PT ;  /* 0x0000007f02027812 */ /* 0x002fc800078ec0ff */
[----:B------:R-:W-:-:S13]  /*29c60*/  ISETP.NE.AND P0, PT, R2, RZ, PT ;  /* 0x000000ff0200720c */ /* 0x000fda0003f05270 */
[----:B------:R-:W-:Y:S05]  /*29c70*/  @P0 BRA `(.L_x_1668) ;  /* 0x0000000000340947 */ /* 0x000fea0003800000 */
[----:B------:R-:W1:Y:S01]  /*29c80*/  S2R R2, SR_LANEID ;  /* 0x0000000000027919 */ /* 0x000e620000000000 */
[----:B------:R-:W-:Y:S01]  /*29c90*/  VOTEU.ANY UR4, UPT, PT ;  /* 0x0000000000047886 */ /* 0x000fe200038e0100 */
[----:B--2---:R-:W2:Y:S01]  /*29ca0*/  LDC.64 R4, c[0x0][0xc60] ;  /* 0x00031800ff047b82 */ /* 0x004ea20000000a00 */
[----:B------:R-:W1:Y:S02]  /*29cb0*/  FLO.U32 R0, UR4 ;  /* 0x0000000400007d00 */ /* 0x000e6400080e0000 */
[----:B-1----:R-:W-:-:S06]  /*29cc0*/  ISETP.EQ.U32.AND P1, PT, R0, R2, PT ;  /* 0x000000020000720c */ /* 0x002fcc0003f22070 */
[----:B------:R-:W2:Y:S07]  /*29cd0*/  POPC R2, UR4 ;  /* 0x0000000400027d09 */ /* 0x000eae0008000000 */
[----:B--2---:R-:W2:Y:S04]  /*29ce0*/  @P1 ATOMG.E.ADD.STRONG.GPU PT, R2, desc[UR42][R4.64], R2 ;  /* 0x00000002040219a8 */ /* 0x004ea800081ee1ea */
[----:B--2---:R1:W2:Y:S02]  /*29cf0*/  SHFL.IDX PT, R2, R2, R0, 0x1f ;  /* 0x00001f0002027589 */ /* 0x0042a400000e0000 */
[----:B-1----:R-:W1:Y:S02]  /*29d00*/  S2R R0, SR_LTMASK ;  /* 0x0000000000007919 */ /* 0x002e640000003900 */
[----:B-1----:R-:W-:-:S06]  /*29d10*/  LOP3.LUT R0, R0, UR4, RZ, 0xc0, !PT ;  /* 0x0000000400007c12 */ /* 0x002fcc000f8ec0ff */
[----:B------:R-:W2:Y:S02]  /*29d20*/  POPC R0, R0 ;  /* 0x0000000000007309 */ /* 0x000ea40000000000 */
[----:B--2---:R-:W-:-:S05]  /*29d30*/  IADD3 R0, R2, UR38, R0 ;  /* 0x0000002602007c10 */ /* 0x004fca000fffe000 */
[----:B------:R1:W-:Y:S02]  /*29d40*/  STL [R1], R0 ;  /* 0x0000000001007387 */ /* 0x0003e40000100800 */
.L_x_1668:
[----:B------:R-:W-:Y:S05]  /*29d50*/  BSYNC B0 ;  /* 0x0000000000007941 */ /* 0x000fea0003800000 */
.L_x_1667:
[----:B------:R-:W-:-:S06]  /*29d60*/  UISETP.NE.AND UP0, UPT, UR37, 0x3, UPT ;  /* 0x000000032500788c */ /* 0x000fcc000bf05270 */
[----:B------:R-:W-:-:S13]  /*29d70*/  PLOP3.LUT P1, PT, PT, PT, UP0, 0x80, 0x0 ;  /* 0x000000000000781c */ /* 0x000fda0003f2f008 */
[----:B------:R-:W-:Y:S05]  /*29d80*/  @!P1 BRA `(.L_x_1669) ;  /* 0x0000000000049947 */ /* 0x000fea0003800000 */
[----:B------:R-:W-:Y:S01]  /*29d90*/  BPT.TRAP 0x1 ;  /* 0x000000040000795c */ /* 0x000fe20000300000 */
.L_x_1669:
[----:B------:R-:W3:Y:S04]  /*29da0*/  LDL R3, [R1+0x18] ;  /* 0x0000180001037983 */ /* 0x000ee80000100800 */
[----:B------:R-:W4:Y:S01]  /*29db0*/  LDL R2, [R1+0x10] ;  /* 0x0000100001027983 */ /* 0x000f220000100800 */
[----:B-1----:R-:W-:Y:S01]  /*29dc0*/  IMAD.U32 R0, RZ, RZ, UR39 ;  /* 0x00000027ff007e24 */ /* 0x002fe2000f8e00ff */
[----:B------:R-:W-:Y:S04]  /*29dd0*/  BSSY B0, `(.L_x_1670) ;  /* 0x0000007000007945 */ /* 0x000fe80003800000 */
[----:B------:R-:W-:-:S02]  /*29de0*/  ISETP.NE.AND P2, PT, R0, 0x3, PT ;  /* 0x000000030000780c */ /* 0x000fc40003f45270 */
[----:B---3--:R-:W-:-:S04]  /*29df0*/  LOP3.LUT R0, R3, 0x1, RZ, 0x3c, !PT ;  /* 0x0000000103007812 */ /* 0x008fc800078e3cff */
[----:B------:R-:W-:Y:S01]  /*29e00*/  SHF.L.U32 R0, R0, 0x1f, RZ ;  /* 0x0000001f00007819 */ /* 0x000fe200000006ff */
[----:B----4-:R-:W-:-:S04]  /*29e10*/  IMAD R16, R2, 0x8, R18 ;  /* 0x0000000802107824 */ /* 0x010fc800078e0212 */
[----:B------:R-:W1:Y:S02]  /*29e20*/  SYNCS.PHASECHK.TRANS64.TRYWAIT P1, [R16+URZ+0x22870], R0 ;  /* 0x02287000100075a7 */ /* 0x000e64000802017f */
[----:B-1----:R-:W-:Y:S05]  /*29e30*/  @!P1 BRA `(.L_x_1671) ;  /* 0x00000058004c9947 */ /* 0x002fea0003800000 */
.L_x_1858:
[----:B------:R-:W-:Y:S05]  /*29e40*/  BSYNC B0 ;  /* 0x0000000000007941 */ /* 0x000fea0003800000 */
.L_x_1670:
[----:B------:R-:W-:Y:S05]  /*29e50*/  @!P2 BRA `(.L_x_1672) ;  /* 0x000000000004a947 */ /* 0x000fea0003800000 */
[----:B------:R-:W-:Y:S01]  /*29e60*/  BPT.TRAP 0x1 ;  /* 0x000000040000795c */ /* 0x000fe20000300000 */
.L_x_1672:
[----:B-1----:R-:W3:Y:S02]  /*29e70*/  LDL R0, [R1+0x18] ;  /* 0x0000180001007983 */ /* 0x002ee40000100800 */
[----:B---3--:R-:W-:-:S04]  /*29e80*/  SHF.L.U32 R0, R0, 0x1f, RZ ;  /* 0x0000001f00007819 */ /* 0x008fc800000006ff */
[----:B------:R-:W1:Y:S02]  /*29e90*/  SYNCS.PHASECHK.TRANS64.TRYWAIT P1, [R16+URZ+0x22860], R0 ;  /* 0x02286000100075a7 */ /* 0x000e64000802017f */
[----:B-1----:R-:W-:Y:S05]  /*29ea0*/  @!P1 BRA `(.L_x_1673) ;  /* 0x0000005800449947 */ /* 0x002fea0003800000 */
.L_x_1859:
[----:B------:R-:W3:Y:S04]  /*29eb0*/  LDL R19, [R1+0x10] ;  /* 0x0000100001137983 */ /* 0x000ee80000100800 */
[----:B------:R-:W1:Y:S04]  /*29ec0*/  LDL R3, [R1+0x38] ;  /* 0x0000380001037983 */ /* 0x000e680000100800 */
[----:B------:R-:W4:Y:S04]  /*29ed0*/  LDL R12, [R1+0x24] ;  /* 0x00002400010c7983 */ /* 0x000f280000100800 */
[----:B------:R-:W4:Y:S01]  /*29ee0*/  LDL R13, [R1+0x34] ;  /* 0x00003400010d7983 */ /* 0x000f220000100800 */
[----:B------:R-:W-:Y:S05]  /*29ef0*/  WARPSYNC.ALL ;  /* 0x0000000000007948 */ /* 0x000fea0003800000 */
[----:B---3--:R-:W-:-:S05]  /*29f00*/  IMAD.SHL.U32 R2, R19, 0x4000, RZ ;  /* 0x0000400013027824 */ /* 0x008fca00078e00ff */
[----:B-1----:R-:W-:-:S05]  /*29f10*/  LOP3.LUT R0, R2, R3, RZ, 0xfc, !PT ;  /* 0x0000000302007212 */ /* 0x002fca00078efcff */
[----:B------:R-:W-:-:S05]  /*29f20*/  IMAD.IADD R0, R18, 0x1, R0 ;  /* 0x0000000112007824 */ /* 0x000fca00078e0200 */
[----:B--2--5:R-:W1:Y:S01]  /*29f30*/  LDSM.16.MT88.4 R4, [R0+0x8400] ;  /* 0x008400000004783b */ /* 0x024e620000004200 */
[----:B----4-:R-:W-:Y:S01]  /*29f40*/  IMAD.IADD R3, R12, 0x1, R0 ;  /* 0x000000010c037824 */ /* 0x010fe200078e0200 */
[----:B------:R-:W-:Y:S02]  /*29f50*/  IADD3 R2, R18, R2, R13 ;  /* 0x0000000212027210 */ /* 0x000fe40007ffe00d */
        /* <DEDUP_REMOVED lines=64> */
.L_x_1674:
[----:B------:R-:W3:Y:S01]  /*2a360*/  LDL.LU R3, [R1+0x18] ;  /* 0x0000180001037983 */ /* 0x000ee20000300800 */
[----:B-1----:R1:W-:Y:S01]  /*2a370*/  SYNCS.ARRIVE.TRANS64.A1T0 RZ, [R16+URZ+0x22850], RZ ;  /* 0x022850ff10ff79a7 */ /* 0x0023e2000810003f */
[----:B------:R-:W-:Y:S02]  /*2a380*/  VIADD R0, R19, 0x1 ;  /* 0x0000000113007836 */ /* 0x000fe40000000000 */
[----:B-1----:R-:W-:-:S05]  /*2a390*/  @!P0 VIADD R16, R16, 0x22880 ;  /* 0x0002288010108836 */ /* 0x002fca0000000000 */
[----:B------:R-:W-:Y:S01]  /*2a3a0*/  @!P0 PRMT R16, RZ, 0x654, R16 ;  /* 0x00000654ff108816 */ /* 0x000fe20000000010 */
[----:B------:R-:W-:Y:S06]  /*2a3b0*/  BAR.SYNC.DEFER_BLOCKING 0x2, 0x80 ;  /* 0x0082000000007b1d */ /* 0x000fec0000010000 */
[----:B------:R4:W-:Y:S01]  /*2a3c0*/  @!P0 SYNCS.ARRIVE.TRANS64.RED.A1T0 RZ, [R16+URZ], RZ ;  /* 0x000000ff10ff89a7 */ /* 0x0009e2000810043f */
[----:B------:R-:W-:-:S04]  /*2a3d0*/  ISETP.NE.AND P0, PT, R0, 0x2, PT ;  /* 0x000000020000780c */ /* 0x000fc80003f05270 */
[----:B--2---:R-:W-:Y:S02]  /*2a3e0*/  SEL R2, RZ, 0x1, P0 ;  /* 0x00000001ff027807 */ /* 0x004fe40000000000 */
[----:B------:R-:W-:-:S05]  /*2a3f0*/  SEL R0, R0, RZ, P0 ;  /* 0x000000ff00007207 */ /* 0x000fca0000000000 */
[----:B------:R4:W-:Y:S01]  /*2a400*/  STL [R1+0x10], R0 ;  /* 0x0000100001007387 */ /* 0x0009e20000100800 */
[----:B---3--:R-:W-:-:S05]  /*2a410*/  LOP3.LUT R3, R3, R2, RZ, 0x3c, !PT ;  /* 0x0000000203037212 */ /* 0x008fca00078e3cff */
[----:B------:R4:W-:Y:S02]  /*2a420*/  STL [R1+0x18], R3 ;  /* 0x0000180301007387 */ /* 0x0009e40000100800 */
.L_x_1619:
[----:B--2-4-:R-:W2:Y:S02]  /*2a430*/  LDL R0, [R1+0x28] ;  /* 0x0000280001007983 */ /* 0x014ea40000100800 */
        /* <DEDUP_REMOVED lines=8> */
[----:B------:R-:W2:Y:S04]  /*2a4c0*/  LDS.128 R4, [R18+0x228d0] ;  /* 0x0228d00012047984 */ /* 0x000ea80000000c00 */
[----:B--2---:R3:W-:Y:S04]  /*2a4d0*/  STL.64 [R1], R4 ;  /* 0x0000000401007387 */ /* 0x0047e80000100a00 */
[----:B------:R3:W-:Y:S01]  /*2a4e0*/  STL.64 [R1+0x8], R6 ;  /* 0x0000080601007387 */ /* 0x0007e20000100a00 */
[----:B------:R-:W-:Y:S06]  /*2a4f0*/  BAR.ARV 0x4, 0x180 ;  /* 0x0106000000007b1d */ /* 0x000fec0000002000 */
[----:B------:R-:W-:Y:S05]  /*2a500*/  BRA `(.L_x_1676) ;  /* 0x0000001000407947 */ /* 0x000fea0003800000 */
.L_x_1675:
[----:B------:R-:W2:Y:S01]  /*2a510*/  S2R R0, SR_TID.X ;  /* 0x0000000000007919 */ /* 0x000ea20000002100 */
[----:B------:R-:W-:Y:S01]  /*2a520*/  UMOV UR4, 0xffffffff ;  /* 0xffffffff00047882 */ /* 0x000fe20000000000 */
[----:B--2---:R-:W-:-:S04]  /*2a530*/  LOP3.LUT R16, R0, 0x1f, RZ, 0xc0, !PT ;  /* 0x0000001f00107812 */ /* 0x004fc800078ec0ff */
[----:B------:R-:W-:Y:S01]  /*2a540*/  ISETP.NE.AND P0, PT, R16, 0x1f, PT ;  /* 0x0000001f1000780c */ /* 0x000fe20003f05270 */
[----:B------:R-:W-:-:S12]  /*2a550*/  BRA.DIV UR4, `(.L_x_1677) ;  /* 0x0000005204ac7947 */ /* 0x000fd8000b800000 */
[----:B------:R-:W2:Y:S01]  /*2a560*/  LDL.LU R2, [R1] ;  /* 0x0000000001027983 */ /* 0x000ea20000300800 */
[----:B------:R-:W-:-:S03]  /*2a570*/  ULDC UR4, c[0x0][0xc3c] ;  /* 0x00030f0000047ab9 */ /* 0x000fc60000000800 */
[----:B------:R-:W3:Y:S01]  /*2a580*/  LDL R4, [R1+0xc] ;  /* 0x00000c0001047983 */ /* 0x000ee20000100800 */
[----:B--2---:R-:W-:Y:S02]  /*2a590*/  IMAD.MOV.U32 R7, RZ, RZ, R2 ;  /* 0x000000ffff077224 */ /* 0x004fe400078e0002 */
[----:B---3--:R-:W-:-:S05]  /*2a5a0*/  IMAD.IADD R0, R4, 0x1, R16 ;  /* 0x0000000104007824 */ /* 0x008fca00078e0210 */
[----:B------:R-:W-:-:S13]  /*2a5b0*/  ISETP.GE.OR P1, PT, R0, UR4, !P0 ;  /* 0x0000000400007c0c */ /* 0x000fda000c726670 */
[----:B------:R-:W2:Y:S08]  /*2a5c0*/  @!P1 LDC.64 R2, c[0x0][0xc80] ;  /* 0x00032000ff029b82 */ /* 0x000eb00000000a00 */
[----:B------:R-:W3:Y:S01]  /*2a5d0*/  @!P1 LDC.64 R4, c[0x0][0xc78] ;  /* 0x00031e00ff049b82 */ /* 0x000ee20000000a00 */
[----:B--2---:R-:W-:-:S05]  /*2a5e0*/  @!P1 IMAD.WIDE R2, R0, 0x4, R2 ;  /* 0x0000000400029825 */ /* 0x004fca00078e0202 */
[----:B------:R3:W2:Y:S02]  /*2a5f0*/  @!P1 LDG.E R6, desc[UR42][R2.64] ;  /* 0x0000002a02069981 */ /* 0x0006a4000c1e1900 */
[----:B---3--:R-:W-:-:S06]  /*2a600*/  @!P1 IMAD.WIDE R2, R0, 0x4, R4 ;  /* 0x0000000400029825 */ /* 0x008fcc00078e0204 */
        /* <DEDUP_REMOVED lines=10> */
[----:B------:R-:W-:Y:S02]  /*2a6b0*/  IMAD.MOV.U32 R6, RZ, RZ, RZ ;  /* 0x000000ffff067224 */ /* 0x000fe400078e00ff */
[----:B---3--:R-:W-:Y:S01]  /*2a6c0*/  @!P1 IMAD.MOV.U32 R6, RZ, RZ, R2 ;  /* 0x000000ffff069224 */ /* 0x008fe200078e0002 */
[----:B------:R-:W-:-:S03]  /*2a6d0*/  ISETP.NE.AND P1, PT, R16, RZ, PT ;  /* 0x000000ff1000720c */ /* 0x000fc60003f25270 */
[----:B------:R-:W-:-:S05]  /*2a6e0*/  IMAD R2, R6, R5, RZ ;  /* 0x0000000506027224 */ /* 0x000fca00078e02ff */
        /* <DEDUP_REMOVED lines=15> */
[----:B------:R2:W3:Y:S02]  /*2a7e0*/  SHFL.IDX PT, R9, R3, 0x1f, 0x1f ;  /* 0x03e01f0003097f89 */ /* 0x0004e400000e0000 */
.L_x_1869:
[----:B------:R-:W-:Y:S01]  /*2a7f0*/  ULDC UR4, c[0x0][0xc38] ;  /* 0x00030e0000047ab9 */ /* 0x000fe20000000800 */
[----:B------:R-:W-:Y:S02]  /*2a800*/  IMAD.MOV.U32 R7, RZ, RZ, R3 ;  /* 0x000000ffff077224 */ /* 0x000fe400078e0003 */
[----:B------:R-:W-:-:S04]  /*2a810*/  IMAD.U32 R2, RZ, RZ, UR4 ;  /* 0x00000004ff027e24 */ /* 0x000fc8000f8e00ff */
[----:B---3--:R-:W-:-:S04]  /*2a820*/  IMAD R9, R9, R2, RZ ;  /* 0x0000000209097224 */ /* 0x008fc800078e02ff */
[----:B------:R-:W-:-:S05]  /*2a830*/  IMAD.IADD R4, R10, 0x1, R9 ;  /* 0x000000010a047824 */ /* 0x000fca00078e0209 */
[----:B------:R-:W-:-:S13]  /*2a840*/  ISETP.GT.AND P6, PT, R4, R0, PT ;  /* 0x000000000400720c */ /* 0x000fda0003fc4270 */
[----:B------:R-:W-:Y:S05]  /*2a850*/  @P6 BRA `(.L_x_1678) ;  /* 0x0000000000b06947 */ /* 0x000fea0003800000 */
.L_x_1681:
[----:B--2---:R-:W2:Y:S01]  /*2a860*/  LDL.LU R3, [R1+0xc] ;  /* 0x00000c0001037983 */ /* 0x004ea20000300800 */
[----:B------:R-:W3:Y:S01]  /*2a870*/  LDC R2, c[0x0][0xc3c] ;  /* 0x00030f00ff027b82 */ /* 0x000ee20000000800 */
[----:B--2---:R-:W-:-:S05]  /*2a880*/  VIADD R3, R3, 0x1f ;  /* 0x0000001f03037836 */ /* 0x004fca0000000000 */
[----:B---3--:R-:W-:-:S13]  /*2a890*/  ISETP.GE.AND P6, PT, R3, R2, PT ;  /* 0x000000020300720c */ /* 0x008fda0003fc6270 */
[----:B------:R-:W-:Y:S05]  /*2a8a0*/  @P6 BRA `(.L_x_1679) ;  /* 0x0000000800f06947 */ /* 0x000fea0003800000 */
[----:B------:R-:W2:Y:S01]  /*2a8b0*/  S2R R5, SR_TID.X ;  /* 0x0000000000057919 */ /* 0x000ea20000002100 */
[----:B------:R3:W-:Y:S01]  /*2a8c0*/  STL [R1+0xc], R3 ;  /* 0x00000c0301007387 */ /* 0x0007e20000100800 */
[----:B--2---:R-:W-:-:S05]  /*2a8d0*/  LOP3.LUT R5, R5, 0x1f, RZ, 0xc0, !PT ;  /* 0x0000001f05057812 */ /* 0x004fca00078ec0ff */
[----:B------:R-:W-:Y:S02]  /*2a8e0*/  IMAD.IADD R6, R3, 0x1, R5 ;  /* 0x0000000103067824 */ /* 0x000fe400078e0205 */
[----:B------:R-:W-:-:S03]  /*2a8f0*/  IMAD.MOV.U32 R5, RZ, RZ, RZ ;  /* 0x000000ffff057224 */ /* 0x000fc600078e00ff */
[----:B------:R-:W-:-:S13]  /*2a900*/  ISETP.GE.OR P6, PT, R6, R2, !P0 ;  /* 0x000000020600720c */ /* 0x000fda00047c6670 */
[----:B---3--:R-:W2:Y:S02]  /*2a910*/  @!P6 LDC.64 R2, c[0x0][0xc80] ;  /* 0x00032000ff02eb82 */ /* 0x008ea40000000a00 */
[----:B--2---:R-:W-:-:S05]  /*2a920*/  @!P6 IMAD.WIDE R2, R6, 0x4, R2 ;  /* 0x000000040602e825 */ /* 0x004fca00078e0202 */
[----:B------:R2:W3:Y:S02]  /*2a930*/  @!P6 LDG.E R5, desc[UR42][R2.64] ;  /* 0x0000002a0205e981 */ /* 0x0004e4000c1e1900 */
[----:B--2---:R-:W2:Y:S02]  /*2a940*/  @!P6 LDC.64 R2, c[0x0][0xc78] ;  /* 0x00031e00ff02eb82 */ /* 0x004ea40000000a00 */
[----:B--2---:R-:W-:-:S04]  /*2a950*/  @!P6 IMAD.WIDE R2, R6, 0x4, R2 ;  /* 0x000000040602e825 */ /* 0x004fc800078e0202 */
[----:B------:R-:W-:-:S06]  /*2a960*/  IMAD.MOV.U32 R6, RZ, RZ, RZ ;  /* 0x000000ffff067224 */ /* 0x000fcc00078e00ff */
[----:B------:R-:W3:Y:S01]  /*2a970*/  @!P6 LDG.E R6, desc[UR42][R2.64] ;  /* 0x0000002a0206e981 */ /* 0x000ee2000c1e1900 */
[----:B------:R-:W-:Y:S01]  /*2a980*/  UMOV UR4, 0xffffffff ;  /* 0xffffffff00047882 */ /* 0x000fe20000000000 */
[----:B---3--:R-:W-:Y:S02]  /*2a990*/  IMAD R2, R6, R5, RZ ;  /* 0x0000000506027224 */ /* 0x008fe400078e02ff */
[----:B------:R-:W-:Y:S05]  /*2a9a0*/  BRA.DIV UR4, `(.L_x_1680) ;  /* 0x0000005204f87947 */ /* 0x000fea000b800000 */
        /* <DEDUP_REMOVED lines=16> */
.L_x_1877:
[----:B------:R-:W-:Y:S02]  /*2aab0*/  ULDC UR4, c[0x0][0xc38] ;  /* 0x00030e0000047ab9 */ /* 0x000fe40000000800 */
[----:B------:R-:W-:-:S04]  /*2aac0*/  IMAD.U32 R2, RZ, RZ, UR4 ;  /* 0x00000004ff027e24 */ /* 0x000fc8000f8e00ff */
[----:B---3--:R-:W-:-:S04]  /*2aad0*/  IMAD R9, R9, R2, RZ ;  /* 0x0000000209097224 */ /* 0x008fc800078e02ff */
[----:B------:R-:W-:-:S05]  /*2aae0*/  IMAD.IADD R4, R9, 0x1, R4 ;  /* 0x0000000109047824 */ /* 0x000fca00078e0204 */
[----:B------:R-:W-:-:S13]  /*2aaf0*/  ISETP.GT.AND P6, PT, R4, R0, PT ;  /* 0x000000000400720c */ /* 0x000fda0003fc4270 */
[----:B------:R-:W-:Y:S05]  /*2ab00*/  @!P6 BRA `(.L_x_1681) ;  /* 0xfffffffc0054e947 */ /* 0x000fea000383ffff */
[----:B------:R-:W-:-:S07]  /*2ab10*/  IMAD.MOV.U32 R7, RZ, RZ, R3 ;  /* 0x000000ffff077224 */ /* 0x000fce00078e0003 */
.L_x_1678:
[----:B------:R-:W-:Y:S01]  /*2ab20*/  IMAD.IADD R9, R4, 0x1, -R9 ;  /* 0x0000000104097824 */ /* 0x000fe200078e0a09 */
[----:B------:R-:W-:-:S03]  /*2ab30*/  UMOV UR4, 0xffffffff ;  /* 0xffffffff00047882 */ /* 0x000fc60000000000 */
[----:B--2---:R-:W-:-:S05]  /*2ab40*/  IMAD R3, R7, R2, R9 ;  /* 0x0000000207037224 */ /* 0x004fca00078e0209 */
[----:B------:R-:W-:Y:S01]  /*2ab50*/  ISETP.GT.AND P6, PT, R3, R0, PT ;  /* 0x000000000300720c */ /* 0x000fe20003fc4270 */
[----:B------:R-:W-:-:S12]  /*2ab60*/  BRA.DIV UR4, `(.L_x_1682) ;  /* 0x0000005604607947 */ /* 0x000fd8000b800000 */
[----:B------:R-:W2:Y:S01]  /*2ab70*/  LDL.LU R10, [R1+0xc] ;  /* 0x00000c00010a7983 */ /* 0x000ea20000300800 */
[----:B------:R-:W-:-:S04]  /*2ab80*/  VOTE.ANY R4, PT, !P6 ;  /* 0x0000000000047806 */ /* 0x000fc800070e0100 */
[----:B------:R-:W3:Y:S02]  /*2ab90*/  POPC R3, R4 ;  /* 0x0000000400037309 */ /* 0x000ee40000000000 */
[----:B---3--:R3:W4:Y:S04]  /*2aba0*/  SHFL.IDX PT, R5, R5, R3, 0x1f ;  /* 0x00001f0305057589 */ /* 0x00872800000e0000 */
[----:B------:R3:W0:Y:S01]  /*2abb0*/  SHFL.IDX PT, R6, R6, R3, 0x1f ;  /* 0x00001f0306067589 */ /* 0x00062200000e0000 */
[----:B--2---:R-:W-:-:S05]  /*2abc0*/  IMAD.IADD R10, R3, 0x1, R10 ;  /* 0x00000001030a7824 */ /* 0x004fca00078e020a */
[----:B0---4-:R3:W-:Y:S02]  /*2abd0*/  STL [R1+0xc], R10 ;  /* 0x00000c0a01007387 */ /* 0x0117e40000100800 */
.L_x_1882:
[----:B------:R-:W-:-:S13]  /*2abe0*/  ISETP.NE.AND P0, PT, R4, RZ, PT ;  /* 0x000000ff0400720c */ /* 0x000fda0003f05270 */
[----:B------:R-:W-:Y:S05]  /*2abf0*/  @!P0 BRA `(.L_x_1683) ;  /* 0x0000000000148947 */ /* 0x000fea0003800000 */
[----:B------:R-:W-:Y:S01]  /*2ac00*/  UMOV UR4, 0xffffffff ;  /* 0xffffffff00047882 */ /* 0x000fe20000000000 */
[----:B---3--:R-:W-:Y:S02]  /*2ac10*/  VIADD R3, R3, 0xffffffff ;  /* 0xffffffff03037836 */ /* 0x008fe40000000000 */
[----:B------:R-:W-:Y:S05]  /*2ac20*/  BRA.DIV UR4, `(.L_x_1684) ;  /* 0x0000005604987947 */ /* 0x000fea000b800000 */
[----:B------:R2:W3:Y:S02]  /*2ac30*/  SHFL.IDX PT, R3, R7, R3, 0x1f ;  /* 0x00001f0307037589 */ /* 0x0004e400000e0000 */
.L_x_1885:
[----:B---3--:R-:W-:-:S07]  /*2ac40*/  IMAD.MOV.U32 R8, RZ, RZ, R3 ;  /* 0x000000ffff087224 */ /* 0x008fce00078e0003 */
.L_x_1683:
[----:B---3--:R-:W-:Y:S01]  /*2ac50*/  IMAD R3, R8, R2, R9 ;  /* 0x0000000208037224 */ /* 0x008fe200078e0209 */
[----:B------:R-:W-:-:S03]  /*2ac60*/  ISETP.NE.AND P0, PT, R6, 0x1, PT ;  /* 0x000000010600780c */ /* 0x000fc60003f05270 */
[----:B------:R-:W-:Y:S01]  /*2ac70*/  IMAD.IADD R0, R0, 0x1, -R3 ;  /* 0x0000000100007824 */ /* 0x000fe200078e0a03 */
[----:B------:R3:W-:Y:S09]  /*2ac80*/  STL [R1], R3 ;  /* 0x0000000301007387 */ /* 0x0007f20000100800 */
[----:B------:R-:W-:Y:S05]  /*2ac90*/  @!P0 BRA `(.L_x_1685) ;  /* 0x0000000000e48947 */ /* 0x000fea0003800000 */
[----:B------:R-:W-:-:S04]  /*2aca0*/  IABS R4, R5 ;  /* 0x0000000500047213 */ /* 0x000fc80000000000 */
[----:B------:R-:W4:Y:S08]  /*2acb0*/  I2F.RP R2, R4 ;  /* 0x0000000400027306 */ /* 0x000f300000209400 */
[----:B----4-:R-:W4:Y:S02]  /*2acc0*/  MUFU.RCP R2, R2 ;  /* 0x0000000200027308 */ /* 0x010f240000001000 */
[----:B----4-:R-:W-:-:S06]  /*2acd0*/  VIADD R2, R2, 0xffffffe ;  /* 0x0ffffffe02027836 */ /* 0x010fcc0000000000 */
[----:B---3--:R-:W3:Y:S02]  /*2ace0*/  F2I.FTZ.U32.TRUNC.NTZ R3, R2 ;  /* 0x0000000200037305 */ /* 0x008ee4000021f000 */
[----:B---3--:R-:W-:-:S04]  /*2acf0*/  IMAD.MOV R2, RZ, RZ, -R3 ;  /* 0x000000ffff027224 */ /* 0x008fc800078e0a03 */
        /* <DEDUP_REMOVED lines=14> */
[----:B------:R-:W3:Y:S07]  /*2ade0*/  I2F.RP R2, R4 ;  /* 0x0000000400027306 */ /* 0x000eee0000209400 */
[----:B------:R-:W-:Y:S01]  /*2adf0*/  @P0 VIADD R8, R8, 0x1 ;  /* 0x0000000108080836 */ /* 0x000fe20000000000 */
[----:B---3--:R-:W3:Y:S02]  /*2ae00*/  MUFU.RCP R2, R2 ;  /* 0x0000000200027308 */ /* 0x008ee40000001000 */
[----:B---3--:R-:W-:-:S06]  /*2ae10*/  VIADD R2, R2, 0xffffffe ;  /* 0x0ffffffe02027836 */ /* 0x008fcc0000000000 */
[----:B------:R-:W3:Y:S02]  /*2ae20*/  F2I.FTZ.U32.TRUNC.NTZ R3, R2 ;  /* 0x0000000200037305 */ /* 0x000ee4000021f000 */
[----:B---3--:R-:W-:-:S04]  /*2ae30*/  IMAD.MOV R2, RZ, RZ, -R3 ;  /* 0x000000ffff027224 */ /* 0x008fc800078e0a03 */
[----:B--2---:R-:W-:Y:S02]  /*2ae40*/  IMAD R7, R2, R4, RZ ;  /* 0x0000000402077224 */ /* 0x004fe400078e02ff */
        /* <DEDUP_REMOVED lines=24> */
[----:B------:R-:W-:-:S04]  /*2afd0*/  IMAD.MOV R2, RZ, RZ, -R7 ;  /* 0x000000ffff027224 */ /* 0x000fc800078e0a07 */
[C---:B------:R-:W-:Y:S02]  /*2afe0*/  IMAD R2, R6.reuse, R2, R3 ;  /* 0x0000000206027224 */ /* 0x040fe400078e0203 */
[----:B------:R-:W-:-:S04]  /*2aff0*/  IMAD R6, R6, 0x1000000, R7 ;  /* 0x0100000006067824 */ /* 0x000fc800078e0207 */
[----:B------:R-:W-:-:S05]  /*2b000*/  IMAD R2, R2, 0x10000, R6 ;  /* 0x0001000002027824 */ /* 0x000fca00078e0206 */
[----:B------:R3:W-:Y:S01]  /*2b010*/  STL [R1+0x8], R2 ;  /* 0x0000080201007387 */ /* 0x0007e20000100800 */
[----:B------:R-:W-:Y:S05]  /*2b020*/  BRA `(.L_x_1686) ;  /* 0x0000000400007947 */ /* 0x000fea0003800000 */
.L_x_1685:
[----:B---3--:R-:W3:Y:S01]  /*2b030*/  LDL R3, [R1+0xc] ;  /* 0x00000c0001037983 */ /* 0x008ee20000100800 */
[----:B--2---:R-:W3:Y:S02]  /*2b040*/  LDC.64 R6, c[0x0][0xc90] ;  /* 0x00032400ff067b82 */ /* 0x004ee40000000a00 */
[----:B---3--:R-:W-:-:S05]  /*2b050*/  IMAD.WIDE R6, R3, 0x4, R6 ;  /* 0x0000000403067825 */ /* 0x008fca00078e0206 */
[----:B------:R-:W2:Y:S02]  /*2b060*/  LDG.E R3, desc[UR42][R6.64] ;  /* 0x0000002a06037981 */ /* 0x000ea4000c1e1900 */
[----:B--2---:R-:W-:-:S05]  /*2b070*/  IMAD R9, R5, R3, RZ ;  /* 0x0000000305097224 */ /* 0x004fca00078e02ff */
[----:B------:R-:W-:-:S04]  /*2b080*/  IABS R4, R9 ;  /* 0x0000000900047213 */ /* 0x000fc80000000000 */
[----:B------:R-:W2:Y:S08]  /*2b090*/  I2F.RP R6, R4 ;  /* 0x0000000400067306 */ /* 0x000eb00000209400 */
[----:B--2---:R-:W2:Y:S02]  /*2b0a0*/  MUFU.RCP R6, R6 ;  /* 0x0000000600067308 */ /* 0x004ea40000001000 */
[----:B--2---:R-:W-:-:S06]  /*2b0b0*/  VIADD R6, R6, 0xffffffe ;  /* 0x0ffffffe06067836 */ /* 0x004fcc0000000000 */
[----:B------:R-:W2:Y:S02]  /*2b0c0*/  F2I.FTZ.U32.TRUNC.NTZ R7, R6 ;  /* 0x0000000600077305 */ /* 0x000ea4000021f000 */
[----:B--2---:R-:W-:-:S04]  /*2b0d0*/  IMAD.MOV R6, RZ, RZ, -R7 ;  /* 0x000000ffff067224 */ /* 0x004fc800078e0a07 */
        /* <DEDUP_REMOVED lines=15> */
[----:B------:R-:W-:-:S04]  /*2b1d0*/  @P0 VIADD R8, R8, 0x1 ;  /* 0x0000000108080836 */ /* 0x000fc80000000000 */
[----:B------:R-:W-:-:S04]  /*2b1e0*/  IMAD.MOV.U32 R4, RZ, RZ, R8 ;  /* 0x000000ffff047224 */ /* 0x000fc800078e0008 */
        /* <DEDUP_REMOVED lines=8> */
[----:B------:R-:W2:Y:S08]  /*2b270*/  I2F.RP R2, R8 ;  /* 0x0000000800027306 */ /* 0x000eb00000209400 */
[----:B--2---:R-:W2:Y:S02]  /*2b280*/  MUFU.RCP R2, R2 ;  /* 0x0000000200027308 */ /* 0x004ea40000001000 */
[----:B--2---:R-:W-:-:S06]  /*2b290*/  VIADD R2, R2, 0xffffffe ;  /* 0x0ffffffe02027836 */ /* 0x004fcc0000000000 */
[----:B------:R2:W3:Y:S02]  /*2b2a0*/  F2I.FTZ.U32.TRUNC.NTZ R3, R2 ;  /* 0x0000000200037305 */ /* 0x0004e4000021f000 */
[----:B--2---:R-:W-:Y:S01]  /*2b2b0*/  IMAD.MOV.U32 R2, RZ, RZ, RZ ;  /* 0x000000ffff027224 */ /* 0x004fe200078e00ff */
[----:B---3--:R-:W-:-:S05]  /*2b2c0*/  IADD3 R0, RZ, -R3, RZ ;  /* 0x80000003ff007210 */ /* 0x008fca0007ffe0ff */
        /* <DEDUP_REMOVED lines=15> */
[----:B------:R-:W-:-:S04]  /*2b3c0*/  @P0 VIADD R2, R2, 0x1 ;  /* 0x0000000102020836 */ /* 0x000fc80000000000 */
[----:B------:R-:W-:-:S04]  /*2b3d0*/  IMAD.MOV.U32 R0, RZ, RZ, R2 ;  /* 0x000000ffff007224 */ /* 0x000fc800078e0002 */
[----:B------:R-:W-:Y:S01]  /*2b3e0*/  @!P2 IMAD.MOV R0, RZ, RZ, -R0 ;  /* 0x000000ffff00a224 */ /* 0x000fe200078e0a00 */
[----:B------:R-:W-:Y:S01]  /*2b3f0*/  @!P1 LOP3.LUT R0, RZ, R7, RZ, 0x33, !PT ;  /* 0x00000007ff009212 */ /* 0x000fe200078e33ff */
[----:B------:R-:W-:-:S04]  /*2b400*/  IMAD.MOV R7, RZ, RZ, -R7 ;  /* 0x000000ffff077224 */ /* 0x000fc800078e0a07 */
[----:B------:R-:W-:-:S05]  /*2b410*/  IMAD R2, R0, R7, R4 ;  /* 0x0000000700027224 */ /* 0x000fca00078e0204 */
[----:B------:R2:W-:Y:S02]  /*2b420*/  STL [R1+0x8], R2 ;  /* 0x0000080201007387 */ /* 0x0005e40000100800 */
.L_x_1686:
[----:B------:R-:W-:-:S05]  /*2b430*/  LOP3.LUT R0, RZ, R0, RZ, 0x33, !PT ;  /* 0x00000000ff007212 */ /* 0x000fca00078e33ff */
[----:B------:R-:W-:-:S05]  /*2b440*/  IMAD.IADD R0, R5, 0x1, R0 ;  /* 0x0000000105007824 */ /* 0x000fca00078e0200 */
[----:B------:R4:W-:Y:S01]  /*2b450*/  STL [R1+0x4], R0 ;  /* 0x0000040001007387 */ /* 0x0009e20000100800 */
[----:B------:R-:W-:Y:S05]  /*2b460*/  BRA `(.L_x_1687) ;  /* 0x0000000000287947 */ /* 0x000fea0003800000 */
.L_x_1679:
[----:B------:R-:W-:Y:S01]  /*2b470*/  UMOV UR4, URZ ;  /* 0x0000003f00047c82 */ /* 0x000fe20008000000 */
[----:B------:R-:W-:Y:S01]  /*2b480*/  ULDC UR6, c[0x0][0xc3c] ;  /* 0x00030f0000067ab9 */ /* 0x000fe20000000800 */
[----:B------:R-:W-:Y:S01]  /*2b490*/  UMOV UR5, URZ ;  /* 0x0000003f00057c82 */ /* 0x000fe20008000000 */
[----:B------:R2:W-:Y:S01]  /*2b4a0*/  STL [R1], R0 ;  /* 0x0000000001007387 */ /* 0x0005e20000100800 */
[----:B------:R-:W-:Y:S02]  /*2b4b0*/  IMAD.U32 R3, RZ, RZ, UR4 ;  /* 0x00000004ff037e24 */ /* 0x000fe4000f8e00ff */
[----:B------:R-:W-:-:S03]  /*2b4c0*/  IMAD.U32 R2, RZ, RZ, UR5 ;  /* 0x00000005ff027e24 */ /* 0x000fc6000f8e00ff */
[----:B------:R3:W-:Y:S01]  /*2b4d0*/  STL [R1+0x4], R3 ;  /* 0x0000040301007387 */ /* 0x0007e20000100800 */
[----:B--2---:R-:W-:-:S05]  /*2b4e0*/  IMAD.U32 R0, RZ, RZ, UR6 ;  /* 0x00000006ff007e24 */ /* 0x004fca000f8e00ff */
[----:B------:R3:W-:Y:S04]  /*2b4f0*/  STL [R1+0xc], R0 ;  /* 0x00000c0001007387 */ /* 0x0007e80000100800 */
[----:B------:R3:W-:Y:S02]  /*2b500*/  STL [R1+0x8], R2 ;  /* 0x0000080201007387 */ /* 0x0007e40000100800 */
.L_x_1687:
[----:B--23--:R-:W2:Y:S04]  /*2b510*/  LDL R2, [R1+0xc] ;  /* 0x00000c0001027983 */ /* 0x00cea80000100800 */
[----:B------:R-:W3:Y:S04]  /*2b520*/  LDL R3, [R1+0x8] ;  /* 0x0000080001037983 */ /* 0x000ee80000100800 */
[----:B------:R-:W5:Y:S04]  /*2b530*/  LDL R4, [R1] ;  /* 0x0000000001047983 */ /* 0x000f680000100800 */
[----:B------:R-:W5:Y:S01]  /*2b540*/  LDL R5, [R1+0x4] ;  /* 0x0000040001057983 */ /* 0x000f620000100800 */
[----:B----4-:R-:W4:Y:S01]  /*2b550*/  S2R R0, SR_TID.X ;  /* 0x0000000000007919 */ /* 0x010f220000002100 */
[----:B------:R-:W-:Y:S05]  /*2b560*/  WARPSYNC.ALL ;  /* 0x0000000000007948 */ /* 0x000fea0003800000 */
[----:B----4-:R-:W-:Y:S01]  /*2b570*/  LOP3.LUT R0, R0, 0x1f, RZ, 0xc0, !PT ;  /* 0x0000001f00007812 */ /* 0x010fe200078ec0ff */
[----:B------:R-:W-:Y:S03]  /*2b580*/  BAR.SYNC.DEFER_BLOCKING 0x4, 0x180 ;  /* 0x0106000000007b1d */ /* 0x000fe60000010000 */
[----:B------:R-:W-:-:S13]  /*2b590*/  ISETP.NE.AND P0, PT, R0, RZ, PT ;  /* 0x000000ff0000720c */ /* 0x000fda0003f05270 */
[----:B------:R-:W4:Y:S01]  /*2b5a0*/  @!P0 S2R R0, SR_CgaCtaId ;  /* 0x0000000000008919 */ /* 0x000f220000008800 */
[----:B--2---:R-:W-:Y:S01]  /*2b5b0*/  IMAD.MOV.U32 R7, RZ, RZ, R2 ;  /* 0x000000ffff077224 */ /* 0x004fe200078e0002 */
[----:B------:R-:W-:Y:S01]  /*2b5c0*/  @!P0 MOV R2, 0x400 ;  /* 0x0000040000028802 */ /* 0x000fe20000000f00 */
[----:B---3--:R-:W-:-:S03]  /*2b5d0*/  IMAD.MOV.U32 R6, RZ, RZ, R3 ;  /* 0x000000ffff067224 */ /* 0x008fc600078e0003 */
[----:B----4-:R-:W-:-:S05]  /*2b5e0*/  @!P0 LEA R18, R0, R2, 0x18 ;  /* 0x0000000200128211 */ /* 0x010fca00078ec0ff */
[----:B-----5:R2:W-:Y:S01]  /*2b5f0*/  @!P0 STS.128 [R18+0x228d0], R4 ;  /* 0x0228d00412008388 */ /* 0x0205e20000000c00 */
[----:B------:R-:W-:Y:S06]  /*2b600*/  BAR.ARV 0x5, 0x180 ;  /* 0x0146000000007b1d */ /* 0x000fec0000002000 */
.L_x_1676:
[----:B------:R-:W4:Y:S01]  /*2b610*/  LDL R0, [R1+0xc] ;  /* 0x00000c0001007983 */ /* 0x000f220000100800 */
[----:B------:R-:W-:Y:S02]  /*2b620*/  ULDC UR4, c[0x0][0xc3c] ;  /* 0x00030f0000047ab9 */ /* 0x000fe40000000800 */
[----:B----4-:R-:W-:-:S13]  /*2b630*/  ISETP.GE.AND P0, PT, R0, UR4, PT ;  /* 0x0000000400007c0c */ /* 0x010fda000bf06270 */
[----:B------:R-:W-:Y:S05]  /*2b640*/  @!P0 BRA `(.L_x_1688) ;  /* 0xffffff9400b88947 */ /* 0x000fea000383ffff */
[----:B------:R-:W-:Y:S05]  /*2b650*/  BSYNC B7 ;  /* 0x0000000000077941 */ /* 0x000fea0003800000 */
.L_x_1558:
[----:B---3--:R-:W3:Y:S01]  /*2b660*/  LDL.LU R0, [R1+0x58] ;  /* 0x0000580001007983 */ /* 0x008ee20000300800 */
[----:B------:R-:W-:Y:S01]  /*2b670*/  BSSY B0, `(.L_x_1689) ;  /* 0x000000b000007945 */ /* 0x000fe20003800000 */
[----:B-12---:R-:W1:Y:S01]  /*2b680*/  S2R R5, SR_CgaCtaId ;  /* 0x0000000000057919 */ /* 0x006e620000008800 */
[----:B---3--:R-:W-:-:S05]  /*2b690*/  VIADD R0, R0, 0x1 ;  /* 0x0000000100007836 */ /* 0x008fca0000000000 */
[----:B0-----:R-:W-:-:S04]  /*2b6a0*/  LEA.HI R2, R0, R0, RZ, 0x1 ;  /* 0x0000000000027211 */ /* 0x001fc800078f08ff */
[----:B------:R-:W-:-:S05]  /*2b6b0*/  LOP3.LUT R3, R2, 0xfffffffe, RZ, 0xc0, !PT ;  /* 0xfffffffe02037812 */ /* 0x000fca00078ec0ff */
[----:B------:R-:W-:Y:S01]  /*2b6c0*/  IMAD.IADD R3, R0, 0x1, -R3 ;  /* 0x0000000100037824 */ /* 0x000fe200078e0a03 */
[----:B------:R-:W-:-:S04]  /*2b6d0*/  MOV R0, 0x400 ;  /* 0x0000040000007802 */ /* 0x000fc80000000f00 */
[----:B-1----:R-:W-:Y:S02]  /*2b6e0*/  LEA R0, R5, R0, 0x18 ;  /* 0x0000000005007211 */ /* 0x002fe400078ec0ff */
[----:B------:R-:W-:-:S04]  /*2b6f0*/  SHF.L.U32 R3, R3, 0x1f, RZ ;  /* 0x0000001f03037819 */ /* 0x000fc800000006ff */
[----:B------:R-:W0:Y:S02]  /*2b700*/  SYNCS.PHASECHK.TRANS64.TRYWAIT P0, [R0+URZ+0x22820], R3 ;  /* 0x02282003000075a7 */ /* 0x000e24000800017f */
[----:B0-----:R-:W-:Y:S05]  /*2b710*/  @!P0 BRA `(.L_x_1690) ;  /* 0x0000004c00088947 */ /* 0x001fea0003800000 */
.L_x_1886:
[----:B------:R-:W-:Y:S05]  /*2b720*/  BSYNC B0 ;  /* 0x0000000000007941 */ /* 0x000fea0003800000 */
.L_x_1689:
[----:B------:R-:W-:-:S03]  /*2b730*/  UMOV UR4, 0xffffffff ;  /* 0xffffffff00047882 */ /* 0x000fc60000000000 */
[----:B------:R-:W-:Y:S05]  /*2b740*/  BRA.DIV UR4, `(.L_x_1691) ;  /* 0x0000004e04107947 */ /* 0x000fea000b800000 */
[----:B------:R-:W1:Y:S02]  /*2b750*/  S2R R2, SR_TID.X ;  /* 0x0000000000027919 */ /* 0x000e640000002100 */
[----:B-1----:R-:W-:-:S04]  /*2b760*/  SHF.R.U32.HI R2, RZ, 0x5, R2 ;  /* 0x00000005ff027819 */ /* 0x002fc80000011602 */
[----:B------:R-:W-:-:S05]  /*2b770*/  LOP3.LUT R2, R2, 0x3, RZ, 0xc0, !PT ;  /* 0x0000000302027812 */ /* 0x000fca00078ec0ff */
[----:B------:R1:W2:Y:S02]  /*2b780*/  SHFL.IDX PT, R14, R2, RZ, 0x1f ;  /* 0x00001fff020e7589 */ /* 0x0002a400000e0000 */
.L_x_1889:
[----:B--2---:R-:W-:-:S13]  /*2b790*/  ISETP.NE.AND P0, PT, R14, RZ, PT ;  /* 0x000000ff0e00720c */ /* 0x004fda0003f05270 */
[----:B------:R-:W-:Y:S05]  /*2b7a0*/  @P0 BRA `(.L_x_1316) ;  /* 0x0000000000b00947 */ /* 0x000fea0003800000 */
[----:B------:R-:W-:-:S03]  /*2b7b0*/  UMOV UR4, 0xffffffff ;  /* 0xffffffff00047882 */ /* 0x000fc60000000000 */
[----:B------:R-:W-:Y:S05]  /*2b7c0*/  BRA.DIV UR4, `(.L_x_1692) ;  /* 0x0000004e04247947 */ /* 0x000fea000b800000 */
[----:B------:R-:W-:-:S13]  /*2b7d0*/  ELECT P6, URZ, PT ;  /* 0x00000000003f782f */ /* 0x000fda00038c0000 */
.L_x_1892:
[----:B------:R-:W-:Y:S05]  /*2b7e0*/  @!P6 BRA `(.L_x_1316) ;  /* 0x0000000000a0e947 */ /* 0x000fea0003800000 */
[----:B------:R-:W-:-:S06]  /*2b7f0*/  ULOP3.LUT UR4, UR36, 0x2, URZ, 0xfc, !UPT ;  /* 0x0000000224047892 */ /* 0x000fcc000f8efc3f */
[----:B-1----:R-:W-:-:S05]  /*2b800*/  IMAD.U32 R2, RZ, RZ, UR4 ;  /* 0x00000004ff027e24 */ /* 0x002fca000f8e00ff */
[----:B------:R-:W-:-:S13]  /*2b810*/  ISETP.NE.AND P0, PT, R2, 0x3, PT ;  /* 0x000000030200780c */ /* 0x000fda0003f05270 */
[----:B------:R-:W-:Y:S05]  /*2b820*/  @!P0 BRA `(.L_x_1693) ;  /* 0x0000000000048947 */ /* 0x000fea0003800000 */
[----:B------:R-:W-:Y:S01]  /*2b830*/  BPT.TRAP 0x1 ;  /* 0x000000040000795c */ /* 0x000fe20000300000 */
.L_x_1693:
[----:B0-----:R-:W2:Y:S04]  /*2b840*/  LDL R3, [R1+0x10] ;  /* 0x0000100001037983 */ /* 0x001ea80000100800 */
[----:B------:R-:W3:Y:S01]  /*2b850*/  LDL.LU R7, [R1+0x18] ;  /* 0x0000180001077983 */ /* 0x000ee20000300800 */
[----:B------:R-:W-:-:S04]  /*2b860*/  VIADD R2, R0, 0x22840 ;  /* 0x0002284000027836 */ /* 0x000fc80000000000 */
[C---:B--2---:R-:W-:Y:S02]  /*2b870*/  IMAD R6, R3.reuse, 0x8, R2 ;  /* 0x0000000803067824 */ /* 0x044fe400078e0202 */
[----:B------:R-:W-:Y:S01]  /*2b880*/  VIADD R3, R3, 0x1 ;  /* 0x0000000103037836 */ /* 0x000fe20000000000 */
[----:B---3--:R-:W-:-:S04]  /*2b890*/  SHF.L.U32 R5, R7, 0x1f, RZ ;  /* 0x0000001f07057819 */ /* 0x008fc800000006ff */
[C---:B------:R-:W-:Y:S01]  /*2b8a0*/  ISETP.NE.AND P2, PT, R3.reuse, 0x2, PT ;  /* 0x000000020300780c */ /* 0x040fe20003f45270 */
[----:B------:R-:W0:Y:S03]  /*2b8b0*/  SYNCS.PHASECHK.TRANS64.TRYWAIT P1, [R6+URZ], R5 ;  /* 0x00000005060075a7 */ /* 0x000e26000802017f */
[----:B------:R-:W-:Y:S02]  /*2b8c0*/  SEL R4, RZ, 0x1, P2 ;  /* 0x00000001ff047807 */ /* 0x000fe40001000000 */
[----:B------:R-:W-:Y:S02]  /*2b8d0*/  SEL R3, R3, RZ, P2 ;  /* 0x000000ff03037207 */ /* 0x000fe40001000000 */
[----:B------:R-:W-:-:S03]  /*2b8e0*/  LOP3.LUT R4, R7, R4, RZ, 0x3c, !PT ;  /* 0x0000000407047212 */ /* 0x000fc600078e3cff */
[----:B------:R-:W-:Y:S01]  /*2b8f0*/  IMAD R7, R3, 0x8, R2 ;  /* 0x0000000803077824 */ /* 0x000fe200078e0202 */
[----:B------:R-:W-:Y:S01]  /*2b900*/  SHF.L.U32 R2, R4, 0x1f, RZ ;  /* 0x0000001f04027819 */ /* 0x000fe200000006ff */
[----:B0-----:R-:W-:Y:S06]  /*2b910*/  @!P1 BRA `(.L_x_1694) ;  /* 0x0000004800f09947 */ /* 0x001fec0003800000 */
.L_x_1893:
[----:B------:R-:W1:Y:S02]  /*2b920*/  SYNCS.PHASECHK.TRANS64.TRYWAIT P1, [R7+URZ], R2 ;  /* 0x00000002070075a7 */ /* 0x000e64000802017f */
[----:B-1----:R-:W-:Y:S05]  /*2b930*/  @!P1 BRA `(.L_x_1695) ;  /* 0x0000004800fc9947 */ /* 0x002fea0003800000 */
.L_x_1894:
[----:B------:R-:W-:Y:S05]  /*2b940*/  @!P0 BRA `(.L_x_1696) ;  /* 0x0000000000048947 */ /* 0x000fea0003800000 */
[----:B------:R-:W-:Y:S01]  /*2b950*/  BPT.TRAP 0x1 ;  /* 0x000000040000795c */ /* 0x000fe20000300000 */
.L_x_1696:
[----:B------:R-:W2:Y:S02]  /*2b960*/  LDL.LU R4, [R1+0x10] ;  /* 0x0000100001047983 */ /* 0x000ea40000300800 */
[----:B--2---:R-:W-:-:S04]  /*2b970*/  IMAD R4, R4, 0x8, R0 ;  /* 0x0000000804047824 */ /* 0x004fc800078e0200 */
[----:B------:R-:W2:Y:S02]  /*2b980*/  SYNCS.PHASECHK.TRANS64.TRYWAIT P1, [R4+URZ+0x22860], R5 ;  /* 0x02286005040075a7 */ /* 0x000ea4000802017f */
[----:B--2---:R-:W-:Y:S05]  /*2b990*/  @!P1 BRA `(.L_x_1697) ;  /* 0x0000004800f89947 */ /* 0x004fea0003800000 */
.L_x_1895:
[----:B------:R-:W-:Y:S05]  /*2b9a0*/  @!P0 BRA `(.L_x_1698) ;  /* 0x0000000000048947 */ /* 0x000fea0003800000 */
[----:B------:R-:W-:Y:S01]  /*2b9b0*/  BPT.TRAP 0x1 ;  /* 0x000000040000795c */ /* 0x000fe20000300000 */
.L_x_1698:
[----:B------:R-:W-:-:S04]  /*2b9c0*/  IMAD R3, R3, 0x8, R0 ;  /* 0x0000000803037824 */ /* 0x000fc800078e0200 */
[----:B------:R-:W3:Y:S02]  /*2b9d0*/  SYNCS.PHASECHK.TRANS64.TRYWAIT P1, [R3+URZ+0x22860], R2 ;  /* 0x02286002030075a7 */ /* 0x000ee4000802017f */
[----:B---3--:R-:W-:Y:S05]  /*2b9e0*/  @!P1 BRA `(.L_x_1699) ;  /* 0x0000004800f89947 */ /* 0x008fea0003800000 */
.L_x_1896:
[----:B------:R-:W-:Y:S05]  /*2b9f0*/  @!P0 BRA `(.L_x_1700) ;  /* 0x0000000000048947 */ /* 0x000fea0003800000 */
[----:B------:R-:W-:Y:S01]  /*2ba00*/  BPT.TRAP 0x1 ;  /* 0x000000040000795c */ /* 0x000fe20000300000 */
.L_x_1700:
[----:B------:R-:W4:Y:S02]  /*2ba10*/  SYNCS.PHASECHK.TRANS64.TRYWAIT P0, [R4+URZ+0x22880], R5 ;  /* 0x02288005040075a7 */ /* 0x000f24000800017f */
[----:B----4-:R-:W-:Y:S05]  /*2ba20*/  @!P0 BRA `(.L_x_1701) ;  /* 0x0000004800fc8947 */ /* 0x010fea0003800000 */
.L_x_1702:
[----:B------:R0:W0:Y:S02]  /*2ba30*/  SYNCS.PHASECHK.TRANS64.TRYWAIT P0, [R3+URZ+0x22880], R2 ;  /* 0x02288002030075a7 */ /* 0x000024000800017f */
[----:B0-----:R-:W-:Y:S05]  /*2ba40*/  @!P0 NANOSLEEP.SYNCS 0x989680 ;  /* 0x009896800000895d */ /* 0x001fea0003900000 */
[----:B------:R-:W0:Y:S02]  /*2ba50*/  @!P0 SYNCS.PHASECHK.TRANS64 P0, [R3+URZ+0x22880], R2 ;  /* 0x02288002030085a7 */ /* 0x000e24000800007f */
[----:B0-----:R-:W-:Y:S05]  /*2ba60*/  @!P0 BRA `(.L_x_1702) ;  /* 0xfffffffc00f08947 */ /* 0x001fea000383ffff */
.L_x_1316:
[----:B------:R-:W-:Y:S05]  /*2ba70*/  BSYNC B8 ;  /* 0x0000000000087941 */ /* 0x000fea0003800000 */
.L_x_1313:
[----:B------:R-:W-:Y:S05]  /*2ba80*/  EXIT ;  /* 0x000000000000794d */ /* 0x000fea0003800000 */
.L_x_1342:
[----:B0-----:R0:W1:Y:S02]  /*2ba90*/  SYNCS.PHASECHK.TRANS64.TRYWAIT P3, [R108+URZ+0x22890], R110 ;  /* 0x0228906e6c0075a7 */ /* 0x001064000806017f */
[----:B-1----:R-:W-:Y:S05]  /*2baa0*/  @!P3 NANOSLEEP.SYNCS 0x989680 ;  /* 0x009896800000b95d */ /* 0x002fea0003900000 */
[----:B------:R-:W1:Y:S02]  /*2bab0*/  @!P3 SYNCS.PHASECHK.TRANS64 P3, [R108+URZ+0x22890], R110 ;  /* 0x0228906e6c00b5a7 */ /* 0x000e64000806007f */
[----:B-1----:R-:W-:Y:S05]  /*2bac0*/  @!P3 BRA `(.L_x_1342) ;  /* 0xfffffffc00f0b947 */ /* 0x002fea000383ffff */
[----:B------:R-:W-:Y:S05]  /*2bad0*/  BRA `(.L_x_1703) ;  /* 0xfffffd7800b07947 */ /* 0x000fea000383ffff */
.L_x_1370:
[----:B-1----:R1:W2:Y:S02]  /*2bae0*/  SYNCS.PHASECHK.TRANS64.TRYWAIT P3, [R108+URZ+0x22890], R110 ;  /* 0x0228906e6c0075a7 */ /* 0x0022a4000806017f */
[----:B--2---:R-:W-:Y:S05]  /*2baf0*/  @!P3 NANOSLEEP.SYNCS 0x989680 ;  /* 0x009896800000b95d */ /* 0x004fea0003900000 */
[----:B------:R-:W2:Y:S02]  /*2bb00*/  @!P3 SYNCS.PHASECHK.TRANS64 P3, [R108+URZ+0x22890], R110 ;  /* 0x0228906e6c00b5a7 */ /* 0x000ea4000806007f */
[----:B--2---:R-:W-:Y:S05]  /*2bb10*/  @!P3 BRA `(.L_x_1370) ;  /* 0xfffffffc00f0b947 */ /* 0x004fea000383ffff */
[----:B------:R-:W-:Y:S05]  /*2bb20*/  BRA `(.L_x_1704) ;  /* 0xfffffda800387947 */ /* 0x000fea000383ffff */
.L_x_1383:
[----:B0-----:R0:W1:Y:S02]  /*2bb30*/  SYNCS.PHASECHK.TRANS64.TRYWAIT P2, [R108+URZ+0x22890], R110 ;  /* 0x0228906e6c0075a7 */ /* 0x001064000804017f */
[----:B-1----:R-:W-:Y:S05]  /*2bb40*/  @!P2 NANOSLEEP.SYNCS 0x989680 ;  /* 0x009896800000a95d */ /* 0x002fea0003900000 */
[----:B------:R-:W1:Y:S02]  /*2bb50*/  @!P2 SYNCS.PHASECHK.TRANS64 P2, [R108+URZ+0x22890], R110 ;  /* 0x0228906e6c00a5a7 */ /* 0x000e64000804007f */
[----:B-1----:R-:W-:Y:S05]  /*2bb60*/  @!P2 BRA `(.L_x_1383) ;  /* 0xfffffffc00f0a947 */ /* 0x002fea000383ffff */
[----:B------:R-:W-:Y:S05]  /*2bb70*/  BRA `(.L_x_1705) ;  /* 0xfffffdd400fc7947 */ /* 0x000fea000383ffff */
.L_x_1387:
[----:B--2---:R2:W3:Y:S02]  /*2bb80*/  SYNCS.PHASECHK.TRANS64.TRYWAIT P1, [R108+URZ+0x228b0], R110 ;  /* 0x0228b06e6c0075a7 */ /* 0x0044e4000802017f */
[----:B---3--:R-:W-:Y:S05]  /*2bb90*/  @!P1 NANOSLEEP.SYNCS 0x989680 ;  /* 0x009896800000995d */ /* 0x008fea0003900000 */
[----:B------:R-:W3:Y:S02]  /*2bba0*/  @!P1 SYNCS.PHASECHK.TRANS64 P1, [R108+URZ+0x228b0], R110 ;  /* 0x0228b06e6c0095a7 */ /* 0x000ee4000802007f */
[----:B---3--:R-:W-:Y:S05]  /*2bbb0*/  @!P1 BRA `(.L_x_1387) ;  /* 0xfffffffc00f09947 */ /* 0x008fea000383ffff */
[----:B------:R-:W-:Y:S05]  /*2bbc0*/  BRA `(.L_x_1706) ;  /* 0xfffffdd800947947 */ /* 0x000fea000383ffff */
.L_x_1403:
[----:B------:R-:W1:Y:S01]  /*2bbd0*/  S2R R2, SR_TID.X ;  /* 0x0000000000027919 */ /* 0x000e620000002100 */
[----:B------:R-:W-:Y:S01]  /*2bbe0*/  BSSY B0, `(.L_x_1707) ;  /* 0x000000c000007945 */ /* 0x000fe20003800000 */
[----:B------:R-:W-:Y:S02]  /*2bbf0*/  IMAD.MOV.U32 R12, RZ, RZ, RZ ;  /* 0x000000ffff0c7224 */ /* 0x000fe400078e00ff */
[----:B------:R-:W-:Y:S02]  /*2bc00*/  IMAD.MOV.U32 R11, RZ, RZ, 0x1f ;  /* 0x0000001fff0b7424 */ /* 0x000fe400078e00ff */
[----:B------:R-:W-:Y:S02]  /*2bc10*/  IMAD.MOV.U32 R15, RZ, RZ, -0x1 ;  /* 0xffffffffff0f7424 */ /* 0x000fe400078e00ff */
[----:B-1----:R-:W-:-:S05]  /*2bc20*/  VIADD R3, R2, 0xffffff80 ;  /* 0xffffff8002037836 */ /* 0x002fca0000000000 */
[----:B------:R-:W-:-:S04]  /*2bc30*/  SHF.R.S32.HI R2, RZ, 0x1f, R3 ;  /* 0x0000001fff027819 */ /* 0x000fc80000011403 */
[----:B------:R-:W-:-:S04]  /*2bc40*/  LEA.HI R2, R2, R3, RZ, 0x7 ;  /* 0x0000000302027211 */ /* 0x000fc800078f38ff */
[----:B------:R-:W-:-:S05]  /*2bc50*/  SHF.R.S32.HI R2, RZ, 0x7, R2 ;  /* 0x00000007ff027819 */ /* 0x000fca0000011402 */
[----:B------:R-:W-:-:S07]  /*2bc60*/  IMAD.MOV.U32 R13, RZ, RZ, R2 ;  /* 0x000000ffff0d7224 */ /* 0x000fce00078e0002 */
[----:B0----5:R-:W-:Y:S05]  /*2bc70*/  WARPSYNC.COLLECTIVE R15, `(.L_x_1708) ;  /* 0x000000000f087348 */ /* 0x021fea0003c00000 */
[----:B------:R1:W2:Y:S02]  /*2bc80*/  SHFL.IDX P6, R14, R13, R12, R11 ;  /* 0x0000000c0d0e7389 */ /* 0x0002a400000c000b */
[----:B012--5:R-:W-:Y:S01]  /*2bc90*/  ENDCOLLECTIVE ;  /* 0x000000000000791b */ /* 0x027fe20003800000 */
.L_x_1708:
[----:B------:R-:W-:Y:S05]  /*2bca0*/  BSYNC B0 ;  /* 0x0000000000007941 */ /* 0x000fea0003800000 */
.L_x_1707:
[----:B------:R-:W-:Y:S01]  /*2bcb0*/  IMAD.MOV.U32 R179, RZ, RZ, R14 ;  /* 0x000000ffffb37224 */ /* 0x000fe200078e000e */
[----:B------:R-:W-:Y:S06]  /*2bcc0*/  BRA `(.L_x_1709) ;  /* 0xfffffde800007947 */ /* 0x000fec000383ffff */
.L_x_1413:
[----:B------:R-:W-:Y:S01]  /*2bcd0*/  BSSY B1, `(.L_x_1710) ;  /* 0x0000007000017945 */ /* 0x000fe20003800000 */
[----:B------:R-:W-:Y:S02]  /*2bce0*/  IMAD.MOV.U32 R12, RZ, RZ, RZ ;  /* 0x000000ffff0c7224 */ /* 0x000fe400078e00ff */
[----:B------:R-:W-:Y:S02]  /*2bcf0*/  IMAD.MOV.U32 R11, RZ, RZ, 0x1e1f ;  /* 0x00001e1fff0b7424 */ /* 0x000fe400078e00ff */
[----:B------:R-:W-:-:S07]  /*2bd00*/  IMAD.MOV.U32 R15, RZ, RZ, -0x1 ;  /* 0xffffffffff0f7424 */ /* 0x000fce00078e00ff */
[----:B0-----:R-:W-:Y:S05]  /*2bd10*/  WARPSYNC.COLLECTIVE R15, `(.L_x_1711) ;  /* 0x000000000f087348 */ /* 0x001fea0003c00000 */
[----:B------:R1:W2:Y:S02]  /*2bd20*/  SHFL.IDX P6, R14, R13, R12, R11 ;  /* 0x0000000c0d0e7389 */ /* 0x0002a400000c000b */
[----:B012---:R-:W-:Y:S01]  /*2bd30*/  ENDCOLLECTIVE ;  /* 0x000000000000791b */ /* 0x007fe20003800000 */
.L_x_1711:
[----:B------:R-:W-:Y:S05]  /*2bd40*/  BSYNC B1 ;  /* 0x0000000000017941 */ /* 0x000fea0003800000 */
.L_x_1710:
[----:B------:R-:W-:Y:S02]  /*2bd50*/  IMAD.MOV.U32 R13, RZ, RZ, R0 ;  /* 0x000000ffff0d7224 */ /* 0x000fe400078e0000 */
[----:B------:R-:W-:Y:S02]  /*2bd60*/  IMAD.MOV.U32 R12, RZ, RZ, RZ ;  /* 0x000000ffff0c7224 */ /* 0x000fe400078e00ff */
[----:B------:R-:W-:Y:S02]  /*2bd70*/  IMAD.MOV.U32 R11, RZ, RZ, 0x1e1f ;  /* 0x00001e1fff0b7424 */ /* 0x000fe400078e00ff */
[----:B------:R-:W-:Y:S02]  /*2bd80*/  IMAD.MOV.U32 R15, RZ, RZ, -0x1 ;  /* 0xffffffffff0f7424 */ /* 0x000fe400078e00ff */
[----:B------:R-:W-:-:S07]  /*2bd90*/  IMAD.MOV.U32 R3, RZ, RZ, R14 ;  /* 0x000000ffff037224 */ /* 0x000fce00078e000e */
[----:B------:R-:W-:Y:S05]  /*2bda0*/  WARPSYNC.COLLECTIVE R15, `(.L_x_1712) ;  /* 0x000000000f087348 */ /* 0x000fea0003c00000 */
[----:B------:R0:W1:Y:S02]  /*2bdb0*/  SHFL.IDX P6, R14, R13, R12, R11 ;  /* 0x0000000c0d0e7389 */ /* 0x00006400000c000b */
[----:B01----:R-:W-:Y:S01]  /*2bdc0*/  ENDCOLLECTIVE ;  /* 0x000000000000791b */ /* 0x003fe20003800000 */
.L_x_1712:
[----:B------:R-:W-:Y:S02]  /*2bdd0*/  IMAD.MOV.U32 R13, RZ, RZ, R5 ;  /* 0x000000ffff0d7224 */ /* 0x000fe400078e0005 */
[----:B------:R-:W-:-:S07]  /*2bde0*/  IMAD.MOV.U32 R0, RZ, RZ, R14 ;  /* 0x000000ffff007224 */ /* 0x000fce00078e000e */
[----:B------:R-:W-:Y:S05]  /*2bdf0*/  WARPSYNC.COLLECTIVE R15, `(.L_x_1713) ;  /* 0x000000000f087348 */ /* 0x000fea0003c00000 */
[----:B------:R0:W1:Y:S02]  /*2be00*/  SHFL.IDX P6, R14, R13, R12, R11 ;  /* 0x0000000c0d0e7389 */ /* 0x00006400000c000b */
[----:B01----:R-:W-:Y:S01]  /*2be10*/  ENDCOLLECTIVE ;  /* 0x000000000000791b */ /* 0x003fe20003800000 */
.L_x_1713:
[----:B------:R-:W-:Y:S02]  /*2be20*/  IMAD.MOV.U32 R13, RZ, RZ, R4 ;  /* 0x000000ffff0d7224 */ /* 0x000fe400078e0004 */
[----:B------:R-:W-:-:S07]  /*2be30*/  IMAD.MOV.U32 R5, RZ, RZ, R14 ;  /* 0x000000ffff057224 */ /* 0x000fce00078e000e */
[----:B------:R-:W-:Y:S05]  /*2be40*/  WARPSYNC.COLLECTIVE R15, `(.L_x_1714) ;  /* 0x000000000f087348 */ /* 0x000fea0003c00000 */
[----:B------:R0:W1:Y:S02]  /*2be50*/  SHFL.IDX P6, R14, R13, R12, R11 ;  /* 0x0000000c0d0e7389 */ /* 0x00006400000c000b */
[----:B01----:R-:W-:Y:S01]  /*2be60*/  ENDCOLLECTIVE ;  /* 0x000000000000791b */ /* 0x003fe20003800000 */
.L_x_1714:
[----:B------:R-:W-:Y:S01]  /*2be70*/  IMAD.MOV.U32 R4, RZ, RZ, R14 ;  /* 0x000000ffff047224 */ /* 0x000fe200078e000e */
[----:B------:R-:W-:Y:S06]  /*2be80*/  BRA `(.L_x_1715) ;  /* 0xfffffdec00d87947 */ /* 0x000fec000383ffff */
.L_x_1417:
[----:B-1----:R1:W2:Y:S02]  /*2be90*/  SYNCS.PHASECHK.TRANS64.TRYWAIT P0, [R16+URZ+0x22800], R3 ;  /* 0x02280003100075a7 */ /* 0x0022a4000800017f */
[----:B--2---:R-:W-:Y:S05]  /*2bea0*/  @!P0 NANOSLEEP.SYNCS 0x989680 ;  /* 0x009896800000895d */ /* 0x004fea0003900000 */
[----:B------:R-:W2:Y:S02]  /*2beb0*/  @!P0 SYNCS.PHASECHK.TRANS64 P0, [R16+URZ+0x22800], R3 ;  /* 0x02280003100085a7 */ /* 0x000ea4000800007f */
[----:B--2---:R-:W-:Y:S05]  /*2bec0*/  @!P0 BRA `(.L_x_1417) ;  /* 0xfffffffc00f08947 */ /* 0x004fea000383ffff */
[----:B------:R-:W-:Y:S05]  /*2bed0*/  BRA `(.L_x_1716) ;  /* 0xfffffdf4001c7947 */ /* 0x000fea000383ffff */
.L_x_1429:
[----:B------:R-:W-:Y:S01]  /*2bee0*/  BSSY B1, `(.L_x_1717) ;  /* 0x0000007000017945 */ /* 0x000fe20003800000 */
[----:B------:R-:W-:Y:S02]  /*2bef0*/  IMAD.MOV.U32 R12, RZ, RZ, RZ ;  /* 0x000000ffff0c7224 */ /* 0x000fe400078e00ff */
[----:B------:R-:W-:Y:S02]  /*2bf00*/  IMAD.MOV.U32 R11, RZ, RZ, 0x1e1f ;  /* 0x00001e1fff0b7424 */ /* 0x000fe400078e00ff */
[----:B------:R-:W-:-:S07]  /*2bf10*/  IMAD.MOV.U32 R15, RZ, RZ, -0x1 ;  /* 0xffffffffff0f7424 */ /* 0x000fce00078e00ff */
[----:B0-----:R-:W-:Y:S05]  /*2bf20*/  WARPSYNC.COLLECTIVE R15, `(.L_x_1718) ;  /* 0x000000000f087348 */ /* 0x001fea0003c00000 */
[----:B------:R1:W2:Y:S02]  /*2bf30*/  SHFL.IDX P6, R14, R13, R12, R11 ;  /* 0x0000000c0d0e7389 */ /* 0x0002a400000c000b */
[----:B012---:R-:W-:Y:S01]  /*2bf40*/  ENDCOLLECTIVE ;  /* 0x000000000000791b */ /* 0x007fe20003800000 */
.L_x_1718:
[----:B------:R-:W-:Y:S05]  /*2bf50*/  BSYNC B1 ;  /* 0x0000000000017941 */ /* 0x000fea0003800000 */
.L_x_1717:
        /* <DEDUP_REMOVED lines=8> */
.L_x_1719:
[----:B------:R-:W-:Y:S02]  /*2bfe0*/  IMAD.MOV.U32 R13, RZ, RZ, R20 ;  /* 0x000000ffff0d7224 */ /* 0x000fe400078e0014 */
[----:B------:R-:W-:-:S07]  /*2bff0*/  IMAD.MOV.U32 R3, RZ, RZ, R14 ;  /* 0x000000ffff037224 */ /* 0x000fce00078e000e */
[----:B------:R-:W-:Y:S05]  /*2c000*/  WARPSYNC.COLLECTIVE R15, `(.L_x_1720) ;  /* 0x000000000f087348 */ /* 0x000fea0003c00000 */
[----:B------:R0:W1:Y:S02]  /*2c010*/  SHFL.IDX P6, R14, R13, R12, R11 ;  /* 0x0000000c0d0e7389 */ /* 0x00006400000c000b */
[----:B01----:R-:W-:Y:S01]  /*2c020*/  ENDCOLLECTIVE ;  /* 0x000000000000791b */ /* 0x003fe20003800000 */
.L_x_1720:
[----:B------:R-:W-:Y:S02]  /*2c030*/  IMAD.MOV.U32 R13, RZ, RZ, R21 ;  /* 0x000000ffff0d7224 */ /* 0x000fe400078e0015 */
[----:B------:R-:W-:-:S07]  /*2c040*/  IMAD.MOV.U32 R20, RZ, RZ, R14 ;  /* 0x000000ffff147224 */ /* 0x000fce00078e000e */
[----:B------:R-:W-:Y:S05]  /*2c050*/  WARPSYNC.COLLECTIVE R15, `(.L_x_1721) ;  /* 0x000000000f087348 */ /* 0x000fea0003c00000 */
[----:B------:R0:W1:Y:S02]  /*2c060*/  SHFL.IDX P6, R14, R13, R12, R11 ;  /* 0x0000000c0d0e7389 */ /* 0x00006400000c000b */
[----:B01----:R-:W-:Y:S01]  /*2c070*/  ENDCOLLECTIVE ;  /* 0x000000000000791b */ /* 0x003fe20003800000 */
.L_x_1721:
[----:B------:R-:W-:Y:S01]  /*2c080*/  IMAD.MOV.U32 R21, RZ, RZ, R14 ;  /* 0x000000ffff157224 */ /* 0x000fe200078e000e */
[----:B------:R-:W-:Y:S06]  /*2c090*/  BRA `(.L_x_1722) ;  /* 0xfffffe2000d87947 */ /* 0x000fec000383ffff */
.L_x_1433:
[----:B--2---:R2:W3:Y:S02]  /*2c0a0*/  SYNCS.PHASECHK.TRANS64.TRYWAIT P0, [R16+URZ+0x22800], R3 ;  /* 0x02280003100075a7 */ /* 0x0044e4000800017f */
[----:B---3--:R-:W-:Y:S05]  /*2c0b0*/  @!P0 NANOSLEEP.SYNCS 0x989680 ;  /* 0x009896800000895d */ /* 0x008fea0003900000 */
[----:B------:R-:W3:Y:S02]  /*2c0c0*/  @!P0 SYNCS.PHASECHK.TRANS64 P0, [R16+URZ+0x22800], R3 ;  /* 0x02280003100085a7 */ /* 0x000ee4000800007f */
[----:B---3--:R-:W-:Y:S05]  /*2c0d0*/  @!P0 BRA `(.L_x_1433) ;  /* 0xfffffffc00f08947 */ /* 0x008fea000383ffff */
[----:B------:R-:W-:Y:S05]  /*2c0e0*/  BRA `(.L_x_1723) ;  /* 0xfffffe2400d47947 */ /* 0x000fea000383ffff */
.L_x_1441:
[----:B-1----:R1:W2:Y:S02]  /*2c0f0*/  SYNCS.PHASECHK.TRANS64.TRYWAIT P2, [R90+URZ+0x22830], R3 ;  /* 0x022830035a0075a7 */ /* 0x0022a4000804017f */
[----:B--2---:R-:W-:Y:S05]  /*2c100*/  @!P2 NANOSLEEP.SYNCS 0x989680 ;  /* 0x009896800000a95d */ /* 0x004fea0003900000 */
[----:B------:R-:W2:Y:S02]  /*2c110*/  @!P2 SYNCS.PHASECHK.TRANS64 P2, [R90+URZ+0x22830], R3 ;  /* 0x022830035a00a5a7 */ /* 0x000ea4000804007f */
[----:B--2---:R-:W-:Y:S05]  /*2c120*/  @!P2 BRA `(.L_x_1441) ;  /* 0xfffffffc00f0a947 */ /* 0x004fea000383ffff */
[----:B------:R-:W-:Y:S05]  /*2c130*/  BRA `(.L_x_1440) ;  /* 0xfffffe5800107947 */ /* 0x000fea000383ffff */
.L_x_1459:
[----:B-1----:R1:W2:Y:S02]  /*2c140*/  SYNCS.PHASECHK.TRANS64.TRYWAIT P5, [R7+URZ+0x22830], R6 ;  /* 0x02283006070075a7 */ /* 0x0022a400080a017f */
[----:B--2---:R-:W-:Y:S05]  /*2c150*/  @!P5 NANOSLEEP.SYNCS 0x989680 ;  /* 0x009896800000d95d */ /* 0x004fea0003900000 */
[----:B------:R-:W2:Y:S02]  /*2c160*/  @!P5 SYNCS.PHASECHK.TRANS64 P5, [R7+URZ+0x22830], R6 ;  /* 0x022830060700d5a7 */ /* 0x000ea400080a007f */
[----:B--2---:R-:W-:Y:S05]  /*2c170*/  @!P5 BRA `(.L_x_1459) ;  /* 0xfffffffc00f0d947 */ /* 0x004fea000383ffff */
[----:B------:R-:W-:Y:S05]  /*2c180*/  BRA `(.L_x_1458) ;  /* 0xfffffe9400147947 */ /* 0x000fea000383ffff */
.L_x_1463:
[----:B-1----:R1:W2:Y:S02]  /*2c190*/  SYNCS.PHASECHK.TRANS64.TRYWAIT P4, [R7+URZ+0x22850], R6 ;  /* 0x02285006070075a7 */ /* 0x0022a4000808017f */
[----:B--2---:R-:W-:Y:S05]  /*2c1a0*/  @!P4 NANOSLEEP.SYNCS 0x989680 ;  /* 0x009896800000c95d */ /* 0x004fea0003900000 */
[----:B------:R-:W2:Y:S02]  /*2c1b0*/  @!P4 SYNCS.PHASECHK.TRANS64 P4, [R7+URZ+0x22850], R6 ;  /* 0x022850060700c5a7 */ /* 0x000ea4000808007f */
[----:B--2---:R-:W-:Y:S05]  /*2c1c0*/  @!P4 BRA `(.L_x_1463) ;  /* 0xfffffffc00f0c947 */ /* 0x004fea000383ffff */
[----:B------:R-:W-:Y:S05]  /*2c1d0*/  BRA `(.L_x_1460) ;  /* 0xfffffe9400e47947 */ /* 0x000fea000383ffff */
.L_x_1483:
[----:B-1----:R1:W2:Y:S02]  /*2c1e0*/  SYNCS.PHASECHK.TRANS64.TRYWAIT P3, [R7+URZ+0x22830], R6 ;  /* 0x02283006070075a7 */ /* 0x0022a4000806017f */
[----:B--2---:R-:W-:Y:S05]  /*2c1f0*/  @!P3 NANOSLEEP.SYNCS 0x989680 ;  /* 0x009896800000b95d */ /* 0x004fea0003900000 */
[----:B------:R-:W2:Y:S02]  /*2c200*/  @!P3 SYNCS.PHASECHK.TRANS64 P3, [R7+URZ+0x22830], R6 ;  /* 0x022830060700b5a7 */ /* 0x000ea4000806007f */
[----:B--2---:R-:W-:Y:S05]  /*2c210*/  @!P3 BRA `(.L_x_1483) ;  /* 0xfffffffc00f0b947 */ /* 0x004fea000383ffff */
[----:B------:R-:W-:Y:S05]  /*2c220*/  BRA `(.L_x_1482) ;  /* 0xfffffecc00947947 */ /* 0x000fea000383ffff */
.L_x_1487:
[----:B-1----:R1:W2:Y:S02]  /*2c230*/  SYNCS.PHASECHK.TRANS64.TRYWAIT P2, [R7+URZ+0x22850], R6 ;  /* 0x02285006070075a7 */ /* 0x0022a4000804017f */
[----:B--2---:R-:W-:Y:S05]  /*2c240*/  @!P2 NANOSLEEP.SYNCS 0x989680 ;  /* 0x009896800000a95d */ /* 0x004fea0003900000 */
[----:B------:R-:W2:Y:S02]  /*2c250*/  @!P2 SYNCS.PHASECHK.TRANS64 P2, [R7+URZ+0x22850], R6 ;  /* 0x022850060700a5a7 */ /* 0x000ea4000804007f */
[----:B--2---:R-:W-:Y:S05]  /*2c260*/  @!P2 BRA `(.L_x_1487) ;  /* 0xfffffffc00f0a947 */ /* 0x004fea000383ffff */
[----:B------:R-:W-:Y:S05]  /*2c270*/  BRA `(.L_x_1484) ;  /* 0xfffffed000707947 */ /* 0x000fea000383ffff */
.L_x_1495:
[----:B-1----:R1:W2:Y:S02]  /*2c280*/  SYNCS.PHASECHK.TRANS64.TRYWAIT P3, [R7+URZ+0x22830], R6 ;  /* 0x02283006070075a7 */ /* 0x0022a4000806017f */
[----:B--2---:R-:W-:Y:S05]  /*2c290*/  @!P3 NANOSLEEP.SYNCS 0x989680 ;  /* 0x009896800000b95d */ /* 0x004fea0003900000 */
[----:B------:R-:W2:Y:S02]  /*2c2a0*/  @!P3 SYNCS.PHASECHK.TRANS64 P3, [R7+URZ+0x22830], R6 ;  /* 0x022830060700b5a7 */ /* 0x000ea4000806007f */
[----:B--2---:R-:W-:Y:S05]  /*2c2b0*/  @!P3 BRA `(.L_x_1495) ;  /* 0xfffffffc00f0b947 */ /* 0x004fea000383ffff */
[----:B------:R-:W-:Y:S05]  /*2c2c0*/  BRA `(.L_x_1494) ;  /* 0xfffffef4006c7947 */ /* 0x000fea000383ffff */
.L_x_1499:
[----:B-1----:R1:W2:Y:S02]  /*2c2d0*/  SYNCS.PHASECHK.TRANS64.TRYWAIT P2, [R7+URZ+0x22850], R6 ;  /* 0x02285006070075a7 */ /* 0x0022a4000804017f */
[----:B--2---:R-:W-:Y:S05]  /*2c2e0*/  @!P2 NANOSLEEP.SYNCS 0x989680 ;  /* 0x009896800000a95d */ /* 0x004fea0003900000 */
[----:B------:R-:W2:Y:S02]  /*2c2f0*/  @!P2 SYNCS.PHASECHK.TRANS64 P2, [R7+URZ+0x22850], R6 ;  /* 0x022850060700a5a7 */ /* 0x000ea4000804007f */
[----:B--2---:R-:W-:Y:S05]  /*2c300*/  @!P2 BRA `(.L_x_1499) ;  /* 0xfffffffc00f0a947 */ /* 0x004fea000383ffff */
[----:B------:R-:W-:Y:S05]  /*2c310*/  BRA `(.L_x_1496) ;  /* 0xfffffef800487947 */ /* 0x000fea000383ffff */
.L_x_1513:
[----:B-1----:R1:W2:Y:S02]  /*2c320*/  SYNCS.PHASECHK.TRANS64.TRYWAIT P1, [R13+URZ+0x22850], R2 ;  /* 0x022850020d0075a7 */ /* 0x0022a4000802017f */
[----:B--2---:R-:W-:Y:S05]  /*2c330*/  @!P1 NANOSLEEP.SYNCS 0x989680 ;  /* 0x009896800000995d */ /* 0x004fea0003900000 */
[----:B------:R-:W2:Y:S02]  /*2c340*/  @!P1 SYNCS.PHASECHK.TRANS64 P1, [R13+URZ+0x22850], R2 ;  /* 0x022850020d0095a7 */ /* 0x000ea4000802007f */
[----:B--2---:R-:W-:Y:S05]  /*2c350*/  @!P1 BRA `(.L_x_1513) ;  /* 0xfffffffc00f09947 */ /* 0x004fea000383ffff */
[----:B------:R-:W-:Y:S05]  /*2c360*/  BRA `(.L_x_1512) ;  /* 0xffffff2c00347947 */ /* 0x000fea000383ffff */
.L_x_1517:
[----:B------:R-:W-:Y:S01]  /*2c370*/  SEL R142, R12, R113, P0 ;  /* 0x000000710c8e7207 */ /* 0x000fe20000000000 */
[----:B------:R-:W-:Y:S01]  /*2c380*/  IMAD.MOV.U32 R11, RZ, RZ, 0x1c1f ;  /* 0x00001c1fff0b7424 */ /* 0x000fe200078e00ff */
[----:B------:R-:W-:Y:S01]  /*2c390*/  SEL R122, R113, R12, P0 ;  /* 0x0000000c717a7207 */ /* 0x000fe20000000000 */
[----:B-----5:R-:W-:Y:S01]  /*2c3a0*/  IMAD.MOV.U32 R12, RZ, RZ, R7 ;  /* 0x000000ffff0c7224 */ /* 0x020fe200078e0007 */
[----:B------:R-:W-:Y:S01]  /*2c3b0*/  LOP3.LUT R5, R7, 0x2, RZ, 0x3c, !PT ;  /* 0x0000000207057812 */ /* 0x000fe200078e3cff */
[----:B------:R-:W-:Y:S01]  /*2c3c0*/  IMAD.MOV.U32 R15, RZ, RZ, -0x1 ;  /* 0xffffffffff0f7424 */ /* 0x000fe200078e00ff */
[----:B------:R-:W-:Y:S02]  /*2c3d0*/  SEL R92, R76, R97, P0 ;  /* 0x000000614c5c7207 */ /* 0x000fe40000000000 */
[----:B------:R-:W-:-:S07]  /*2c3e0*/  SEL R76, R97, R76, P0 ;  /* 0x0000004c614c7207 */ /* 0x000fce0000000000 */
[----:B--23--:R-:W-:Y:S05]  /*2c3f0*/  WARPSYNC.COLLECTIVE R15, `(.L_x_1724) ;  /* 0x000000000f087348 */ /* 0x00cfea0003c00000 */
[----:B------:R0:W1:Y:S02]  /*2c400*/  SHFL.IDX P6, R14, R13, R12, R11 ;  /* 0x0000000c0d0e7389 */ /* 0x00006400000c000b */
[----:B0123--:R-:W-:Y:S01]  /*2c410*/  ENDCOLLECTIVE ;  /* 0x000000000000791b */ /* 0x00ffe20003800000 */
.L_x_1724:
        /* <DEDUP_REMOVED lines=18> */
.L_x_1725:
        /* <DEDUP_REMOVED lines=8> */
[----:B------:R-:W-:Y:S01]  /*2c5c0*/  SEL R134, R43, R112, P0 ;  /* 0x000000702b867207 */ /* 0x000fe20000000000 */
[----:B------:R-:W-:Y:S01]  /*2c5d0*/  IMAD.MOV.U32 R12, RZ, RZ, R5 ;  /* 0x000000ffff0c7224 */ /* 0x000fe200078e0005 */
        /* <DEDUP_REMOVED lines=9> */
.L_x_1726:
        /* <DEDUP_REMOVED lines=18> */
.L_x_1727:
        /* <DEDUP_REMOVED lines=19> */
.L_x_1728:
        /* <DEDUP_REMOVED lines=9> */
[----:B------:R-:W-:-:S07]  /*2c950*/  IMAD.MOV.U32 R91, RZ, RZ, R14 ;  /* 0x000000ffff5b7224 */ /* 0x000fce00078e000e */
[----:B------:R-:W-:Y:S05]  /*2c960*/  WARPSYNC.COLLECTIVE R15, `(.L_x_1729) ;  /* 0x000000000f087348 */ /* 0x000fea0003c00000 */
[----:B------:R0:W1:Y:S02]  /*2c970*/  SHFL.IDX P6, R14, R13, R12, R11 ;  /* 0x0000000c0d0e7389 */ /* 0x00006400000c000b */
[----:B01----:R-:W-:Y:S01]  /*2c980*/  ENDCOLLECTIVE ;  /* 0x000000000000791b */ /* 0x003fe20003800000 */
.L_x_1729:
[----:B------:R-:W-:Y:S02]  /*2c990*/  IMAD.MOV.U32 R13, RZ, RZ, R2 ;  /* 0x000000ffff0d7224 */ /* 0x000fe400078e0002 */
[----:B------:R-:W-:Y:S02]  /*2c9a0*/  IMAD.MOV.U32 R12, RZ, RZ, R5 ;  /* 0x000000ffff0c7224 */ /* 0x000fe400078e0005 */
[----:B------:R-:W-:-:S07]  /*2c9b0*/  IMAD.MOV.U32 R92, RZ, RZ, R14 ;  /* 0x000000ffff5c7224 */ /* 0x000fce00078e000e */
[----:B------:R-:W-:Y:S05]  /*2c9c0*/  WARPSYNC.COLLECTIVE R15, `(.L_x_1730) ;  /* 0x000000000f087348 */ /* 0x000fea0003c00000 */
[----:B------:R0:W1:Y:S02]  /*2c9d0*/  SHFL.IDX P6, R14, R13, R12, R11 ;  /* 0x0000000c0d0e7389 */ /* 0x00006400000c000b */
[----:B01----:R-:W-:Y:S01]  /*2c9e0*/  ENDCOLLECTIVE ;  /* 0x000000000000791b */ /* 0x003fe20003800000 */
.L_x_1730:
[----:B------:R-:W-:Y:S02]  /*2c9f0*/  IMAD.MOV.U32 R13, RZ, RZ, R76 ;  /* 0x000000ffff0d7224 */ /* 0x000fe400078e004c */
[----:B------:R-:W-:-:S07]  /*2ca00*/  IMAD.MOV.U32 R2, RZ, RZ, R14 ;  /* 0x000000ffff027224 */ /* 0x000fce00078e000e */
[----:B------:R-:W-:Y:S05]  /*2ca10*/  WARPSYNC.COLLECTIVE R15, `(.L_x_1731) ;  /* 0x000000000f087348 */ /* 0x000fea0003c00000 */
[----:B------:R0:W1:Y:S02]  /*2ca20*/  SHFL.IDX P6, R14, R13, R12, R11 ;  /* 0x0000000c0d0e7389 */ /* 0x00006400000c000b */
[----:B01----:R-:W-:Y:S01]  /*2ca30*/  ENDCOLLECTIVE ;  /* 0x000000000000791b */ /* 0x003fe20003800000 */
.L_x_1731:
        /* <DEDUP_REMOVED lines=8> */
.L_x_1732:
[----:B------:R-:W-:Y:S02]  /*2cac0*/  IMAD.MOV.U32 R13, RZ, RZ, R140 ;  /* 0x000000ffff0d7224 */ /* 0x000fe400078e008c */
[----:B------:R-:W-:-:S07]  /*2cad0*/  IMAD.MOV.U32 R0, RZ, RZ, R14 ;  /* 0x000000ffff007224 */ /* 0x000fce00078e000e */
[----:B------:R-:W-:Y:S05]  /*2cae0*/  WARPSYNC.COLLECTIVE R15, `(.L_x_1733) ;  /* 0x000000000f087348 */ /* 0x000fea0003c00000 */
[----:B------:R0:W1:Y:S02]  /*2caf0*/  SHFL.IDX P6, R14, R13, R12, R11 ;  /* 0x0000000c0d0e7389 */ /* 0x00006400000c000b */
[----:B01----:R-:W-:Y:S01]  /*2cb00*/  ENDCOLLECTIVE ;  /* 0x000000000000791b */ /* 0x003fe20003800000 */
.L_x_1733:
[----:B------:R-:W-:Y:S01]  /*2cb10*/  IMAD.MOV.U32 R13, RZ, RZ, R94 ;  /* 0x000000ffff0d7224 */ /* 0x000fe200078e005e */
[----:B------:R-:W-:Y:S01]  /*2cb20*/  SEL R94, R92, R49, P0 ;  /* 0x000000315c5e7207 */ /* 0x000fe20000000000 */
[----:B------:R-:W-:Y:S01]  /*2cb30*/  IMAD.MOV.U32 R12, RZ, RZ, R5 ;  /* 0x000000ffff0c7224 */ /* 0x000fe200078e0005 */
[----:B------:R-:W-:Y:S01]  /*2cb40*/  SEL R92, R49, R92, P0 ;  /* 0x0000005c315c7207 */ /* 0x000fe20000000000 */
[----:B------:R-:W-:-:S07]  /*2cb50*/  IMAD.MOV.U32 R3, RZ, RZ, R14 ;  /* 0x000000ffff037224 */ /* 0x000fce00078e000e */
[----:B------:R-:W-:Y:S05]  /*2cb60*/  WARPSYNC.COLLECTIVE R15, `(.L_x_1734) ;  /* 0x000000000f087348 */ /* 0x000fea0003c00000 */
[----:B------:R0:W1:Y:S02]  /*2cb70*/  SHFL.IDX P6, R14, R13, R12, R11 ;  /* 0x0000000c0d0e7389 */ /* 0x00006400000c000b */
[----:B01----:R-:W-:Y:S01]  /*2cb80*/  ENDCOLLECTIVE ;  /* 0x000000000000791b */ /* 0x003fe20003800000 */
.L_x_1734:
[----:B------:R-:W-:Y:S01]  /*2cb90*/  MOV R13, R20 ;  /* 0x00000014000d7202 */ /* 0x000fe20000000f00 */
[----:B------:R-:W-:-:S07]  /*2cba0*/  IMAD.MOV.U32 R33, RZ, RZ, R14 ;  /* 0x000000ffff217224 */ /* 0x000fce00078e000e */
[----:B------:R-:W-:Y:S05]  /*2cbb0*/  WARPSYNC.COLLECTIVE R15, `(.L_x_1735) ;  /* 0x000000000f087348 */ /* 0x000fea0003c00000 */
[----:B------:R0:W1:Y:S02]  /*2cbc0*/  SHFL.IDX P6, R14, R13, R12, R11 ;  /* 0x0000000c0d0e7389 */ /* 0x00006400000c000b */
[----:B01----:R-:W-:Y:S01]  /*2cbd0*/  ENDCOLLECTIVE ;  /* 0x000000000000791b */ /* 0x003fe20003800000 */
.L_x_1735:
        /* <DEDUP_REMOVED lines=8> */
.L_x_1736:
[----:B------:R-:W-:Y:S02]  /*2cc60*/  SEL R2, R3, R20, P0 ;  /* 0x0000001403027207 */ /* 0x000fe40000000000 */
[----:B------:R-:W-:Y:S01]  /*2cc70*/  SEL R3, R20, R3, P0 ;  /* 0x0000000314037207 */ /* 0x000fe20000000000 */
[----:B------:R-:W-:Y:S02]  /*2cc80*/  IMAD.MOV.U32 R13, RZ, RZ, R142 ;  /* 0x000000ffff0d7224 */ /* 0x000fe400078e008e */
[----:B------:R-:W-:-:S07]  /*2cc90*/  IMAD.MOV.U32 R21, RZ, RZ, R14 ;  /* 0x000000ffff157224 */ /* 0x000fce00078e000e */
[----:B------:R-:W-:Y:S05]  /*2cca0*/  WARPSYNC.COLLECTIVE R15, `(.L_x_1737) ;  /* 0x000000000f087348 */ /* 0x000fea0003c00000 */
[----:B------:R0:W1:Y:S02]  /*2ccb0*/  SHFL.IDX P6, R14, R13, R12, R11 ;  /* 0x0000000c0d0e7389 */ /* 0x00006400000c000b */
[----:B01----:R-:W-:Y:S01]  /*2ccc0*/  ENDCOLLECTIVE ;  /* 0x000000000000791b */ /* 0x003fe20003800000 */
.L_x_1737:
[----:B------:R-:W-:Y:S02]  /*2ccd0*/  IMAD.MOV.U32 R13, RZ, RZ, R38 ;  /* 0x000000ffff0d7224 */ /* 0x000fe400078e0026 */
[----:B------:R-:W-:Y:S02]  /*2cce0*/  IMAD.MOV.U32 R12, RZ, RZ, R5 ;  /* 0x000000ffff0c7224 */ /* 0x000fe400078e0005 */
[----:B------:R-:W-:-:S07]  /*2ccf0*/  IMAD.MOV.U32 R37, RZ, RZ, R14 ;  /* 0x000000ffff257224 */ /* 0x000fce00078e000e */
[----:B------:R-:W-:Y:S05]  /*2cd00*/  WARPSYNC.COLLECTIVE R15, `(.L_x_1738) ;  /* 0x000000000f087348 */ /* 0x000fea0003c00000 */
[----:B------:R0:W1:Y:S02]  /*2cd10*/  SHFL.IDX P6, R14, R13, R12, R11 ;  /* 0x0000000c0d0e7389 */ /* 0x00006400000c000b */
[----:B01----:R-:W-:Y:S01]  /*2cd20*/  ENDCOLLECTIVE ;  /* 0x000000000000791b */ /* 0x003fe20003800000 */
.L_x_1738:
[----:B------:R-:W-:Y:S02]  /*2cd30*/  IMAD.MOV.U32 R13, RZ, RZ, R122 ;  /* 0x000000ffff0d7224 */ /* 0x000fe400078e007a */
[----:B------:R-:W-:-:S07]  /*2cd40*/  IMAD.MOV.U32 R38, RZ, RZ, R14 ;  /* 0x000000ffff267224 */ /* 0x000fce00078e000e */
[----:B------:R-:W-:Y:S05]  /*2cd50*/  WARPSYNC.COLLECTIVE R15, `(.L_x_1739) ;  /* 0x000000000f087348 */ /* 0x000fea0003c00000 */
[----:B------:R0:W1:Y:S02]  /*2cd60*/  SHFL.IDX P6, R14, R13, R12, R11 ;  /* 0x0000000c0d0e7389 */ /* 0x00006400000c000b */
[----:B01----:R-:W-:Y:S01]  /*2cd70*/  ENDCOLLECTIVE ;  /* 0x000000000000791b */ /* 0x003fe20003800000 */
.L_x_1739:
        /* <DEDUP_REMOVED lines=8> */
.L_x_1740:
[----:B------:R-:W-:Y:S02]  /*2ce00*/  SEL R36, R37, R122, P0 ;  /* 0x0000007a25247207 */ /* 0x000fe40000000000 */
[----:B------:R-:W-:Y:S01]  /*2ce10*/  SEL R37, R122, R37, P0 ;  /* 0x000000257a257207 */ /* 0x000fe20000000000 */
[----:B------:R-:W-:Y:S02]  /*2ce20*/  IMAD.MOV.U32 R13, RZ, RZ, R136 ;  /* 0x000000ffff0d7224 */ /* 0x000fe400078e0088 */
[----:B------:R-:W-:-:S07]  /*2ce30*/  IMAD.MOV.U32 R39, RZ, RZ, R14 ;  /* 0x000000ffff277224 */ /* 0x000fce00078e000e */
[----:B------:R-:W-:Y:S05]  /*2ce40*/  WARPSYNC.COLLECTIVE R15, `(.L_x_1741) ;  /* 0x000000000f087348 */ /* 0x000fea0003c00000 */
[----:B------:R0:W1:Y:S02]  /*2ce50*/  SHFL.IDX P6, R14, R13, R12, R11 ;  /* 0x0000000c0d0e7389 */ /* 0x00006400000c000b */
[----:B01----:R-:W-:Y:S01]  /*2ce60*/  ENDCOLLECTIVE ;  /* 0x000000000000791b */ /* 0x003fe20003800000 */
.L_x_1741:
[----:B------:R-:W-:Y:S02]  /*2ce70*/  IMAD.MOV.U32 R13, RZ, RZ, R120 ;  /* 0x000000ffff0d7224 */ /* 0x000fe400078e0078 */
[----:B------:R-:W-:Y:S02]  /*2ce80*/  IMAD.MOV.U32 R12, RZ, RZ, R5 ;  /* 0x000000ffff0c7224 */ /* 0x000fe400078e0005 */
[----:B------:R-:W-:-:S07]  /*2ce90*/  IMAD.MOV.U32 R41, RZ, RZ, R14 ;  /* 0x000000ffff297224 */ /* 0x000fce00078e000e */
[----:B------:R-:W-:Y:S05]  /*2cea0*/  WARPSYNC.COLLECTIVE R15, `(.L_x_1742) ;  /* 0x000000000f087348 */ /* 0x000fea0003c00000 */
[----:B------:R0:W1:Y:S02]  /*2ceb0*/  SHFL.IDX P6, R14, R13, R12, R11 ;  /* 0x0000000c0d0e7389 */ /* 0x00006400000c000b */
[----:B01----:R-:W-:Y:S01]  /*2cec0*/  ENDCOLLECTIVE ;  /* 0x000000000000791b */ /* 0x003fe20003800000 */
.L_x_1742:
[----:B------:R-:W-:Y:S02]  /*2ced0*/  IMAD.MOV.U32 R13, RZ, RZ, R114 ;  /* 0x000000ffff0d7224 */ /* 0x000fe400078e0072 */
[----:B------:R-:W-:-:S07]  /*2cee0*/  IMAD.MOV.U32 R120, RZ, RZ, R14 ;  /* 0x000000ffff787224 */ /* 0x000fce00078e000e */
[----:B------:R-:W-:Y:S05]  /*2cef0*/  WARPSYNC.COLLECTIVE R15, `(.L_x_1743) ;  /* 0x000000000f087348 */ /* 0x000fea0003c00000 */
[----:B------:R0:W1:Y:S02]  /*2cf00*/  SHFL.IDX P6, R14, R13, R12, R11 ;  /* 0x0000000c0d0e7389 */ /* 0x00006400000c000b */
[----:B01----:R-:W-:Y:S01]  /*2cf10*/  ENDCOLLECTIVE ;  /* 0x000000000000791b */ /* 0x003fe20003800000 */
.L_x_1743:
        /* <DEDUP_REMOVED lines=8> */
.L_x_1744:
[----:B------:R-:W-:Y:S02]  /*2cfa0*/  IMAD.MOV.U32 R13, RZ, RZ, R68 ;  /* 0x000000ffff0d7224 */ /* 0x000fe400078e0044 */
[----:B------:R-:W-:-:S07]  /*2cfb0*/  IMAD.MOV.U32 R43, RZ, RZ, R14 ;  /* 0x000000ffff2b7224 */ /* 0x000fce00078e000e */
[----:B------:R-:W-:Y:S05]  /*2cfc0*/  WARPSYNC.COLLECTIVE R15, `(.L_x_1745) ;  /* 0x000000000f087348 */ /* 0x000fea0003c00000 */
[----:B------:R0:W1:Y:S02]  /*2cfd0*/  SHFL.IDX P6, R14, R13, R12, R11 ;  /* 0x0000000c0d0e7389 */ /* 0x00006400000c000b */
[----:B01----:R-:W-:Y:S01]  /*2cfe0*/  ENDCOLLECTIVE ;  /* 0x000000000000791b */ /* 0x003fe20003800000 */
.L_x_1745:
[----:B------:R-:W-:Y:S02]  /*2cff0*/  IMAD.MOV.U32 R13, RZ, RZ, R112 ;  /* 0x000000ffff0d7224 */ /* 0x000fe400078e0070 */
[----:B------:R-:W-:Y:S02]  /*2d000*/  IMAD.MOV.U32 R12, RZ, RZ, R5 ;  /* 0x000000ffff0c7224 */ /* 0x000fe400078e0005 */
[----:B------:R-:W-:-:S07]  /*2d010*/  IMAD.MOV.U32 R45, RZ, RZ, R14 ;  /* 0x000000ffff2d7224 */ /* 0x000fce00078e000e */
[----:B------:R-:W-:Y:S05]  /*2d020*/  WARPSYNC.COLLECTIVE R15, `(.L_x_1746) ;  /* 0x000000000f087348 */ /* 0x000fea0003c00000 */
[----:B------:R0:W1:Y:S02]  /*2d030*/  SHFL.IDX P6, R14, R13, R12, R11 ;  /* 0x0000000c0d0e7389 */ /* 0x00006400000c000b */
[----:B01----:R-:W-:Y:S01]  /*2d040*/  ENDCOLLECTIVE ;  /* 0x000000000000791b */ /* 0x003fe20003800000 */
.L_x_1746:
[----:B------:R-:W-:Y:S02]  /*2d050*/  IMAD.MOV.U32 R13, RZ, RZ, R110 ;  /* 0x000000ffff0d7224 */ /* 0x000fe400078e006e */
[----:B------:R-:W-:-:S07]  /*2d060*/  IMAD.MOV.U32 R112, RZ, RZ, R14 ;  /* 0x000000ffff707224 */ /* 0x000fce00078e000e */
[----:B------:R-:W-:Y:S05]  /*2d070*/  WARPSYNC.COLLECTIVE R15, `(.L_x_1747) ;  /* 0x000000000f087348 */ /* 0x000fea0003c00000 */
[----:B------:R0:W1:Y:S02]  /*2d080*/  SHFL.IDX P6, R14, R13, R12, R11 ;  /* 0x0000000c0d0e7389 */ /* 0x00006400000c000b */
[----:B01----:R-:W-:Y:S01]  /*2d090*/  ENDCOLLECTIVE ;  /* 0x000000000000791b */ /* 0x003fe20003800000 */
.L_x_1747:
[----:B------:R-:W-:Y:S02]  /*2d0a0*/  IMAD.MOV.U32 R13, RZ, RZ, R130 ;  /* 0x000000ffff0d7224 */ /* 0x000fe400078e0082 */
[----:B------:R-:W-:Y:S02]  /*2d0b0*/  IMAD.MOV.U32 R12, RZ, RZ, R7 ;  /* 0x000000ffff0c7224 */ /* 0x000fe400078e0007 */
[----:B------:R-:W-:-:S07]  /*2d0c0*/  IMAD.MOV.U32 R110, RZ, RZ, R14 ;  /* 0x000000ffff6e7224 */ /* 0x000fce00078e000e */
[----:B------:R-:W-:Y:S05]  /*2d0d0*/  WARPSYNC.COLLECTIVE R15, `(.L_x_1748) ;  /* 0x000000000f087348 */ /* 0x000fea0003c00000 */
[----:B------:R0:W1:Y:S02]  /*2d0e0*/  SHFL.IDX P6, R14, R13, R12, R11 ;  /* 0x0000000c0d0e7389 */ /* 0x00006400000c000b */
[----:B01----:R-:W-:Y:S01]  /*2d0f0*/  ENDCOLLECTIVE ;  /* 0x000000000000791b */ /* 0x003fe20003800000 */
.L_x_1748:
[----:B------:R-:W-:Y:S02]  /*2d100*/  SEL R44, R45, R110, P0 ;  /* 0x0000006e2d2c7207 */ /* 0x000fe40000000000 */
[----:B------:R-:W-:Y:S01]  /*2d110*/  SEL R45, R110, R45, P0 ;  /* 0x0000002d6e2d7207 */ /* 0x000fe20000000000 */
[----:B------:R-:W-:Y:S02]  /*2d120*/  IMAD.MOV.U32 R13, RZ, RZ, R66 ;  /* 0x000000ffff0d7224 */ /* 0x000fe400078e0042 */
[----:B------:R-:W-:-:S07]  /*2d130*/  IMAD.MOV.U32 R47, RZ, RZ, R14 ;  /* 0x000000ffff2f7224 */ /* 0x000fce00078e000e */
[----:B------:R-:W-:Y:S05]  /*2d140*/  WARPSYNC.COLLECTIVE R15, `(.L_x_1749) ;  /* 0x000000000f087348 */ /* 0x000fea0003c00000 */
[----:B------:R0:W1:Y:S02]  /*2d150*/  SHFL.IDX P6, R14, R13, R12, R11 ;  /* 0x0000000c0d0e7389 */ /* 0x00006400000c000b */
[----:B01----:R-:W-:Y:S01]  /*2d160*/  ENDCOLLECTIVE ;  /* 0x000000000000791b */ /* 0x003fe20003800000 */
.L_x_1749:
[----:B------:R-:W-:Y:S02]  /*2d170*/  IMAD.MOV.U32 R13, RZ, RZ, R82 ;  /* 0x000000ffff0d7224 */ /* 0x000fe400078e0052 */
[----:B------:R-:W-:Y:S02]  /*2d180*/  IMAD.MOV.U32 R12, RZ, RZ, R5 ;  /* 0x000000ffff0c7224 */ /* 0x000fe400078e0005 */
[----:B------:R-:W-:-:S07]  /*2d190*/  IMAD.MOV.U32 R77, RZ, RZ, R14 ;  /* 0x000000ffff4d7224 */ /* 0x000fce00078e000e */
[----:B------:R-:W-:Y:S05]  /*2d1a0*/  WARPSYNC.COLLECTIVE R15, `(.L_x_1750) ;  /* 0x000000000f087348 */ /* 0x000fea0003c00000 */
[----:B------:R0:W1:Y:S02]  /*2d1b0*/  SHFL.IDX P6, R14, R13, R12, R11 ;  /* 0x0000000c0d0e7389 */ /* 0x00006400000c000b */
[----:B01----:R-:W-:Y:S01]  /*2d1c0*/  ENDCOLLECTIVE ;  /* 0x000000000000791b */ /* 0x003fe20003800000 */
.L_x_1750:
[----:B------:R-:W-:Y:S02]  /*2d1d0*/  IMAD.MOV.U32 R13, RZ, RZ, R80 ;  /* 0x000000ffff0d7224 */ /* 0x000fe400078e0050 */
[----:B------:R-:W-:-:S07]  /*2d1e0*/  IMAD.MOV.U32 R82, RZ, RZ, R14 ;  /* 0x000000ffff527224 */ /* 0x000fce00078e000e */
[----:B------:R-:W-:Y:S05]  /*2d1f0*/  WARPSYNC.COLLECTIVE R15, `(.L_x_1751) ;  /* 0x000000000f087348 */ /* 0x000fea0003c00000 */
[----:B------:R0:W1:Y:S02]  /*2d200*/  SHFL.IDX P6, R14, R13, R12, R11 ;  /* 0x0000000c0d0e7389 */ /* 0x00006400000c000b */
[----:B01----:R-:W-:Y:S01]  /*2d210*/  ENDCOLLECTIVE ;  /* 0x000000000000791b */ /* 0x003fe20003800000 */
.L_x_1751:
[----:B------:R-:W-:Y:S02]  /*2d220*/  IMAD.MOV.U32 R13, RZ, RZ, R132 ;  /* 0x000000ffff0d7224 */ /* 0x000fe400078e0084 */
[----:B------:R-:W-:Y:S02]  /*2d230*/  IMAD.MOV.U32 R12, RZ, RZ, R7 ;  /* 0x000000ffff0c7224 */ /* 0x000fe400078e0007 */
[----:B------:R-:W-:-:S07]  /*2d240*/  IMAD.MOV.U32 R80, RZ, RZ, R14 ;  /* 0x000000ffff507224 */ /* 0x000fce00078e000e */
[----:B------:R-:W-:Y:S05]  /*2d250*/  WARPSYNC.COLLECTIVE R15, `(.L_x_1752) ;  /* 0x000000000f087348 */ /* 0x000fea0003c00000 */
[----:B------:R0:W1:Y:S02]  /*2d260*/  SHFL.IDX P6, R14, R13, R12, R11 ;  /* 0x0000000c0d0e7389 */ /* 0x00006400000c000b */
[----:B01----:R-:W-:Y:S01]  /*2d270*/  ENDCOLLECTIVE ;  /* 0x000000000000791b */ /* 0x003fe20003800000 */
.L_x_1752:
[----:B------:R-:W-:Y:S02]  /*2d280*/  IMAD.MOV.U32 R13, RZ, RZ, R128 ;  /* 0x000000ffff0d7224 */ /* 0x000fe400078e0080 */
[----:B------:R-:W-:-:S07]  /*2d290*/  IMAD.MOV.U32 R79, RZ, RZ, R14 ;  /* 0x000000ffff4f7224 */ /* 0x000fce00078e000e */
[----:B------:R-:W-:Y:S05]  /*2d2a0*/  WARPSYNC.COLLECTIVE R15, `(.L_x_1753) ;  /* 0x000000000f087348 */ /* 0x000fea0003c00000 */
[----:B------:R0:W1:Y:S02]  /*2d2b0*/  SHFL.IDX P6, R14, R13, R12, R11 ;  /* 0x0000000c0d0e7389 */ /* 0x00006400000c000b */
[----:B01----:R-:W-:Y:S01]  /*2d2c0*/  ENDCOLLECTIVE ;  /* 0x000000000000791b */ /* 0x003fe20003800000 */
.L_x_1753:
[----:B------:R-:W-:Y:S02]  /*2d2d0*/  IMAD.MOV.U32 R13, RZ, RZ, R78 ;  /* 0x000000ffff0d7224 */ /* 0x000fe400078e004e */
[----:B------:R-:W-:Y:S02]  /*2d2e0*/  IMAD.MOV.U32 R12, RZ, RZ, R5 ;  /* 0x000000ffff0c7224 */ /* 0x000fe400078e0005 */
[----:B------:R-:W-:-:S07]  /*2d2f0*/  IMAD.MOV.U32 R81, RZ, RZ, R14 ;  /* 0x000000ffff517224 */ /* 0x000fce00078e000e */
[----:B------:R-:W-:Y:S05]  /*2d300*/  WARPSYNC.COLLECTIVE R15, `(.L_x_1754) ;  /* 0x000000000f087348 */ /* 0x000fea0003c00000 */
[----:B------:R0:W1:Y:S02]  /*2d310*/  SHFL.IDX P6, R14, R13, R12, R11 ;  /* 0x0000000c0d0e7389 */ /* 0x00006400000c000b */
[----:B01----:R-:W-:Y:S01]  /*2d320*/  ENDCOLLECTIVE ;  /* 0x000000000000791b */ /* 0x003fe20003800000 */
.L_x_1754:
[----:B------:R-:W-:Y:S01]  /*2d330*/  IMAD.MOV.U32 R13, RZ, RZ, R48 ;  /* 0x000000ffff0d7224 */ /* 0x000fe200078e0030 */
[----:B------:R-:W-:Y:S02]  /*2d340*/  SEL R48, R77, R80, P0 ;  /* 0x000000504d307207 */ /* 0x000fe40000000000 */
[----:B------:R-:W-:Y:S01]  /*2d350*/  SEL R77, R80, R77, P0 ;  /* 0x0000004d504d7207 */ /* 0x000fe20000000000 */
[----:B------:R-:W-:-:S07]  /*2d360*/  IMAD.MOV.U32 R128, RZ, RZ, R14 ;  /* 0x000000ffff807224 */ /* 0x000fce00078e000e */
[----:B------:R-:W-:Y:S05]  /*2d370*/  WARPSYNC.COLLECTIVE R15, `(.L_x_1755) ;  /* 0x000000000f087348 */ /* 0x000fea0003c00000 */
[----:B------:R0:W1:Y:S02]  /*2d380*/  SHFL.IDX P6, R14, R13, R12, R11 ;  /* 0x0000000c0d0e7389 */ /* 0x00006400000c000b */
[----:B01----:R-:W-:Y:S01]  /*2d390*/  ENDCOLLECTIVE ;  /* 0x000000000000791b */ /* 0x003fe20003800000 */
.L_x_1755:
        /* <DEDUP_REMOVED lines=8> */
.L_x_1756:
[----:B------:R-:W-:Y:S02]  /*2d420*/  SEL R80, R81, R130, P0 ;  /* 0x0000008251507207 */ /* 0x000fe40000000000 */
[----:B------:R-:W-:Y:S01]  /*2d430*/  SEL R81, R130, R81, P0 ;  /* 0x0000005182517207 */ /* 0x000fe20000000000 */
[----:B------:R-:W-:Y:S02]  /*2d440*/  IMAD.MOV.U32 R13, RZ, RZ, R124 ;  /* 0x000000ffff0d7224 */ /* 0x000fe400078e007c */
[----:B------:R-:W-:-:S07]  /*2d450*/  IMAD.MOV.U32 R83, RZ, RZ, R14 ;  /* 0x000000ffff537224 */ /* 0x000fce00078e000e */
[----:B------:R-:W-:Y:S05]  /*2d460*/  WARPSYNC.COLLECTIVE R15, `(.L_x_1757) ;  /* 0x000000000f087348 */ /* 0x000fea0003c00000 */
[----:B------:R0:W1:Y:S02]  /*2d470*/  SHFL.IDX P6, R14, R13, R12, R11 ;  /* 0x0000000c0d0e7389 */ /* 0x00006400000c000b */
[----:B01----:R-:W-:Y:S01]  /*2d480*/  ENDCOLLECTIVE ;  /* 0x000000000000791b */ /* 0x003fe20003800000 */
.L_x_1757:
        /* <DEDUP_REMOVED lines=8> */
.L_x_1758:
[----:B------:R-:W-:Y:S01]  /*2d510*/  IMAD.MOV.U32 R13, RZ, RZ, R42 ;  /* 0x000000ffff0d7224 */ /* 0x000fe200078e002a */
[----:B------:R-:W-:Y:S02]  /*2d520*/  SEL R42, R43, R112, P0 ;  /* 0x000000702b2a7207 */ /* 0x000fe40000000000 */
[----:B------:R-:W-:Y:S01]  /*2d530*/  SEL R43, R112, R43, P0 ;  /* 0x0000002b702b7207 */ /* 0x000fe20000000000 */
[----:B------:R-:W-:-:S07]  /*2d540*/  IMAD.MOV.U32 R124, RZ, RZ, R14 ;  /* 0x000000ffff7c7224 */ /* 0x000fce00078e000e */
[----:B------:R-:W-:Y:S05]  /*2d550*/  WARPSYNC.COLLECTIVE R15, `(.L_x_1759) ;  /* 0x000000000f087348 */ /* 0x000fea0003c00000 */
[----:B------:R0:W1:Y:S02]  /*2d560*/  SHFL.IDX P6, R14, R13, R12, R11 ;  /* 0x0000000c0d0e7389 */ /* 0x00006400000c000b */
[----:B01----:R-:W-:Y:S01]  /*2d570*/  ENDCOLLECTIVE ;  /* 0x000000000000791b */ /* 0x003fe20003800000 */
.L_x_1759:
        /* <DEDUP_REMOVED lines=8> */
.L_x_1760:
[----:B------:R-:W-:Y:S01]  /*2d600*/  SEL R49, R31, R126, P0 ;  /* 0x0000007e1f317207 */ /* 0x000fe20000000000 */
[----:B------:R-:W-:Y:S02]  /*2d610*/  IMAD.MOV.U32 R13, RZ, RZ, R116 ;  /* 0x000000ffff0d7224 */ /* 0x000fe400078e0074 */
[----:B------:R-:W-:-:S07]  /*2d620*/  IMAD.MOV.U32 R27, RZ, RZ, R14 ;  /* 0x000000ffff1b7224 */ /* 0x000fce00078e000e */
[----:B------:R-:W-:Y:S05]  /*2d630*/  WARPSYNC.COLLECTIVE R15, `(.L_x_1761) ;  /* 0x000000000f087348 */ /* 0x000fea0003c00000 */
[----:B------:R0:W1:Y:S02]  /*2d640*/  SHFL.IDX P6, R14, R13, R12, R11 ;  /* 0x0000000c0d0e7389 */ /* 0x00006400000c000b */
[----:B01----:R-:W-:Y:S01]  /*2d650*/  ENDCOLLECTIVE ;  /* 0x000000000000791b */ /* 0x003fe20003800000 */
.L_x_1761:
        /* <DEDUP_REMOVED lines=8> */
.L_x_1762:
[----:B------:R-:W-:Y:S02]  /*2d6e0*/  IMAD.MOV.U32 R13, RZ, RZ, R52 ;  /* 0x000000ffff0d7224 */ /* 0x000fe400078e0034 */
[----:B------:R-:W-:-:S07]  /*2d6f0*/  IMAD.MOV.U32 R116, RZ, RZ, R14 ;  /* 0x000000ffff747224 */ /* 0x000fce00078e000e */
[----:B------:R-:W-:Y:S05]  /*2d700*/  WARPSYNC.COLLECTIVE R15, `(.L_x_1763) ;  /* 0x000000000f087348 */ /* 0x000fea0003c00000 */
[----:B------:R0:W1:Y:S02]  /*2d710*/  SHFL.IDX P6, R14, R13, R12, R11 ;  /* 0x0000000c0d0e7389 */ /* 0x00006400000c000b */
[----:B01----:R-:W-:Y:S01]  /*2d720*/  ENDCOLLECTIVE ;  /* 0x000000000000791b */ /* 0x003fe20003800000 */
.L_x_1763:
        /* <DEDUP_REMOVED lines=8> */
.L_x_1764:
[----:B------:R-:W-:Y:S01]  /*2d7b0*/  SEL R53, R29, R118, P0 ;  /* 0x000000761d357207 */ /* 0x000fe20000000000 */
[----:B------:R-:W-:Y:S02]  /*2d7c0*/  IMAD.MOV.U32 R13, RZ, RZ, R100 ;  /* 0x000000ffff0d7224 */ /* 0x000fe400078e0064 */
[----:B------:R-:W-:-:S07]  /*2d7d0*/  IMAD.MOV.U32 R9, RZ, RZ, R14 ;  /* 0x000000ffff097224 */ /* 0x000fce00078e000e */
[----:B------:R-:W-:Y:S05]  /*2d7e0*/  WARPSYNC.COLLECTIVE R15, `(.L_x_1765) ;  /* 0x000000000f087348 */ /* 0x000fea0003c00000 */
[----:B------:R0:W1:Y:S02]  /*2d7f0*/  SHFL.IDX P6, R14, R13, R12, R11 ;  /* 0x0000000c0d0e7389 */ /* 0x00006400000c000b */
[----:B01----:R-:W-:Y:S01]  /*2d800*/  ENDCOLLECTIVE ;  /* 0x000000000000791b */ /* 0x003fe20003800000 */
.L_x_1765:
[----:B------:R-:W-:Y:S02]  /*2d810*/  IMAD.MOV.U32 R13, RZ, RZ, R56 ;  /* 0x000000ffff0d7224 */ /* 0x000fe400078e0038 */
[----:B------:R-:W-:Y:S02]  /*2d820*/  IMAD.MOV.U32 R12, RZ, RZ, R5 ;  /* 0x000000ffff0c7224 */ /* 0x000fe400078e0005 */
[----:B------:R-:W-:-:S07]  /*2d830*/  IMAD.MOV.U32 R25, RZ, RZ, R14 ;  /* 0x000000ffff197224 */ /* 0x000fce00078e000e */
[----:B------:R-:W-:Y:S05]  /*2d840*/  WARPSYNC.COLLECTIVE R15, `(.L_x_1766) ;  /* 0x000000000f087348 */ /* 0x000fea0003c00000 */
[----:B------:R0:W1:Y:S02]  /*2d850*/  SHFL.IDX P6, R14, R13, R12, R11 ;  /* 0x0000000c0d0e7389 */ /* 0x00006400000c000b */
[----:B01----:R-:W-:Y:S01]  /*2d860*/  ENDCOLLECTIVE ;  /* 0x000000000000791b */ /* 0x003fe20003800000 */
.L_x_1766:
[----:B------:R-:W-:Y:S01]  /*2d870*/  IMAD.MOV.U32 R13, RZ, RZ, R50 ;  /* 0x000000ffff0d7224 */ /* 0x000fe200078e0032 */
[----:B------:R-:W-:Y:S01]  /*2d880*/  SEL R50, R126, R31, P0 ;  /* 0x0000001f7e327207 */ /* 0x000fe20000000000 */
[----:B------:R-:W-:-:S07]  /*2d890*/  IMAD.MOV.U32 R56, RZ, RZ, R14 ;  /* 0x000000ffff387224 */ /* 0x000fce00078e000e */
[----:B------:R-:W-:Y:S05]  /*2d8a0*/  WARPSYNC.COLLECTIVE R15, `(.L_x_1767) ;  /* 0x000000000f087348 */ /* 0x000fea0003c00000 */
[----:B------:R0:W1:Y:S02]  /*2d8b0*/  SHFL.IDX P6, R14, R13, R12, R11 ;  /* 0x0000000c0d0e7389 */ /* 0x00006400000c000b */
[----:B01----:R-:W-:Y:S01]  /*2d8c0*/  ENDCOLLECTIVE ;  /* 0x000000000000791b */ /* 0x003fe20003800000 */
.L_x_1767:
        /* <DEDUP_REMOVED lines=8> */
.L_x_1768:
[----:B------:R-:W-:Y:S02]  /*2d950*/  SEL R57, R25, R96, P0 ;  /* 0x0000006019397207 */ /* 0x000fe40000000000 */
[----:B------:R-:W-:Y:S01]  /*2d960*/  SEL R64, R96, R25, P0 ;  /* 0x0000001960407207 */ /* 0x000fe20000000000 */
[----:B------:R-:W-:Y:S01]  /*2d970*/  IMAD.MOV.U32 R96, RZ, RZ, RZ ;  /* 0x000000ffff607224 */ /* 0x000fe200078e00ff */
[----:B------:R-:W-:Y:S01]  /*2d980*/  MOV R13, R60 ;  /* 0x0000003c000d7202 */ /* 0x000fe20000000f00 */
[----:B------:R-:W-:-:S07]  /*2d990*/  IMAD.MOV.U32 R66, RZ, RZ, R14 ;  /* 0x000000ffff427224 */ /* 0x000fce00078e000e */
[----:B------:R-:W-:Y:S05]  /*2d9a0*/  WARPSYNC.COLLECTIVE R15, `(.L_x_1769) ;  /* 0x000000000f087348 */ /* 0x000fea0003c00000 */
[----:B------:R0:W1:Y:S02]  /*2d9b0*/  SHFL.IDX P6, R14, R13, R12, R11 ;  /* 0x0000000c0d0e7389 */ /* 0x00006400000c000b */
[----:B01----:R-:W-:Y:S01]  /*2d9c0*/  ENDCOLLECTIVE ;  /* 0x000000000000791b */ /* 0x003fe20003800000 */
.L_x_1769:
[----:B------:R-:W-:Y:S02]  /*2d9d0*/  IMAD.MOV.U32 R13, RZ, RZ, R26 ;  /* 0x000000ffff0d7224 */ /* 0x000fe400078e001a */
[----:B------:R-:W-:Y:S02]  /*2d9e0*/  IMAD.MOV.U32 R12, RZ, RZ, R5 ;  /* 0x000000ffff0c7224 */ /* 0x000fe400078e0005 */
[----:B------:R-:W-:-:S07]  /*2d9f0*/  IMAD.MOV.U32 R68, RZ, RZ, R14 ;  /* 0x000000ffff447224 */ /* 0x000fce00078e000e */
[----:B------:R-:W-:Y:S05]  /*2da00*/  WARPSYNC.COLLECTIVE R15, `(.L_x_1770) ;  /* 0x000000000f087348 */ /* 0x000fea0003c00000 */
[----:B------:R0:W1:Y:S02]  /*2da10*/  SHFL.IDX P6, R14, R13, R12, R11 ;  /* 0x0000000c0d0e7389 */ /* 0x00006400000c000b */
[----:B01----:R-:W-:Y:S01]  /*2da20*/  ENDCOLLECTIVE ;  /* 0x000000000000791b */ /* 0x003fe20003800000 */
.L_x_1770:
[----:B------:R-:W-:Y:S02]  /*2da30*/  IMAD.MOV.U32 R13, RZ, RZ, R24 ;  /* 0x000000ffff0d7224 */ /* 0x000fe400078e0018 */
[----:B------:R-:W-:-:S07]  /*2da40*/  IMAD.MOV.U32 R61, RZ, RZ, R14 ;  /* 0x000000ffff3d7224 */ /* 0x000fce00078e000e */
[----:B------:R-:W-:Y:S05]  /*2da50*/  WARPSYNC.COLLECTIVE R15, `(.L_x_1771) ;  /* 0x000000000f087348 */ /* 0x000fea0003c00000 */
[----:B------:R0:W1:Y:S02]  /*2da60*/  SHFL.IDX P6, R14, R13, R12, R11 ;  /* 0x0000000c0d0e7389 */ /* 0x00006400000c000b */
[----:B01----:R-:W-:Y:S01]  /*2da70*/  ENDCOLLECTIVE ;  /* 0x000000000000791b */ /* 0x003fe20003800000 */
.L_x_1771:
        /* <DEDUP_REMOVED lines=8> */
.L_x_1772:
[----:B------:R-:W-:Y:S02]  /*2db00*/  SEL R67, R68, R63, P0 ;  /* 0x0000003f44437207 */ /* 0x000fe40000000000 */
[----:B------:R-:W-:Y:S01]  /*2db10*/  SEL R68, R63, R68, P0 ;  /* 0x000000443f447207 */ /* 0x000fe20000000000 */
[----:B------:R-:W-:Y:S02]  /*2db20*/  IMAD.MOV.U32 R13, RZ, RZ, R72 ;  /* 0x000000ffff0d7224 */ /* 0x000fe400078e0048 */
[----:B------:R-:W-:-:S07]  /*2db30*/  IMAD.MOV.U32 R70, RZ, RZ, R14 ;  /* 0x000000ffff467224 */ /* 0x000fce00078e000e */
[----:B------:R-:W-:Y:S05]  /*2db40*/  WARPSYNC.COLLECTIVE R15, `(.L_x_1773) ;  /* 0x000000000f087348 */ /* 0x000fea0003c00000 */
[----:B------:R0:W1:Y:S02]  /*2db50*/  SHFL.IDX P6, R14, R13, R12, R11 ;  /* 0x0000000c0d0e7389 */ /* 0x00006400000c000b */
[----:B01----:R-:W-:Y:S01]  /*2db60*/  ENDCOLLECTIVE ;  /* 0x000000000000791b */ /* 0x003fe20003800000 */
.L_x_1773:
[----:B------:R-:W-:Y:S02]  /*2db70*/  IMAD.MOV.U32 R13, RZ, RZ, R30 ;  /* 0x000000ffff0d7224 */ /* 0x000fe400078e001e */
[----:B------:R-:W-:Y:S02]  /*2db80*/  IMAD.MOV.U32 R12, RZ, RZ, R5 ;  /* 0x000000ffff0c7224 */ /* 0x000fe400078e0005 */
[----:B------:R-:W-:-:S07]  /*2db90*/  IMAD.MOV.U32 R72, RZ, RZ, R14 ;  /* 0x000000ffff487224 */ /* 0x000fce00078e000e */
[----:B------:R-:W-:Y:S05]  /*2dba0*/  WARPSYNC.COLLECTIVE R15, `(.L_x_1774) ;  /* 0x000000000f087348 */ /* 0x000fea0003c00000 */
[----:B------:R0:W1:Y:S02]  /*2dbb0*/  SHFL.IDX P6, R14, R13, R12, R11 ;  /* 0x0000000c0d0e7389 */ /* 0x00006400000c000b */
[----:B01----:R-:W-:Y:S01]  /*2dbc0*/  ENDCOLLECTIVE ;  /* 0x000000000000791b */ /* 0x003fe20003800000 */
.L_x_1774:
[----:B------:R-:W-:Y:S02]  /*2dbd0*/  IMAD.MOV.U32 R13, RZ, RZ, R28 ;  /* 0x000000ffff0d7224 */ /* 0x000fe400078e001c */
[----:B------:R-:W-:-:S07]  /*2dbe0*/  IMAD.MOV.U32 R73, RZ, RZ, R14 ;  /* 0x000000ffff497224 */ /* 0x000fce00078e000e */
[----:B------:R-:W-:Y:S05]  /*2dbf0*/  WARPSYNC.COLLECTIVE R15, `(.L_x_1775) ;  /* 0x000000000f087348 */ /* 0x000fea0003c00000 */
[----:B------:R0:W1:Y:S02]  /*2dc00*/  SHFL.IDX P6, R14, R13, R12, R11 ;  /* 0x0000000c0d0e7389 */ /* 0x00006400000c000b */
[----:B01----:R-:W-:Y:S01]  /*2dc10*/  ENDCOLLECTIVE ;  /* 0x000000000000791b */ /* 0x003fe20003800000 */
.L_x_1775:
        /* <DEDUP_REMOVED lines=8> */
.L_x_1776:
[----:B------:R-:W-:Y:S02]  /*2dca0*/  SEL R71, R72, R85, P0 ;  /* 0x0000005548477207 */ /* 0x000fe40000000000 */
[----:B------:R-:W-:Y:S01]  /*2dcb0*/  SEL R72, R85, R72, P0 ;  /* 0x0000004855487207 */ /* 0x000fe20000000000 */
[----:B------:R-:W-:Y:S02]  /*2dcc0*/  IMAD.MOV.U32 R13, RZ, RZ, R86 ;  /* 0x000000ffff0d7224 */ /* 0x000fe400078e0056 */
[----:B------:R-:W-:-:S07]  /*2dcd0*/  IMAD.MOV.U32 R84, RZ, RZ, R14 ;  /* 0x000000ffff547224 */ /* 0x000fce00078e000e */
[----:B------:R-:W-:Y:S05]  /*2dce0*/  WARPSYNC.COLLECTIVE R15, `(.L_x_1777) ;  /* 0x000000000f087348 */ /* 0x000fea0003c00000 */
[----:B------:R0:W1:Y:S02]  /*2dcf0*/  SHFL.IDX P6, R14, R13, R12, R11 ;  /* 0x0000000c0d0e7389 */ /* 0x00006400000c000b */
[----:B01----:R-:W-:Y:S01]  /*2dd00*/  ENDCOLLECTIVE ;  /* 0x000000000000791b */ /* 0x003fe20003800000 */
.L_x_1777:
[----:B------:R-:W-:Y:S02]  /*2dd10*/  IMAD.MOV.U32 R13, RZ, RZ, R34 ;  /* 0x000000ffff0d7224 */ /* 0x000fe400078e0022 */
[----:B------:R-:W-:Y:S02]  /*2dd20*/  IMAD.MOV.U32 R12, RZ, RZ, R5 ;  /* 0x000000ffff0c7224 */ /* 0x000fe400078e0005 */
[----:B------:R-:W-:-:S07]  /*2dd30*/  IMAD.MOV.U32 R86, RZ, RZ, R14 ;  /* 0x000000ffff567224 */ /* 0x000fce00078e000e */
[----:B------:R-:W-:Y:S05]  /*2dd40*/  WARPSYNC.COLLECTIVE R15, `(.L_x_1778) ;  /* 0x000000000f087348 */ /* 0x000fea0003c00000 */
[----:B------:R0:W1:Y:S02]  /*2dd50*/  SHFL.IDX P6, R14, R13, R12, R11 ;  /* 0x0000000c0d0e7389 */ /* 0x00006400000c000b */
[----:B01----:R-:W-:Y:S01]  /*2dd60*/  ENDCOLLECTIVE ;  /* 0x000000000000791b */ /* 0x003fe20003800000 */
.L_x_1778:
[----:B------:R-:W-:Y:S02]  /*2dd70*/  IMAD.MOV.U32 R13, RZ, RZ, R32 ;  /* 0x000000ffff0d7224 */ /* 0x000fe400078e0020 */
[----:B------:R-:W-:-:S07]  /*2dd80*/  IMAD.MOV.U32 R87, RZ, RZ, R14 ;  /* 0x000000ffff577224 */ /* 0x000fce00078e000e */
[----:B------:R-:W-:Y:S05]  /*2dd90*/  WARPSYNC.COLLECTIVE R15, `(.L_x_1779) ;  /* 0x000000000f087348 */ /* 0x000fea0003c00000 */
[----:B------:R0:W1:Y:S02]  /*2dda0*/  SHFL.IDX P6, R14, R13, R12, R11 ;  /* 0x0000000c0d0e7389 */ /* 0x00006400000c000b */
[----:B01----:R-:W-:Y:S01]  /*2ddb0*/  ENDCOLLECTIVE ;  /* 0x000000000000791b */ /* 0x003fe20003800000 */
.L_x_1779:
        /* <DEDUP_REMOVED lines=8> */
.L_x_1780:
[----:B------:R-:W-:Y:S02]  /*2de40*/  SEL R85, R86, R89, P0 ;  /* 0x0000005956557207 */ /* 0x000fe40000000000 */
[----:B------:R-:W-:Y:S01]  /*2de50*/  SEL R86, R89, R86, P0 ;  /* 0x0000005659567207 */ /* 0x000fe20000000000 */
[----:B------:R-:W-:Y:S02]  /*2de60*/  IMAD.MOV.U32 R13, RZ, RZ, R90 ;  /* 0x000000ffff0d7224 */ /* 0x000fe400078e005a */
[----:B------:R-:W-:-:S07]  /*2de70*/  IMAD.MOV.U32 R88, RZ, RZ, R14 ;  /* 0x000000ffff587224 */ /* 0x000fce00078e000e */
[----:B------:R-:W-:Y:S05]  /*2de80*/  WARPSYNC.COLLECTIVE R15, `(.L_x_1781) ;  /* 0x000000000f087348 */ /* 0x000fea0003c00000 */
[----:B------:R0:W1:Y:S02]  /*2de90*/  SHFL.IDX P6, R14, R13, R12, R11 ;  /* 0x0000000c0d0e7389 */ /* 0x00006400000c000b */
[----:B01----:R-:W-:Y:S01]  /*2dea0*/  ENDCOLLECTIVE ;  /* 0x000000000000791b */ /* 0x003fe20003800000 */
.L_x_1781:
[----:B------:R-:W-:Y:S01]  /*2deb0*/  IMAD.MOV.U32 R13, RZ, RZ, R54 ;  /* 0x000000ffff0d7224 */ /* 0x000fe200078e0036 */
[----:B------:R-:W-:Y:S01]  /*2dec0*/  SEL R54, R118, R29, P0 ;  /* 0x0000001d76367207 */ /* 0x000fe20000000000 */
[----:B------:R-:W-:Y:S02]  /*2ded0*/  IMAD.MOV.U32 R12, RZ, RZ, R5 ;  /* 0x000000ffff0c7224 */ /* 0x000fe400078e0005 */
[----:B------:R-:W-:-:S07]  /*2dee0*/  IMAD.MOV.U32 R90, RZ, RZ, R14 ;  /* 0x000000ffff5a7224 */ /* 0x000fce00078e000e */
[----:B------:R-:W-:Y:S05]  /*2def0*/  WARPSYNC.COLLECTIVE R15, `(.L_x_1782) ;  /* 0x000000000f087348 */ /* 0x000fea0003c00000 */
[----:B------:R0:W1:Y:S02]  /*2df00*/  SHFL.IDX P6, R14, R13, R12, R11 ;  /* 0x0000000c0d0e7389 */ /* 0x00006400000c000b */
[----:B01----:R-:W-:Y:S01]  /*2df10*/  ENDCOLLECTIVE ;  /* 0x000000000000791b */ /* 0x003fe20003800000 */
.L_x_1782:
[----:B------:R-:W-:Y:S02]  /*2df20*/  IMAD.MOV.U32 R13, RZ, RZ, R10 ;  /* 0x000000ffff0d7224 */ /* 0x000fe400078e000a */
[----:B------:R-:W-:-:S07]  /*2df30*/  IMAD.MOV.U32 R101, RZ, RZ, R14 ;  /* 0x000000ffff657224 */ /* 0x000fce00078e000e */
[----:B------:R-:W-:Y:S05]  /*2df40*/  WARPSYNC.COLLECTIVE R15, `(.L_x_1783) ;  /* 0x000000000f087348 */ /* 0x000fea0003c00000 */
[----:B------:R0:W1:Y:S02]  /*2df50*/  SHFL.IDX P6, R14, R13, R12, R11 ;  /* 0x0000000c0d0e7389 */ /* 0x00006400000c000b */
[----:B01----:R-:W-:Y:S01]  /*2df60*/  ENDCOLLECTIVE ;  /* 0x000000000000791b */ /* 0x003fe20003800000 */
.L_x_1783:
        /* <DEDUP_REMOVED lines=8> */
.L_x_1784:
[----:B------:R-:W-:Y:S02]  /*2dff0*/  SEL R89, R90, R109, P0 ;  /* 0x0000006d5a597207 */ /* 0x000fe40000000000 */
[----:B------:R-:W-:Y:S01]  /*2e000*/  SEL R90, R109, R90, P0 ;  /* 0x0000005a6d5a7207 */ /* 0x000fe20000000000 */
[----:B------:R-:W-:Y:S02]  /*2e010*/  IMAD.MOV.U32 R13, RZ, RZ, R62 ;  /* 0x000000ffff0d7224 */ /* 0x000fe400078e003e */
[----:B------:R-:W-:-:S07]  /*2e020*/  IMAD.MOV.U32 R4, RZ, RZ, R14 ;  /* 0x000000ffff047224 */ /* 0x000fce00078e000e */
[----:B------:R-:W-:Y:S05]  /*2e030*/  WARPSYNC.COLLECTIVE R15, `(.L_x_1785) ;  /* 0x000000000f087348 */ /* 0x000fea0003c00000 */
[----:B------:R0:W1:Y:S02]  /*2e040*/  SHFL.IDX P6, R14, R13, R12, R11 ;  /* 0x0000000c0d0e7389 */ /* 0x00006400000c000b */
[----:B01----:R-:W-:Y:S01]  /*2e050*/  ENDCOLLECTIVE ;  /* 0x000000000000791b */ /* 0x003fe20003800000 */
.L_x_1785:
[----:B------:R-:W-:Y:S02]  /*2e060*/  IMAD.MOV.U32 R13, RZ, RZ, R8 ;  /* 0x000000ffff0d7224 */ /* 0x000fe400078e0008 */
[----:B------:R-:W-:Y:S02]  /*2e070*/  IMAD.MOV.U32 R12, RZ, RZ, R5 ;  /* 0x000000ffff0c7224 */ /* 0x000fe400078e0005 */
[----:B------:R-:W-:-:S07]  /*2e080*/  IMAD.MOV.U32 R62, RZ, RZ, R14 ;  /* 0x000000ffff3e7224 */ /* 0x000fce00078e000e */
[----:B------:R-:W-:Y:S05]  /*2e090*/  WARPSYNC.COLLECTIVE R15, `(.L_x_1786) ;  /* 0x000000000f087348 */ /* 0x000fea0003c00000 */
[----:B------:R0:W1:Y:S02]  /*2e0a0*/  SHFL.IDX P6, R14, R13, R12, R11 ;  /* 0x0000000c0d0e7389 */ /* 0x00006400000c000b */
[----:B01----:R-:W-:Y:S01]  /*2e0b0*/  ENDCOLLECTIVE ;  /* 0x000000000000791b */ /* 0x003fe20003800000 */
.L_x_1786:
[----:B------:R-:W-:Y:S02]  /*2e0c0*/  IMAD.MOV.U32 R13, RZ, RZ, R6 ;  /* 0x000000ffff0d7224 */ /* 0x000fe400078e0006 */
[----:B------:R-:W-:-:S07]  /*2e0d0*/  IMAD.MOV.U32 R7, RZ, RZ, R14 ;  /* 0x000000ffff077224 */ /* 0x000fce00078e000e */
[----:B------:R-:W-:Y:S05]  /*2e0e0*/  WARPSYNC.COLLECTIVE R15, `(.L_x_1787) ;  /* 0x000000000f087348 */ /* 0x000fea0003c00000 */
[----:B------:R0:W1:Y:S02]  /*2e0f0*/  SHFL.IDX P6, R14, R13, R12, R11 ;  /* 0x0000000c0d0e7389 */ /* 0x00006400000c000b */
[----:B01----:R-:W-:Y:S01]  /*2e100*/  ENDCOLLECTIVE ;  /* 0x000000000000791b */ /* 0x003fe20003800000 */
.L_x_1787:
[----:B------:R-:W-:Y:S05]  /*2e110*/  BRA `(.L_x_1788) ;  /* 0xffffff2800507947 */ /* 0x000fea000383ffff */
.L_x_1520:
[----:B------:R-:W-:Y:S02]  /*2e120*/  IMAD.MOV.U32 R13, RZ, RZ, R3 ;  /* 0x000000ffff0d7224 */ /* 0x000fe400078e0003 */
[----:B------:R-:W-:Y:S02]  /*2e130*/  IMAD.MOV.U32 R12, RZ, RZ, RZ ;  /* 0x000000ffff0c7224 */ /* 0x000fe400078e00ff */
[----:B------:R-:W-:Y:S02]  /*2e140*/  IMAD.MOV.U32 R11, RZ, RZ, 0x181f ;  /* 0x0000181fff0b7424 */ /* 0x000fe400078e00ff */
[----:B------:R-:W-:-:S07]  /*2e150*/  IMAD.MOV.U32 R15, RZ, RZ, -0x1 ;  /* 0xffffffffff0f7424 */ /* 0x000fce00078e00ff */
[----:B-----5:R-:W-:Y:S05]  /*2e160*/  WARPSYNC.COLLECTIVE R15, `(.L_x_1789) ;  /* 0x000000000f087348 */ /* 0x020fea0003c00000 */
[----:B------:R0:W1:Y:S02]  /*2e170*/  SHFL.IDX P6, R14, R13, R12, R11 ;  /* 0x0000000c0d0e7389 */ /* 0x00006400000c000b */
[----:B01---5:R-:W-:Y:S01]  /*2e180*/  ENDCOLLECTIVE ;  /* 0x000000000000791b */ /* 0x023fe20003800000 */
.L_x_1789:
[----:B------:R-:W-:Y:S02]  /*2e190*/  IMAD.MOV.U32 R13, RZ, RZ, R2 ;  /* 0x000000ffff0d7224 */ /* 0x000fe400078e0002 */
[----:B------:R-:W-:-:S07]  /*2e1a0*/  IMAD.MOV.U32 R0, RZ, RZ, R14 ;  /* 0x000000ffff007224 */ /* 0x000fce00078e000e */
[----:B------:R-:W-:Y:S05]  /*2e1b0*/  WARPSYNC.COLLECTIVE R15, `(.L_x_1790) ;  /* 0x000000000f087348 */ /* 0x000fea0003c00000 */
[----:B------:R0:W1:Y:S02]  /*2e1c0*/  SHFL.IDX P6, R14, R13, R12, R11 ;  /* 0x0000000c0d0e7389 */ /* 0x00006400000c000b */
[----:B01----:R-:W-:Y:S01]  /*2e1d0*/  ENDCOLLECTIVE ;  /* 0x000000000000791b */ /* 0x003fe20003800000 */
.L_x_1790:
[----:B------:R-:W-:Y:S05]  /*2e1e0*/  BRA `(.L_x_1791) ;  /* 0xffffff3400ac7947 */ /* 0x000fea000383ffff */
.L_x_1523:
[----:B------:R-:W-:Y:S01]  /*2e1f0*/  BSSY B1, `(.L_x_1792) ;  /* 0x0000008000017945 */ /* 0x000fe20003800000 */
[----:B------:R-:W-:Y:S02]  /*2e200*/  IMAD.MOV.U32 R13, RZ, RZ, R3 ;  /* 0x000000ffff0d7224 */ /* 0x000fe400078e0003 */
[----:B------:R-:W-:Y:S02]  /*2e210*/  IMAD.MOV.U32 R12, RZ, RZ, 0x1 ;  /* 0x00000001ff0c7424 */ /* 0x000fe400078e00ff */
[----:B------:R-:W-:Y:S02]  /*2e220*/  IMAD.MOV.U32 R11, RZ, RZ, 0x181f ;  /* 0x0000181fff0b7424 */ /* 0x000fe400078e00ff */
[----:B---3--:R-:W-:-:S07]  /*2e230*/  IMAD.MOV.U32 R15, RZ, RZ, -0x1 ;  /* 0xffffffffff0f7424 */ /* 0x008fce00078e00ff */
[----:B012--5:R-:W-:Y:S05]  /*2e240*/  WARPSYNC.COLLECTIVE R15, `(.L_x_1793) ;  /* 0x000000000f087348 */ /* 0x027fea0003c00000 */
[----:B--2---:R2:W3:Y:S02]  /*2e250*/  SHFL.IDX P6, R14, R13, R12, R11 ;  /* 0x0000000c0d0e7389 */ /* 0x0044e400000c000b */
[----:B0123-5:R-:W-:Y:S01]  /*2e260*/  ENDCOLLECTIVE ;  /* 0x000000000000791b */ /* 0x02ffe20003800000 */
.L_x_1793:
[----:B------:R-:W-:Y:S05]  /*2e270*/  BSYNC B1 ;  /* 0x0000000000017941 */ /* 0x000fea0003800000 */
.L_x_1792:
[----:B------:R-:W-:Y:S02]  /*2e280*/  IMAD.MOV.U32 R13, RZ, RZ, R2 ;  /* 0x000000ffff0d7224 */ /* 0x000fe400078e0002 */
[----:B------:R-:W-:Y:S02]  /*2e290*/  IMAD.MOV.U32 R12, RZ, RZ, 0x1 ;  /* 0x00000001ff0c7424 */ /* 0x000fe400078e00ff */
[----:B------:R-:W-:Y:S02]  /*2e2a0*/  IMAD.MOV.U32 R11, RZ, RZ, 0x181f ;  /* 0x0000181fff0b7424 */ /* 0x000fe400078e00ff */
[----:B------:R-:W-:Y:S02]  /*2e2b0*/  IMAD.MOV.U32 R15, RZ, RZ, -0x1 ;  /* 0xffffffffff0f7424 */ /* 0x000fe400078e00ff */
[----:B------:R-:W-:-:S07]  /*2e2c0*/  IMAD.MOV.U32 R0, RZ, RZ, R14 ;  /* 0x000000ffff007224 */ /* 0x000fce00078e000e */
[----:B------:R-:W-:Y:S05]  /*2e2d0*/  WARPSYNC.COLLECTIVE R15, `(.L_x_1794) ;  /* 0x000000000f087348 */ /* 0x000fea0003c00000 */
[----:B------:R0:W1:Y:S02]  /*2e2e0*/  SHFL.IDX P6, R14, R13, R12, R11 ;  /* 0x0000000c0d0e7389 */ /* 0x00006400000c000b */
[----:B01----:R-:W-:Y:S01]  /*2e2f0*/  ENDCOLLECTIVE ;  /* 0x000000000000791b */ /* 0x003fe20003800000 */
.L_x_1794:
[----:B------:R-:W-:Y:S05]  /*2e300*/  BRA `(.L_x_1795) ;  /* 0xffffff3400b47947 */ /* 0x000fea000383ffff */
.L_x_1526:
[----:B------:R-:W-:Y:S01]  /*2e310*/  BSSY B1, `(.L_x_1796) ;  /* 0x0000008000017945 */ /* 0x000fe20003800000 */
[----:B------:R-:W-:Y:S02]  /*2e320*/  IMAD.MOV.U32 R13, RZ, RZ, R3 ;  /* 0x000000ffff0d7224 */ /* 0x000fe400078e0003 */
[----:B------:R-:W-:Y:S02]  /*2e330*/  IMAD.MOV.U32 R12, RZ, RZ, 0x2 ;  /* 0x00000002ff0c7424 */ /* 0x000fe400078e00ff */
[----:B------:R-:W-:Y:S02]  /*2e340*/  IMAD.MOV.U32 R11, RZ, RZ, 0x181f ;  /* 0x0000181fff0b7424 */ /* 0x000fe400078e00ff */
[----:B---3--:R-:W-:-:S07]  /*2e350*/  IMAD.MOV.U32 R15, RZ, RZ, -0x1 ;  /* 0xffffffffff0f7424 */ /* 0x008fce00078e00ff */
[----:B012-4-:R-:W-:Y:S05]  /*2e360*/  WARPSYNC.COLLECTIVE R15, `(.L_x_1797) ;  /* 0x000000000f087348 */ /* 0x017fea0003c00000 */
[----:B--2---:R2:W3:Y:S02]  /*2e370*/  SHFL.IDX P6, R14, R13, R12, R11 ;  /* 0x0000000c0d0e7389 */ /* 0x0044e400000c000b */
[----:B01234-:R-:W-:Y:S01]  /*2e380*/  ENDCOLLECTIVE ;  /* 0x000000000000791b */ /* 0x01ffe20003800000 */
.L_x_1797:
[----:B------:R-:W-:Y:S05]  /*2e390*/  BSYNC B1 ;  /* 0x0000000000017941 */ /* 0x000fea0003800000 */
.L_x_1796:
        /* <DEDUP_REMOVED lines=8> */
.L_x_1798:
[----:B------:R-:W-:Y:S05]  /*2e420*/  BRA `(.L_x_1799) ;  /* 0xffffff3400bc7947 */ /* 0x000fea000383ffff */
.L_x_1529:
        /* <DEDUP_REMOVED lines=8> */
.L_x_1801:
[----:B------:R-:W-:Y:S05]  /*2e4b0*/  BSYNC B1 ;  /* 0x0000000000017941 */ /* 0x000fea0003800000 */
.L_x_1800:
        /* <DEDUP_REMOVED lines=8> */
.L_x_1802:
[----:B------:R-:W-:Y:S05]  /*2e540*/  BRA `(.L_x_1803) ;  /* 0xffffff3400c47947 */ /* 0x000fea000383ffff */
.L_x_1531:
[----:B------:R-:W-:Y:S02]  /*2e550*/  IMAD.MOV.U32 R13, RZ, RZ, R27 ;  /* 0x000000ffff0d7224 */ /* 0x000fe400078e001b */
[----:B------:R-:W-:Y:S02]  /*2e560*/  IMAD.MOV.U32 R12, RZ, RZ, RZ ;  /* 0x000000ffff0c7224 */ /* 0x000fe400078e00ff */
[----:B------:R-:W-:Y:S02]  /*2e570*/  IMAD.MOV.U32 R11, RZ, RZ, 0x1c1f ;  /* 0x00001c1fff0b7424 */ /* 0x000fe400078e00ff */
[----:B------:R-:W-:-:S07]  /*2e580*/  IMAD.MOV.U32 R15, RZ, RZ, -0x1 ;  /* 0xffffffffff0f7424 */ /* 0x000fce00078e00ff */
[----:B------:R-:W-:Y:S05]  /*2e590*/  WARPSYNC.COLLECTIVE R15, `(.L_x_1804) ;  /* 0x000000000f087348 */ /* 0x000fea0003c00000 */
[----:B------:R0:W1:Y:S02]  /*2e5a0*/  SHFL.IDX P6, R14, R13, R12, R11 ;  /* 0x0000000c0d0e7389 */ /* 0x00006400000c000b */
[----:B01----:R-:W-:Y:S01]  /*2e5b0*/  ENDCOLLECTIVE ;  /* 0x000000000000791b */ /* 0x003fe20003800000 */
.L_x_1804:
[----:B------:R-:W-:Y:S01]  /*2e5c0*/  MOV R13, R25 ;  /* 0x00000019000d7202 */ /* 0x000fe20000000f00 */
[----:B------:R-:W-:-:S07]  /*2e5d0*/  IMAD.MOV.U32 R26, RZ, RZ, R14 ;  /* 0x000000ffff1a7224 */ /* 0x000fce00078e000e */
[----:B------:R-:W-:Y:S05]  /*2e5e0*/  WARPSYNC.COLLECTIVE R15, `(.L_x_1805) ;  /* 0x000000000f087348 */ /* 0x000fea0003c00000 */
[----:B------:R0:W1:Y:S02]  /*2e5f0*/  SHFL.IDX P6, R14, R13, R12, R11 ;  /* 0x0000000c0d0e7389 */ /* 0x00006400000c000b */
[----:B01----:R-:W-:Y:S01]  /*2e600*/  ENDCOLLECTIVE ;  /* 0x000000000000791b */ /* 0x003fe20003800000 */
.L_x_1805:
[----:B------:R-:W-:Y:S05]  /*2e610*/  BRA `(.L_x_1806) ;  /* 0xffffff3800887947 */ /* 0x000fea000383ffff */
.L_x_1534:
[----:B------:R-:W-:Y:S01]  /*2e620*/  BSSY B1, `(.L_x_1807) ;  /* 0x0000008000017945 */ /* 0x000fe20003800000 */
[----:B------:R-:W-:Y:S02]  /*2e630*/  IMAD.MOV.U32 R13, RZ, RZ, R27 ;  /* 0x000000ffff0d7224 */ /* 0x000fe400078e001b */
[----:B------:R-:W-:Y:S02]  /*2e640*/  IMAD.MOV.U32 R12, RZ, RZ, 0x1 ;  /* 0x00000001ff0c7424 */ /* 0x000fe400078e00ff */
[----:B------:R-:W-:Y:S02]  /*2e650*/  IMAD.MOV.U32 R11, RZ, RZ, 0x1c1f ;  /* 0x00001c1fff0b7424 */ /* 0x000fe400078e00ff */
[----:B------:R-:W-:-:S07]  /*2e660*/  IMAD.MOV.U32 R15, RZ, RZ, -0x1 ;  /* 0xffffffffff0f7424 */ /* 0x000fce00078e00ff */
[----:B0123--:R-:W-:Y:S05]  /*2e670*/  WARPSYNC.COLLECTIVE R15, `(.L_x_1808) ;  /* 0x000000000f087348 */ /* 0x00ffea0003c00000 */
[----:B--2---:R2:W4:Y:S02]  /*2e680*/  SHFL.IDX P6, R14, R13, R12, R11 ;  /* 0x0000000c0d0e7389 */ /* 0x00452400000c000b */
[----:B01234-:R-:W-:Y:S01]  /*2e690*/  ENDCOLLECTIVE ;  /* 0x000000000000791b */ /* 0x01ffe20003800000 */
.L_x_1808:
[----:B------:R-:W-:Y:S05]  /*2e6a0*/  BSYNC B1 ;  /* 0x0000000000017941 */ /* 0x000fea0003800000 */
.L_x_1807:
        /* <DEDUP_REMOVED lines=8> */
.L_x_1809:
[----:B------:R-:W-:Y:S05]  /*2e730*/  BRA `(.L_x_1810) ;  /* 0xffffff3c00e87947 */ /* 0x000fea000383ffff */
.L_x_1538:
[----:B------:R-:W-:Y:S02]  /*2e740*/  IMAD.MOV.U32 R13, RZ, RZ, R3 ;  /* 0x000000ffff0d7224 */ /* 0x000fe400078e0003 */
[----:B------:R-:W-:Y:S02]  /*2e750*/  IMAD.MOV.U32 R12, RZ, RZ, RZ ;  /* 0x000000ffff0c7224 */ /* 0x000fe400078e00ff */
[----:B------:R-:W-:Y:S02]  /*2e760*/  IMAD.MOV.U32 R11, RZ, RZ, 0x181f ;  /* 0x0000181fff0b7424 */ /* 0x000fe400078e00ff */
[----:B------:R-:W-:-:S07]  /*2e770*/  IMAD.MOV.U32 R15, RZ, RZ, -0x1 ;  /* 0xffffffffff0f7424 */ /* 0x000fce00078e00ff */
[----:B---3--:R-:W-:Y:S05]  /*2e780*/  WARPSYNC.COLLECTIVE R15, `(.L_x_1811) ;  /* 0x000000000f087348 */ /* 0x008fea0003c00000 */
[----:B------:R0:W1:Y:S02]  /*2e790*/  SHFL.IDX P6, R14, R13, R12, R11 ;  /* 0x0000000c0d0e7389 */ /* 0x00006400000c000b */
[----:B01-3--:R-:W-:Y:S01]  /*2e7a0*/  ENDCOLLECTIVE ;  /* 0x000000000000791b */ /* 0x00bfe20003800000 */
.L_x_1811:
[----:B------:R-:W-:Y:S02]  /*2e7b0*/  IMAD.MOV.U32 R13, RZ, RZ, R2 ;  /* 0x000000ffff0d7224 */ /* 0x000fe400078e0002 */
[----:B------:R-:W-:-:S07]  /*2e7c0*/  IMAD.MOV.U32 R0, RZ, RZ, R14 ;  /* 0x000000ffff007224 */ /* 0x000fce00078e000e */
[----:B------:R-:W-:Y:S05]  /*2e7d0*/  WARPSYNC.COLLECTIVE R15, `(.L_x_1812) ;  /* 0x000000000f087348 */ /* 0x000fea0003c00000 */
[----:B------:R0:W1:Y:S02]  /*2e7e0*/  SHFL.IDX P6, R14, R13, R12, R11 ;  /* 0x0000000c0d0e7389 */ /* 0x00006400000c000b */
[----:B01----:R-:W-:Y:S01]  /*2e7f0*/  ENDCOLLECTIVE ;  /* 0x000000000000791b */ /* 0x003fe20003800000 */
.L_x_1812:
[----:B------:R-:W-:Y:S05]  /*2e800*/  BRA `(.L_x_1813) ;  /* 0xffffff4c00107947 */ /* 0x000fea000383ffff */
.L_x_1541:
[----:B------:R-:W-:Y:S01]  /*2e810*/  BSSY B1, `(.L_x_1814) ;  /* 0x0000008000017945 */ /* 0x000fe20003800000 */
[----:B------:R-:W-:Y:S02]  /*2e820*/  IMAD.MOV.U32 R13, RZ, RZ, R3 ;  /* 0x000000ffff0d7224 */ /* 0x000fe400078e0003 */
[----:B------:R-:W-:Y:S02]  /*2e830*/  IMAD.MOV.U32 R12, RZ, RZ, 0x1 ;  /* 0x00000001ff0c7424 */ /* 0x000fe400078e00ff */
[----:B------:R-:W-:Y:S02]  /*2e840*/  IMAD.MOV.U32 R11, RZ, RZ, 0x181f ;  /* 0x0000181fff0b7424 */ /* 0x000fe400078e00ff */
[----:B----4-:R-:W-:-:S07]  /*2e850*/  IMAD.MOV.U32 R15, RZ, RZ, -0x1 ;  /* 0xffffffffff0f7424 */ /* 0x010fce00078e00ff */
[----:B0123--:R-:W-:Y:S05]  /*2e860*/  WARPSYNC.COLLECTIVE R15, `(.L_x_1815) ;  /* 0x000000000f087348 */ /* 0x00ffea0003c00000 */
[----:B--2---:R2:W4:Y:S02]  /*2e870*/  SHFL.IDX P6, R14, R13, R12, R11 ;  /* 0x0000000c0d0e7389 */ /* 0x00452400000c000b */
[----:B01234-:R-:W-:Y:S01]  /*2e880*/  ENDCOLLECTIVE ;  /* 0x000000000000791b */ /* 0x01ffe20003800000 */
.L_x_1815:
[----:B------:R-:W-:Y:S05]  /*2e890*/  BSYNC B1 ;  /* 0x0000000000017941 */ /* 0x000fea0003800000 */
.L_x_1814:
        /* <DEDUP_REMOVED lines=8> */
.L_x_1816:
[----:B------:R-:W-:Y:S05]  /*2e920*/  BRA `(.L_x_1817) ;  /* 0xffffff4c001c7947 */ /* 0x000fea000383ffff */
.L_x_1544:
        /* <DEDUP_REMOVED lines=8> */
.L_x_1819:
[----:B------:R-:W-:Y:S05]  /*2e9b0*/  BSYNC B1 ;  /* 0x0000000000017941 */ /* 0x000fea0003800000 */
.L_x_1818:
        /* <DEDUP_REMOVED lines=8> */
.L_x_1820:
[----:B------:R-:W-:Y:S05]  /*2ea40*/  BRA `(.L_x_1821) ;  /* 0xffffff4c00247947 */ /* 0x000fea000383ffff */
.L_x_1547:
[----:B------:R-:W-:Y:S01]  /*2ea50*/  BSSY B1, `(.L_x_1822) ;  /* 0x0000008000017945 */ /* 0x000fe20003800000 */
[----:B------:R-:W-:Y:S02]  /*2ea60*/  IMAD.MOV.U32 R13, RZ, RZ, R3 ;  /* 0x000000ffff0d7224 */ /* 0x000fe400078e0003 */
[----:B------:R-:W-:Y:S02]  /*2ea70*/  IMAD.MOV.U32 R12, RZ, RZ, 0x3 ;  /* 0x00000003ff0c7424 */ /* 0x000fe400078e00ff */
[----:B------:R-:W-:Y:S02]  /*2ea80*/  IMAD.MOV.U32 R11, RZ, RZ, 0x181f ;  /* 0x0000181fff0b7424 */ /* 0x000fe400078e00ff */
[----:B0-----:R-:W-:-:S07]  /*2ea90*/  IMAD.MOV.U32 R15, RZ, RZ, -0x1 ;  /* 0xffffffffff0f7424 */ /* 0x001fce00078e00ff */
[----:B-1234-:R-:W-:Y:S05]  /*2eaa0*/  WARPSYNC.COLLECTIVE R15, `(.L_x_1823) ;  /* 0x000000000f087348 */ /* 0x01efea0003c00000 */
[----:B----4-:R0:W4:Y:S02]  /*2eab0*/  SHFL.IDX P6, R14, R13, R12, R11 ;  /* 0x0000000c0d0e7389 */ /* 0x01012400000c000b */
[----:B01234-:R-:W-:Y:S01]  /*2eac0*/  ENDCOLLECTIVE ;  /* 0x000000000000791b */ /* 0x01ffe20003800000 */
.L_x_1823:
[----:B------:R-:W-:Y:S05]  /*2ead0*/  BSYNC B1 ;  /* 0x0000000000017941 */ /* 0x000fea0003800000 */
.L_x_1822:
        /* <DEDUP_REMOVED lines=8> */
.L_x_1824:
[----:B------:R-:W-:Y:S05]  /*2eb60*/  BRA `(.L_x_1825) ;  /* 0xffffff4c002c7947 */ /* 0x000fea000383ffff */
.L_x_1574:
[----:B------:R-:W1:Y:S01]  /*2eb70*/  S2R R5, SR_TID.X ;  /* 0x0000000000057919 */ /* 0x000e620000002100 */
[----:B------:R-:W-:Y:S01]  /*2eb80*/  BSSY B1, `(.L_x_1826) ;  /* 0x000000a000017945 */ /* 0x000fe20003800000 */
[----:B------:R-:W-:Y:S02]  /*2eb90*/  IMAD.MOV.U32 R12, RZ, RZ, RZ ;  /* 0x000000ffff0c7224 */ /* 0x000fe400078e00ff */
[----:B------:R-:W-:Y:S02]  /*2eba0*/  IMAD.MOV.U32 R11, RZ, RZ, 0x1f ;  /* 0x0000001fff0b7424 */ /* 0x000fe400078e00ff */
[----:B0-----:R-:W-:Y:S01]  /*2ebb0*/  IMAD.MOV.U32 R15, RZ, RZ, -0x1 ;  /* 0xffffffffff0f7424 */ /* 0x001fe200078e00ff */
[----:B-1----:R-:W-:-:S04]  /*2ebc0*/  SHF.R.U32.HI R5, RZ, 0x5, R5 ;  /* 0x00000005ff057819 */ /* 0x002fc80000011605 */
[----:B------:R-:W-:-:S05]  /*2ebd0*/  LOP3.LUT R5, R5, 0x3, RZ, 0xc0, !PT ;  /* 0x0000000305057812 */ /* 0x000fca00078ec0ff */
[----:B------:R-:W-:-:S07]  /*2ebe0*/  IMAD.MOV.U32 R13, RZ, RZ, R5 ;  /* 0x000000ffff0d7224 */ /* 0x000fce00078e0005 */
[----:B------:R-:W-:Y:S05]  /*2ebf0*/  WARPSYNC.COLLECTIVE R15, `(.L_x_1827) ;  /* 0x000000000f087348 */ /* 0x000fea0003c00000 */
[----:B------:R0:W1:Y:S02]  /*2ec00*/  SHFL.IDX P6, R14, R13, R12, R11 ;  /* 0x0000000c0d0e7389 */ /* 0x00006400000c000b */
[----:B01----:R-:W-:Y:S01]  /*2ec10*/  ENDCOLLECTIVE ;  /* 0x000000000000791b */ /* 0x003fe20003800000 */
.L_x_1827:
[----:B------:R-:W-:Y:S05]  /*2ec20*/  BSYNC B1 ;  /* 0x0000000000017941 */ /* 0x000fea0003800000 */
.L_x_1826:
[----:B------:R-:W-:Y:S05]  /*2ec30*/  BRA `(.L_x_1828) ;  /* 0xffffff6c00a47947 */ /* 0x000fea000383ffff */
.L_x_1576:
[----:B------:R-:W-:Y:S01]  /*2ec40*/  BSSY B1, `(.L_x_1829) ;  /* 0x0000006000017945 */ /* 0x000fe20003800000 */
[----:B0-----:R-:W-:-:S07]  /*2ec50*/  IMAD.MOV.U32 R15, RZ, RZ, -0x1 ;  /* 0xffffffffff0f7424 */ /* 0x001fce00078e00ff */
[----:B-1----:R-:W-:Y:S05]  /*2ec60*/  WARPSYNC.COLLECTIVE R15, `(.L_x_1830) ;  /* 0x000000000f0c7348 */ /* 0x002fea0003c00000 */
[----:B------:R-:W-:Y:S02]  /*2ec70*/  ELECT P6, UR62, PT ;  /* 0x00000000003e782f */ /* 0x000fe400038c0000 */
[----:B------:R-:W-:Y:S01]  /*2ec80*/  MOV R14, UR62 ;  /* 0x0000003e000e7c02 */ /* 0x000fe20008000f00 */
[----:B-1----:R-:W-:Y:S10]  /*2ec90*/  ENDCOLLECTIVE ;  /* 0x000000000000791b */ /* 0x002ff40003800000 */
.L_x_1830:
[----:B------:R-:W-:Y:S05]  /*2eca0*/  BSYNC B1 ;  /* 0x0000000000017941 */ /* 0x000fea0003800000 */
.L_x_1829:
[----:B------:R-:W-:Y:S05]  /*2ecb0*/  BRA `(.L_x_1575) ;  /* 0xffffff6c009c7947 */ /* 0x000fea000383ffff */
.L_x_1578:
[----:B-1----:R1:W2:Y:S02]  /*2ecc0*/  SYNCS.PHASECHK.TRANS64.TRYWAIT P0, [R18+URZ+0x22820], R4 ;  /* 0x02282004120075a7 */ /* 0x0022a4000800017f */
[----:B--2---:R-:W-:Y:S05]  /*2ecd0*/  @!P0 NANOSLEEP.SYNCS 0x989680 ;  /* 0x009896800000895d */ /* 0x004fea0003900000 */
[----:B------:R-:W2:Y:S02]  /*2ece0*/  @!P0 SYNCS.PHASECHK.TRANS64 P0, [R18+URZ+0x22820], R4 ;  /* 0x02282004120085a7 */ /* 0x000ea4000800007f */
[----:B--2---:R-:W-:Y:S05]  /*2ecf0*/  @!P0 BRA `(.L_x_1578) ;  /* 0xfffffffc00f08947 */ /* 0x004fea000383ffff */
[----:B------:R-:W-:Y:S05]  /*2ed00*/  BRA `(.L_x_1831) ;  /* 0xffffff6c00ac7947 */ /* 0x000fea000383ffff */
.L_x_1582:
[----:B--2---:R2:W3:Y:S02]  /*2ed10*/  SYNCS.PHASECHK.TRANS64.TRYWAIT P0, [R7+URZ+0x228a0], R10 ;  /* 0x0228a00a070075a7 */ /* 0x0044e4000800017f */
[----:B---3--:R-:W-:Y:S05]  /*2ed20*/  @!P0 NANOSLEEP.SYNCS 0x989680 ;  /* 0x009896800000895d */ /* 0x008fea0003900000 */
[----:B------:R-:W3:Y:S02]  /*2ed30*/  @!P0 SYNCS.PHASECHK.TRANS64 P0, [R7+URZ+0x228a0], R10 ;  /* 0x0228a00a070085a7 */ /* 0x000ee4000800007f */
[----:B---3--:R-:W-:Y:S05]  /*2ed40*/  @!P0 BRA `(.L_x_1582) ;  /* 0xfffffffc00f08947 */ /* 0x008fea000383ffff */
[----:B------:R-:W-:Y:S05]  /*2ed50*/  BRA `(.L_x_1832) ;  /* 0xffffff6c00cc7947 */ /* 0x000fea000383ffff */
.L_x_1589:
[----:B-1----:R1:W3:Y:S02]  /*2ed60*/  SYNCS.PHASECHK.TRANS64.TRYWAIT P0, [R7+URZ+0x228c0], R10 ;  /* 0x0228c00a070075a7 */ /* 0x0022e4000800017f */
[----:B---3--:R-:W-:Y:S05]  /*2ed70*/  @!P0 NANOSLEEP.SYNCS 0x989680 ;  /* 0x009896800000895d */ /* 0x008fea0003900000 */
[----:B------:R-:W3:Y:S02]  /*2ed80*/  @!P0 SYNCS.PHASECHK.TRANS64 P0, [R7+URZ+0x228c0], R10 ;  /* 0x0228c00a070085a7 */ /* 0x000ee4000800007f */
[----:B---3--:R-:W-:Y:S05]  /*2ed90*/  @!P0 BRA `(.L_x_1589) ;  /* 0xfffffffc00f08947 */ /* 0x008fea000383ffff */
[----:B------:R-:W-:Y:S05]  /*2eda0*/  BRA `(.L_x_1833) ;  /* 0xffffff7000c47947 */ /* 0x000fea000383ffff */
.L_x_1596:
[----:B-1----:R1:W2:Y:S02]  /*2edb0*/  SYNCS.PHASECHK.TRANS64.TRYWAIT P1, [R8+URZ+0x228a0], R7 ;  /* 0x0228a007080075a7 */ /* 0x0022a4000802017f */
[----:B--2---:R-:W-:Y:S05]  /*2edc0*/  @!P1 NANOSLEEP.SYNCS 0x989680 ;  /* 0x009896800000995d */ /* 0x004fea0003900000 */
[----:B------:R-:W2:Y:S02]  /*2edd0*/  @!P1 SYNCS.PHASECHK.TRANS64 P1, [R8+URZ+0x228a0], R7 ;  /* 0x0228a007080095a7 */ /* 0x000ea4000802007f */
[----:B--2---:R-:W-:Y:S05]  /*2ede0*/  @!P1 BRA `(.L_x_1596) ;  /* 0xfffffffc00f09947 */ /* 0x004fea000383ffff */
[----:B------:R-:W-:Y:S05]  /*2edf0*/  BRA `(.L_x_1834) ;  /* 0xffffff7400a07947 */ /* 0x000fea000383ffff */
.L_x_1603:
[----:B--2---:R2:W3:Y:S02]  /*2ee00*/  SYNCS.PHASECHK.TRANS64.TRYWAIT P1, [R8+URZ+0x228c0], R7 ;  /* 0x0228c007080075a7 */ /* 0x0044e4000802017f */
[----:B---3--:R-:W-:Y:S05]  /*2ee10*/  @!P1 NANOSLEEP.SYNCS 0x989680 ;  /* 0x009896800000995d */ /* 0x008fea0003900000 */
[----:B------:R-:W3:Y:S02]  /*2ee20*/  @!P1 SYNCS.PHASECHK.TRANS64 P1, [R8+URZ+0x228c0], R7 ;  /* 0x0228c007080095a7 */ /* 0x000ee4000802007f */
[----:B---3--:R-:W-:Y:S05]  /*2ee30*/  @!P1 BRA `(.L_x_1603) ;  /* 0xfffffffc00f09947 */ /* 0x008fea000383ffff */
[----:B------:R-:W-:Y:S05]  /*2ee40*/  BRA `(.L_x_1835) ;  /* 0xffffff7800947947 */ /* 0x000fea000383ffff */
.L_x_1628:
[----:B------:R-:W2:Y:S01]  /*2ee50*/  S2R R0, SR_TID.X ;  /* 0x0000000000007919 */ /* 0x000ea20000002100 */
[----:B------:R-:W-:Y:S01]  /*2ee60*/  BSSY B0, `(.L_x_1836) ;  /* 0x000000a000007945 */ /* 0x000fe20003800000 */
[----:B------:R-:W-:Y:S02]  /*2ee70*/  IMAD.MOV.U32 R12, RZ, RZ, RZ ;  /* 0x000000ffff0c7224 */ /* 0x000fe400078e00ff */
[----:B------:R-:W-:Y:S02]  /*2ee80*/  IMAD.MOV.U32 R11, RZ, RZ, 0x1f ;  /* 0x0000001fff0b7424 */ /* 0x000fe400078e00ff */
[----:B0-----:R-:W-:Y:S01]  /*2ee90*/  IMAD.MOV.U32 R15, RZ, RZ, -0x1 ;  /* 0xffffffffff0f7424 */ /* 0x001fe200078e00ff */
[----:B--2---:R-:W-:-:S04]  /*2eea0*/  SHF.R.U32.HI R0, RZ, 0x5, R0 ;  /* 0x00000005ff007819 */ /* 0x004fc80000011600 */
[----:B------:R-:W-:-:S05]  /*2eeb0*/  LOP3.LUT R0, R0, 0x3, RZ, 0xc0, !PT ;  /* 0x0000000300007812 */ /* 0x000fca00078ec0ff */
[----:B------:R-:W-:-:S07]  /*2eec0*/  IMAD.MOV.U32 R13, RZ, RZ, R0 ;  /* 0x000000ffff0d7224 */ /* 0x000fce00078e0000 */
[----:B-1----:R-:W-:Y:S05]  /*2eed0*/  WARPSYNC.COLLECTIVE R15, `(.L_x_1837) ;  /* 0x000000000f087348 */ /* 0x002fea0003c00000 */
[----:B------:R0:W2:Y:S02]  /*2eee0*/  SHFL.IDX P6, R14, R13, R12, R11 ;  /* 0x0000000c0d0e7389 */ /* 0x0000a400000c000b */
[----:B012---:R-:W-:Y:S01]  /*2eef0*/  ENDCOLLECTIVE ;  /* 0x000000000000791b */ /* 0x007fe20003800000 */
.L_x_1837:
[----:B------:R-:W-:Y:S05]  /*2ef00*/  BSYNC B0 ;  /* 0x0000000000007941 */ /* 0x000fea0003800000 */
.L_x_1836:
[----:B------:R-:W-:Y:S05]  /*2ef10*/  BRA `(.L_x_1838) ;  /* 0xffffff8800d07947 */ /* 0x000fea000383ffff */
.L_x_1630:
[----:B------:R-:W-:Y:S01]  /*2ef20*/  BSSY B0, `(.L_x_1839) ;  /* 0x0000006000007945 */ /* 0x000fe20003800000 */
[----:B0-----:R-:W-:-:S07]  /*2ef30*/  IMAD.MOV.U32 R15, RZ, RZ, -0x1 ;  /* 0xffffffffff0f7424 */ /* 0x001fce00078e00ff */
[----:B-12---:R-:W-:Y:S05]  /*2ef40*/  WARPSYNC.COLLECTIVE R15, `(.L_x_1840) ;  /* 0x000000000f0c7348 */ /* 0x006fea0003c00000 */
[----:B------:R-:W-:Y:S02]  /*2ef50*/  ELECT P6, UR62, PT ;  /* 0x00000000003e782f */ /* 0x000fe400038c0000 */
[----:B------:R-:W-:Y:S01]  /*2ef60*/  MOV R14, UR62 ;  /* 0x0000003e000e7c02 */ /* 0x000fe20008000f00 */
[----:B-12---:R-:W-:Y:S10]  /*2ef70*/  ENDCOLLECTIVE ;  /* 0x000000000000791b */ /* 0x006ff40003800000 */
.L_x_1840:
[----:B------:R-:W-:Y:S05]  /*2ef80*/  BSYNC B0 ;  /* 0x0000000000007941 */ /* 0x000fea0003800000 */
.L_x_1839:
[----:B------:R-:W-:Y:S05]  /*2ef90*/  BRA `(.L_x_1841) ;  /* 0xffffff8800d87947 */ /* 0x000fea000383ffff */
.L_x_1632:
[----:B-1----:R1:W2:Y:S02]  /*2efa0*/  SYNCS.PHASECHK.TRANS64.TRYWAIT P0, [R2+URZ+0x22880], R3 ;  /* 0x02288003020075a7 */ /* 0x0022a4000800017f */
[----:B--2---:R-:W-:Y:S05]  /*2efb0*/  @!P0 NANOSLEEP.SYNCS 0x989680 ;  /* 0x009896800000895d */ /* 0x004fea0003900000 */
[----:B------:R-:W2:Y:S02]  /*2efc0*/  @!P0 SYNCS.PHASECHK.TRANS64 P0, [R2+URZ+0x22880], R3 ;  /* 0x02288003020085a7 */ /* 0x000ea4000800007f */
[----:B--2---:R-:W-:Y:S05]  /*2efd0*/  @!P0 BRA `(.L_x_1632) ;  /* 0xfffffffc00f08947 */ /* 0x004fea000383ffff */
[----:B------:R-:W-:Y:S05]  /*2efe0*/  BRA `(.L_x_1842) ;  /* 0xffffff8c00447947 */ /* 0x000fea000383ffff */
.L_x_1634:
[----:B--2---:R2:W3:Y:S02]  /*2eff0*/  SYNCS.PHASECHK.TRANS64.TRYWAIT P0, [R2+URZ+0x22840], R3 ;  /* 0x02284003020075a7 */ /* 0x0044e4000800017f */
[----:B---3--:R-:W-:Y:S05]  /*2f000*/  @!P0 NANOSLEEP.SYNCS 0x989680 ;  /* 0x009896800000895d */ /* 0x008fea0003900000 */
[----:B------:R-:W3:Y:S02]  /*2f010*/  @!P0 SYNCS.PHASECHK.TRANS64 P0, [R2+URZ+0x22840], R3 ;  /* 0x02284003020085a7 */ /* 0x000ee4000800007f */
[----:B---3--:R-:W-:Y:S05]  /*2f020*/  @!P0 BRA `(.L_x_1634) ;  /* 0xfffffffc00f08947 */ /* 0x008fea000383ffff */
[----:B------:R-:W-:Y:S05]  /*2f030*/  BRA `(.L_x_1843) ;  /* 0xffffff8c009c7947 */ /* 0x000fea000383ffff */
.L_x_1638:
[----:B------:R-:W2:Y:S01]  /*2f040*/  LDL.LU R11, [R1+0x40] ;  /* 0x00004000010b7983 */ /* 0x000ea20000300800 */
[----:B------:R-:W-:Y:S01]  /*2f050*/  IMAD.MOV.U32 R13, RZ, RZ, R2 ;  /* 0x000000ffff0d7224 */ /* 0x000fe200078e0002 */
[----:B------:R-:W-:Y:S01]  /*2f060*/  LOP3.LUT R5, R5, 0x7f, RZ, 0xc0, !PT ;  /* 0x0000007f05057812 */ /* 0x000fe200078ec0ff */
[----:B------:R-:W-:Y:S02]  /*2f070*/  IMAD.MOV.U32 R12, RZ, RZ, RZ ;  /* 0x000000ffff0c7224 */ /* 0x000fe400078e00ff */
[----:B------:R-:W-:Y:S01]  /*2f080*/  IMAD.MOV.U32 R15, RZ, RZ, -0x1 ;  /* 0xffffffffff0f7424 */ /* 0x000fe200078e00ff */
[----:B------:R-:W-:-:S05]  /*2f090*/  SHF.R.U32.HI R7, RZ, 0x2, R5 ;  /* 0x00000002ff077819 */ /* 0x000fca0000011605 */
        /* <DEDUP_REMOVED lines=8> */
.L_x_1844:
[----:B------:R-:W-:Y:S02]  /*2f120*/  IMAD.MOV.U32 R13, RZ, RZ, R3 ;  /* 0x000000ffff0d7224 */ /* 0x000fe400078e0003 */
[----:B------:R-:W-:-:S07]  /*2f130*/  IMAD.MOV.U32 R4, RZ, RZ, R14 ;  /* 0x000000ffff047224 */ /* 0x000fce00078e000e */
[----:B------:R-:W-:Y:S05]  /*2f140*/  WARPSYNC.COLLECTIVE R15, `(.L_x_1845) ;  /* 0x000000000f087348 */ /* 0x000fea0003c00000 */
[----:B------:R0:W1:Y:S02]  /*2f150*/  SHFL.IDX P6, R14, R13, R12, R11 ;  /* 0x0000000c0d0e7389 */ /* 0x00006400000c000b */
[----:B01----:R-:W-:Y:S01]  /*2f160*/  ENDCOLLECTIVE ;  /* 0x000000000000791b */ /* 0x003fe20003800000 */
.L_x_1845:
[----:B------:R-:W-:Y:S02]  /*2f170*/  IMAD.MOV.U32 R13, RZ, RZ, R2 ;  /* 0x000000ffff0d7224 */ /* 0x000fe400078e0002 */
[----:B------:R-:W-:Y:S02]  /*2f180*/  IMAD.MOV.U32 R12, RZ, RZ, 0x1 ;  /* 0x00000001ff0c7424 */ /* 0x000fe400078e00ff */
[----:B------:R-:W-:-:S07]  /*2f190*/  IMAD.MOV.U32 R5, RZ, RZ, R14 ;  /* 0x000000ffff057224 */ /* 0x000fce00078e000e */
[----:B------:R-:W-:Y:S05]  /*2f1a0*/  WARPSYNC.COLLECTIVE R15, `(.L_x_1846) ;  /* 0x000000000f087348 */ /* 0x000fea0003c00000 */
[----:B------:R0:W1:Y:S02]  /*2f1b0*/  SHFL.IDX P6, R14, R13, R12, R11 ;  /* 0x0000000c0d0e7389 */ /* 0x00006400000c000b */
[----:B01----:R-:W-:Y:S01]  /*2f1c0*/  ENDCOLLECTIVE ;  /* 0x000000000000791b */ /* 0x003fe20003800000 */
.L_x_1846:
        /* <DEDUP_REMOVED lines=11> */
.L_x_1847:
        /* <DEDUP_REMOVED lines=12> */
.L_x_1848:
[----:B------:R-:W-:-:S05]  /*2f340*/  @!P3 IADD3 R5, P4, R10, R4, RZ ;  /* 0x000000040a05b210 */ /* 0x000fca0007f9e0ff */
[----:B------:R-:W-:-:S05]  /*2f350*/  @!P3 IMAD.X R4, RZ, RZ, R6, P4 ;  /* 0x000000ffff04b224 */ /* 0x000fca00020e0606 */
        /* <DEDUP_REMOVED lines=8> */
.L_x_1849:
        /* <DEDUP_REMOVED lines=8> */
[----:B0-----:R-:W-:-:S05]  /*2f460*/  VIADD R4, R19, 0x40 ;  /* 0x0000004013047836 */ /* 0x001fca0000000000 */
[----:B------:R-:W-:Y:S01]  /*2f470*/  ISETP.GE.AND P3, PT, R4, R0, PT ;  /* 0x000000000400720c */ /* 0x000fe20003f66270 */
[----:B------:R-:W-:-:S12]  /*2f480*/  IMAD.MOV.U32 R4, RZ, RZ, R14 ;  /* 0x000000ffff047224 */ /* 0x000fd800078e000e */
[----:B------:R-:W-:Y:S05]  /*2f490*/  WARPSYNC.COLLECTIVE R15, `(.L_x_1850) ;  /* 0x000000000f087348 */ /* 0x000fea0003c00000 */
[----:B------:R0:W1:Y:S02]  /*2f4a0*/  SHFL.IDX P6, R14, R13, R12, R11 ;  /* 0x0000000c0d0e7389 */ /* 0x00006400000c000b */
[----:B01----:R-:W-:Y:S01]  /*2f4b0*/  ENDCOLLECTIVE ;  /* 0x000000000000791b */ /* 0x003fe20003800000 */
.L_x_1850:
[----:B------:R-:W-:Y:S01]  /*2f4c0*/  @!P3 IADD3 R5, P4, R10, R4, RZ ;  /* 0x000000040a05b210 */ /* 0x000fe20007f9e0ff */
[----:B------:R-:W-:-:S04]  /*2f4d0*/  IMAD.MOV.U32 R13, RZ, RZ, R3 ;  /* 0x000000ffff0d7224 */ /* 0x000fc800078e0003 */
[----:B------:R-:W-:-:S05]  /*2f4e0*/  @!P3 IMAD.X R4, RZ, RZ, R6, P4 ;  /* 0x000000ffff04b224 */ /* 0x000fca00020e0606 */
[----:B------:R-:W-:-:S04]  /*2f4f0*/  @!P3 LOP3.LUT R5, R5, R4, RZ, 0x3c, !PT ;  /* 0x000000040505b212 */ /* 0x000fc800078e3cff */
        /* <DEDUP_REMOVED lines=12> */
.L_x_1851:
[----:B------:R-:W-:Y:S01]  /*2f5c0*/  IMAD.MOV.U32 R3, RZ, RZ, R14 ;  /* 0x000000ffff037224 */ /* 0x000fe200078e000e */
[----:B------:R-:W-:Y:S06]  /*2f5d0*/  BRA `(.L_x_1852) ;  /* 0xffffff9000fc7947 */ /* 0x000fec000383ffff */
.L_x_1643:
[----:B0-----:R0:W1:Y:S02]  /*2f5e0*/  SYNCS.PHASECHK.TRANS64.TRYWAIT P0, [R18+URZ+0x22820], R0 ;  /* 0x02282000120075a7 */ /* 0x001064000800017f */
[----:B-1----:R-:W-:Y:S05]  /*2f5f0*/  @!P0 NANOSLEEP.SYNCS 0x989680 ;  /* 0x009896800000895d */ /* 0x002fea0003900000 */
[----:B------:R-:W1:Y:S02]  /*2f600*/  @!P0 SYNCS.PHASECHK.TRANS64 P0, [R18+URZ+0x22820], R0 ;  /* 0x02282000120085a7 */ /* 0x000e64000800007f */
[----:B-1----:R-:W-:Y:S05]  /*2f610*/  @!P0 BRA `(.L_x_1643) ;  /* 0xfffffffc00f08947 */ /* 0x002fea000383ffff */
[----:B------:R-:W-:Y:S05]  /*2f620*/  BRA `(.L_x_1853) ;  /* 0xffffff94006c7947 */ /* 0x000fea000383ffff */
.L_x_1649:
[----:B--2---:R2:W3:Y:S02]  /*2f630*/  SYNCS.PHASECHK.TRANS64.TRYWAIT P0, [R3+URZ+0x22880], R2 ;  /* 0x02288002030075a7 */ /* 0x0044e4000800017f */
[----:B---3--:R-:W-:Y:S05]  /*2f640*/  @!P0 NANOSLEEP.SYNCS 0x989680 ;  /* 0x009896800000895d */ /* 0x008fea0003900000 */
[----:B------:R-:W3:Y:S02]  /*2f650*/  @!P0 SYNCS.PHASECHK.TRANS64 P0, [R3+URZ+0x22880], R2 ;  /* 0x02288002030085a7 */ /* 0x000ee4000800007f */
[----:B---3--:R-:W-:Y:S05]  /*2f660*/  @!P0 BRA `(.L_x_1649) ;  /* 0xfffffffc00f08947 */ /* 0x008fea000383ffff */
[----:B------:R-:W-:Y:S05]  /*2f670*/  BRA `(.L_x_1854) ;  /* 0xffffff9800287947 */ /* 0x000fea000383ffff */
.L_x_1654:
[----:B-1----:R1:W3:Y:S02]  /*2f680*/  SYNCS.PHASECHK.TRANS64.TRYWAIT P0, [R3+URZ+0x22840], R2 ;  /* 0x02284002030075a7 */ /* 0x0022e4000800017f */
[----:B---3--:R-:W-:Y:S05]  /*2f690*/  @!P0 NANOSLEEP.SYNCS 0x989680 ;  /* 0x009896800000895d */ /* 0x008fea0003900000 */
[----:B------:R-:W3:Y:S02]  /*2f6a0*/  @!P0 SYNCS.PHASECHK.TRANS64 P0, [R3+URZ+0x22840], R2 ;  /* 0x02284002030085a7 */ /* 0x000ee4000800007f */
[----:B---3--:R-:W-:Y:S05]  /*2f6b0*/  @!P0 BRA `(.L_x_1654) ;  /* 0xfffffffc00f08947 */ /* 0x008fea000383ffff */
[----:B------:R-:W-:Y:S05]  /*2f6c0*/  BRA `(.L_x_1855) ;  /* 0xffffff9800a87947 */ /* 0x000fea000383ffff */
.L_x_1662:
[----:B---3--:R3:W4:Y:S02]  /*2f6d0*/  SYNCS.PHASECHK.TRANS64.TRYWAIT P0, [R20+URZ+0x22870], R2 ;  /* 0x02287002140075a7 */ /* 0x008724000800017f */
[----:B----4-:R-:W-:Y:S05]  /*2f6e0*/  @!P0 NANOSLEEP.SYNCS 0x989680 ;  /* 0x009896800000895d */ /* 0x010fea0003900000 */
[----:B------:R-:W4:Y:S02]  /*2f6f0*/  @!P0 SYNCS.PHASECHK.TRANS64 P0, [R20+URZ+0x22870], R2 ;  /* 0x02287002140085a7 */ /* 0x000f24000800007f */
[----:B----4-:R-:W-:Y:S05]  /*2f700*/  @!P0 BRA `(.L_x_1662) ;  /* 0xfffffffc00f08947 */ /* 0x010fea000383ffff */
[----:B------:R-:W-:Y:S05]  /*2f710*/  BRA `(.L_x_1856) ;  /* 0xffffff9c00c47947 */ /* 0x000fea000383ffff */
.L_x_1664:
[----:B---3--:R3:W4:Y:S02]  /*2f720*/  SYNCS.PHASECHK.TRANS64.TRYWAIT P0, [R20+URZ+0x22860], R2 ;  /* 0x02286002140075a7 */ /* 0x008724000800017f */
[----:B----4-:R-:W-:Y:S05]  /*2f730*/  @!P0 NANOSLEEP.SYNCS 0x989680 ;  /* 0x009896800000895d */ /* 0x010fea0003900000 */
[----:B------:R-:W4:Y:S02]  /*2f740*/  @!P0 SYNCS.PHASECHK.TRANS64 P0, [R20+URZ+0x22860], R2 ;  /* 0x02286002140085a7 */ /* 0x000f24000800007f */
[----:B----4-:R-:W-:Y:S05]  /*2f750*/  @!P0 BRA `(.L_x_1664) ;  /* 0xfffffffc00f08947 */ /* 0x010fea000383ffff */
[----:B------:R-:W-:Y:S05]  /*2f760*/  BRA `(.L_x_1857) ;  /* 0xffffff9c00cc7947 */ /* 0x000fea000383ffff */
.L_x_1671:
[----:B-1----:R1:W3:Y:S02]  /*2f770*/  SYNCS.PHASECHK.TRANS64.TRYWAIT P1, [R16+URZ+0x22870], R0 ;  /* 0x02287000100075a7 */ /* 0x0022e4000802017f */
[----:B---3--:R-:W-:Y:S05]  /*2f780*/  @!P1 NANOSLEEP.SYNCS 0x989680 ;  /* 0x009896800000995d */ /* 0x008fea0003900000 */
[----:B------:R-:W3:Y:S02]  /*2f790*/  @!P1 SYNCS.PHASECHK.TRANS64 P1, [R16+URZ+0x22870], R0 ;  /* 0x02287000100095a7 */ /* 0x000ee4000802007f */
[----:B---3--:R-:W-:Y:S05]  /*2f7a0*/  @!P1 BRA `(.L_x_1671) ;  /* 0xfffffffc00f09947 */ /* 0x008fea000383ffff */
[----:B------:R-:W-:Y:S05]  /*2f7b0*/  BRA `(.L_x_1858) ;  /* 0xffffffa400a07947 */ /* 0x000fea000383ffff */
.L_x_1673:
[----:B-1----:R1:W3:Y:S02]  /*2f7c0*/  SYNCS.PHASECHK.TRANS64.TRYWAIT P1, [R16+URZ+0x22860], R0 ;  /* 0x02286000100075a7 */ /* 0x0022e4000802017f */
[----:B---3--:R-:W-:Y:S05]  /*2f7d0*/  @!P1 NANOSLEEP.SYNCS 0x989680 ;  /* 0x009896800000995d */ /* 0x008fea0003900000 */
[----:B------:R-:W3:Y:S02]  /*2f7e0*/  @!P1 SYNCS.PHASECHK.TRANS64 P1, [R16+URZ+0x22860], R0 ;  /* 0x02286000100095a7 */ /* 0x000ee4000802007f */
[----:B---3--:R-:W-:Y:S05]  /*2f7f0*/  @!P1 BRA `(.L_x_1673) ;  /* 0xfffffffc00f09947 */ /* 0x008fea000383ffff */
[----:B------:R-:W-:Y:S05]  /*2f800*/  BRA `(.L_x_1859) ;  /* 0xffffffa400a87947 */ /* 0x000fea000383ffff */
.L_x_1677:
[----:B------:R-:W2:Y:S01]  /*2f810*/  LDL R3, [R1] ;  /* 0x0000000001037983 */ /* 0x000ea20000100800 */
[----:B------:R-:W-:Y:S01]  /*2f820*/  BSSY B0, `(.L_x_1860) ;  /* 0x0000008000007945 */ /* 0x000fe20003800000 */
[----:B------:R-:W-:Y:S02]  /*2f830*/  IMAD.MOV.U32 R12, RZ, RZ, RZ ;  /* 0x000000ffff0c7224 */ /* 0x000fe400078e00ff */
[----:B------:R-:W-:Y:S02]  /*2f840*/  IMAD.MOV.U32 R11, RZ, RZ, 0x1f ;  /* 0x0000001fff0b7424 */ /* 0x000fe400078e00ff */
[----:B0-----:R-:W-:Y:S02]  /*2f850*/  IMAD.MOV.U32 R15, RZ, RZ, -0x1 ;  /* 0xffffffffff0f7424 */ /* 0x001fe400078e00ff */
[----:B--2---:R-:W-:-:S07]  /*2f860*/  IMAD.MOV.U32 R13, RZ, RZ, R3 ;  /* 0x000000ffff0d7224 */ /* 0x004fce00078e0003 */
[----:B-1----:R-:W-:Y:S05]  /*2f870*/  WARPSYNC.COLLECTIVE R15, `(.L_x_1861) ;  /* 0x000000000f087348 */ /* 0x002fea0003c00000 */
[----:B------:R0:W2:Y:S02]  /*2f880*/  SHFL.IDX P6, R14, R13, R12, R11 ;  /* 0x0000000c0d0e7389 */ /* 0x0000a400000c000b */
[----:B012---:R-:W-:Y:S01]  /*2f890*/  ENDCOLLECTIVE ;  /* 0x000000000000791b */ /* 0x007fe20003800000 */
.L_x_1861:
[----:B------:R-:W-:Y:S05]  /*2f8a0*/  BSYNC B0 ;  /* 0x0000000000007941 */ /* 0x000fea0003800000 */
.L_x_1860:
[----:B------:R0:W5:Y:S01]  /*2f8b0*/  LDL R2, [R1+0xc] ;  /* 0x00000c0001027983 */ /* 0x0001620000100800 */
[----:B------:R-:W-:Y:S01]  /*2f8c0*/  IMAD.MOV.U32 R13, RZ, RZ, R3 ;  /* 0x000000ffff0d7224 */ /* 0x000fe200078e0003 */
[----:B------:R-:W-:Y:S01]  /*2f8d0*/  MOV R0, R14 ;  /* 0x0000000e00007202 */ /* 0x000fe20000000f00 */
[----:B------:R-:W-:Y:S02]  /*2f8e0*/  IMAD.MOV.U32 R12, RZ, RZ, 0x1 ;  /* 0x00000001ff0c7424 */ /* 0x000fe400078e00ff */
[----:B------:R-:W-:Y:S02]  /*2f8f0*/  IMAD.MOV.U32 R11, RZ, RZ, 0x1f ;  /* 0x0000001fff0b7424 */ /* 0x000fe400078e00ff */
[----:B------:R-:W-:-:S07]  /*2f900*/  IMAD.MOV.U32 R15, RZ, RZ, -0x1 ;  /* 0xffffffffff0f7424 */ /* 0x000fce00078e00ff */
[----:B0----5:R-:W-:Y:S05]  /*2f910*/  WARPSYNC.COLLECTIVE R15, `(.L_x_1862) ;  /* 0x000000000f087348 */ /* 0x021fea0003c00000 */
[----:B------:R1:W2:Y:S02]  /*2f920*/  SHFL.IDX P6, R14, R13, R12, R11 ;  /* 0x0000000c0d0e7389 */ /* 0x0002a400000c000b */
[----:B012--5:R-:W-:Y:S01]  /*2f930*/  ENDCOLLECTIVE ;  /* 0x000000000000791b */ /* 0x027fe20003800000 */
.L_x_1862:
        /* <DEDUP_REMOVED lines=11> */
[----:B------:R-:W-:Y:S01]  /*2f9f0*/  IMAD.MOV.U32 R5, RZ, RZ, RZ ;  /* 0x000000ffff057224 */ /* 0x000fe200078e00ff */
[C---:B------:R-:W-:Y:S01]  /*2fa00*/  ISETP.GE.U32.AND P2, PT, R16.reuse, 0x2, PT ;  /* 0x000000021000780c */ /* 0x040fe20003f46070 */
[----:B------:R-:W-:Y:S01]  /*2fa10*/  IMAD.MOV.U32 R8, RZ, RZ, RZ ;  /* 0x000000ffff087224 */ /* 0x000fe200078e00ff */
[C---:B------:R-:W-:Y:S02]  /*2fa20*/  ISETP.GE.U32.AND P3, PT, R16.reuse, 0x4, PT ;  /* 0x000000041000780c */ /* 0x040fe40003f66070 */
[C---:B------:R-:W-:Y:S02]  /*2fa30*/  ISETP.GE.U32.AND P4, PT, R16.reuse, 0x8, PT ;  /* 0x000000081000780c */ /* 0x040fe40003f86070 */
[----:B------:R-:W-:Y:S01]  /*2fa40*/  ISETP.GE.U32.AND P5, PT, R16, 0x10, PT ;  /* 0x000000101000780c */ /* 0x000fe20003fa6070 */
[----:B--2---:R-:W-:Y:S02]  /*2fa50*/  @!P1 IMAD.MOV.U32 R5, RZ, RZ, R6 ;  /* 0x000000ffff059224 */ /* 0x004fe400078e0006 */
[----:B------:R-:W-:-:S02]  /*2fa60*/  IMAD.MOV.U32 R6, RZ, RZ, RZ ;  /* 0x000000ffff067224 */ /* 0x000fc400078e00ff */
[----:B---3--:R-:W-:Y:S01]  /*2fa70*/  @!P1 IMAD.MOV.U32 R6, RZ, RZ, R2 ;  /* 0x000000ffff069224 */ /* 0x008fe200078e0002 */
[----:B------:R-:W-:-:S03]  /*2fa80*/  ISETP.NE.AND P1, PT, R16, RZ, PT ;  /* 0x000000ff1000720c */ /* 0x000fc60003f25270 */
[----:B------:R-:W-:-:S04]  /*2fa90*/  IMAD R2, R6, R5, RZ ;  /* 0x0000000506027224 */ /* 0x000fc800078e02ff */
[----:B------:R-:W-:-:S07]  /*2faa0*/  IMAD.MOV.U32 R13, RZ, RZ, R2 ;  /* 0x000000ffff0d7224 */ /* 0x000fce00078e0002 */
[----:B------:R-:W-:Y:S05]  /*2fab0*/  WARPSYNC.COLLECTIVE R15, `(.L_x_1863) ;  /* 0x000000000f087348 */ /* 0x000fea0003c00000 */
[----:B------:R0:W1:Y:S02]  /*2fac0*/  SHFL.UP P6, R14, R13, R12, R11 ;  /* 0x0400000c0d0e7389 */ /* 0x00006400000c000b */
[----:B01----:R-:W-:Y:S01]  /*2fad0*/  ENDCOLLECTIVE ;  /* 0x000000000000791b */ /* 0x003fe20003800000 */
.L_x_1863:
[----:B------:R-:W-:Y:S02]  /*2fae0*/  IMAD.MOV.U32 R12, RZ, RZ, 0x2 ;  /* 0x00000002ff0c7424 */ /* 0x000fe400078e00ff */
[----:B------:R-:W-:-:S05]  /*2faf0*/  IMAD.MOV.U32 R3, RZ, RZ, R14 ;  /* 0x000000ffff037224 */ /* 0x000fca00078e000e */
[----:B------:R-:W-:-:S05]  /*2fb00*/  SEL R3, R3, RZ, P1 ;  /* 0x000000ff03037207 */ /* 0x000fca0000800000 */
[----:B------:R-:W-:-:S04]  /*2fb10*/  IMAD.IADD R2, R2, 0x1, R3 ;  /* 0x0000000102027824 */ /* 0x000fc800078e0203 */
[----:B------:R-:W-:-:S07]  /*2fb20*/  IMAD.MOV.U32 R13, RZ, RZ, R2 ;  /* 0x000000ffff0d7224 */ /* 0x000fce00078e0002 */
[----:B------:R-:W-:Y:S05]  /*2fb30*/  WARPSYNC.COLLECTIVE R15, `(.L_x_1864) ;  /* 0x000000000f087348 */ /* 0x000fea0003c00000 */
[----:B------:R0:W1:Y:S02]  /*2fb40*/  SHFL.UP P6, R14, R13, R12, R11 ;  /* 0x0400000c0d0e7389 */ /* 0x00006400000c000b */
[----:B01----:R-:W-:Y:S01]  /*2fb50*/  ENDCOLLECTIVE ;  /* 0x000000000000791b */ /* 0x003fe20003800000 */
.L_x_1864:
        /* <DEDUP_REMOVED lines=8> */
.L_x_1865:
        /* <DEDUP_REMOVED lines=8> */
.L_x_1866:
        /* <DEDUP_REMOVED lines=8> */
.L_x_1867:
[----:B------:R-:W-:Y:S02]  /*2fce0*/  IMAD.MOV.U32 R12, RZ, RZ, 0x1f ;  /* 0x0000001fff0c7424 */ /* 0x000fe400078e00ff */
[----:B------:R-:W-:Y:S02]  /*2fcf0*/  IMAD.MOV.U32 R11, RZ, RZ, 0x1f ;  /* 0x0000001fff0b7424 */ /* 0x000fe400078e00ff */
[----:B------:R-:W-:-:S05]  /*2fd00*/  IMAD.MOV.U32 R3, RZ, RZ, R14 ;  /* 0x000000ffff037224 */ /* 0x000fca00078e000e */
[----:B------:R-:W-:-:S05]  /*2fd10*/  SEL R3, R3, RZ, P5 ;  /* 0x000000ff03037207 */ /* 0x000fca0002800000 */
[----:B------:R-:W-:-:S04]  /*2fd20*/  IMAD.IADD R3, R2, 0x1, R3 ;  /* 0x0000000102037824 */ /* 0x000fc800078e0203 */
[----:B------:R-:W-:-:S07]  /*2fd30*/  IMAD.MOV.U32 R13, RZ, RZ, R3 ;  /* 0x000000ffff0d7224 */ /* 0x000fce00078e0003 */
[----:B------:R-:W-:Y:S05]  /*2fd40*/  WARPSYNC.COLLECTIVE R15, `(.L_x_1868) ;  /* 0x000000000f087348 */ /* 0x000fea0003c00000 */
[----:B------:R0:W1:Y:S02]  /*2fd50*/  SHFL.IDX P6, R14, R13, R12, R11 ;  /* 0x0000000c0d0e7389 */ /* 0x00006400000c000b */
[----:B01----:R-:W-:Y:S01]  /*2fd60*/  ENDCOLLECTIVE ;  /* 0x000000000000791b */ /* 0x003fe20003800000 */
.L_x_1868:
[----:B------:R-:W-:Y:S01]  /*2fd70*/  IMAD.MOV.U32 R9, RZ, RZ, R14 ;  /* 0x000000ffff097224 */ /* 0x000fe200078e000e */
[----:B------:R-:W-:Y:S06]  /*2fd80*/  BRA `(.L_x_1869) ;  /* 0xffffffa800987947 */ /* 0x000fec000383ffff */
.L_x_1680:
[----:B------:R-:W-:Y:S01]  /*2fd90*/  BSSY B0, `(.L_x_1870) ;  /* 0x0000008000007945 */ /* 0x000fe20003800000 */
[----:B------:R-:W-:Y:S02]  /*2fda0*/  IMAD.MOV.U32 R13, RZ, RZ, R2 ;  /* 0x000000ffff0d7224 */ /* 0x000fe400078e0002 */
[----:B------:R-:W-:Y:S02]  /*2fdb0*/  IMAD.MOV.U32 R12, RZ, RZ, 0x1 ;  /* 0x00000001ff0c7424 */ /* 0x000fe400078e00ff */
[----:B------:R-:W-:Y:S02]  /*2fdc0*/  IMAD.MOV.U32 R11, RZ, RZ, RZ ;  /* 0x000000ffff0b7224 */ /* 0x000fe400078e00ff */
[----:B0-----:R-:W-:-:S07]  /*2fdd0*/  IMAD.MOV.U32 R15, RZ, RZ, -0x1 ;  /* 0xffffffffff0f7424 */ /* 0x001fce00078e00ff */
[----:B-1----:R-:W-:Y:S05]  /*2fde0*/  WARPSYNC.COLLECTIVE R15, `(.L_x_1871) ;  /* 0x000000000f087348 */ /* 0x002fea0003c00000 */
[----:B------:R0:W2:Y:S02]  /*2fdf0*/  SHFL.UP P6, R14, R13, R12, R11 ;  /* 0x0400000c0d0e7389 */ /* 0x0000a400000c000b */
[----:B012---:R-:W-:Y:S01]  /*2fe00*/  ENDCOLLECTIVE ;  /* 0x000000000000791b */ /* 0x007fe20003800000 */
.L_x_1871:
[----:B------:R-:W-:Y:S05]  /*2fe10*/  BSYNC B0 ;  /* 0x0000000000007941 */ /* 0x000fea0003800000 */
.L_x_1870:
[----:B------:R-:W-:Y:S02]  /*2fe20*/  IMAD.MOV.U32 R3, RZ, RZ, R14 ;  /* 0x000000ffff037224 */ /* 0x000fe400078e000e */
[----:B------:R-:W-:Y:S02]  /*2fe30*/  IMAD.MOV.U32 R12, RZ, RZ, 0x2 ;  /* 0x00000002ff0c7424 */ /* 0x000fe400078e00ff */
[----:B------:R-:W-:Y:S01]  /*2fe40*/  IMAD.MOV.U32 R11, RZ, RZ, RZ ;  /* 0x000000ffff0b7224 */ /* 0x000fe200078e00ff */
[----:B------:R-:W-:Y:S01]  /*2fe50*/  SEL R3, R3, RZ, P1 ;  /* 0x000000ff03037207 */ /* 0x000fe20000800000 */
[----:B------:R-:W-:-:S04]  /*2fe60*/  IMAD.MOV.U32 R15, RZ, RZ, -0x1 ;  /* 0xffffffffff0f7424 */ /* 0x000fc800078e00ff */
[----:B------:R-:W-:-:S04]  /*2fe70*/  IMAD.IADD R2, R2, 0x1, R3 ;  /* 0x0000000102027824 */ /* 0x000fc800078e0203 */
[----:B------:R-:W-:-:S07]  /*2fe80*/  IMAD.MOV.U32 R13, RZ, RZ, R2 ;  /* 0x000000ffff0d7224 */ /* 0x000fce00078e0002 */
[----:B------:R-:W-:Y:S05]  /*2fe90*/  WARPSYNC.COLLECTIVE R15, `(.L_x_1872) ;  /* 0x000000000f087348 */ /* 0x000fea0003c00000 */
[----:B------:R0:W1:Y:S02]  /*2fea0*/  SHFL.UP P6, R14, R13, R12, R11 ;  /* 0x0400000c0d0e7389 */ /* 0x00006400000c000b */
[----:B01----:R-:W-:Y:S01]  /*2feb0*/  ENDCOLLECTIVE ;  /* 0x000000000000791b */ /* 0x003fe20003800000 */
.L_x_1872:
        /* <DEDUP_REMOVED lines=8> */
.L_x_1873:
        /* <DEDUP_REMOVED lines=8> */
.L_x_1874:
        /* <DEDUP_REMOVED lines=8> */
.L_x_1875:
        /* <DEDUP_REMOVED lines=9> */
.L_x_1876:
[----:B------:R-:W-:Y:S01]  /*300d0*/  IMAD.MOV.U32 R9, RZ, RZ, R14 ;  /* 0x000000ffff097224 */ /* 0x000fe200078e000e */
[----:B------:R-:W-:Y:S06]  /*300e0*/  BRA `(.L_x_1877) ;  /* 0xffffffa800707947 */ /* 0x000fec000383ffff */
.L_x_1682:
[----:B------:R-:W-:Y:S01]  /*300f0*/  BSSY B0, `(.L_x_1878) ;  /* 0x0000006000007945 */ /* 0x000fe20003800000 */
[----:B------:R-:W-:Y:S01]  /*30100*/  PLOP3.LUT P6, PT, P6, PT, PT, 0x8, 0x0 ;  /* 0x000000000000781c */ /* 0x000fe200037ce170 */
[----:B0-----:R-:W-:-:S12]  /*30110*/  IMAD.MOV.U32 R15, RZ, RZ, -0x1 ;  /* 0xffffffffff0f7424 */ /* 0x001fd800078e00ff */
[----:B-1----:R-:W-:Y:S05]  /*30120*/  WARPSYNC.COLLECTIVE R15, `(.L_x_1879) ;  /* 0x000000000f087348 */ /* 0x002fea0003c00000 */
[----:B------:R-:W-:Y:S01]  /*30130*/  VOTE.ANY R14, PT, P6 ;  /* 0x00000000000e7806 */ /* 0x000fe200030e0100 */
[----:B-1----:R-:W-:Y:S06]  /*30140*/  ENDCOLLECTIVE ;  /* 0x000000000000791b */ /* 0x002fec0003800000 */
.L_x_1879:
[----:B------:R-:W-:Y:S05]  /*30150*/  BSYNC B0 ;  /* 0x0000000000007941 */ /* 0x000fea0003800000 */
.L_x_1878:
[----:B------:R0:W5:Y:S01]  /*30160*/  LDL.LU R10, [R1+0xc] ;  /* 0x00000c00010a7983 */ /* 0x0001620000300800 */
[----:B------:R-:W-:Y:S02]  /*30170*/  IMAD.MOV.U32 R4, RZ, RZ, R14 ;  /* 0x000000ffff047224 */ /* 0x000fe400078e000e */
[----:B------:R-:W-:Y:S02]  /*30180*/  IMAD.MOV.U32 R13, RZ, RZ, R5 ;  /* 0x000000ffff0d7224 */ /* 0x000fe400078e0005 */
[----:B------:R-:W1:Y:S01]  /*30190*/  POPC R3, R4 ;  /* 0x0000000400037309 */ /* 0x000e620000000000 */
[----:B------:R-:W-:Y:S02]  /*301a0*/  IMAD.MOV.U32 R11, RZ, RZ, 0x1f ;  /* 0x0000001fff0b7424 */ /* 0x000fe400078e00ff */
[----:B------:R-:W-:Y:S02]  /*301b0*/  IMAD.MOV.U32 R15, RZ, RZ, -0x1 ;  /* 0xffffffffff0f7424 */ /* 0x000fe400078e00ff */
[----:B01----:R-:W-:-:S07]  /*301c0*/  IMAD.MOV.U32 R12, RZ, RZ, R3 ;  /* 0x000000ffff0c7224 */ /* 0x003fce00078e0003 */
[----:B-----5:R-:W-:Y:S05]  /*301d0*/  WARPSYNC.COLLECTIVE R15, `(.L_x_1880) ;  /* 0x000000000f087348 */ /* 0x020fea0003c00000 */
[----:B------:R0:W1:Y:S02]  /*301e0*/  SHFL.IDX P6, R14, R13, R12, R11 ;  /* 0x0000000c0d0e7389 */ /* 0x00006400000c000b */
[----:B01---5:R-:W-:Y:S01]  /*301f0*/  ENDCOLLECTIVE ;  /* 0x000000000000791b */ /* 0x023fe20003800000 */
.L_x_1880:
[----:B------:R-:W-:Y:S02]  /*30200*/  IMAD.MOV.U32 R13, RZ, RZ, R6 ;  /* 0x000000ffff0d7224 */ /* 0x000fe400078e0006 */
[----:B------:R-:W-:-:S07]  /*30210*/  IMAD.MOV.U32 R5, RZ, RZ, R14 ;  /* 0x000000ffff057224 */ /* 0x000fce00078e000e */
[----:B------:R-:W-:Y:S05]  /*30220*/  WARPSYNC.COLLECTIVE R15, `(.L_x_1881) ;  /* 0x000000000f087348 */ /* 0x000fea0003c00000 */
[----:B------:R0:W1:Y:S02]  /*30230*/  SHFL.IDX P6, R14, R13, R12, R11 ;  /* 0x0000000c0d0e7389 */ /* 0x00006400000c000b */
[----:B01----:R-:W-:Y:S01]  /*30240*/  ENDCOLLECTIVE ;  /* 0x000000000000791b */ /* 0x003fe20003800000 */
.L_x_1881:
[----:B------:R-:W-:Y:S02]  /*30250*/  IMAD.MOV.U32 R6, RZ, RZ, R14 ;  /* 0x000000ffff067224 */ /* 0x000fe400078e000e */
[----:B------:R-:W-:-:S05]  /*30260*/  IMAD.IADD R10, R3, 0x1, R10 ;  /* 0x00000001030a7824 */ /* 0x000fca00078e020a */
[----:B------:R0:W-:Y:S01]  /*30270*/  STL [R1+0xc], R10 ;  /* 0x00000c0a01007387 */ /* 0x0001e20000100800 */
[----:B------:R-:W-:Y:S05]  /*30280*/  BRA `(.L_x_1882) ;  /* 0xffffffa800547947 */ /* 0x000fea000383ffff */
.L_x_1684:
[----:B------:R-:W-:Y:S01]  /*30290*/  BSSY B0, `(.L_x_1883) ;  /* 0x0000008000007945 */ /* 0x000fe20003800000 */
[----:B------:R-:W-:Y:S02]  /*302a0*/  IMAD.MOV.U32 R13, RZ, RZ, R7 ;  /* 0x000000ffff0d7224 */ /* 0x000fe400078e0007 */
[----:B------:R-:W-:Y:S02]  /*302b0*/  IMAD.MOV.U32 R12, RZ, RZ, R3 ;  /* 0x000000ffff0c7224 */ /* 0x000fe400078e0003 */
[----:B------:R-:W-:Y:S02]  /*302c0*/  IMAD.MOV.U32 R11, RZ, RZ, 0x1f ;  /* 0x0000001fff0b7424 */ /* 0x000fe400078e00ff */
[----:B------:R-:W-:-:S07]  /*302d0*/  IMAD.MOV.U32 R15, RZ, RZ, -0x1 ;  /* 0xffffffffff0f7424 */ /* 0x000fce00078e00ff */
[----:B01----:R-:W-:Y:S05]  /*302e0*/  WARPSYNC.COLLECTIVE R15, `(.L_x_1884) ;  /* 0x000000000f087348 */ /* 0x003fea0003c00000 */
[----:B------:R2:W3:Y:S02]  /*302f0*/  SHFL.IDX P6, R14, R13, R12, R11 ;  /* 0x0000000c0d0e7389 */ /* 0x0004e400000c000b */
[----:B0123--:R-:W-:Y:S01]  /*30300*/  ENDCOLLECTIVE ;  /* 0x000000000000791b */ /* 0x00ffe20003800000 */
.L_x_1884:
[----:B------:R-:W-:Y:S05]  /*30310*/  BSYNC B0 ;  /* 0x0000000000007941 */ /* 0x000fea0003800000 */
.L_x_1883:
[----:B------:R-:W-:Y:S01]  /*30320*/  IMAD.MOV.U32 R3, RZ, RZ, R14 ;  /* 0x000000ffff037224 */ /* 0x000fe200078e000e */
[----:B------:R-:W-:Y:S06]  /*30330*/  BRA `(.L_x_1885) ;  /* 0xffffffa800407947 */ /* 0x000fec000383ffff */
.L_x_1690:
[----:B0-----:R0:W1:Y:S02]  /*30340*/  SYNCS.PHASECHK.TRANS64.TRYWAIT P0, [R0+URZ+0x22820], R3 ;  /* 0x02282003000075a7 */ /* 0x001064000800017f */
[----:B-1----:R-:W-:Y:S05]  /*30350*/  @!P0 NANOSLEEP.SYNCS 0x989680 ;  /* 0x009896800000895d */ /* 0x002fea0003900000 */
[----:B------:R-:W1:Y:S02]  /*30360*/  @!P0 SYNCS.PHASECHK.TRANS64 P0, [R0+URZ+0x22820], R3 ;  /* 0x02282003000085a7 */ /* 0x000e64000800007f */
[----:B-1----:R-:W-:Y:S05]  /*30370*/  @!P0 BRA `(.L_x_1690) ;  /* 0xfffffffc00f08947 */ /* 0x002fea000383ffff */
[----:B------:R-:W-:Y:S05]  /*30380*/  BRA `(.L_x_1886) ;  /* 0xffffffb000e47947 */ /* 0x000fea000383ffff */
.L_x_1691:
        /* <DEDUP_REMOVED lines=11> */
.L_x_1888:
[----:B------:R-:W-:Y:S05]  /*30440*/  BSYNC B0 ;  /* 0x0000000000007941 */ /* 0x000fea0003800000 */
.L_x_1887:
[----:B------:R-:W-:Y:S05]  /*30450*/  BRA `(.L_x_1889) ;  /* 0xffffffb000cc7947 */ /* 0x000fea000383ffff */
.L_x_1692:
[----:B------:R-:W-:Y:S01]  /*30460*/  BSSY B0, `(.L_x_1890) ;  /* 0x0000006000007945 */ /* 0x000fe20003800000 */
[----:B------:R-:W-:-:S07]  /*30470*/  IMAD.MOV.U32 R15, RZ, RZ, -0x1 ;  /* 0xffffffffff0f7424 */ /* 0x000fce00078e00ff */
[----:B01----:R-:W-:Y:S05]  /*30480*/  WARPSYNC.COLLECTIVE R15, `(.L_x_1891) ;  /* 0x000000000f0c7348 */ /* 0x003fea0003c00000 */
[----:B------:R-:W-:Y:S02]  /*30490*/  ELECT P6, UR62, PT ;  /* 0x00000000003e782f */ /* 0x000fe400038c0000 */
[----:B------:R-:W-:Y:S01]  /*304a0*/  MOV R14, UR62 ;  /* 0x0000003e000e7c02 */ /* 0x000fe20008000f00 */
[----:B01----:R-:W-:Y:S10]  /*304b0*/  ENDCOLLECTIVE ;  /* 0x000000000000791b */ /* 0x003ff40003800000 */
.L_x_1891:
[----:B------:R-:W-:Y:S05]  /*304c0*/  BSYNC B0 ;  /* 0x0000000000007941 */ /* 0x000fea0003800000 */
.L_x_1890:
[----:B------:R-:W-:Y:S05]  /*304d0*/  BRA `(.L_x_1892) ;  /* 0xffffffb000c07947 */ /* 0x000fea000383ffff */
.L_x_1694:
[----:B0-----:R0:W1:Y:S02]  /*304e0*/  SYNCS.PHASECHK.TRANS64.TRYWAIT P1, [R6+URZ], R5 ;  /* 0x00000005060075a7 */ /* 0x001064000802017f */
[----:B-1----:R-:W-:Y:S05]  /*304f0*/  @!P1 NANOSLEEP.SYNCS 0x989680 ;  /* 0x009896800000995d */ /* 0x002fea0003900000 */
[----:B------:R-:W1:Y:S02]  /*30500*/  @!P1 SYNCS.PHASECHK.TRANS64 P1, [R6+URZ], R5 ;  /* 0x00000005060095a7 */ /* 0x000e64000802007f */
[----:B-1----:R-:W-:Y:S05]  /*30510*/  @!P1 BRA `(.L_x_1694) ;  /* 0xfffffffc00f09947 */ /* 0x002fea000383ffff */
[----:B------:R-:W-:Y:S05]  /*30520*/  BRA `(.L_x_1893) ;  /* 0xffffffb000fc7947 */ /* 0x000fea000383ffff */
.L_x_1695:
[----:B-1----:R1:W2:Y:S02]  /*30530*/  SYNCS.PHASECHK.TRANS64.TRYWAIT P1, [R7+URZ], R2 ;  /* 0x00000002070075a7 */ /* 0x0022a4000802017f */
[----:B--2---:R-:W-:Y:S05]  /*30540*/  @!P1 NANOSLEEP.SYNCS 0x989680 ;  /* 0x009896800000995d */ /* 0x004fea0003900000 */
[----:B------:R-:W2:Y:S02]  /*30550*/  @!P1 SYNCS.PHASECHK.TRANS64 P1, [R7+URZ], R2 ;  /* 0x00000002070095a7 */ /* 0x000ea4000802007f */
[----:B--2---:R-:W-:Y:S05]  /*30560*/  @!P1 BRA `(.L_x_1695) ;  /* 0xfffffffc00f09947 */ /* 0x004fea000383ffff */
[----:B------:R-:W-:Y:S05]  /*30570*/  BRA `(.L_x_1894) ;  /* 0xffffffb000f07947 */ /* 0x000fea000383ffff */
.L_x_1697:
[----:B--2---:R2:W3:Y:S02]  /*30580*/  SYNCS.PHASECHK.TRANS64.TRYWAIT P1, [R4+URZ+0x22860], R5 ;  /* 0x02286005040075a7 */ /* 0x0044e4000802017f */
[----:B---3--:R-:W-:Y:S05]  /*30590*/  @!P1 NANOSLEEP.SYNCS 0x989680 ;  /* 0x009896800000995d */ /* 0x008fea0003900000 */
[----:B------:R-:W3:Y:S02]  /*305a0*/  @!P1 SYNCS.PHASECHK.TRANS64 P1, [R4+URZ+0x22860], R5 ;  /* 0x02286005040095a7 */ /* 0x000ee4000802007f */
[----:B---3--:R-:W-:Y:S05]  /*305b0*/  @!P1 BRA `(.L_x_1697) ;  /* 0xfffffffc00f09947 */ /* 0x008fea000383ffff */
[----:B------:R-:W-:Y:S05]  /*305c0*/  BRA `(.L_x_1895) ;  /* 0xffffffb000f47947 */ /* 0x000fea000383ffff */
.L_x_1699:
[----:B---3--:R3:W4:Y:S02]  /*305d0*/  SYNCS.PHASECHK.TRANS64.TRYWAIT P1, [R3+URZ+0x22860], R2 ;  /* 0x02286002030075a7 */ /* 0x008724000802017f */
[----:B----4-:R-:W-:Y:S05]  /*305e0*/  @!P1 NANOSLEEP.SYNCS 0x989680 ;  /* 0x009896800000995d */ /* 0x010fea0003900000 */
[----:B------:R-:W4:Y:S02]  /*305f0*/  @!P1 SYNCS.PHASECHK.TRANS64 P1, [R3+URZ+0x22860], R2 ;  /* 0x02286002030095a7 */ /* 0x000f24000802007f */
[----:B----4-:R-:W-:Y:S05]  /*30600*/  @!P1 BRA `(.L_x_1699) ;  /* 0xfffffffc00f09947 */ /* 0x010fea000383ffff */
[----:B------:R-:W-:Y:S05]  /*30610*/  BRA `(.L_x_1896) ;  /* 0xffffffb000f47947 */ /* 0x000fea000383ffff */
.L_x_1701:
[----:B----4-:R4:W0:Y:S02]  /*30620*/  SYNCS.PHASECHK.TRANS64.TRYWAIT P0, [R4+URZ+0x22880], R5 ;  /* 0x02288005040075a7 */ /* 0x010824000800017f */
[----:B0-----:R-:W-:Y:S05]  /*30630*/  @!P0 NANOSLEEP.SYNCS 0x989680 ;  /* 0x009896800000895d */ /* 0x001fea0003900000 */
[----:B------:R-:W0:Y:S02]  /*30640*/  @!P0 SYNCS.PHASECHK.TRANS64 P0, [R4+URZ+0x22880], R5 ;  /* 0x02288005040085a7 */ /* 0x000e24000800007f */
[----:B0-----:R-:W-:Y:S05]  /*30650*/  @!P0 BRA `(.L_x_1701) ;  /* 0xfffffffc00f08947 */ /* 0x001fea000383ffff */
[----:B------:R-:W-:Y:S05]  /*30660*/  BRA `(.L_x_1702) ;  /* 0xffffffb000f07947 */ /* 0x000fea000383ffff */
.L_x_1897:
        /* <DEDUP_REMOVED lines=9> */
.L_x_2805:


//--------------------- .text._ZN7cutlass13device_kernelIN5flash11enable_sm90INS1_16FlashAttnFwdSm90INS1_25CollectiveMainloopFwdSm90ILi2EN4cute5tupleIJNS5_1CILi1EEES8_S8_EEENS6_IJNS7_ILi128EEENS7_ILi160EEENS7_ILi192EEEEEELi128ENS_12float_e4m3_tEfNS_4arch4Sm90ELb1ELb0ELb1ELb0ELb0ELb0ELb0ELb1ELb1ELb1ELb1ELb0EEENS1_21CollectiveEpilogueFwdINS6_IJSA_SA_SB_EEES9_NS_10bfloat16_tESG_Li256ELb0ELb1ELb1ELb1EEENS1_19SingleTileSchedulerILb0ELb1ELb1ELi128EEEEEEEEEvNT_6ParamsE --------------------------
	.section	.text._ZN7cutlass13device_kernelIN5flash11enable_sm90INS1_16FlashAttnFwdSm90INS1_25CollectiveMainloopFwdSm90ILi2EN4cute5tupleIJNS5_1CILi1EEES8_S8_EEENS6_IJNS7_ILi128EEENS7_ILi160EEENS7_ILi192EEEEEELi128ENS_12float_e4m3_tEfNS_4arch4Sm90ELb1ELb0ELb1ELb0ELb0ELb0ELb0ELb1ELb1ELb1ELb1ELb0EEENS1_21CollectiveEpilogueFwdINS6_IJSA_SA_SB_EEES9_NS_10bfloat16_tESG_Li256ELb0ELb1ELb1ELb1EEENS1_19SingleTileSchedulerILb0ELb1ELb1ELi128EEEEEEEEEvNT_6ParamsE,"ax",@progbits
	.align	128
.text._ZN7cutlass13device_kernelIN5flash11enable_sm90INS1_16FlashAttnFwdSm90INS1_25CollectiveMainloopFwdSm90ILi2EN4cute5tupleIJNS5_1CILi1EEES8_S8_EEENS6_IJNS7_ILi128EEENS7_ILi160EEENS7_ILi192EEEEEELi128ENS_12float_e4m3_tEfNS_4arch4Sm90ELb1ELb0ELb1ELb0ELb0ELb0ELb0ELb1ELb1ELb1ELb1ELb0EEENS1_21CollectiveEpilogueFwdINS6_IJSA_SA_SB_EEES9_NS_10bfloat16_tESG_Li256ELb0ELb1ELb1ELb1EEENS1_19SingleTileSchedulerILb0ELb1ELb1ELi128EEEEEEEEEvNT_6ParamsE:
        .type           _ZN7cutlass13device_kernelIN5flash11enable_sm90INS1_16FlashAttnFwdSm90INS1_25CollectiveMainloopFwdSm90ILi2EN4cute5tupleIJNS5_1CILi1EEES8_S8_EEENS6_IJNS7_ILi128EEENS7_ILi160EEENS7_ILi192EEEEEELi128ENS_12float_e4m3_tEfNS_4arch4Sm90ELb1ELb0ELb1ELb0ELb0ELb0ELb0ELb1ELb1ELb1ELb1ELb0EEENS1_21CollectiveEpilogueFwdINS6_IJSA_SA_SB_EEES9_NS_10bfloat16_tESG_Li256ELb0ELb1ELb1ELb1EEENS1_19SingleTileSchedulerILb0ELb1ELb1ELi128EEEEEEEEEvNT_6ParamsE,@function
        .size           _ZN7cutlass13device_kernelIN5flash11enable_sm90INS1_16FlashAttnFwdSm90INS1_25CollectiveMainloopFwdSm90ILi2EN4cute5tupleIJNS5_1CILi1EEES8_S8_EEENS6_IJNS7_ILi128EEENS7_ILi160EEENS7_ILi192EEEEEELi128ENS_12float_e4m3_tEfNS_4arch4Sm90ELb1ELb0ELb1ELb0ELb0ELb0ELb0ELb1ELb1ELb1ELb1ELb0EEENS1_21CollectiveEpilogueFwdINS6_IJSA_SA_SB_EEES9_NS_10bfloat16_tESG_Li256ELb0ELb1ELb1ELb1EEENS1_19SingleTileSchedulerILb0ELb1ELb1ELi128EEEEEEEEEvNT_6ParamsE,(.L_x_2806 - _ZN7cutlass13device_kernelIN5flash11enable_sm90INS1_16FlashAttnFwdSm90INS1_25CollectiveMainloopFwdSm90ILi2EN4cute5tupleIJNS5_1CILi1EEES8_S8_EEENS6_IJNS7_ILi128EEENS7_ILi160EEENS7_ILi192EEEEEELi128ENS_12float_e4m3_tEfNS_4arch4Sm90ELb1ELb0ELb1ELb0ELb0ELb0ELb0ELb1ELb1ELb1ELb1ELb0EEENS1_21CollectiveEpilogueFwdINS6_IJSA_SA_SB_EEES9_NS_10bfloat16_tESG_Li256ELb0ELb1ELb1ELb1EEENS1_19SingleTileSchedulerILb0ELb1ELb1ELi128EEEEEEEEEvNT_6ParamsE)
        .other          _ZN7cutlass13device_kernelIN5flash11enable_sm90INS1_16FlashAttnFwdSm90INS1_25CollectiveMainloopFwdSm90ILi2EN4cute5tupleIJNS5_1CILi1EEES8_S8_EEENS6_IJNS7_ILi128EEENS7_ILi160EEENS7_ILi192EEEEEELi128ENS_12float_e4m3_tEfNS_4arch4Sm90ELb1ELb0ELb1ELb0ELb0ELb0ELb0ELb1ELb1ELb1ELb1ELb0EEENS1_21CollectiveEpilogueFwdINS6_IJSA_SA_SB_EEES9_NS_10bfloat16_tESG_Li256ELb0ELb1ELb1ELb1EEENS1_19SingleTileSchedulerILb0ELb1ELb1ELi128EEEEEEEEEvNT_6ParamsE,@"STO_CUDA_ENTRY STV_DEFAULT"
_ZN7cutlass13device_kernelIN5flash11enable_sm90INS1_16FlashAttnFwdSm90INS1_25CollectiveMainloopFwdSm90ILi2EN4cute5tupleIJNS5_1CILi1EEES8_S8_EEENS6_IJNS7_ILi128EEENS7_ILi160EEENS7_ILi192EEEEEELi128ENS_12float_e4m3_tEfNS_4arch4Sm90ELb1ELb0ELb1ELb0ELb0ELb0ELb0ELb1ELb1ELb1ELb1ELb0EEENS1_21CollectiveEpilogueFwdINS6_IJSA_SA_SB_EEES9_NS_10bfloat16_tESG_Li256ELb0ELb1ELb1ELb1EEENS1_19SingleTileSchedulerILb0ELb1ELb1ELi128EEEEEEEEEvNT_6ParamsE:
        /* <DEDUP_REMOVED lines=17> */
.L_x_1899:
[----:B------:R-:W-:Y:S05]  /*0110*/  BSYNC B0 ;  /* 0x0000000000007941 */ /* 0x000fea0003800000 */
.L_x_1898:
        /* <DEDUP_REMOVED lines=40> */
.L_x_1900:
        /* <DEDUP_REMOVED lines=22> */
.L_x_1901:
        /* <DEDUP_REMOVED lines=18> */
.L_x_1902:
        /* <DEDUP_REMOVED lines=22> */
.L_x_1903:
        /* <DEDUP_REMOVED lines=22> */
.L_x_1904:
        /* <DEDUP_REMOVED lines=9> */
.L_x_1907:
[----:B------:R-:W-:-:S08]  /*0970*/  NOP ;  /* 0x0000000000007918 */ /* 0x000fd00000000000 */
[----:B------:R-:W0:Y:S02]  /*0980*/  USETMAXREG.TRY_ALLOC.CTAPOOL UP0, 0xf0 ;  /* 0x000000f0000079c8 */ /* 0x000e240008000600 */
[----:B0-----:R-:W-:-:S13]  /*0990*/  PLOP3.LUT P0, PT, PT, PT, UP0, 0x80, 0x0 ;  /* 0x000000000000781c */ /* 0x001fda0003f0f008 */
[----:B------:R-:W-:Y:S05]  /*09a0*/  @!P0 BRA `(.L_x_1907) ;  /* 0xfffffffc00f08947 */ /* 0x000fea000383ffff */
[----:B--2---:R-:W0:Y:S01]  /*09b0*/  LDC R2, c[0x0][0xc50] ;  /* 0x00031400ff027b82 */ /* 0x004e220000000800 */
[----:B------:R-:W1:Y:S07]  /*09c0*/  S2R R12, SR_TID.X ;  /* 0x00000000000c7919 */ /* 0x000e6e0000002100 */
[----:B------:R-:W2:Y:S08]  /*09d0*/  S2UR UR4, SR_CTAID.Y ;  /* 0x00000000000479c3 */ /* 0x000eb00000002600 */
[----:B------:R-:W3:Y:S08]  /*09e0*/  S2UR UR36, SR_CTAID.Z ;  /* 0x00000000002479c3 */ /* 0x000ef00000002700 */
[----:B------:R-:W-:Y:S06]  /*09f0*/  BAR.ARV 0x8, 0x180 ;  /* 0x0206000000007b1d */ /* 0x000fec0000002000 */
[----:B0-----:R-:W-:Y:S01]  /*0a00*/  ISETP.NE.AND P1, PT, R2, 0x1, PT ;  /* 0x000000010200780c */ /* 0x001fe20003f25270 */
[----:B--2---:R-:W-:Y:S01]  /*0a10*/  IMAD.U32 R17, RZ, RZ, UR4 ;  /* 0x00000004ff117e24 */ /* 0x004fe2000f8e00ff */
[----:B-1----:R-:W-:-:S11]  /*0a20*/  LOP3.LUT R4, R12, 0xffffff80, RZ, 0xc0, !PT ;  /* 0xffffff800c047812 */ /* 0x002fd600078ec0ff */
[----:B------:R-:W0:Y:S01]  /*0a30*/  @P1 LDC R0, c[0x0][0xc54] ;  /* 0x00031500ff001b82 */ /* 0x000e220000000800 */
[----:B------:R-:W-:-:S07]  /*0a40*/  ISETP.NE.AND P0, PT, R4, 0x80, PT ;  /* 0x000000800400780c */ /* 0x000fce0003f05270 */
[----:B------:R-:W1:Y:S08]  /*0a50*/  @P1 LDC R3, c[0x0][0xc58] ;  /* 0x00031600ff031b82 */ /* 0x000e700000000800 */
[----:B------:R-:W-:Y:S06]  /*0a60*/  @!P0 BAR.ARV 0x9, 0x100 ;  /* 0x0244000000008b1d */ /* 0x000fec0000002000 */
[----:B---3--:R-:W-:Y:S01]  /*0a70*/  ISETP.LE.AND P0, PT, RZ, UR36, PT ;  /* 0x00000024ff007c0c */ /* 0x008fe2000bf03270 */
[----:B0-----:R-:W-:-:S05]  /*0a80*/  @P1 IMAD.HI.U32 R0, R0, UR4, RZ ;  /* 0x0000000400001c27 */ /* 0x001fca000f8e00ff */
[----:B-1----:R-:W-:-:S05]  /*0a90*/  @P1 SHF.R.U32.HI R17, RZ, R3, R0 ;  /* 0x00000003ff111219 */ /* 0x002fca0000011600 */
[----:B------:R-:W-:-:S04]  /*0aa0*/  IMAD.MOV R3, RZ, RZ, -R17 ;  /* 0x000000ffff037224 */ /* 0x000fc800078e0a11 */
[----:B------:R-:W-:Y:S01]  /*0ab0*/  IMAD R18, R2, R3, UR4 ;  /* 0x0000000402127e24 */ /* 0x000fe2000f8e0203 */
[----:B------:R-:W-:Y:S06]  /*0ac0*/  @!P0 BRA `(.L_x_1908) ;  /* 0x0000012800e08947 */ /* 0x000fec0003800000 */
[----:B------:R-:W0:Y:S01]  /*0ad0*/  LDC R0, c[0x0][0x448] ;  /* 0x00011200ff007b82 */ /* 0x000e220000000800 */
[----:B------:R-:W1:Y:S01]  /*0ae0*/  S2R R22, SR_CTAID.X ;  /* 0x0000000000167919 */ /* 0x000e620000002500 */
[----:B------:R-:W-:Y:S01]  /*0af0*/  SHF.R.U32.HI R4, RZ, 0x10, R18 ;  /* 0x00000010ff047819 */ /* 0x000fe20000011612 */
[----:B------:R-:W-:Y:S01]  /*0b00*/  IMAD.MOV.U32 R23, RZ, RZ, RZ ;  /* 0x000000ffff177224 */ /* 0x000fe200078e00ff */
[----:B------:R-:W-:-:S04]  /*0b10*/  LOP3.LUT R18, R18, 0xffff, RZ, 0xc0, !PT ;  /* 0x0000ffff12127812 */ /* 0x000fc800078ec0ff */
[----:B------:R-:W2:Y:S08]  /*0b20*/  LDC.64 R10, c[0x0][0x418] ;  /* 0x00010600ff0a7b82 */ /* 0x000eb00000000a00 */
[----:B------:R-:W3:Y:S01]  /*0b30*/  LDC R3, c[0x0][0x288] ;  /* 0x0000a200ff037b82 */ /* 0x000ee20000000800 */
[----:B0-----:R-:W-:-:S07]  /*0b40*/  ISETP.NE.AND P1, PT, R0, 0x1, PT ;  /* 0x000000010000780c */ /* 0x001fce0003f25270 */
[----:B------:R-:W0:Y:S01]  /*0b50*/  LDC R16, c[0x0][0x424] ;  /* 0x00010900ff107b82 */ /* 0x000e220000000800 */
[----:B--2---:R-:W-:-:S07]  /*0b60*/  ISETP.NE.U32.AND P0, PT, R10, RZ, PT ;  /* 0x000000ff0a00720c */ /* 0x004fce0003f05070 */
[----:B------:R-:W2:Y:S01]  /*0b70*/  LDC R7, c[0x0][0x2f0] ;  /* 0x0000bc00ff077b82 */ /* 0x000ea20000000800 */
[----:B-1----:R-:W-:Y:S01]  /*0b80*/  IMAD.SHL.U32 R22, R22, 0x80, RZ ;  /* 0x0000008016167824 */ /* 0x002fe200078e00ff */
[----:B------:R-:W-:-:S03]  /*0b90*/  ISETP.NE.AND.EX P0, PT, R11, RZ, PT, P0 ;  /* 0x000000ff0b00720c */ /* 0x000fc60003f05300 */
[----:B------:R-:W-:Y:S01]  /*0ba0*/  @P1 VIADD R0, R22, 0x7f ;  /* 0x0000007f16001836 */ /* 0x000fe20000000000 */
[----:B---3--:R-:W-:Y:S02]  /*0bb0*/  IADD3 R3, -R3, 0xa0, RZ ;  /* 0x000000a003037810 */ /* 0x008fe40007ffe1ff */
[----:B------:R-:W1:Y:S08]  /*0bc0*/  @P1 LDC R5, c[0x0][0x44c] ;  /* 0x00011300ff051b82 */ /* 0x000e700000000800 */
[----:B------:R-:W3:Y:S01]  /*0bd0*/  @P1 LDC R9, c[0x0][0x450] ;  /* 0x00011400ff091b82 */ /* 0x000ee20000000800 */
[----:B0-----:R-:W-:-:S02]  /*0be0*/  SEL R16, R16, 0x1, P0 ;  /* 0x0000000110107807 */ /* 0x001fc40000000000 */
[----:B------:R-:W-:-:S03]  /*0bf0*/  ISETP.NE.AND P0, PT, R4, RZ, PT ;  /* 0x000000ff0400720c */ /* 0x000fc60003f05270 */
[----:B--2---:R-:W-:Y:S02]  /*0c00*/  IMAD R3, R16, R7, R3 ;  /* 0x0000000710037224 */ /* 0x004fe400078e0203 */
[----:B-1----:R-:W-:-:S08]  /*0c10*/  @P1 IMAD.HI.U32 R2, R0, R5, RZ ;  /* 0x0000000500021227 */ /* 0x002fd000078e00ff */
[----:B------:R-:W0:Y:S01]  /*0c20*/  @!P0 LDC R4, c[0x0][0x9f0] ;  /* 0x00027c00ff048b82 */ /* 0x000e220000000800 */
[----:B------:R-:W-:Y:S01]  /*0c30*/  VIADD R0, R22, 0x7f ;  /* 0x0000007f16007836 */ /* 0x000fe20000000000 */
[----:B---3--:R-:W-:Y:S01]  /*0c40*/  @P1 SHF.R.U32.HI R0, RZ, R9, R2 ;  /* 0x00000009ff001219 */ /* 0x008fe20000011602 */
[----:B------:R-:W-:-:S04]  /*0c50*/  IMAD R2, R16, R7, 0x9f ;  /* 0x0000009f10027424 */ /* 0x000fc800078e0207 */
[----:B------:R-:W-:Y:S02]  /*0c60*/  IMAD.IADD R0, R3, 0x1, R0 ;  /* 0x0000000103007824 */ /* 0x000fe400078e0200 */
[----:B------:R-:W-:-:S04]  /*0c70*/  IMAD.HI R2, R2, 0x66666667, RZ ;  /* 0x6666666702027827 */ /* 0x000fc800078e02ff */
[----:B------:R-:W-:Y:S01]  /*0c80*/  IMAD.HI R0, R0, 0x66666667, RZ ;  /* 0x6666666700007827 */ /* 0x000fe200078e02ff */
[----:B------:R-:W-:-:S04]  /*0c90*/  SHF.R.U32.HI R3, RZ, 0x1f, R2 ;  /* 0x0000001fff037819 */ /* 0x000fc80000011602 */
[----:B------:R-:W-:Y:S02]  /*0ca0*/  SHF.R.U32.HI R5, RZ, 0x1f, R0 ;  /* 0x0000001fff057819 */ /* 0x000fe40000011600 */
[----:B------:R-:W-:Y:S02]  /*0cb0*/  LEA.HI.SX32 R3, R2, R3, 0x1a ;  /* 0x0000000302037211 */ /* 0x000fe400078fd2ff */
[----:B------:R-:W-:-:S04]  /*0cc0*/  LEA.HI.SX32 R0, R0, R5, 0x1a ;  /* 0x0000000500007211 */ /* 0x000fc800078fd2ff */
[----:B------:R-:W-:-:S04]  /*0cd0*/  VIMNMX R13, R3, R0, PT ;  /* 0x00000000030d7248 */ /* 0x000fc80003fe0100 */
[----:B------:R-:W-:-:S13]  /*0ce0*/  ISETP.GE.AND P1, PT, R13, 0x1, PT ;  /* 0x000000010d00780c */ /* 0x000fda0003f26270 */
[----:B0-----:R-:W-:Y:S05]  /*0cf0*/  @!P1 BRA `(.L_x_1909) ;  /* 0x00000000006c9947 */ /* 0x001fea0003800000 */
[-C--:B------:R-:W-:Y:S02]  /*0d00*/  IABS R9, R4.reuse ;  /* 0x0000000400097213 */ /* 0x080fe40000000000 */
        /* <DEDUP_REMOVED lines=26> */
.L_x_1909:
        /* <DEDUP_REMOVED lines=40> */
[----:B------:R-:W-:Y:S01]  /*1130*/  IMAD R104, R16, R7, RZ ;  /* 0x0000000710687224 */ /* 0x000fe200078e02ff */
        /* <DEDUP_REMOVED lines=35> */
.L_x_1911:
        /* <DEDUP_REMOVED lines=45> */
.L_x_2006:
[----:B------:R-:W-:Y:S05]  /*1640*/  @!P1 BRA `(.L_x_1913) ;  /* 0x0000000000049947 */ /* 0x000fea0003800000 */
[----:B------:R-:W-:Y:S01]  /*1650*/  BPT.TRAP 0x1 ;  /* 0x000000040000795c */ /* 0x000fe20000300000 */
.L_x_1913:
[----:B------:R1:W2:Y:S01]  /*1660*/  SYNCS.PHASECHK.TRANS64.TRYWAIT P2, [UR39+0x29830], R6 ;  /* 0x02983006ff0075a7 */ /* 0x0002a20008040167 */
[----:B------:R-:W-:Y:S05]  /*1670*/  @!P1 BRA `(.L_x_1914) ;  /* 0x0000000000049947 */ /* 0x000fea0003800000 */
[----:B------:R-:W-:Y:S01]  /*1680*/  BPT.TRAP 0x1 ;  /* 0x000000040000795c */ /* 0x000fe20000300000 */
.L_x_1914:
[----:B------:R-:W3:Y:S02]  /*1690*/  S2R R2, SR_TID.X ;  /* 0x0000000000027919 */ /* 0x000ee40000002100 */
[----:B---3--:R-:W-:-:S04]  /*16a0*/  LOP3.LUT R2, R2, 0x7f, RZ, 0xc0, !PT ;  /* 0x0000007f02027812 */ /* 0x008fc800078ec0ff */
[----:B------:R-:W-:Y:S01]  /*16b0*/  ISETP.NE.AND P0, PT, R2, RZ, PT ;  /* 0x000000ff0200720c */ /* 0x000fe20003f05270 */
[----:B------:R-:W-:-:S05]  /*16c0*/  IMAD.U32 R2, RZ, RZ, UR40 ;  /* 0x00000028ff027e24 */ /* 0x000fca000f8e00ff */
[----:B------:R-:W-:Y:S01]  /*16d0*/  LOP3.LUT R2, R2, 0x10000, RZ, 0xfc, !PT ;  /* 0x0001000002027812 */ /* 0x000fe200078efcff */
[----:B--2---:R-:W-:Y:S06]  /*16e0*/  @P2 BRA `(.L_x_1915) ;  /* 0x0000000000082947 */ /* 0x004fec0003800000 */
[----:B------:R-:W2:Y:S02]  /*16f0*/  SYNCS.PHASECHK.TRANS64.TRYWAIT P2, [UR39+0x29830], R6 ;  /* 0x02983006ff0075a7 */ /* 0x000ea40008040167 */
[----:B--2---:R-:W-:Y:S05]  /*1700*/  @!P2 BRA `(.L_x_1916) ;  /* 0x0000011c00f0a947 */ /* 0x004fea0003800000 */
.L_x_1915:
[----:B------:R-:W-:Y:S05]  /*1710*/  WARPSYNC.ALL ;  /* 0x0000000000007948 */ /* 0x000fea0003800000 */
[----:B0-----:R-:W-:Y:S01]  /*1720*/  IMAD.MOV.U32 R3, RZ, RZ, -0x7fffffe0 ;  /* 0x80000020ff037424 */ /* 0x001fe200078e00ff */
[----:B------:R-:W-:Y:S01]  /*1730*/  UIADD3 UR4, UR39, 0x1a400, URZ ;  /* 0x0001a40027047890 */ /* 0x000fe2000fffe03f */
[C---:B------:R-:W-:Y:S01]  /*1740*/  R2UR UR8, R2.reuse ;  /* 0x00000000020872ca */ /* 0x040fe200000e0000 */
[----:B------:R-:W-:Y:S02]  /*1750*/  WARPGROUP.ARRIVE ;  /* 0x00000000000079c5 */ /* 0x000fe40000000000 */
        /* <DEDUP_REMOVED lines=23> */
[----:B------:R-:W0:Y:S01]  /*18d0*/  LDC R8, c[0x0][0x448] ;  /* 0x00011200ff087b82 */ /* 0x000e220000000800 */
[----:B------:R-:W-:Y:S01]  /*18e0*/  UIADD3 UR4, UR52, 0x200, URZ ;  /* 0x0000020034047890 */ /* 0x000fe2000fffe03f */
[----:B------:R-:W-:Y:S01]  /*18f0*/  LEA.HI R108, R108, R105, RZ, 0x2 ;  /* 0x000000696c6c7211 */ /* 0x000fe200078f10ff */
[----:B------:R-:W-:Y:S01]  /*1900*/  UMOV UR22, UR8 ;  /* 0x0000000800167c82 */ /* 0x000fe20008000000 */
[----:B------:R-:W-:Y:S01]  /*1910*/  UMOV UR15, 0x80000020 ;  /* 0x80000020000f7882 */ /* 0x000fe20000000000 */
[----:B------:R-:W-:Y:S01]  /*1920*/  UMOV UR5, 0x80000020 ;  /* 0x8000002000057882 */ /* 0x000fe20000000000 */
[----:B------:R-:W-:Y:S01]  /*1930*/  UMOV UR18, UR10 ;  /* 0x0000000a00127c82 */ /* 0x000fe20008000000 */
[----:B------:R-:W-:Y:S01]  /*1940*/  UIADD3 UR10, UR52, 0x2, URZ ;  /* 0x00000002340a7890 */ /* 0x000fe2000fffe03f */
[----:B------:R-:W-:Y:S01]  /*1950*/  LOP3.LUT R108, R108, 0xfffffffc, RZ, 0xc0, !PT ;  /* 0xfffffffc6c6c7812 */ /* 0x000fe200078ec0ff */
[----:B------:R-:W-:Y:S01]  /*1960*/  UMOV UR14, UR4 ;  /* 0x00000004000e7c82 */ /* 0x000fe20008000000 */
[----:B------:R-:W-:Y:S01]  /*1970*/  UIADD3 UR7, UR6, 0x2, URZ ;  /* 0x0000000206077890 */ /* 0x000fe2000fffe03f */
[----:B------:R-:W3:Y:S01]  /*1980*/  S2UR UR50, SR_CgaCtaId ;  /* 0x00000000003279c3 */ /* 0x000ee20000008800 */
[----:B------:R-:W-:Y:S01]  /*1990*/  UMOV UR9, UR5 ;  /* 0x0000000500097c82 */ /* 0x000fe20008000000 */
[----:B------:R-:W-:Y:S01]  /*19a0*/  UMOV UR11, 0x80000020 ;  /* 0x80000020000b7882 */ /* 0x000fe20000000000 */
[----:B------:R-:W-:Y:S01]  /*19b0*/  IMAD.IADD R108, R105, 0x1, -R108 ;  /* 0x00000001696c7824 */ /* 0x000fe200078e0a6c */
[----:B------:R-:W-:-:S02]  /*19c0*/  UMOV UR54, URZ ;  /* 0x0000003f00367c82 */ /* 0x000fc40008000000 */
[----:B------:R-:W-:Y:S01]  /*19d0*/  UMOV UR4, UR7 ;  /* 0x0000000700047c82 */ /* 0x000fe20008000000 */
[----:B------:R-:W-:Y:S01]  /*19e0*/  UIADD3 UR7, UR52, 0x102, URZ ;  /* 0x0000010234077890 */ /* 0x000fe2000fffe03f */
[----:B------:R-:W-:Y:S01]  /*19f0*/  UMOV UR8, UR4 ;  /* 0x0000000400087c82 */ /* 0x000fe20008000000 */
[----:B0-----:R-:W-:Y:S02]  /*1a00*/  ISETP.NE.AND P2, PT, R8, 0x1, PT ;  /* 0x000000010800780c */ /* 0x001fe40003f45270 */
[----:B------:R-:W-:Y:S01]  /*1a10*/  LOP3.LUT R8, R107, 0xffffff80, RZ, 0xc0, !PT ;  /* 0xffffff806b087812 */ /* 0x000fe200078ec0ff */
[----:B------:R-:W-:Y:S02]  /*1a20*/  WARPGROUP.DEPBAR.LE gsb0, 0x0 ;  /* 0x00008000000079c5 */ /* 0x000fe40000010000 */
[----:B------:R-:W-:-:S06]  /*1a30*/  WARPGROUP.ARRIVE ;  /* 0x00000000000079c5 */ /* 0x000fcc0000000000 */
[----:B------:R-:W-:Y:S03]  /*1a40*/  QGMMA.64x32x32.F32.E4M3.E4M3 R72, gdesc[UR24], RZ, !UPT, gsb0 ;  /* 0x00600000184879f3 */ /* 0x000fe6000c0008ff */
[----:B------:R-:W-:Y:S02]  /*1a50*/  WARPGROUP.DEPBAR.LE gsb0, 0x0 ;  /* 0x00008000000079c5 */ /* 0x000fe40000010000 */
[----:B------:R-:W-:-:S06]  /*1a60*/  WARPGROUP.ARRIVE ;  /* 0x00000000000079c5 */ /* 0x000fcc0000000000 */
[----:B------:R-:W-:Y:S01]  /*1a70*/  QGMMA.64x32x32.F32.E4M3.E4M3 R56, gdesc[UR20], RZ, !UPT, gsb0 ;  /* 0x00600000143879f3 */ /* 0x000fe2000c0008ff */
[----:B------:R-:W-:Y:S02]  /*1a80*/  UIADD3 UR20, UR6, 0x402, URZ ;  /* 0x0000040206147890 */ /* 0x000fe4000fffe03f */
[----:B------:R-:W-:Y:S01]  /*1a90*/  UIADD3 UR22, UR52, 0x502, URZ ;  /* 0x0000050234167890 */ /* 0x000fe2000fffe03f */
[----:B------:R-:W-:Y:S01]  /*1aa0*/  UMOV UR21, 0x80000020 ;  /* 0x8000002000157882 */ /* 0x000fe20000000000 */
[----:B------:R-:W-:Y:S01]  /*1ab0*/  UMOV UR23, 0x80000020 ;  /* 0x8000002000177882 */ /* 0x000fe20000000000 */
        /* <DEDUP_REMOVED lines=11> */
[----:B------:R-:W-:Y:S02]  /*1b70*/  UIADD3 UR13, UR6, 0x200, URZ ;  /* 0x00000200060d7890 */ /* 0x000fe4000fffe03f */
        /* <DEDUP_REMOVED lines=38> */
[----:B------:R-:W-:Y:S01]  /*1de0*/  UMOV UR10, UR12 ;  /* 0x0000000c000a7c82 */ /* 0x000fe20008000000 */
[----:B------:R-:W-:Y:S01]  /*1df0*/  UMOV UR11, 0x80000020 ;  /* 0x80000020000b7882 */ /* 0x000fe20000000000 */
        /* <DEDUP_REMOVED lines=19> */
[----:B------:R-:W-:Y:S01]  /*1f30*/  UMOV UR14, UR16 ;  /* 0x00000010000e7c82 */ /* 0x000fe20008000000 */
[----:B------:R-:W-:Y:S02]  /*1f40*/  UIADD3 UR16, UR6, 0x400, URZ ;  /* 0x0000040006107890 */ /* 0x000fe4000fffe03f */
        /* <DEDUP_REMOVED lines=69> */
[C---:B--2---:R-:W-:Y:S01]  /*23a0*/  FMUL.FTZ R5, R0.reuse, R88 ;  /* 0x0000005800057220 */ /* 0x044fe20000410000 */
[C---:B-1----:R-:W-:Y:S01]  /*23b0*/  FMUL.FTZ R6, R0.reuse, R92 ;  /* 0x0000005c00067220 */ /* 0x042fe20000410000 */
[----:B------:R-:W0:Y:S01]  /*23c0*/  @P2 LDC R88, c[0x0][0x44c] ;  /* 0x00011300ff582b82 */ /* 0x000e220000000800 */
[C---:B------:R-:W-:Y:S01]  /*23d0*/  FMUL.FTZ R9, R0.reuse, R93 ;  /* 0x0000005d00097220 */ /* 0x040fe20000410000 */
[----:B------:R-:W-:Y:S01]  /*23e0*/  QGMMA.64x32x32.F32.E4M3.E4M3 R72, gdesc[UR20], R72, gsb0 ;  /* 0x00600000144879f3 */ /* 0x000fe20008000848 */
[----:B------:R-:W-:Y:S01]  /*23f0*/  UIADD3 UR22, UR52, 0x602, URZ ;  /* 0x0000060234167890 */ /* 0x000fe2000fffe03f */
[C---:B------:R-:W-:Y:S01]  /*2400*/  FMUL.FTZ R4, R0.reuse, R89 ;  /* 0x0000005900047220 */ /* 0x040fe20000410000 */
[----:B------:R-:W-:Y:S01]  /*2410*/  UMOV UR23, 0x80000020 ;  /* 0x8000002000177882 */ /* 0x000fe20000000000 */
[C---:B------:R-:W-:Y:S01]  /*2420*/  FMUL.FTZ R90, R0.reuse, R90 ;  /* 0x0000005a005a7220 */ /* 0x040fe20000410000 */
[C---:B------:R-:W-:Y:S01]  /*2430*/  FMUL.FTZ R91, R0.reuse, R91 ;  /* 0x0000005b005b7220 */ /* 0x040fe20000410000 */
[----:B------:R-:W1:Y:S01]  /*2440*/  @P2 LDC R92, c[0x0][0x450] ;  /* 0x00011400ff5c2b82 */ /* 0x000e620000000800 */
        /* <DEDUP_REMOVED lines=9> */
[----:B------:R-:W-:-:S02]  /*24e0*/  FMUL.FTZ R12, R0, R100 ;  /* 0x00000064000c7220 */ /* 0x000fc40000410000 */
[----:B------:R-:W4:Y:S08]  /*24f0*/  MUFU.TANH R91, R91 ;  /* 0x0000005b005b7308 */ /* 0x000f300000002400 */
[----:B------:R-:W5:Y:S08]  /*2500*/  MUFU.TANH R94, R94 ;  /* 0x0000005e005e7308 */ /* 0x000f700000002400 */
[----:B------:R-:W3:Y:S08]  /*2510*/  MUFU.TANH R95, R95 ;  /* 0x0000005f005f7308 */ /* 0x000ef00000002400 */
[----:B------:R-:W3:Y:S08]  /*2520*/  MUFU.TANH R98, R98 ;  /* 0x0000006200627308 */ /* 0x000ef00000002400 */
[----:B------:R-:W3:Y:S08]  /*2530*/  MUFU.TANH R99, R99 ;  /* 0x0000006300637308 */ /* 0x000ef00000002400 */
[----:B------:R-:W3:Y:S01]  /*2540*/  MUFU.TANH R102, R102 ;  /* 0x0000006600667308 */ /* 0x000ee20000002400 */
[----:B------:R-:W-:-:S02]  /*2550*/  WARPGROUP.DEPBAR.LE gsb0, 0x0 ;  /* 0x00008000000079c5 */ /* 0x000fc40000010000 */
[----:B------:R-:W-:Y:S01]  /*2560*/  WARPGROUP.ARRIVE ;  /* 0x00000000000079c5 */ /* 0x000fe20000000000 */
[C---:B------:R-:W-:Y:S01]  /*2570*/  FMUL.FTZ R20, R0.reuse, R76 ;  /* 0x0000004c00147220 */ /* 0x040fe20000410000 */
[----:B------:R-:W-:Y:S02]  /*2580*/  IMAD.IADD R76, R105, 0x1, -R8 ;  /* 0x00000001694c7824 */ /* 0x000fe400078e0a08 */
[C---:B------:R-:W-:Y:S01]  /*2590*/  FMUL.FTZ R15, R0.reuse, R73 ;  /* 0x00000049000f7220 */ /* 0x040fe20000410000 */
[C---:B------:R-:W-:Y:S01]  /*25a0*/  FMUL.FTZ R73, R0.reuse, R81 ;  /* 0x0000005100497220 */ /* 0x040fe20000410000 */
[C---:B------:R-:W-:Y:S01]  /*25b0*/  FMUL.FTZ R21, R0.reuse, R77 ;  /* 0x0000004d00157220 */ /* 0x040fe20000410000 */
[----:B------:R-:W-:Y:S01]  /*25c0*/  QGMMA.64x32x32.F32.E4M3.E4M3 R56, gdesc[UR20], R56, gsb0 ;  /* 0x00600000143879f3 */ /* 0x000fe20008000838 */
[----:B------:R-:W-:Y:S01]  /*25d0*/  FMUL.FTZ R79, R0, R79 ;  /* 0x0000004f004f7220 */ /* 0x000fe20000410000 */
[----:B------:R-:W-:Y:S01]  /*25e0*/  LEA.HI R77, R106, R106, RZ, 0x1 ;  /* 0x0000006a6a4d7211 */ /* 0x000fe200078f08ff */
[C---:B------:R-:W-:Y:S01]  /*25f0*/  FMUL.FTZ R78, R0.reuse, R78 ;  /* 0x0000004e004e7220 */ /* 0x040fe20000410000 */
[C---:B------:R-:W-:Y:S01]  /*2600*/  FMUL.FTZ R14, R0.reuse, R72 ;  /* 0x00000048000e7220 */ /* 0x040fe20000410000 */
[----:B------:R2:W-:Y:S01]  /*2610*/  MUFU.TANH R117, R79 ;  /* 0x0000004f00757308 */ /* 0x0005e20000002400 */
[C---:B------:R-:W-:Y:S01]  /*2620*/  FMUL.FTZ R72, R0.reuse, R80 ;  /* 0x0000005000487220 */ /* 0x040fe20000410000 */
[----:B------:R-:W-:Y:S01]  /*2630*/  UIADD3 UR22, UR52, 0x682, URZ ;  /* 0x0000068234167890 */ /* 0x000fe2000fffe03f */
[C---:B------:R-:W-:Y:S01]  /*2640*/  FMUL.FTZ R74, R0.reuse, R74 ;  /* 0x0000004a004a7220 */ /* 0x040fe20000410000 */
[----:B------:R-:W-:Y:S01]  /*2650*/  UMOV UR23, 0x80000020 ;  /* 0x8000002000177882 */ /* 0x000fe20000000000 */
[C---:B------:R-:W-:Y:S01]  /*2660*/  FMUL.FTZ R75, R0.reuse, R75 ;  /* 0x0000004b004b7220 */ /* 0x040fe20000410000 */
[C---:B------:R-:W-:Y:S01]  /*2670*/  FMUL.FTZ R82, R0.reuse, R82 ;  /* 0x0000005200527220 */ /* 0x040fe20000410000 */
[C---:B------:R-:W-:Y:S01]  /*2680*/  FMUL.FTZ R83, R0.reuse, R83 ;  /* 0x0000005300537220 */ /* 0x040fe20000410000 */
[----:B------:R4:W-:Y:S01]  /*2690*/  MUFU.TANH R123, R78 ;  /* 0x0000004e007b7308 */ /* 0x0009e20000002400 */
[----:B--2---:R-:W-:Y:S01]  /*26a0*/  LOP3.LUT R79, R77, 0x3fffffe, RZ, 0xc0, !PT ;  /* 0x03fffffe4d4f7812 */ /* 0x004fe200078ec0ff */
[C---:B------:R-:W-:Y:S01]  /*26b0*/  FMUL.FTZ R86, R0.reuse, R86 ;  /* 0x0000005600567220 */ /* 0x040fe20000410000 */
[----:B------:R-:W-:-:S03]  /*26c0*/  FMUL.FTZ R87, R0, R87 ;  /* 0x0000005700577220 */ /* 0x000fc60000410000 */
[----:B------:R-:W-:Y:S02]  /*26d0*/  IMAD.IADD R79, R106, 0x1, -R79 ;  /* 0x000000016a4f7824 */ /* 0x000fe400078e0a4f */
[----:B------:R2:W-:Y:S01]  /*26e0*/  MUFU.TANH R119, R74 ;  /* 0x0000004a00777308 */ /* 0x0005e20000002400 */
[----:B----4-:R-:W-:-:S07]  /*26f0*/  LEA.HI R78, R108, R108, RZ, 0x1 ;  /* 0x0000006c6c4e7211 */ /* 0x010fce00078f08ff */
[----:B------:R4:W-:Y:S01]  /*2700*/  MUFU.TANH R125, R75 ;  /* 0x0000004b007d7308 */ /* 0x0009e20000002400 */
[----:B--2---:R-:W-:-:S07]  /*2710*/  FMUL.FTZ R74, R0, R84 ;  /* 0x00000054004a7220 */ /* 0x004fce0000410000 */
[----:B------:R-:W2:Y:S01]  /*2720*/  MUFU.TANH R103, R103 ;  /* 0x0000006700677308 */ /* 0x000ea20000002400 */
[----:B----4-:R-:W-:-:S07]  /*2730*/  FMUL.FTZ R75, R0, R85 ;  /* 0x00000055004b7220 */ /* 0x010fce0000410000 */
[----:B------:R-:W4:Y:S08]  /*2740*/  MUFU.TANH R82, R82 ;  /* 0x0000005200527308 */ /* 0x000f300000002400 */
[----:B------:R-:W4:Y:S01]  /*2750*/  MUFU.TANH R83, R83 ;  /* 0x0000005300537308 */ /* 0x000f220000002400 */
[----:B------:R-:W-:Y:S02]  /*2760*/  WARPGROUP.DEPBAR.LE gsb0, 0x0 ;  /* 0x00008000000079c5 */ /* 0x000fe40000010000 */
[C---:B------:R-:W-:Y:S01]  /*2770*/  FMUL.FTZ R7, R0.reuse, R58 ;  /* 0x0000003a00077220 */ /* 0x040fe20000410000 */
[C---:B------:R-:W-:Y:S01]  /*2780*/  FMUL.FTZ R59, R0.reuse, R59 ;  /* 0x0000003b003b7220 */ /* 0x040fe20000410000 */
[----:B------:R-:W-:Y:S01]  /*2790*/  WARPGROUP.ARRIVE ;  /* 0x00000000000079c5 */ /* 0x000fe20000000000 */
[----:B------:R-:W-:-:S02]  /*27a0*/  FMUL.FTZ R63, R0, R63 ;  /* 0x0000003f003f7220 */ /* 0x000fc40000410000 */
[----:B------:R5:W-:Y:S01]  /*27b0*/  MUFU.TANH R81, R7 ;  /* 0x0000000700517308 */ /* 0x000be20000002400 */
[C---:B------:R-:W-:Y:S01]  /*27c0*/  FMUL.FTZ R62, R0.reuse, R62 ;  /* 0x0000003e003e7220 */ /* 0x040fe20000410000 */
[C---:B------:R-:W-:Y:S01]  /*27d0*/  FMUL.FTZ R67, R0.reuse, R67 ;  /* 0x0000004300437220 */ /* 0x040fe20000410000 */
[C---:B------:R-:W-:Y:S01]  /*27e0*/  FMUL.FTZ R70, R0.reuse, R70 ;  /* 0x0000004600467220 */ /* 0x040fe20000410000 */
[----:B------:R-:W-:Y:S01]  /*27f0*/  QGMMA.64x32x32.F32.E4M3.E4M3 R40, gdesc[UR20], R40, gsb0 ;  /* 0x00600000142879f3 */ /* 0x000fe20008000828 */
[----:B------:R-:W-:Y:S01]  /*2800*/  UIADD3 UR22, UR52, 0x702, URZ ;  /* 0x0000070234167890 */ /* 0x000fe2000fffe03f */
[C---:B------:R-:W-:Y:S01]  /*2810*/  FMUL.FTZ R71, R0.reuse, R71 ;  /* 0x0000004700477220 */ /* 0x040fe20000410000 */
[----:B------:R-:W-:Y:S01]  /*2820*/  UMOV UR23, 0x80000020 ;  /* 0x8000002000177882 */ /* 0x000fe20000000000 */
[----:B------:R0:W-:Y:S01]  /*2830*/  MUFU.TANH R97, R59 ;  /* 0x0000003b00617308 */ /* 0x0001e20000002400 */
[----:B-----5:R-:W-:Y:S01]  /*2840*/  SHF.R.S32.HI R7, RZ, 0x1f, R76 ;  /* 0x0000001fff077819 */ /* 0x020fe2000001144c */
[C---:B------:R-:W-:Y:S01]  /*2850*/  FMUL.FTZ R58, R0.reuse, R60 ;  /* 0x0000003c003a7220 */ /* 0x040fe20000410000 */
[C---:B------:R-:W-:Y:S01]  /*2860*/  FMUL.FTZ R60, R0.reuse, R61 ;  /* 0x0000003d003c7220 */ /* 0x040fe20000410000 */
[C---:B------:R-:W-:Y:S01]  /*2870*/  FMUL.FTZ R61, R0.reuse, R64 ;  /* 0x00000040003d7220 */ /* 0x040fe20000410000 */
[CC--:B------:R-:W-:Y:S01]  /*2880*/  LEA.HI R8, R7.reuse, R76.reuse, RZ, 0x5 ;  /* 0x0000004c07087211 */ /* 0x0c0fe200078f28ff */
[C---:B------:R-:W-:Y:S01]  /*2890*/  FMUL.FTZ R64, R0.reuse, R69 ;  /* 0x0000004500407220 */ /* 0x040fe20000410000 */
[----:B------:R-:W-:Y:S01]  /*28a0*/  LEA.HI R77, R7, R76, RZ, 0x2 ;  /* 0x0000004c074d7211 */ /* 0x000fe200078f10ff */
[----:B------:R5:W-:Y:S01]  /*28b0*/  MUFU.TANH R93, R63 ;  /* 0x0000003f005d7308 */ /* 0x000be20000002400 */
[----:B0-----:R-:W-:Y:S01]  /*28c0*/  SHF.R.S32.HI R59, RZ, 0x5, R8 ;  /* 0x00000005ff3b7819 */ /* 0x001fe20000011408 */
[C---:B------:R-:W-:Y:S01]  /*28d0*/  FMUL.FTZ R56, R0.reuse, R56 ;  /* 0x0000003800387220 */ /* 0x040fe20000410000 */
[--C-:B------:R-:W-:Y:S01]  /*28e0*/  SHF.R.S32.HI R7, RZ, 0x2, R77.reuse ;  /* 0x00000002ff077819 */ /* 0x100fe2000001144d */
[----:B------:R-:W-:Y:S01]  /*28f0*/  FMUL.FTZ R57, R0, R57 ;  /* 0x0000003900397220 */ /* 0x000fe20000410000 */
[----:B------:R-:W-:Y:S01]  /*2900*/  SHF.R.S32.HI R8, RZ, 0x1f, R77 ;  /* 0x0000001fff087819 */ /* 0x000fe2000001144d */
[----:B------:R-:W-:Y:S01]  /*2910*/  IMAD R80, R59, 0x10, R22 ;  /* 0x000000103b507824 */ /* 0x000fe200078e0216 */
[----:B------:R-:W-:Y:S01]  /*2920*/  LOP3.LUT R59, R78, 0x1ffffffe, RZ, 0xc0, !PT ;  /* 0x1ffffffe4e3b7812 */ /* 0x000fe200078ec0ff */
[----:B------:R0:W-:Y:S01]  /*2930*/  MUFU.TANH R84, R62 ;  /* 0x0000003e00547308 */ /* 0x0001e20000002400 */
[----:B------:R-:W-:Y:S01]  /*2940*/  LEA.HI R8, R8, R7, RZ, 0x3 ;  /* 0x0000000708087211 */ /* 0x000fe200078f18ff */
[----:B-----5:R-:W-:Y:S01]  /*2950*/  FMUL.FTZ R63, R0, R68 ;  /* 0x00000044003f7220 */ /* 0x020fe20000410000 */
[----:B------:R-:W-:Y:S01]  /*2960*/  LOP3.LUT R77, R77, 0x7ffffffc, RZ, 0xc0, !PT ;  /* 0x7ffffffc4d4d7812 */ /* 0x000fe200078ec0ff */
[----:B------:R-:W-:Y:S01]  /*2970*/  IMAD.MOV.U32 R68, RZ, RZ, -0xa0 ;  /* 0xffffff60ff447424 */ /* 0x000fe200078e00ff */
[----:B------:R-:W-:-:S03]  /*2980*/  LOP3.LUT R8, R8, 0xfffffff8, RZ, 0xc0, !PT ;  /* 0xfffffff808087812 */ /* 0x000fc600078ec0ff */
[----:B------:R-:W-:Y:S01]  /*2990*/  MUFU.TANH R85, R70 ;  /* 0x0000004600557308 */ /* 0x000fe20000002400 */
[----:B------:R-:W-:Y:S01]  /*29a0*/  IADD3 R8, R80, R7, -R8 ;  /* 0x0000000750087210 */ /* 0x000fe20007ffe808 */
[----:B------:R-:W-:Y:S02]  /*29b0*/  IMAD.IADD R7, R108, 0x1, -R59 ;  /* 0x000000016c077824 */ /* 0x000fe400078e0a3b */
[----:B0-----:R-:W-:Y:S01]  /*29c0*/  FMUL.FTZ R62, R0, R65 ;  /* 0x00000041003e7220 */ /* 0x001fe20000410000 */
[----:B------:R-:W-:Y:S02]  /*29d0*/  IMAD R65, R23, -0xa0, R104 ;  /* 0xffffff6017417824 */ /* 0x000fe400078e0268 */
[----:B------:R-:W-:Y:S02]  /*29e0*/  IMAD R8, R79, 0x40, R8 ;  /* 0x000000404f087824 */ /* 0x000fe400078e0208 */
[----:B------:R0:W-:Y:S01]  /*29f0*/  MUFU.TANH R79, R67 ;  /* 0x00000043004f7308 */ /* 0x0001e20000002400 */
[----:B------:R-:W-:-:S02]  /*2a00*/  VIADD R65, R65, 0xa0 ;  /* 0x000000a041417836 */ /* 0x000fc40000000000 */
[----:B------:R-:W-:Y:S02]  /*2a10*/  IMAD R7, R7, 0x8, R8 ;  /* 0x0000000807077824 */ /* 0x000fe400078e0208 */
[----:B------:R-:W-:Y:S02]  /*2a20*/  FMUL.FTZ R8, R0, R66 ;  /* 0x0000004200087220 */ /* 0x000fe40000410000 */
[----:B------:R-:W-:Y:S02]  /*2a30*/  @P2 IMAD.HI.U32 R59, R7, R88, RZ ;  /* 0x00000058073b2227 */ /* 0x000fe400078e00ff */
[----:B------:R5:W-:Y:S02]  /*2a40*/  MUFU.TANH R89, R8 ;  /* 0x0000000800597308 */ /* 0x000be40000002400 */
[----:B------:R-:W-:Y:S01]  /*2a50*/  IMAD.MOV.U32 R66, RZ, RZ, R7 ;  /* 0x000000ffff427224 */ /* 0x000fe200078e0007 */
[----:B-1----:R-:W-:Y:S01]  /*2a60*/  @P2 SHF.R.U32.HI R66, RZ, R92, R59 ;  /* 0x0000005cff422219 */ /* 0x002fe2000001163b */
[----:B0-----:R-:W-:Y:S01]  /*2a70*/  IMAD R67, R23, R68, 0xa1 ;  /* 0x000000a117437424 */ /* 0x001fe200078e0244 */
[----:B------:R-:W0:Y:S01]  /*2a80*/  LDC R59, c[0x0][0x288] ;  /* 0x0000a200ff3b7b82 */ /* 0x000e220000000800 */
[----:B------:R-:W-:-:S02]  /*2a90*/  IMAD.U32 R88, RZ, RZ, UR6 ;  /* 0x00000006ff587e24 */ /* 0x000fc4000f8e00ff */
[----:B------:R-:W1:Y:S01]  /*2aa0*/  MUFU.TANH R86, R86 ;  /* 0x0000005600567308 */ /* 0x000e620000002400 */
[----:B------:R-:W3:Y:S01]  /*2ab0*/  SHFL.IDX PT, R78, R66, 0x1, 0x1c1f ;  /* 0x003c1f00424e7f89 */ /* 0x000ee200000e0000 */
[----:B-----5:R-:W-:-:S04]  /*2ac0*/  IMAD.IADD R8, R76, 0x1, -R77 ;  /* 0x000000014c087824 */ /* 0x020fc800078e0a4d */
[C---:B------:R-:W-:Y:S02]  /*2ad0*/  IMAD R67, R8.reuse, -0x2, R67 ;  /* 0xfffffffe08437824 */ /* 0x040fe400078e0243 */
[----:B------:R-:W-:Y:S01]  /*2ae0*/  IMAD R68, R8, -0x2, R65 ;  /* 0xfffffffe08447824 */ /* 0x000fe200078e0241 */
[----:B------:R-:W-:Y:S02]  /*2af0*/  WARPGROUP.DEPBAR.LE gsb0, 0x0 ;  /* 0x00008000000079c5 */ /* 0x000fe40000010000 */
[----:B------:R-:W-:Y:S01]  /*2b00*/  WARPGROUP.ARRIVE ;  /* 0x00000000000079c5 */ /* 0x000fe20000000000 */
[----:B------:R-:W5:Y:S01]  /*2b10*/  MUFU.TANH R87, R87 ;  /* 0x0000005700577308 */ /* 0x000f620000002400 */
[C---:B------:R-:W-:Y:S01]  /*2b20*/  FMUL.FTZ R42, R0.reuse, R42 ;  /* 0x0000002a002a7220 */ /* 0x040fe20000410000 */
[C---:B------:R-:W-:Y:S01]  /*2b30*/  FMUL.FTZ R43, R0.reuse, R43 ;  /* 0x0000002b002b7220 */ /* 0x040fe20000410000 */
[C---:B------:R-:W-:Y:S01]  /*2b40*/  FMUL.FTZ R46, R0.reuse, R46 ;  /* 0x0000002e002e7220 */ /* 0x040fe20000410000 */
[C---:B------:R-:W-:Y:S01]  /*2b50*/  FMUL.FTZ R47, R0.reuse, R47 ;  /* 0x0000002f002f7220 */ /* 0x040fe20000410000 */
[----:B------:R-:W-:Y:S01]  /*2b60*/  QGMMA.64x32x32.F32.E4M3.E4M3 R24, gdesc[UR20], R24, gsb0 ;  /* 0x00600000141879f3 */ /* 0x000fe20008000818 */
[C---:B------:R-:W-:Y:S01]  /*2b70*/  FMUL.FTZ R50, R0.reuse, R50 ;  /* 0x0000003200327220 */ /* 0x040fe20000410000 */
[C---:B------:R-:W-:Y:S01]  /*2b80*/  FMUL.FTZ R51, R0.reuse, R51 ;  /* 0x0000003300337220 */ /* 0x040fe20000410000 */
[----:B------:R-:W5:Y:S01]  /*2b90*/  MUFU.TANH R71, R71 ;  /* 0x0000004700477308 */ /* 0x000f620000002400 */
[C---:B------:R-:W-:Y:S01]  /*2ba0*/  FMUL.FTZ R65, R0.reuse, R40 ;  /* 0x0000002800417220 */ /* 0x040fe20000410000 */
[----:B0-----:R-:W-:Y:S01]  /*2bb0*/  IADD3 R107, R67, -R59, R104 ;  /* 0x8000003b436b7210 */ /* 0x001fe20007ffe068 */
[C---:B------:R-:W-:Y:S01]  /*2bc0*/  FMUL.FTZ R54, R0.reuse, R54 ;  /* 0x0000003600367220 */ /* 0x040fe20000410000 */
[C---:B------:R-:W-:Y:S01]  /*2bd0*/  FMUL.FTZ R40, R0.reuse, R41 ;  /* 0x0000002900287220 */ /* 0x040fe20000410000 */
[----:B------:R-:W-:Y:S01]  /*2be0*/  FMUL.FTZ R55, R0, R55 ;  /* 0x0000003700377220 */ /* 0x000fe20000410000 */
[----:B---3--:R-:W-:Y:S01]  /*2bf0*/  VIADDMNMX R78, R78, R107, R68, PT ;  /* 0x0000006b4e4e7246 */ /* 0x008fe20003800144 */
[C---:B------:R-:W-:Y:S01]  /*2c00*/  FMUL.FTZ R52, R0.reuse, R52 ;  /* 0x0000003400347220 */ /* 0x040fe20000410000 */
[----:B------:R-:W0:Y:S01]  /*2c10*/  MUFU.TANH R42, R42 ;  /* 0x0000002a002a7308 */ /* 0x000e220000002400 */
[----:B------:R-:W-:Y:S01]  /*2c20*/  FMUL.FTZ R44, R0, R44 ;  /* 0x0000002c002c7220 */ /* 0x000fe20000410000 */
[----:B------:R-:W-:Y:S01]  /*2c30*/  ISETP.GT.AND P5, PT, R78, RZ, PT ;  /* 0x000000ff4e00720c */ /* 0x000fe20003fa4270 */
[----:B------:R-:W-:Y:S01]  /*2c40*/  FMUL.FTZ R48, R0, R48 ;  /* 0x0000003000307220 */ /* 0x000fe20000410000 */
[----:B------:R-:W-:Y:S01]  /*2c50*/  ISETP.GT.AND P6, PT, R78, 0x1, PT ;  /* 0x000000014e00780c */ /* 0x000fe20003fc4270 */
[----:B------:R-:W-:Y:S01]  /*2c60*/  FMUL.FTZ R49, R0, R49 ;  /* 0x0000003100317220 */ /* 0x000fe20000410000 */
[----:B------:R-:W-:Y:S01]  /*2c70*/  ISETP.GT.AND P3, PT, R78, 0x8, PT ;  /* 0x000000084e00780c */ /* 0x000fe20003f64270 */
[----:B------:R-:W-:Y:S01]  /*2c80*/  FMUL.FTZ R53, R0, R53 ;  /* 0x0000003500357220 */ /* 0x000fe20000410000 */
[----:B------:R-:W-:Y:S01]  /*2c90*/  FSEL R129, R90, -INF , P5 ;  /* 0xff8000005a817808 */ /* 0x000fe20002800000 */
[----:B------:R-:W3:Y:S01]  /*2ca0*/  MUFU.TANH R43, R43 ;  /* 0x0000002b002b7308 */ /* 0x000ee20000002400 */
[----:B------:R-:W-:-:S02]  /*2cb0*/  FSEL R111, R91, -INF , P6 ;  /* 0xff8000005b6f7808 */ /* 0x000fc40003000000 */
[----:B------:R-:W-:Y:S02]  /*2cc0*/  ISETP.GT.AND P4, PT, R78, 0x9, PT ;  /* 0x000000094e00780c */ /* 0x000fe40003f84270 */
[----:B------:R-:W-:Y:S02]  /*2cd0*/  FSEL R121, R94, -INF , P3 ;  /* 0xff8000005e797808 */ /* 0x000fe40001800000 */
[----:B------:R-:W-:Y:S01]  /*2ce0*/  FMNMX.FTZ R70, R129, R111, !PT ;  /* 0x0000006f81467209 */ /* 0x000fe20007810000 */
[----:B------:R-:W3:Y:S01]  /*2cf0*/  MUFU.TANH R46, R46 ;  /* 0x0000002e002e7308 */ /* 0x000ee20000002400 */
[----:B------:R-:W-:Y:S02]  /*2d00*/  ISETP.GT.AND P5, PT, R78, 0x10, PT ;  /* 0x000000104e00780c */ /* 0x000fe40003fa4270 */
[----:B------:R-:W-:Y:S02]  /*2d10*/  FSEL R113, R95, -INF , P4 ;  /* 0xff8000005f717808 */ /* 0x000fe40002000000 */
[----:B------:R-:W-:-:S02]  /*2d20*/  FMNMX.FTZ R70, R121, R70, !PT ;  /* 0x0000004679467209 */ /* 0x000fc40007810000 */
[----:B------:R-:W-:Y:S01]  /*2d30*/  ISETP.GT.AND P3, PT, R78, 0x11, PT ;  /* 0x000000114e00780c */ /* 0x000fe20003f64270 */
[----:B------:R-:W3:Y:S01]  /*2d40*/  MUFU.TANH R47, R47 ;  /* 0x0000002f002f7308 */ /* 0x000ee20000002400 */
[----:B------:R-:W-:Y:S02]  /*2d50*/  FSEL R127, R98, -INF , P5 ;  /* 0xff800000627f7808 */ /* 0x000fe40002800000 */
[----:B------:R-:W-:Y:S02]  /*2d60*/  FMNMX.FTZ R70, R113, R70, !PT ;  /* 0x0000004671467209 */ /* 0x000fe40007810000 */
[----:B------:R-:W-:Y:S02]  /*2d70*/  ISETP.GT.AND P4, PT, R78, 0x18, PT ;  /* 0x000000184e00780c */ /* 0x000fe40003f84270 */
[----:B------:R-:W-:Y:S01]  /*2d80*/  FSEL R133, R99, -INF , P3 ;  /* 0xff80000063857808 */ /* 0x000fe20001800000 */
[----:B------:R-:W3:Y:S01]  /*2d90*/  MUFU.TANH R50, R50 ;  /* 0x0000003200327308 */ /* 0x000ee20000002400 */
[----:B------:R-:W-:-:S02]  /*2da0*/  FMNMX.FTZ R70, R127, R70, !PT ;  /* 0x000000467f467209 */ /* 0x000fc40007810000 */
[----:B------:R-:W-:Y:S02]  /*2db0*/  ISETP.GT.AND P3, PT, R78, 0x19, PT ;  /* 0x000000194e00780c */ /* 0x000fe40003f64270 */
[----:B------:R-:W-:Y:S02]  /*2dc0*/  FSEL R131, R102, -INF , P4 ;  /* 0xff80000066837808 */ /* 0x000fe40002000000 */
[----:B------:R-:W-:Y:S01]  /*2dd0*/  FMNMX.FTZ R70, R133, R70, !PT ;  /* 0x0000004685467209 */ /* 0x000fe20007810000 */
[----:B------:R-:W3:Y:S01]  /*2de0*/  MUFU.TANH R67, R51 ;  /* 0x0000003300437308 */ /* 0x000ee20000002400 */
[----:B------:R-:W-:Y:S02]  /*2df0*/  ISETP.GT.AND P4, PT, R78, 0x20, PT ;  /* 0x000000204e00780c */ /* 0x000fe40003f84270 */
[----:B--2---:R-:W-:Y:S02]  /*2e00*/  FSEL R115, R103, -INF , P3 ;  /* 0xff80000067737808 */ /* 0x004fe40001800000 */
[----:B------:R-:W-:-:S02]  /*2e10*/  FMNMX.FTZ R70, R131, R70, !PT ;  /* 0x0000004683467209 */ /* 0x000fc40007810000 */
[----:B------:R-:W-:Y:S01]  /*2e20*/  ISETP.GT.AND P3, PT, R78, 0x21, PT ;  /* 0x000000214e00780c */ /* 0x000fe20003f64270 */
[----:B------:R-:W-:Y:S02]  /*2e30*/  WARPGROUP.DEPBAR.LE gsb0, 0x0 ;  /* 0x00008000000079c5 */ /* 0x000fe40000010000 */
[----:B------:R-:W-:Y:S01]  /*2e40*/  FSEL R119, R119, -INF , P4 ;  /* 0xff80000077777808 */ /* 0x000fe20002000000 */
[C---:B------:R-:W-:Y:S01]  /*2e50*/  FMUL.FTZ R26, R0.reuse, R26 ;  /* 0x0000001a001a7220 */ /* 0x040fe20000410000 */
[----:B------:R-:W-:Y:S01]  /*2e60*/  FMNMX.FTZ R70, R115, R70, !PT ;  /* 0x0000004673467209 */ /* 0x000fe20007810000 */
[----:B------:R-:W-:Y:S01]  /*2e70*/  FMUL.FTZ R41, R0, R27 ;  /* 0x0000001b00297220 */ /* 0x000fe20000410000 */
[----:B------:R-:W-:Y:S01]  /*2e80*/  ISETP.GT.AND P4, PT, R78, 0x28, PT ;  /* 0x000000284e00780c */ /* 0x000fe20003f84270 */
[----:B------:R2:W-:Y:S01]  /*2e90*/  MUFU.TANH R69, R26 ;  /* 0x0000001a00457308 */ /* 0x0005e20000002400 */
[----:B------:R-:W-:Y:S01]  /*2ea0*/  FSEL R125, R125, -INF , P3 ;  /* 0xff8000007d7d7808 */ /* 0x000fe20001800000 */
[C---:B------:R-:W-:Y:S01]  /*2eb0*/  FMUL.FTZ R30, R0.reuse, R30 ;  /* 0x0000001e001e7220 */ /* 0x040fe20000410000 */
[----:B------:R-:W-:Y:S01]  /*2ec0*/  FMNMX.FTZ R70, R119, R70, !PT ;  /* 0x0000004677467209 */ /* 0x000fe20007810000 */
[----:B------:R-:W-:Y:S01]  /*2ed0*/  FMUL.FTZ R34, R0, R34 ;  /* 0x0000002200227220 */ /* 0x000fe20000410000 */
[----:B------:R-:W-:Y:S01]  /*2ee0*/  ISETP.GT.AND P3, PT, R78, 0x29, PT ;  /* 0x000000294e00780c */ /* 0x000fe20003f64270 */
[C---:B------:R-:W-:Y:S01]  /*2ef0*/  FMUL.FTZ R38, R0.reuse, R38 ;  /* 0x0000002600267220 */ /* 0x040fe20000410000 */
[----:B------:R-:W-:Y:S01]  /*2f00*/  FSEL R123, R123, -INF , P4 ;  /* 0xff8000007b7b7808 */ /* 0x000fe20002000000 */
[----:B------:R-:W3:Y:S01]  /*2f10*/  MUFU.TANH R54, R54 ;  /* 0x0000003600367308 */ /* 0x000ee20000002400 */
[----:B------:R-:W-:Y:S01]  /*2f20*/  FMNMX.FTZ R70, R125, R70, !PT ;  /* 0x000000467d467209 */ /* 0x000fe20007810000 */
[----:B--2---:R-:W-:Y:S01]  /*2f30*/  FMUL.FTZ R26, R0, R31 ;  /* 0x0000001f001a7220 */ /* 0x004fe20000410000 */
[----:B------:R-:W-:Y:S01]  /*2f40*/  ISETP.GT.AND P4, PT, R78, 0x30, PT ;  /* 0x000000304e00780c */ /* 0x000fe20003f84270 */
[C---:B------:R-:W-:Y:S01]  /*2f50*/  FMUL.FTZ R32, R0.reuse, R32 ;  /* 0x0000002000207220 */ /* 0x040fe20000410000 */
[----:B------:R-:W-:Y:S01]  /*2f60*/  FSEL R117, R117, -INF , P3 ;  /* 0xff80000075757808 */ /* 0x000fe20001800000 */
[----:B------:R-:W-:Y:S01]  /*2f70*/  FMUL.FTZ R29, R0, R29 ;  /* 0x0000001d001d7220 */ /* 0x000fe20000410000 */
[----:B------:R-:W-:Y:S01]  /*2f80*/  FMNMX.FTZ R70, R123, R70, !PT ;  /* 0x000000467b467209 */ /* 0x000fe20007810000 */
[----:B------:R-:W2:Y:S01]  /*2f90*/  MUFU.TANH R55, R55 ;  /* 0x0000003700377308 */ /* 0x000ea20000002400 */
[----:B------:R-:W-:Y:S01]  /*2fa0*/  ISETP.GT.AND P3, PT, R78, 0x31, PT ;  /* 0x000000314e00780c */ /* 0x000fe20003f64270 */
[----:B------:R-:W-:Y:S01]  /*2fb0*/  FMUL.FTZ R25, R0, R25 ;  /* 0x0000001900197220 */ /* 0x000fe20000410000 */
[----:B----4-:R-:W-:Y:S01]  /*2fc0*/  FSEL R109, R82, -INF , P4 ;  /* 0xff800000526d7808 */ /* 0x010fe20002000000 */
[C---:B------:R-:W-:Y:S01]  /*2fd0*/  FMUL.FTZ R28, R0.reuse, R28 ;  /* 0x0000001c001c7220 */ /* 0x040fe20000410000 */
[----:B------:R-:W-:Y:S01]  /*2fe0*/  FMNMX.FTZ R70, R117, R70, !PT ;  /* 0x0000004675467209 */ /* 0x000fe20007810000 */
[----:B------:R-:W-:Y:S01]  /*2ff0*/  FMUL.FTZ R24, R0, R24 ;  /* 0x0000001800187220 */ /* 0x000fe20000410000 */
[----:B------:R-:W-:Y:S01]  /*3000*/  ISETP.GT.AND P4, PT, R78, 0x38, PT ;  /* 0x000000384e00780c */ /* 0x000fe20003f84270 */
[----:B------:R-:W4:Y:S01]  /*3010*/  MUFU.TANH R76, R41 ;  /* 0x00000029004c7308 */ /* 0x000f220000002400 */
[----:B------:R-:W-:Y:S01]  /*3020*/  FSEL R105, R83, -INF , P3 ;  /* 0xff80000053697808 */ /* 0x000fe20001800000 */
[C---:B------:R-:W-:Y:S01]  /*3030*/  FMUL.FTZ R36, R0.reuse, R36 ;  /* 0x0000002400247220 */ /* 0x040fe20000410000 */
[----:B------:R-:W-:Y:S01]  /*3040*/  FMNMX.FTZ R70, R109, R70, !PT ;  /* 0x000000466d467209 */ /* 0x000fe20007810000 */
[----:B------:R-:W-:Y:S01]  /*3050*/  FMUL.FTZ R33, R0, R33 ;  /* 0x0000002100217220 */ /* 0x000fe20000410000 */
[----:B------:R-:W-:Y:S01]  /*3060*/  ISETP.GT.AND P3, PT, R78, 0x39, PT ;  /* 0x000000394e00780c */ /* 0x000fe20003f64270 */
[----:B------:R-:W-:Y:S01]  /*3070*/  FMUL.FTZ R37, R0, R37 ;  /* 0x0000002500257220 */ /* 0x000fe20000410000 */
[----:B-1----:R-:W-:Y:S01]  /*3080*/  FSEL R103, R86, -INF , P4 ;  /* 0xff80000056677808 */ /* 0x002fe20002000000 */
[----:B------:R-:W1:Y:S01]  /*3090*/  MUFU.TANH R30, R30 ;  /* 0x0000001e001e7308 */ /* 0x000e620000002400 */
[----:B------:R-:W-:-:S02]  /*30a0*/  FMNMX.FTZ R70, R105, R70, !PT ;  /* 0x0000004669467209 */ /* 0x000fc40007810000 */
[C---:B------:R-:W-:Y:S02]  /*30b0*/  ISETP.GT.AND P4, PT, R78.reuse, 0x40, PT ;  /* 0x000000404e00780c */ /* 0x040fe40003f84270 */
[----:B-----5:R-:W-:Y:S02]  /*30c0*/  FSEL R101, R87, -INF , P3 ;  /* 0xff80000057657808 */ /* 0x020fe40001800000 */
[----:B------:R-:W-:Y:S01]  /*30d0*/  FMNMX.FTZ R70, R103, R70, !PT ;  /* 0x0000004667467209 */ /* 0x000fe20007810000 */
[----:B------:R-:W-:Y:S01]  /*30e0*/  MUFU.TANH R34, R34 ;  /* 0x0000002200227308 */ /* 0x000fe20000002400 */
[----:B------:R-:W-:Y:S02]  /*30f0*/  ISETP.GT.AND P3, PT, R78, 0x41, PT ;  /* 0x000000414e00780c */ /* 0x000fe40003f64270 */
[----:B------:R-:W-:Y:S02]  /*3100*/  FSEL R99, R81, -INF , P4 ;  /* 0xff80000051637808 */ /* 0x000fe40002000000 */
[----:B------:R-:W-:-:S02]  /*3110*/  FMNMX.FTZ R70, R101, R70, !PT ;  /* 0x0000004665467209 */ /* 0x000fc40007810000 */
[C---:B------:R-:W-:Y:S01]  /*3120*/  ISETP.GT.AND P4, PT, R78.reuse, 0x48, PT ;  /* 0x000000484e00780c */ /* 0x040fe20003f84270 */
[----:B------:R-:W-:Y:S01]  /*3130*/  MUFU.TANH R38, R38 ;  /* 0x0000002600267308 */ /* 0x000fe20000002400 */
[----:B------:R-:W-:Y:S02]  /*3140*/  FSEL R97, R97, -INF , P3 ;  /* 0xff80000061617808 */ /* 0x000fe40001800000 */
[----:B------:R-:W-:Y:S02]  /*3150*/  FMNMX.FTZ R70, R99, R70, !PT ;  /* 0x0000004663467209 */ /* 0x000fe40007810000 */
[----:B------:R-:W-:Y:S02]  /*3160*/  ISETP.GT.AND P3, PT, R78, 0x49, PT ;  /* 0x000000494e00780c */ /* 0x000fe40003f64270 */
[----:B------:R-:W-:Y:S01]  /*3170*/  FSEL R95, R84, -INF , P4 ;  /* 0xff800000545f7808 */ /* 0x000fe20002000000 */
[----:B------:R5:W-:Y:S01]  /*3180*/  MUFU.TANH R145, R32 ;  /* 0x0000002000917308 */ /* 0x000be20000002400 */
[----:B------:R-:W-:-:S02]  /*3190*/  FMNMX.FTZ R70, R97, R70, !PT ;  /* 0x0000004661467209 */ /* 0x000fc40007810000 */
[C---:B------:R-:W-:Y:S02]  /*31a0*/  ISETP.GT.AND P4, PT, R78.reuse, 0x50, PT ;  /* 0x000000504e00780c */ /* 0x040fe40003f84270 */
[----:B------:R-:W-:Y:S02]  /*31b0*/  FSEL R93, R93, -INF , P3 ;  /* 0xff8000005d5d7808 */ /* 0x000fe40001800000 */
[----:B------:R-:W-:Y:S01]  /*31c0*/  FMNMX.FTZ R70, R95, R70, !PT ;  /* 0x000000465f467209 */ /* 0x000fe20007810000 */
[----:B------:R-:W-:Y:S01]  /*31d0*/  MUFU.TANH R5, R5 ;  /* 0x0000000500057308 */ /* 0x000fe20000002400 */
[----:B------:R-:W-:Y:S01]  /*31e0*/  ISETP.GT.AND P3, PT, R78, 0x51, PT ;  /* 0x000000514e00780c */ /* 0x000fe20003f64270 */
[----:B-----5:R-:W5:Y:S01]  /*31f0*/  SHFL.IDX PT, R32, R66, RZ, 0x1c1f ;  /* 0x001c1fff42207589 */ /* 0x020f6200000e0000 */
        /* <DEDUP_REMOVED lines=8> */
[----:B------:R-:W-:Y:S01]  /*3280*/  MUFU.TANH R6, R6 ;  /* 0x0000000600067308 */ /* 0x000fe20000002400 */
[----:B------:R-:W-:-:S02]  /*3290*/  FMNMX.FTZ R70, R87, R70, !PT ;  /* 0x0000004657467209 */ /* 0x000fc40007810000 */
[C---:B------:R-:W-:Y:S02]  /*32a0*/  ISETP.GT.AND P4, PT, R78.reuse, 0x60, PT ;  /* 0x000000604e00780c */ /* 0x040fe40003f84270 */
[----:B------:R-:W-:Y:S02]  /*32b0*/  FSEL R81, R71, -INF , P3 ;  /* 0xff80000047517808 */ /* 0x000fe40001800000 */
[----:B------:R-:W-:Y:S01]  /*32c0*/  FMNMX.FTZ R70, R85, R70, !PT ;  /* 0x0000004655467209 */ /* 0x000fe20007810000 */
[----:B------:R2:W5:Y:S01]  /*32d0*/  MUFU.TANH R71, R26 ;  /* 0x0000001a00477308 */ /* 0x0005620000002400 */
[----:B------:R-:W-:Y:S02]  /*32e0*/  ISETP.GT.AND P3, PT, R78, 0x61, PT ;  /* 0x000000614e00780c */ /* 0x000fe40003f64270 */
[----:B0-----:R-:W-:Y:S02]  /*32f0*/  FSEL R51, R42, -INF , P4 ;  /* 0xff8000002a337808 */ /* 0x001fe40002000000 */
[----:B------:R-:W-:-:S02]  /*3300*/  FMNMX.FTZ R70, R81, R70, !PT ;  /* 0x0000004651467209 */ /* 0x000fc40007810000 */
[----:B------:R-:W-:Y:S01]  /*3310*/  ISETP.GT.AND P4, PT, R78, 0x68, PT ;  /* 0x000000684e00780c */ /* 0x000fe20003f84270 */
[----:B------:R-:W-:Y:S01]  /*3320*/  MUFU.TANH R9, R9 ;  /* 0x0000000900097308 */ /* 0x000fe20000002400 */
[----:B---3--:R-:W-:Y:S01]  /*3330*/  FSEL R27, R43, -INF , P3 ;  /* 0xff8000002b1b7808 */ /* 0x008fe20001800000 */
[----:B--2---:R-:W-:Y:S01]  /*3340*/  FMUL.FTZ R26, R0, R35 ;  /* 0x00000023001a7220 */ /* 0x004fe20000410000 */
[----:B------:R-:W-:Y:S02]  /*3350*/  FMNMX.FTZ R70, R51, R70, !PT ;  /* 0x0000004633467209 */ /* 0x000fe40007810000 */
[----:B------:R-:W-:Y:S02]  /*3360*/  ISETP.GT.AND P3, PT, R78, 0x69, PT ;  /* 0x000000694e00780c */ /* 0x000fe40003f64270 */
[----:B------:R-:W-:Y:S01]  /*3370*/  FSEL R31, R46, -INF , P4 ;  /* 0xff8000002e1f7808 */ /* 0x000fe20002000000 */
[----:B------:R0:W2:Y:S01]  /*3380*/  MUFU.TANH R79, R26 ;  /* 0x0000001a004f7308 */ /* 0x0000a20000002400 */
[----:B------:R-:W-:-:S02]  /*3390*/  FMNMX.FTZ R70, R27, R70, !PT ;  /* 0x000000461b467209 */ /* 0x000fc40007810000 */
[C---:B------:R-:W-:Y:S02]  /*33a0*/  ISETP.GT.AND P4, PT, R78.reuse, 0x70, PT ;  /* 0x000000704e00780c */ /* 0x040fe40003f84270 */
[----:B------:R-:W-:Y:S02]  /*33b0*/  FSEL R41, R47, -INF , P3 ;  /* 0xff8000002f297808 */ /* 0x000fe40001800000 */
[----:B------:R-:W-:Y:S01]  /*33c0*/  FMNMX.FTZ R70, R31, R70, !PT ;  /* 0x000000461f467209 */ /* 0x000fe20007810000 */
[----:B------:R-:W-:Y:S01]  /*33d0*/  MUFU.TANH R10, R10 ;  /* 0x0000000a000a7308 */ /* 0x000fe20000002400 */
[----:B------:R-:W-:Y:S01]  /*33e0*/  ISETP.GT.AND P3, PT, R78, 0x71, PT ;  /* 0x000000714e00780c */ /* 0x000fe20003f64270 */
[----:B0-----:R-:W-:Y:S01]  /*33f0*/  FMUL.FTZ R26, R0, R39 ;  /* 0x00000027001a7220 */ /* 0x001fe20000410000 */
[----:B------:R-:W-:Y:S02]  /*3400*/  FSEL R43, R50, -INF , P4 ;  /* 0xff800000322b7808 */ /* 0x000fe40002000000 */
[----:B------:R-:W-:-:S02]  /*3410*/  FMNMX.FTZ R70, R41, R70, !PT ;  /* 0x0000004629467209 */ /* 0x000fc40007810000 */
[C---:B------:R-:W-:Y:S01]  /*3420*/  ISETP.GT.AND P4, PT, R78.reuse, 0x78, PT ;  /* 0x000000784e00780c */ /* 0x040fe20003f84270 */
[----:B------:R0:W3:Y:S01]  /*3430*/  MUFU.TANH R83, R26 ;  /* 0x0000001a00537308 */ /* 0x0000e20000002400 */
[----:B------:R-:W-:Y:S02]  /*3440*/  FSEL R47, R67, -INF , P3 ;  /* 0xff800000432f7808 */ /* 0x000fe40001800000 */
[----:B------:R-:W-:Y:S02]  /*3450*/  FMNMX.FTZ R70, R43, R70, !PT ;  /* 0x000000462b467209 */ /* 0x000fe40007810000 */
[----:B------:R-:W-:Y:S02]  /*3460*/  ISETP.GT.AND P3, PT, R78, 0x79, PT ;  /* 0x000000794e00780c */ /* 0x000fe40003f64270 */
[----:B------:R-:W-:Y:S01]  /*3470*/  FSEL R35, R54, -INF , P4 ;  /* 0xff80000036237808 */ /* 0x000fe20002000000 */
[----:B------:R-:W-:Y:S01]  /*3480*/  MUFU.TANH R50, R29 ;  /* 0x0000001d00327308 */ /* 0x000fe20000002400 */
[----:B------:R-:W-:Y:S01]  /*3490*/  FMNMX.FTZ R70, R47, R70, !PT ;  /* 0x000000462f467209 */ /* 0x000fe20007810000 */
[----:B0-----:R-:W-:Y:S01]  /*34a0*/  FMUL.FTZ R26, R0, R45 ;  /* 0x0000002d001a7220 */ /* 0x001fe20000410000 */
[----:B------:R-:W-:-:S02]  /*34b0*/  ISETP.GT.AND P4, PT, R78, 0x80, PT ;  /* 0x000000804e00780c */ /* 0x000fc40003f84270 */
[----:B------:R-:W-:Y:S02]  /*34c0*/  FSEL R55, R55, -INF , P3 ;  /* 0xff80000037377808 */ /* 0x000fe40001800000 */
[----:B------:R-:W-:Y:S01]  /*34d0*/  FMNMX.FTZ R70, R35, R70, !PT ;  /* 0x0000004623467209 */ /* 0x000fe20007810000 */
[----:B------:R-:W-:Y:S01]  /*34e0*/  MUFU.TANH R42, R26 ;  /* 0x0000001a002a7308 */ /* 0x000fe20000002400 */
[C---:B------:R-:W-:Y:S02]  /*34f0*/  ISETP.GT.AND P3, PT, R78.reuse, 0x81, PT ;  /* 0x000000814e00780c */ /* 0x040fe40003f64270 */
[----:B------:R-:W-:Y:S02]  /*3500*/  FSEL R67, R69, -INF , P4 ;  /* 0xff80000045437808 */ /* 0x000fe40002000000 */
[----:B------:R-:W-:Y:S02]  /*3510*/  FMNMX.FTZ R70, R55, R70, !PT ;  /* 0x0000004637467209 */ /* 0x000fe40007810000 */
[----:B------:R-:W-:Y:S01]  /*3520*/  ISETP.GT.AND P4, PT, R78, 0x88, PT ;  /* 0x000000884e00780c */ /* 0x000fe20003f84270 */
[----:B------:R-:W0:Y:S01]  /*3530*/  MUFU.TANH R11, R11 ;  /* 0x0000000b000b7308 */ /* 0x000e220000002400 */
[----:B----4-:R-:W-:-:S02]  /*3540*/  FSEL R69, R76, -INF , P3 ;  /* 0xff8000004c457808 */ /* 0x010fc40001800000 */
[----:B------:R-:W-:Y:S02]  /*3550*/  FMNMX.FTZ R70, R67, R70, !PT ;  /* 0x0000004643467209 */ /* 0x000fe40007810000 */
[----:B------:R-:W-:Y:S02]  /*3560*/  ISETP.GT.AND P3, PT, R78, 0x89, PT ;  /* 0x000000894e00780c */ /* 0x000fe40003f64270 */
[----:B-1----:R-:W-:Y:S01]  /*3570*/  FSEL R39, R30, -INF , P4 ;  /* 0xff8000001e277808 */ /* 0x002fe20002000000 */
[----:B------:R1:W-:Y:S01]  /*3580*/  MUFU.TANH R139, R52 ;  /* 0x00000034008b7308 */ /* 0x0003e20000002400 */
[----:B------:R-:W-:Y:S02]  /*3590*/  FMNMX.FTZ R70, R69, R70, !PT ;  /* 0x0000004645467209 */ /* 0x000fe40007810000 */
[----:B------:R-:W-:Y:S02]  /*35a0*/  ISETP.GT.AND P4, PT, R78, 0x90, PT ;  /* 0x000000904e00780c */ /* 0x000fe40003f84270 */
[----:B-----5:R-:W-:-:S02]  /*35b0*/  FSEL R71, R71, -INF , P3 ;  /* 0xff80000047477808 */ /* 0x020fc40001800000 */
[----:B------:R-:W-:Y:S01]  /*35c0*/  FMNMX.FTZ R70, R39, R70, !PT ;  /* 0x0000004627467209 */ /* 0x000fe20007810000 */
[----:B------:R-:W4:Y:S01]  /*35d0*/  MUFU.TANH R12, R12 ;  /* 0x0000000c000c7308 */ /* 0x000f220000002400 */
[----:B------:R-:W-:Y:S02]  /*35e0*/  ISETP.GT.AND P3, PT, R78, 0x91, PT ;  /* 0x000000914e00780c */ /* 0x000fe40003f64270 */
[----:B------:R-:W-:Y:S02]  /*35f0*/  FSEL R77, R34, -INF , P4 ;  /* 0xff800000224d7808 */ /* 0x000fe40002000000 */
[----:B------:R-:W-:Y:S02]  /*3600*/  FMNMX.FTZ R70, R71, R70, !PT ;  /* 0x0000004647467209 */ /* 0x000fe40007810000 */
[----:B------:R-:W-:Y:S01]  /*3610*/  ISETP.GT.AND P4, PT, R78, 0x98, PT ;  /* 0x000000984e00780c */ /* 0x000fe20003f84270 */
[----:B------:R5:W-:Y:S01]  /*3620*/  MUFU.TANH R46, R25 ;  /* 0x00000019002e7308 */ /* 0x000be20000002400 */
[----:B--2---:R-:W-:-:S02]  /*3630*/  FSEL R79, R79, -INF , P3 ;  /* 0xff8000004f4f7808 */ /* 0x004fc40001800000 */
[----:B------:R-:W-:Y:S02]  /*3640*/  FMNMX.FTZ R70, R77, R70, !PT ;  /* 0x000000464d467209 */ /* 0x000fe40007810000 */
[----:B------:R-:W-:Y:S02]  /*3650*/  ISETP.GT.AND P3, PT, R78, 0x99, PT ;  /* 0x000000994e00780c */ /* 0x000fe40003f64270 */
[----:B------:R-:W-:Y:S01]  /*3660*/  FSEL R45, R38, -INF , P4 ;  /* 0xff800000262d7808 */ /* 0x000fe20002000000 */
[----:B------:R-:W2:Y:S01]  /*3670*/  MUFU.TANH R13, R13 ;  /* 0x0000000d000d7308 */ /* 0x000ea20000002400 */
[----:B------:R-:W-:Y:S02]  /*3680*/  FMNMX.FTZ R70, R79, R70, !PT ;  /* 0x000000464f467209 */ /* 0x000fe40007810000 */
[----:B---3--:R-:W-:Y:S02]  /*3690*/  FSEL R83, R83, -INF , P3 ;  /* 0xff80000053537808 */ /* 0x008fe40001800000 */
[----:B------:R-:W-:-:S02]  /*36a0*/  FMNMX.FTZ R70, R45, R70, !PT ;  /* 0x000000462d467209 */ /* 0x000fc40007810000 */
[----:B------:R-:W-:Y:S01]  /*36b0*/  VIADDMNMX R68, R32, R107, R68, PT ;  /* 0x0000006b20447246 */ /* 0x000fe20003800144 */
[----:B------:R-:W3:Y:S01]  /*36c0*/  MUFU.TANH R14, R14 ;  /* 0x0000000e000e7308 */ /* 0x000ee20000002400 */
[----:B------:R-:W-:Y:S02]  /*36d0*/  FMNMX.FTZ R70, R83, R70, !PT ;  /* 0x0000004653467209 */ /* 0x000fe40007810000 */
[C---:B------:R-:W-:Y:S02]  /*36e0*/  ISETP.GT.AND P4, PT, R68.reuse, 0x1, PT ;  /* 0x000000014400780c */ /* 0x040fe40003f84270 */
[----:B------:R-:W-:Y:S01]  /*36f0*/  ISETP.GT.AND P5, PT, R68, 0x8, PT ;  /* 0x000000084400780c */ /* 0x000fe20003fa4270 */
[----:B------:R-:W0:Y:S01]  /*3700*/  SHFL.BFLY PT, R91, R70, 0x2, 0x1f ;  /* 0x0c401f00465b7f89 */ /* 0x000e2200000e0000 */
[----:B-1----:R-:W-:Y:S01]  /*3710*/  FSEL R52, R4, -INF , P4 ;  /* 0xff80000004347808 */ /* 0x002fe20002000000 */
[----:B------:R-:W1:Y:S01]  /*3720*/  MUFU.TANH R15, R15 ;  /* 0x0000000f000f7308 */ /* 0x000e620000002400 */
[----:B------:R-:W-:-:S02]  /*3730*/  FSEL R107, R6, -INF , P5 ;  /* 0xff800000066b7808 */ /* 0x000fc40002800000 */
[----:B------:R-:W-:-:S05]  /*3740*/  ISETP.GT.AND P4, PT, R68, 0x10, PT ;  /* 0x000000104400780c */ /* 0x000fca0003f84270 */
[----:B------:R-:W1:Y:S08]  /*3750*/  MUFU.TANH R20, R20 ;  /* 0x0000001400147308 */ /* 0x000e700000002400 */
[----:B------:R-:W1:Y:S01]  /*3760*/  MUFU.TANH R21, R21 ;  /* 0x0000001500157308 */ /* 0x000e620000002400 */
[----:B0-----:R-:W-:-:S07]  /*3770*/  FMNMX.FTZ R26, R70, R91, !PT ;  /* 0x0000005b461a7209 */ /* 0x001fce0007810000 */
[----:B------:R0:W-:Y:S01]  /*3780*/  MUFU.TANH R143, R28 ;  /* 0x0000001c008f7308 */ /* 0x0001e20000002400 */
[----:B------:R-:W4:Y:S07]  /*3790*/  SHFL.BFLY PT, R91, R26, 0x1, 0x1f ;  /* 0x0c201f001a5b7f89 */ /* 0x000f2e00000e0000 */
[----:B------:R-:W1:Y:S08]  /*37a0*/  MUFU.TANH R72, R72 ;  /* 0x0000004800487308 */ /* 0x000e700000002400 */
[----:B------:R-:W1:Y:S08]  /*37b0*/  MUFU.TANH R73, R73 ;  /* 0x0000004900497308 */ /* 0x000e700000002400 */
[----:B------:R2:W-:Y:S01]  /*37c0*/  MUFU.TANH R141, R24 ;  /* 0x00000018008d7308 */ /* 0x0005e20000002400 */
[----:B----4-:R-:W-:-:S04]  /*37d0*/  FMNMX.FTZ R91, R26, R91, !PT ;  /* 0x0000005b1a5b7209 */ /* 0x010fc80007810000 */
[C---:B------:R-:W-:Y:S01]  /*37e0*/  FSETP.NEU.FTZ.AND P3, PT, R91.reuse, -INF , PT ;  /* 0xff8000005b00780b */ /* 0x040fe20003f7d000 */
[----:B------:R-:W-:Y:S02]  /*37f0*/  FFMA.FTZ R30, R91, R88, -8 ;  /* 0xc10000005b1e7423 */ /* 0x000fe40000010058 */
[----:B------:R-:W4:Y:S03]  /*3800*/  MUFU.TANH R74, R74 ;  /* 0x0000004a004a7308 */ /* 0x000f260000002400 */
[----:B------:R-:W-:Y:S02]  /*3810*/  FSEL R30, R30, RZ, P3 ;  /* 0x000000ff1e1e7208 */ /* 0x000fe40001800000 */
[----:B------:R-:W-:-:S03]  /*3820*/  ISETP.GT.AND P3, PT, R68, RZ, PT ;  /* 0x000000ff4400720c */ /* 0x000fc60003f64270 */
[----:B------:R-:W4:Y:S01]  /*3830*/  MUFU.TANH R75, R75 ;  /* 0x0000004b004b7308 */ /* 0x000f220000002400 */
[-CC-:B------:R-:W-:Y:S01]  /*3840*/  FFMA.FTZ R29, R113, R88.reuse, -R30.reuse ;  /* 0x00000058711d7223 */ /* 0x180fe2000001081e */
[----:B------:R-:W-:Y:S01]  /*3850*/  FSEL R113, R5, -INF , P3 ;  /* 0xff80000005717808 */ /* 0x000fe20001800000 */
[-CC-:B-----5:R-:W-:Y:S01]  /*3860*/  FFMA.FTZ R25, R111, R88.reuse, -R30.reuse ;  /* 0x000000586f197223 */ /* 0x1a0fe2000001081e */
[----:B------:R-:W-:Y:S01]  /*3870*/  ISETP.GT.AND P3, PT, R68, 0x9, PT ;  /* 0x000000094400780c */ /* 0x000fe20003f64270 */
[--C-:B------:R-:W-:Y:S01]  /*3880*/  FFMA.FTZ R4, R115, R88, -R30.reuse ;  /* 0x0000005873047223 */ /* 0x100fe2000001081e */
[----:B------:R-:W-:Y:S01]  /*3890*/  FMNMX.FTZ R6, R113, R52, !PT ;  /* 0x0000003471067209 */ /* 0x000fe20007810000 */
[-CC-:B------:R-:W-:Y:S01]  /*38a0*/  FFMA.FTZ R32, R119, R88.reuse, -R30.reuse ;  /* 0x0000005877207223 */ /* 0x180fe2000001081e */
[----:B------:R-:W-:Y:S01]  /*38b0*/  FSEL R111, R9, -INF , P3 ;  /* 0xff800000096f7808 */ /* 0x000fe20001800000 */
[--C-:B------:R-:W-:Y:S01]  /*38c0*/  FFMA.FTZ R26, R121, R88, -R30.reuse ;  /* 0x00000058791a7223 */ /* 0x100fe2000001081e */
[----:B------:R-:W-:Y:S01]  /*38d0*/  FMNMX.FTZ R6, R107, R6, !PT ;  /* 0x000000066b067209 */ /* 0x000fe20007810000 */
[-CC-:B------:R-:W-:Y:S01]  /*38e0*/  FFMA.FTZ R9, R125, R88.reuse, -R30.reuse ;  /* 0x000000587d097223 */ /* 0x180fe2000001081e */
[----:B------:R-:W-:Y:S01]  /*38f0*/  FSEL R115, R10, -INF , P4 ;  /* 0xff8000000a737808 */ /* 0x000fe20002000000 */
[-CC-:B0-----:R-:W-:Y:S01]  /*3900*/  FFMA.FTZ R28, R127, R88.reuse, -R30.reuse ;  /* 0x000000587f1c7223 */ /* 0x181fe2000001081e */
[C---:B------:R-:W-:Y:S01]  /*3910*/  ISETP.GT.AND P3, PT, R68.reuse, 0x11, PT ;  /* 0x000000114400780c */ /* 0x040fe20003f64270 */
[--C-:B--2---:R-:W-:Y:S01]  /*3920*/  FFMA.FTZ R24, R129, R88, -R30.reuse ;  /* 0x0000005881187223 */ /* 0x104fe2000001081e */
[----:B------:R-:W-:Y:S01]  /*3930*/  FMNMX.FTZ R10, R111, R6, !PT ;  /* 0x000000066f0a7209 */ /* 0x000fe20007810000 */
[-CC-:B------:R-:W-:Y:S01]  /*3940*/  FFMA.FTZ R131, R131, R88.reuse, -R30.reuse ;  /* 0x0000005883837223 */ /* 0x180fe2000001081e */
[C---:B------:R-:W-:Y:S01]  /*3950*/  ISETP.GT.AND P4, PT, R68.reuse, 0x18, PT ;  /* 0x000000184400780c */ /* 0x040fe20003f84270 */
[----:B------:R-:W0:Y:S01]  /*3960*/  MUFU.TANH R56, R56 ;  /* 0x0000003800387308 */ /* 0x000e220000002400 */
[----:B------:R-:W-:Y:S01]  /*3970*/  FSEL R119, R11, -INF , P3 ;  /* 0xff8000000b777808 */ /* 0x000fe20001800000 */
[--C-:B------:R-:W-:Y:S01]  /*3980*/  FFMA.FTZ R11, R117, R88, -R30.reuse ;  /* 0x00000058750b7223 */ /* 0x100fe2000001081e */
[----:B------:R-:W-:Y:S01]  /*3990*/  FMNMX.FTZ R10, R115, R10, !PT ;  /* 0x0000000a730a7209 */ /* 0x000fe20007810000 */
[-CC-:B------:R-:W-:Y:S01]  /*39a0*/  FFMA.FTZ R38, R95, R88.reuse, -R30.reuse ;  /* 0x000000585f267223 */ /* 0x180fe2000001081e */
[----:B------:R-:W-:Y:S01]  /*39b0*/  ISETP.GT.AND P3, PT, R68, 0x19, PT ;  /* 0x000000194400780c */ /* 0x000fe20003f64270 */
[--C-:B------:R-:W-:Y:S01]  /*39c0*/  FFMA.FTZ R51, R51, R88, -R30.reuse ;  /* 0x0000005833337223 */ /* 0x100fe2000001081e */
[----:B------:R-:W-:Y:S01]  /*39d0*/  FSEL R121, R12, -INF , P4 ;  /* 0xff8000000c797808 */ /* 0x000fe20002000000 */
[----:B------:R2:W-:Y:S01]  /*39e0*/  MUFU.EX2 R5, R131 ;  /* 0x0000008300057308 */ /* 0x0005e20000000800 */
[----:B------:R-:W-:Y:S01]  /*39f0*/  FMNMX.FTZ R10, R119, R10, !PT ;  /* 0x0000000a770a7209 */ /* 0x000fe20007810000 */
[-CC-:B------:R-:W-:Y:S01]  /*3a00*/  FFMA.FTZ R89, R89, R88.reuse, -R30.reuse ;  /* 0x0000005859597223 */ /* 0x180fe2000001081e */
[C---:B------:R-:W-:Y:S01]  /*3a10*/  ISETP.GT.AND P4, PT, R68.reuse, 0x20, PT ;  /* 0x000000204400780c */ /* 0x040fe20003f84270 */
[-CC-:B------:R-:W-:Y:S01]  /*3a20*/  FFMA.FTZ R27, R27, R88.reuse, -R30.reuse ;  /* 0x000000581b1b7223 */ /* 0x180fe2000001081e */
[----:B------:R-:W-:Y:S01]  /*3a30*/  FSEL R125, R13, -INF , P3 ;  /* 0xff8000000d7d7808 */ /* 0x000fe20001800000 */
[--C-:B------:R-:W-:Y:S01]  /*3a40*/  FFMA.FTZ R13, R123, R88, -R30.reuse ;  /* 0x000000587b0d7223 */ /* 0x100fe2000001081e */
[----:B------:R-:W-:Y:S01]  /*3a50*/  FMNMX.FTZ R10, R121, R10, !PT ;  /* 0x0000000a790a7209 */ /* 0x000fe20007810000 */
[----:B------:R-:W5:Y:S01]  /*3a60*/  MUFU.TANH R57, R57 ;  /* 0x0000003900397308 */ /* 0x000f620000002400 */
[----:B------:R-:W-:Y:S01]  /*3a70*/  ISETP.GT.AND P3, PT, R68, 0x21, PT ;  /* 0x000000214400780c */ /* 0x000fe20003f64270 */
[-CC-:B------:R-:W-:Y:S01]  /*3a80*/  FFMA.FTZ R31, R31, R88.reuse, -R30.reuse ;  /* 0x000000581f1f7223 */ /* 0x180fe2000001081e */
[----:B---3--:R-:W-:Y:S01]  /*3a90*/  FSEL R127, R14, -INF , P4 ;  /* 0xff8000000e7f7808 */ /* 0x008fe20002000000 */
[--C-:B------:R-:W-:Y:S01]  /*3aa0*/  FFMA.FTZ R35, R35, R88, -R30.reuse ;  /* 0x0000005823237223 */ /* 0x100fe2000001081e */
[----:B------:R-:W-:Y:S01]  /*3ab0*/  FMNMX.FTZ R12, R125, R10, !PT ;  /* 0x0000000a7d0c7209 */ /* 0x000fe20007810000 */
[-CC-:B------:R-:W-:Y:S01]  /*3ac0*/  FFMA.FTZ R39, R39, R88.reuse, -R30.reuse ;  /* 0x0000005827277223 */ /* 0x180fe2000001081e */
[C---:B------:R-:W-:Y:S01]  /*3ad0*/  ISETP.GT.AND P4, PT, R68.reuse, 0x28, PT ;  /* 0x000000284400780c */ /* 0x040fe20003f84270 */
[----:B------:R-:W3:Y:S01]  /*3ae0*/  MUFU.TANH R58, R58 ;  /* 0x0000003a003a7308 */ /* 0x000ee20000002400 */
[----:B-1----:R-:W-:Y:S01]  /*3af0*/  FSEL R123, R15, -INF , P3 ;  /* 0xff8000000f7b7808 */ /* 0x002fe20001800000 */
[--C-:B------:R-:W-:Y:S01]  /*3b00*/  FFMA.FTZ R15, R109, R88, -R30.reuse ;  /* 0x000000586d0f7223 */ /* 0x100fe2000001081e */
[----:B------:R-:W-:Y:S01]  /*3b10*/  FMNMX.FTZ R12, R127, R12, !PT ;  /* 0x0000000c7f0c7209 */ /* 0x000fe20007810000 */
[-CC-:B------:R-:W-:Y:S01]  /*3b20*/  FFMA.FTZ R79, R79, R88.reuse, -R30.reuse ;  /* 0x000000584f4f7223 */ /* 0x180fe2000001081e */
[----:B------:R-:W-:Y:S01]  /*3b30*/  ISETP.GT.AND P3, PT, R68, 0x29, PT ;  /* 0x000000294400780c */ /* 0x000fe20003f64270 */
[----:B------:R-:W-:Y:S01]  /*3b40*/  FFMA.FTZ R45, R45, R88, -R30 ;  /* 0x000000582d2d7223 */ /* 0x000fe2000001081e */
[----:B------:R-:W-:Y:S01]  /*3b50*/  FSEL R129, R20, -INF , P4 ;  /* 0xff80000014817808 */ /* 0x000fe20002000000 */
[----:B------:R-:W1:Y:S01]  /*3b60*/  MUFU.TANH R60, R60 ;  /* 0x0000003c003c7308 */ /* 0x000e620000002400 */
[----:B------:R-:W-:-:S02]  /*3b70*/  FMNMX.FTZ R12, R123, R12, !PT ;  /* 0x0000000c7b0c7209 */ /* 0x000fc40007810000 */
[C---:B------:R-:W-:Y:S02]  /*3b80*/  ISETP.GT.AND P4, PT, R68.reuse, 0x30, PT ;  /* 0x000000304400780c */ /* 0x040fe40003f84270 */
[----:B------:R-:W-:Y:S01]  /*3b90*/  FSEL R117, R21, -INF , P3 ;  /* 0xff80000015757808 */ /* 0x000fe20001800000 */
[----:B------:R-:W-:Y:S01]  /*3ba0*/  FFMA.FTZ R21, R101, R88, -R30 ;  /* 0x0000005865157223 */ /* 0x000fe2000001081e */
[----:B------:R-:W-:Y:S01]  /*3bb0*/  FMNMX.FTZ R12, R129, R12, !PT ;  /* 0x0000000c810c7209 */ /* 0x000fe20007810000 */
[----:B------:R4:W-:Y:S01]  /*3bc0*/  MUFU.EX2 R10, R13 ;  /* 0x0000000d000a7308 */ /* 0x0009e20000000800 */
[----:B------:R-:W-:Y:S02]  /*3bd0*/  ISETP.GT.AND P3, PT, R68, 0x31, PT ;  /* 0x000000314400780c */ /* 0x000fe40003f64270 */
[----:B--2---:R-:W-:Y:S02]  /*3be0*/  FSEL R131, R72, -INF , P4 ;  /* 0xff80000048837808 */ /* 0x004fe40002000000 */
[----:B------:R-:W-:-:S02]  /*3bf0*/  FMNMX.FTZ R14, R117, R12, !PT ;  /* 0x0000000c750e7209 */ /* 0x000fc40007810000 */
[C---:B------:R-:W-:Y:S01]  /*3c00*/  ISETP.GT.AND P4, PT, R68.reuse, 0x38, PT ;  /* 0x000000384400780c */ /* 0x040fe20003f84270 */
[----:B------:R-:W2:Y:S01]  /*3c10*/  MUFU.TANH R61, R61 ;  /* 0x0000003d003d7308 */ /* 0x000ea20000002400 */
[----:B------:R-:W-:Y:S01]  /*3c20*/  FSEL R73, R73, -INF , P3 ;  /* 0xff80000049497808 */ /* 0x000fe20001800000 */
[----:B----4-:R-:W-:Y:S01]  /*3c30*/  FFMA.FTZ R13, R105, R88, -R30 ;  /* 0x00000058690d7223 */ /* 0x010fe2000001081e */
        /* <DEDUP_REMOVED lines=8> */
[----:B------:R4:W-:Y:S01]  /*3cc0*/  MUFU.EX2 R12, R15 ;  /* 0x0000000f000c7308 */ /* 0x0009e20000000800 */
[----:B------:R-:W-:Y:S02]  /*3cd0*/  ISETP.GT.AND P3, PT, R68, 0x41, PT ;  /* 0x000000414400780c */ /* 0x000fe40003f64270 */
[----:B0-----:R-:W-:Y:S01]  /*3ce0*/  FSEL R105, R56, -INF , P4 ;  /* 0xff80000038697808 */ /* 0x001fe20002000000 */
[----:B------:R-:W-:Y:S01]  /*3cf0*/  IMAD.U32 R56, RZ, RZ, UR39 ;  /* 0x00000027ff387e24 */ /* 0x000fe2000f8e00ff */
[----:B------:R-:W-:-:S02]  /*3d00*/  FMNMX.FTZ R20, R75, R14, !PT ;  /* 0x0000000e4b147209 */ /* 0x000fc40007810000 */
[----:B------:R-:W-:Y:S01]  /*3d10*/  ISETP.GT.AND P4, PT, R68, 0x48, PT ;  /* 0x000000484400780c */ /* 0x000fe20003f84270 */
[----:B------:R-:W0:Y:S01]  /*3d20*/  MUFU.TANH R63, R63 ;  /* 0x0000003f003f7308 */ /* 0x000e220000002400 */
[----:B-----5:R-:W-:Y:S01]  /*3d30*/  FSEL R57, R57, -INF , P3 ;  /* 0xff80000039397808 */ /* 0x020fe20001800000 */
[----:B----4-:R-:W-:Y:S01]  /*3d40*/  FFMA.FTZ R15, R103, R88, -R30 ;  /* 0x00000058670f7223 */ /* 0x010fe2000001081e */
[----:B------:R-:W-:Y:S01]  /*3d50*/  FMNMX.FTZ R20, R105, R20, !PT ;  /* 0x0000001469147209 */ /* 0x000fe20007810000 */
[----:B------:R-:W-:Y:S01]  /*3d60*/  @!P0 VIADD R56, R56, 0x29840 ;  /* 0x0002984038388836 */ /* 0x000fe20000000000 */
[----:B------:R-:W-:Y:S02]  /*3d70*/  ISETP.GT.AND P3, PT, R68, 0x49, PT ;  /* 0x000000494400780c */ /* 0x000fe40003f64270 */
[----:B---3--:R-:W-:Y:S01]  /*3d80*/  FSEL R103, R58, -INF , P4 ;  /* 0xff8000003a677808 */ /* 0x008fe20002000000 */
[----:B------:R-:W-:Y:S01]  /*3d90*/  MUFU.TANH R64, R64 ;  /* 0x0000004000407308 */ /* 0x000fe20000002400 */
[----:B------:R-:W-:-:S02]  /*3da0*/  FMNMX.FTZ R20, R57, R20, !PT ;  /* 0x0000001439147209 */ /* 0x000fc40007810000 */
[----:B------:R-:W-:Y:S02]  /*3db0*/  ISETP.GT.AND P4, PT, R68, 0x50, PT ;  /* 0x000000504400780c */ /* 0x000fe40003f84270 */
[----:B-1----:R-:W-:Y:S02]  /*3dc0*/  FSEL R101, R60, -INF , P3 ;  /* 0xff8000003c657808 */ /* 0x002fe40001800000 */
[----:B------:R-:W-:Y:S01]  /*3dd0*/  FMNMX.FTZ R20, R103, R20, !PT ;  /* 0x0000001467147209 */ /* 0x000fe20007810000 */
[----:B------:R-:W1:Y:S01]  /*3de0*/  MUFU.TANH R65, R65 ;  /* 0x0000004100417308 */ /* 0x000e620000002400 */
[----:B------:R-:W-:Y:S02]  /*3df0*/  ISETP.GT.AND P3, PT, R68, 0x51, PT ;  /* 0x000000514400780c */ /* 0x000fe40003f64270 */
[----:B--2---:R-:W-:Y:S02]  /*3e00*/  FSEL R61, R61, -INF , P4 ;  /* 0xff8000003d3d7808 */ /* 0x004fe40002000000 */
[----:B------:R-:W-:-:S02]  /*3e10*/  FMNMX.FTZ R20, R101, R20, !PT ;  /* 0x0000001465147209 */ /* 0x000fc40007810000 */
[C---:B------:R-:W-:Y:S01]  /*3e20*/  ISETP.GT.AND P4, PT, R68.reuse, 0x58, PT ;  /* 0x000000584400780c */ /* 0x040fe20003f84270 */
[----:B------:R2:W-:Y:S01]  /*3e30*/  MUFU.EX2 R14, R15 ;  /* 0x0000000f000e7308 */ /* 0x0005e20000000800 */
[----:B------:R-:W-:Y:S02]  /*3e40*/  FMNMX.FTZ R20, R61, R20, !PT ;  /* 0x000000143d147209 */ /* 0x000fe40007810000 */
[----:B0-----:R-:W-:Y:S02]  /*3e50*/  FSEL R63, R63, -INF , P4 ;  /* 0xff8000003f3f7808 */ /* 0x001fe40002000000 */
[----:B------:R-:W-:Y:S02]  /*3e60*/  ISETP.GT.AND P4, PT, R68, 0x60, PT ;  /* 0x000000604400780c */ /* 0x000fe40003f84270 */
[----:B------:R-:W-:Y:S01]  /*3e70*/  @!P0 PRMT R56, RZ, 0x654, R56 ;  /* 0x00000654ff388816 */ /* 0x000fe20000000038 */
[----:B------:R-:W0:Y:S01]  /*3e80*/  MUFU.TANH R40, R40 ;  /* 0x0000002800287308 */ /* 0x000e220000002400 */
[----:B--2---:R-:W-:Y:S01]  /*3e90*/  FFMA.FTZ R15, R99, R88, -R30 ;  /* 0x00000058630f7223 */ /* 0x004fe2000001081e */
[----:B------:R-:W-:Y:S01]  /*3ea0*/  FSEL R99, R62, -INF , P3 ;  /* 0xff8000003e637808 */ /* 0x000fe20001800000 */
[----:B------:R2:W-:Y:S01]  /*3eb0*/  @!P0 SYNCS.ARRIVE.TRANS64.RED.A1T0 RZ, [R56+URZ], RZ ;  /* 0x000000ff38ff89a7 */ /* 0x0005e2000810043f */
[----:B------:R-:W-:-:S02]  /*3ec0*/  ISETP.GT.AND P3, PT, R68, 0x59, PT ;  /* 0x000000594400780c */ /* 0x000fc40003f64270 */
[----:B-1----:R-:W-:Y:S02]  /*3ed0*/  FSEL R65, R65, -INF , P4 ;  /* 0xff80000041417808 */ /* 0x002fe40002000000 */
[----:B------:R-:W1:Y:S01]  /*3ee0*/  MUFU.TANH R44, R44 ;  /* 0x0000002c002c7308 */ /* 0x000e620000002400 */
[----:B------:R-:W-:-:S07]  /*3ef0*/  ISETP.GT.AND P4, PT, R68, 0x68, PT ;  /* 0x000000684400780c */ /* 0x000fce0003f84270 */
[----:B------:R3:W-:Y:S08]  /*3f00*/  MUFU.EX2 R6, R32 ;  /* 0x0000002000067308 */ /* 0x0007f00000000800 */
[----:B------:R4:W-:Y:S01]  /*3f10*/  MUFU.TANH R149, R36 ;  /* 0x0000002400957308 */ /* 0x0009e20000002400 */
[----:B---3--:R-:W-:-:S04]  /*3f20*/  FMNMX.FTZ R32, R99, R20, !PT ;  /* 0x0000001463207209 */ /* 0x008fc80007810000 */
[----:B------:R-:W-:-:S03]  /*3f30*/  FMNMX.FTZ R32, R63, R32, !PT ;  /* 0x000000203f207209 */ /* 0x000fc60007810000 */
[----:B------:R-:W3:Y:S01]  /*3f40*/  MUFU.TANH R48, R48 ;  /* 0x0000003000307308 */ /* 0x000ee20000002400 */
[--C-:B----4-:R-:W-:Y:S01]  /*3f50*/  FFMA.FTZ R36, R97, R88, -R30.reuse ;  /* 0x0000005861247223 */ /* 0x110fe2000001081e */
[----:B------:R-:W-:Y:S02]  /*3f60*/  FSEL R97, R64, -INF , P3 ;  /* 0xff80000040617808 */ /* 0x000fe40001800000 */
[----:B------:R-:W-:Y:S02]  /*3f70*/  ISETP.GT.AND P3, PT, R68, 0x61, PT ;  /* 0x000000614400780c */ /* 0x000fe40003f64270 */
[----:B------:R-:W-:Y:S02]  /*3f80*/  FMNMX.FTZ R34, R97, R32, !PT ;  /* 0x0000002061227209 */ /* 0x000fe40007810000 */
[----:B------:R-:W4:Y:S01]  /*3f90*/  MUFU.TANH R49, R49 ;  /* 0x0000003100317308 */ /* 0x000f220000002400 */
[----:B0-----:R-:W-:Y:S01]  /*3fa0*/  FSEL R95, R40, -INF , P3 ;  /* 0xff800000285f7808 */ /* 0x001fe20001800000 */
[----:B------:R-:W-:Y:S01]  /*3fb0*/  FFMA.FTZ R40, R85, R88, -R30 ;  /* 0x0000005855287223 */ /* 0x000fe2000001081e */
[----:B------:R-:W-:-:S02]  /*3fc0*/  FMNMX.FTZ R34, R65, R34, !PT ;  /* 0x0000002241227209 */ /* 0x000fc40007810000 */
[----:B------:R-:W-:Y:S02]  /*3fd0*/  ISETP.GT.AND P3, PT, R68, 0x69, PT ;  /* 0x000000694400780c */ /* 0x000fe40003f64270 */
[----:B------:R-:W-:Y:S01]  /*3fe0*/  FMNMX.FTZ R34, R95, R34, !PT ;  /* 0x000000225f227209 */ /* 0x000fe20007810000 */
[----:B------:R0:W-:Y:S08]  /*3ff0*/  MUFU.TANH R147, R33 ;  /* 0x0000002100937308 */ /* 0x0001f00000002400 */
[----:B------:R5:W-:Y:S01]  /*4000*/  MUFU.TANH R151, R37 ;  /* 0x0000002500977308 */ /* 0x000be20000002400 */
[-CC-:B0-----:R-:W-:Y:S01]  /*4010*/  FFMA.FTZ R33, R133, R88.reuse, -R30.reuse ;  /* 0x0000005885217223 */ /* 0x181fe2000001081e */
[----:B-1----:R-:W-:Y:S01]  /*4020*/  FSEL R133, R44, -INF , P4 ;  /* 0xff8000002c857808 */ /* 0x002fe20002000000 */
[----:B------:R-:W-:Y:S01]  /*4030*/  FFMA.FTZ R44, R55, R88, -R30 ;  /* 0x00000058372c7223 */ /* 0x000fe2000001081e */
[----:B------:R-:W-:-:S02]  /*4040*/  ISETP.GT.AND P4, PT, R68, 0x70, PT ;  /* 0x000000704400780c */ /* 0x000fc40003f84270 */
[----:B------:R-:W-:Y:S02]  /*4050*/  FMNMX.FTZ R34, R133, R34, !PT ;  /* 0x0000002285227209 */ /* 0x000fe40007810000 */
[----:B------:R-:W0:Y:S01]  /*4060*/  MUFU.TANH R53, R53 ;  /* 0x0000003500357308 */ /* 0x000e220000002400 */
[-CC-:B-----5:R-:W-:Y:S01]  /*4070*/  FFMA.FTZ R37, R93, R88.reuse, -R30.reuse ;  /* 0x000000585d257223 */ /* 0x1a0fe2000001081e */
[----:B------:R-:W-:Y:S01]  /*4080*/  FSEL R93, R42, -INF , P3 ;  /* 0xff8000002a5d7808 */ /* 0x000fe20001800000 */
[-CC-:B------:R-:W-:Y:S01]  /*4090*/  FFMA.FTZ R42, R47, R88.reuse, -R30.reuse ;  /* 0x000000582f2a7223 */ /* 0x180fe2000001081e */
[----:B------:R-:W-:Y:S01]  /*40a0*/  ISETP.GT.AND P3, PT, R68, 0x71, PT ;  /* 0x000000714400780c */ /* 0x000fe20003f64270 */
[-CC-:B------:R-:W-:Y:S01]  /*40b0*/  FFMA.FTZ R47, R77, R88.reuse, -R30.reuse ;  /* 0x000000584d2f7223 */ /* 0x180fe2000001081e */
[----:B---3--:R-:W-:Y:S01]  /*40c0*/  FSEL R135, R48, -INF , P4 ;  /* 0xff80000030877808 */ /* 0x008fe20002000000 */
[----:B------:R-:W-:Y:S01]  /*40d0*/  FFMA.FTZ R48, R71, R88, -R30 ;  /* 0x0000005847307223 */ /* 0x000fe2000001081e */
[----:B------:R1:W-:Y:S01]  /*40e0*/  MUFU.EX2 R20, R36 ;  /* 0x0000002400147308 */ /* 0x0003e20000000800 */
[----:B------:R-:W-:-:S02]  /*40f0*/  ISETP.GT.AND P4, PT, R68, 0x78, PT ;  /* 0x000000784400780c */ /* 0x000fc40003f84270 */
[----:B----4-:R-:W-:Y:S01]  /*4100*/  FSEL R137, R49, -INF , P3 ;  /* 0xff80000031897808 */ /* 0x010fe20001800000 */
[----:B------:R-:W-:Y:S01]  /*4110*/  FFMA.FTZ R49, R87, R88, -R30 ;  /* 0x0000005857317223 */ /* 0x000fe2000001081e */
[C---:B------:R-:W-:Y:S02]  /*4120*/  ISETP.GT.AND P3, PT, R68.reuse, 0x79, PT ;  /* 0x000000794400780c */ /* 0x040fe40003f64270 */
[----:B------:R-:W-:Y:S01]  /*4130*/  FSEL R139, R139, -INF , P4 ;  /* 0xff8000008b8b7808 */ /* 0x000fe20002000000 */
[----:B------:R3:W-:Y:S01]  /*4140*/  MUFU.EX2 R32, R38 ;  /* 0x0000002600207308 */ /* 0x0007e20000000800 */
[----:B-1----:R-:W-:Y:S02]  /*4150*/  FMNMX.FTZ R36, R93, R34, !PT ;  /* 0x000000225d247209 */ /* 0x002fe40007810000 */
[----:B------:R-:W-:Y:S02]  /*4160*/  ISETP.GT.AND P4, PT, R68, 0x80, PT ;  /* 0x000000804400780c */ /* 0x000fe40003f84270 */
[----:B------:R-:W-:-:S02]  /*4170*/  FMNMX.FTZ R36, R135, R36, !PT ;  /* 0x0000002487247209 */ /* 0x000fc40007810000 */
[----:B0-----:R-:W-:Y:S01]  /*4180*/  FSEL R87, R53, -INF , P3 ;  /* 0xff80000035577808 */ /* 0x001fe20001800000 */
[----:B------:R-:W-:Y:S01]  /*4190*/  FFMA.FTZ R53, R81, R88, -R30 ;  /* 0x0000005851357223 */ /* 0x000fe2000001081e */
[----:B------:R-:W-:Y:S01]  /*41a0*/  FMNMX.FTZ R36, R137, R36, !PT ;  /* 0x0000002489247209 */ /* 0x000fe20007810000 */
[----:B------:R-:W-:Y:S01]  /*41b0*/  MUFU.EX2 R34, R89 ;  /* 0x0000005900227308 */ /* 0x000fe20000000800 */
[C---:B------:R-:W-:Y:S02]  /*41c0*/  ISETP.GT.AND P3, PT, R68.reuse, 0x81, PT ;  /* 0x000000814400780c */ /* 0x040fe40003f64270 */
[----:B------:R-:W-:Y:S02]  /*41d0*/  FMNMX.FTZ R36, R139, R36, !PT ;  /* 0x000000248b247209 */ /* 0x000fe40007810000 */
[----:B------:R-:W-:Y:S02]  /*41e0*/  FSEL R141, R141, -INF , P4 ;  /* 0xff8000008d8d7808 */ /* 0x000fe40002000000 */
[----:B---3--:R-:W-:Y:S01]  /*41f0*/  FMNMX.FTZ R38, R87, R36, !PT ;  /* 0x0000002457267209 */ /* 0x008fe20007810000 */
[----:B------:R-:W-:Y:S01]  /*4200*/  MUFU.EX2 R24, R24 ;  /* 0x0000001800187308 */ /* 0x000fe20000000800 */
[----:B------:R-:W-:-:S02]  /*4210*/  ISETP.GT.AND P4, PT, R68, 0x88, PT ;  /* 0x000000884400780c */ /* 0x000fc40003f84270 */
[----:B------:R-:W-:Y:S02]  /*4220*/  FSEL R85, R46, -INF , P3 ;  /* 0xff8000002e557808 */ /* 0x000fe40001800000 */
[----:B------:R-:W-:Y:S02]  /*4230*/  FMNMX.FTZ R38, R141, R38, !PT ;  /* 0x000000268d267209 */ /* 0x000fe40007810000 */
[C---:B------:R-:W-:Y:S01]  /*4240*/  ISETP.GT.AND P3, PT, R68.reuse, 0x89, PT ;  /* 0x000000894400780c */ /* 0x040fe20003f64270 */
[----:B------:R0:W-:Y:S01]  /*4250*/  MUFU.EX2 R36, R40 ;  /* 0x0000002800247308 */ /* 0x0001e20000000800 */
[----:B------:R-:W-:Y:S02]  /*4260*/  FSEL R143, R143, -INF , P4 ;  /* 0xff8000008f8f7808 */ /* 0x000fe40002000000 */
[----:B------:R-:W-:Y:S02]  /*4270*/  FMNMX.FTZ R38, R85, R38, !PT ;  /* 0x0000002655267209 */ /* 0x000fe40007810000 */
[----:B------:R-:W-:-:S02]  /*4280*/  ISETP.GT.AND P4, PT, R68, 0x90, PT ;  /* 0x000000904400780c */ /* 0x000fc40003f84270 */
[----:B------:R-:W-:Y:S01]  /*4290*/  FSEL R81, R50, -INF , P3 ;  /* 0xff80000032517808 */ /* 0x000fe20001800000 */
[----:B------:R-:W-:Y:S01]  /*42a0*/  MUFU.EX2 R25, R25 ;  /* 0x0000001900197308 */ /* 0x000fe20000000800 */
[----:B------:R-:W-:Y:S02]  /*42b0*/  FMNMX.FTZ R38, R143, R38, !PT ;  /* 0x000000268f267209 */ /* 0x000fe40007810000 */
[C---:B------:R-:W-:Y:S02]  /*42c0*/  ISETP.GT.AND P3, PT, R68.reuse, 0x91, PT ;  /* 0x000000914400780c */ /* 0x040fe40003f64270 */
[----:B------:R-:W-:Y:S02]  /*42d0*/  FSEL R145, R145, -INF , P4 ;  /* 0xff80000091917808 */ /* 0x000fe40002000000 */
[----:B0-----:R-:W-:Y:S01]  /*42e0*/  FMNMX.FTZ R40, R81, R38, !PT ;  /* 0x0000002651287209 */ /* 0x001fe20007810000 */
[----:B------:R-:W-:Y:S01]  /*42f0*/  MUFU.EX2 R26, R26 ;  /* 0x0000001a001a7308 */ /* 0x000fe20000000800 */
[----:B------:R-:W-:-:S02]  /*4300*/  ISETP.GT.AND P4, PT, R68, 0x98, PT ;  /* 0x000000984400780c */ /* 0x000fc40003f84270 */
[----:B------:R-:W-:Y:S02]  /*4310*/  FSEL R147, R147, -INF , P3 ;  /* 0xff80000093937808 */ /* 0x000fe40001800000 */
[----:B------:R-:W-:Y:S02]  /*4320*/  FMNMX.FTZ R40, R145, R40, !PT ;  /* 0x0000002891287209 */ /* 0x000fe40007810000 */
[----:B------:R-:W-:Y:S01]  /*4330*/  ISETP.GT.AND P3, PT, R68, 0x99, PT ;  /* 0x000000994400780c */ /* 0x000fe20003f64270 */
[----:B------:R0:W-:Y:S01]  /*4340*/  MUFU.EX2 R38, R51 ;  /* 0x0000003300267308 */ /* 0x0001e20000000800 */
[----:B------:R-:W-:Y:S02]  /*4350*/  FSEL R149, R149, -INF , P4 ;  /* 0xff80000095957808 */ /* 0x000fe40002000000 */
[----:B------:R-:W-:Y:S02]  /*4360*/  FMNMX.FTZ R40, R147, R40, !PT ;  /* 0x0000002893287209 */ /* 0x000fe40007810000 */
[----:B------:R-:W-:-:S02]  /*4370*/  FSEL R151, R151, -INF , P3 ;  /* 0xff80000097977808 */ /* 0x000fc40001800000 */
[----:B------:R-:W-:Y:S01]  /*4380*/  FMNMX.FTZ R40, R149, R40, !PT ;  /* 0x0000002895287209 */ /* 0x000fe20007810000 */
[----:B------:R-:W1:Y:S03]  /*4390*/  MUFU.EX2 R29, R29 ;  /* 0x0000001d001d7308 */ /* 0x000e660000000800 */
[----:B------:R-:W-:Y:S01]  /*43a0*/  FMNMX.FTZ R46, R151, R40, !PT ;  /* 0x00000028972e7209 */ /* 0x000fe20007810000 */
[-CC-:B------:R-:W-:Y:S01]  /*43b0*/  FFMA.FTZ R40, R41, R88.reuse, -R30.reuse ;  /* 0x0000005829287223 */ /* 0x180fe2000001081e */
[-CC-:B------:R-:W-:Y:S01]  /*43c0*/  FFMA.FTZ R41, R43, R88.reuse, -R30.reuse ;  /* 0x000000582b297223 */ /* 0x180fe2000001081e */
[----:B------:R-:W-:Y:S02]  /*43d0*/  FFMA.FTZ R43, R67, R88, -R30 ;  /* 0x00000058432b7223 */ /* 0x000fe4000001081e */
[----:B0-----:R-:W0:Y:S01]  /*43e0*/  SHFL.BFLY PT, R51, R46, 0x2, 0x1f ;  /* 0x0c401f002e337f89 */ /* 0x001e2200000e0000 */
[----:B------:R-:W-:Y:S08]  /*43f0*/  MUFU.EX2 R28, R28 ;  /* 0x0000001c001c7308 */ /* 0x000ff00000000800 */
[----:B------:R-:W-:Y:S01]  /*4400*/  MUFU.EX2 R33, R33 ;  /* 0x0000002100217308 */ /* 0x000fe20000000800 */
[----:B-1----:R-:W-:-:S04]  /*4410*/  F2FP.SATFINITE.E4M3.F32.PACK_AB_MERGE_C R185, R29, R26, RZ ;  /* 0x0000001a1db9723e */ /* 0x002fc800048070ff */
[----:B------:R-:W-:-:S03]  /*4420*/  F2FP.SATFINITE.E4M3.F32.PACK_AB_MERGE_C R185, R25, R24, R185 ;  /* 0x0000001819b9723e */ /* 0x000fc600048070b9 */
[----:B------:R-:W1:Y:S01]  /*4430*/  MUFU.EX2 R4, R4 ;  /* 0x0000000400047308 */ /* 0x000e620000000800 */
[----:B0-----:R-:W-:-:S07]  /*4440*/  FMNMX.FTZ R51, R46, R51, !PT ;  /* 0x000000332e337209 */ /* 0x001fce0007810000 */
[----:B------:R-:W-:Y:S01]  /*4450*/  MUFU.EX2 R9, R9 ;  /* 0x0000000900097308 */ /* 0x000fe20000000800 */
[-CC-:B------:R-:W-:Y:S01]  /*4460*/  FFMA.FTZ R46, R69, R88.reuse, -R30.reuse ;  /* 0x00000058452e7223 */ /* 0x180fe2000001081e */
[----:B------:R-:W-:Y:S01]  /*4470*/  FFMA.FTZ R30, R83, R88, -R30 ;  /* 0x00000058531e7223 */ /* 0x000fe2000001081e */
[----:B------:R-:W0:Y:S05]  /*4480*/  SHFL.BFLY PT, R50, R51, 0x1, 0x1f ;  /* 0x0c201f0033327f89 */ /* 0x000e2a00000e0000 */
[----:B------:R-:W-:Y:S01]  /*4490*/  MUFU.EX2 R11, R11 ;  /* 0x0000000b000b7308 */ /* 0x000fe20000000800 */
[----:B-1----:R-:W-:-:S04]  /*44a0*/  F2FP.SATFINITE.E4M3.F32.PACK_AB_MERGE_C R187, R4, R5, RZ ;  /* 0x0000000504bb723e */ /* 0x002fc800048070ff */
[----:B------:R-:W-:-:S03]  /*44b0*/  F2FP.SATFINITE.E4M3.F32.PACK_AB_MERGE_C R187, R33, R28, R187 ;  /* 0x0000001c21bb723e */ /* 0x000fc600048070bb */
[----:B------:R-:W-:Y:S08]  /*44c0*/  MUFU.EX2 R13, R13 ;  /* 0x0000000d000d7308 */ /* 0x000ff00000000800 */
[----:B------:R-:W-:Y:S01]  /*44d0*/  MUFU.EX2 R21, R21 ;  /* 0x0000001500157308 */ /* 0x000fe20000000800 */
[----:B0-----:R-:W-:-:S04]  /*44e0*/  FMNMX.FTZ R89, R51, R50, !PT ;  /* 0x0000003233597209 */ /* 0x001fc80007810000 */
        /* <DEDUP_REMOVED lines=20> */
[----:B------:R-:W0:Y:S01]  /*4630*/  MUFU.EX2 R52, R52 ;  /* 0x0000003400347308 */ /* 0x000e220000000800 */
        /* <DEDUP_REMOVED lines=14> */
[-C--:B------:R-:W-:Y:S01]  /*4720*/  FFMA.FTZ R93, R93, R88.reuse, -R58 ;  /* 0x000000585d5d7223 */ /* 0x080fe2000001083a */
[----:B------:R-:W3:Y:S01]  /*4730*/  MUFU.EX2 R60, R111 ;  /* 0x0000006f003c7308 */ /* 0x000ee20000000800 */
[----:B0-----:R-:W-:Y:S01]  /*4740*/  FADD.FTZ R78, R51, R52 ;  /* 0x00000034334e7221 */ /* 0x001fe20000010000 */
        /* <DEDUP_REMOVED lines=12> */
[----:B------:R-:W-:-:S02]  /*4810*/  FFMA.FTZ R58, R151, R88, -R58 ;  /* 0x00000058973a7223 */ /* 0x000fc4000001083a */
[----:B------:R-:W4:Y:S01]  /*4820*/  MUFU.EX2 R115, R115 ;  /* 0x0000007300737308 */ /* 0x000f220000000800 */
[----:B0-----:R-:W-:Y:S02]  /*4830*/  FADD.FTZ R57, R24, R25 ;  /* 0x0000001918397221 */ /* 0x001fe40000010000 */
[----:B------:R-:W0:Y:S02]  /*4840*/  @P2 LDC R24, c[0x0][0x450] ;  /* 0x00011400ff182b82 */ /* 0x000e240000000800 */
[----:B--2---:R-:W-:Y:S01]  /*4850*/  FADD.FTZ R56, R26, R57 ;  /* 0x000000391a387221 */ /* 0x004fe20000010000 */
[----:B-1----:R-:W-:Y:S02]  /*4860*/  FADD.FTZ R57, R107, R78 ;  /* 0x0000004e6b397221 */ /* 0x002fe40000010000 */
[----:B------:R-:W1:Y:S01]  /*4870*/  MUFU.EX2 R62, R119 ;  /* 0x00000077003e7308 */ /* 0x000e620000000800 */
[----:B------:R-:W-:Y:S01]  /*4880*/  FADD.FTZ R67, R29, R56 ;  /* 0x000000381d437221 */ /* 0x000fe20000010000 */
[C---:B---3--:R-:W-:Y:S01]  /*4890*/  FADD.FTZ R78, R60.reuse, R57 ;  /* 0x000000393c4e7221 */ /* 0x048fe20000010000 */
[----:B------:R-:W-:-:S02]  /*48a0*/  F2FP.SATFINITE.E4M3.F32.PACK_AB_MERGE_C R60, R60, R107, RZ ;  /* 0x0000006b3c3c723e */ /* 0x000fc400048070ff */
[----:B------:R-:W-:Y:S02]  /*48b0*/  FADD.FTZ R80, R28, R67 ;  /* 0x000000431c507221 */ /* 0x000fe40000010000 */
[----:B------:R-:W-:Y:S01]  /*48c0*/  F2FP.SATFINITE.E4M3.F32.PACK_AB_MERGE_C R184, R52, R51, R60 ;  /* 0x0000003334b8723e */ /* 0x000fe2000480703c */
[----:B------:R-:W2:Y:S01]  /*48d0*/  MUFU.EX2 R121, R121 ;  /* 0x0000007900797308 */ /* 0x000ea20000000800 */
[----:B------:R-:W-:Y:S01]  /*48e0*/  FADD.FTZ R80, R33, R80 ;  /* 0x0000005021507221 */ /* 0x000fe20000010000 */
[----:B----4-:R-:W-:-:S03]  /*48f0*/  FADD.FTZ R57, R115, R78 ;  /* 0x0000004e73397221 */ /* 0x010fc60000010000 */
[----:B------:R-:W-:-:S03]  /*4900*/  FADD.FTZ R67, R5, R80 ;  /* 0x0000005005437221 */ /* 0x000fc60000010000 */
[----:B------:R-:W3:Y:S01]  /*4910*/  MUFU.EX2 R64, R125 ;  /* 0x0000007d00407308 */ /* 0x000ee20000000800 */
[----:B-1----:R-:W-:Y:S01]  /*4920*/  FADD.FTZ R80, R62, R57 ;  /* 0x000000393e507221 */ /* 0x002fe20000010000 */
[----:B------:R-:W-:-:S06]  /*4930*/  FADD.FTZ R67, R4, R67 ;  /* 0x0000004304437221 */ /* 0x000fcc0000010000 */
[----:B------:R-:W1:Y:S01]  /*4940*/  MUFU.EX2 R54, R54 ;  /* 0x0000003600367308 */ /* 0x000e620000000800 */
[----:B--2---:R-:W-:Y:S01]  /*4950*/  FADD.FTZ R57, R121, R80 ;  /* 0x0000005079397221 */ /* 0x004fe20000010000 */
[----:B------:R-:W-:-:S04]  /*4960*/  FADD.FTZ R80, R6, R67 ;  /* 0x0000004306507221 */ /* 0x000fc80000010000 */
[----:B------:R-:W-:Y:S02]  /*4970*/  FADD.FTZ R67, R9, R80 ;  /* 0x0000005009437221 */ /* 0x000fe40000010000 */
[----:B------:R-:W2:Y:S01]  /*4980*/  MUFU.EX2 R55, R55 ;  /* 0x0000003700377308 */ /* 0x000ea20000000800 */
[----:B---3--:R-:W-:Y:S01]  /*4990*/  FADD.FTZ R57, R64, R57 ;  /* 0x0000003940397221 */ /* 0x008fe20000010000 */
[----:B------:R-:W-:Y:S01]  /*49a0*/  FADD.FTZ R84, R10, R67 ;  /* 0x000000430a547221 */ /* 0x000fe20000010000 */
[----:B------:R-:W-:-:S03]  /*49b0*/  F2FP.SATFINITE.E4M3.F32.PACK_AB_MERGE_C R64, R64, R121, RZ ;  /* 0x000000794040723e */ /* 0x000fc600048070ff */
[----:B------:R-:W-:Y:S01]  /*49c0*/  FADD.FTZ R67, R11, R84 ;  /* 0x000000540b437221 */ /* 0x000fe20000010000 */
[----:B------:R-:W-:Y:S01]  /*49d0*/  F2FP.SATFINITE.E4M3.F32.PACK_AB_MERGE_C R186, R62, R115, R64 ;  /* 0x000000733eba723e */ /* 0x000fe20004807040 */
[----:B------:R-:W3:Y:S01]  /*49e0*/  MUFU.EX2 R129, R129 ;  /* 0x0000008100817308 */ /* 0x000ee20000000800 */
[----:B-1----:R-:W-:-:S07]  /*49f0*/  FADD.FTZ R80, R54, R57 ;  /* 0x0000003936507221 */ /* 0x002fce0000010000 */
[----:B------:R-:W1:Y:S01]  /*4a00*/  MUFU.EX2 R66, R117 ;  /* 0x0000007500427308 */ /* 0x000e620000000800 */
[----:B--2---:R-:W-:-:S07]  /*4a10*/  FADD.FTZ R82, R55, R80 ;  /* 0x0000005037527221 */ /* 0x004fce0000010000 */
[----:B------:R-:W2:Y:S01]  /*4a20*/  MUFU.EX2 R131, R131 ;  /* 0x0000008300837308 */ /* 0x000ea20000000800 */
[----:B---3--:R-:W-:Y:S01]  /*4a30*/  FADD.FTZ R57, R129, R82 ;  /* 0x0000005281397221 */ /* 0x008fe20000010000 */
[----:B------:R-:W-:-:S04]  /*4a40*/  FADD.FTZ R82, R12, R67 ;  /* 0x000000430c527221 */ /* 0x000fc80000010000 */
[----:B------:R-:W-:Y:S01]  /*4a50*/  FADD.FTZ R29, R13, R82 ;  /* 0x000000520d1d7221 */ /* 0x000fe20000010000 */
[----:B------:R-:W-:Y:S01]  /*4a60*/  CS2R R82, SRZ ;  /* 0x0000000000527805 */ /* 0x000fe2000001ff00 */
[----:B------:R-:W3:Y:S01]  /*4a70*/  MUFU.EX2 R68, R73 ;  /* 0x0000004900447308 */ /* 0x000ee20000000800 */
[----:B-1----:R-:W-:Y:S01]  /*4a80*/  FADD.FTZ R26, R66, R57 ;  /* 0x00000039421a7221 */ /* 0x002fe20000010000 */
[----:B------:R-:W-:Y:S01]  /*4a90*/  FADD.FTZ R4, R14, R29 ;  /* 0x0000001d0e047221 */ /* 0x000fe20000010000 */
[C---:B------:R-:W-:Y:S02]  /*4aa0*/  F2FP.SATFINITE.E4M3.F32.PACK_AB_MERGE_C R29, R21.reuse, R14, RZ ;  /* 0x0000000e151d723e */ /* 0x040fe400048070ff */
[----:B------:R-:W-:Y:S01]  /*4ab0*/  F2FP.SATFINITE.E4M3.F32.PACK_AB_MERGE_C R66, R66, R129, RZ ;  /* 0x000000814242723e */ /* 0x000fe200048070ff */
[----:B------:R-:W-:Y:S01]  /*4ac0*/  FADD.FTZ R14, R21, R4 ;  /* 0x00000004150e7221 */ /* 0x000fe20000010000 */
[----:B------:R-:W-:Y:S01]  /*4ad0*/  F2FP.SATFINITE.E4M3.F32.PACK_AB_MERGE_C R183, R13, R12, R29 ;  /* 0x0000000c0db7723e */ /* 0x000fe2000480701d */
[----:B------:R-:W1:Y:S01]  /*4ae0*/  MUFU.EX2 R109, R109 ;  /* 0x0000006d006d7308 */ /* 0x000e620000000800 */
[----:B--2---:R-:W-:Y:S01]  /*4af0*/  FADD.FTZ R5, R131, R26 ;  /* 0x0000001a83057221 */ /* 0x004fe20000010000 */
[----:B------:R-:W-:Y:S01]  /*4b00*/  F2FP.SATFINITE.E4M3.F32.PACK_AB_MERGE_C R26, R11, R10, RZ ;  /* 0x0000000a0b1a723e */ /* 0x000fe200048070ff */
[----:B------:R-:W-:Y:S01]  /*4b10*/  FADD.FTZ R11, R15, R14 ;  /* 0x0000000e0f0b7221 */ /* 0x000fe20000010000 */
[----:B------:R-:W2:Y:S01]  /*4b20*/  @P2 LDC R13, c[0x0][0x44c] ;  /* 0x00011300ff0d2b82 */ /* 0x000ea20000000800 */
[----:B------:R-:W-:-:S02]  /*4b30*/  F2FP.SATFINITE.E4M3.F32.PACK_AB_MERGE_C R180, R55, R54, R66 ;  /* 0x0000003637b4723e */ /* 0x000fc40004807042 */
[----:B------:R-:W-:Y:S01]  /*4b40*/  CS2R R28, SRZ ;  /* 0x00000000001c7805 */ /* 0x000fe2000001ff00 */
[----:B------:R-:W-:Y:S01]  /*4b50*/  FADD.FTZ R11, R20, R11 ;  /* 0x0000000b140b7221 */ /* 0x000fe20000010000 */
[----:B------:R-:W4:Y:S01]  /*4b60*/  MUFU.EX2 R70, R75 ;  /* 0x0000004b00467308 */ /* 0x000f220000000800 */
[----:B---3--:R-:W-:Y:S01]  /*4b70*/  FADD.FTZ R10, R68, R5 ;  /* 0x00000005440a7221 */ /* 0x008fe20000010000 */
[----:B------:R-:W-:Y:S02]  /*4b80*/  F2FP.SATFINITE.E4M3.F32.PACK_AB_MERGE_C R181, R9, R6, R26 ;  /* 0x0000000609b5723e */ /* 0x000fe4000480701a */
[----:B------:R-:W-:Y:S02]  /*4b90*/  CS2R R54, SRZ ;  /* 0x0000000000367805 */ /* 0x000fe4000001ff00 */
[----:B------:R-:W-:Y:S02]  /*4ba0*/  CS2R R66, SRZ ;  /* 0x0000000000427805 */ /* 0x000fe4000001ff00 */
[----:B------:R-:W3:Y:S01]  /*4bb0*/  MUFU.EX2 R105, R105 ;  /* 0x0000006900697308 */ /* 0x000ee20000000800 */
[----:B-1----:R-:W-:-:S07]  /*4bc0*/  FADD.FTZ R5, R109, R10 ;  /* 0x0000000a6d057221 */ /* 0x002fce0000010000 */
[----:B------:R-:W1:Y:S01]  /*4bd0*/  MUFU.EX2 R103, R103 ;  /* 0x0000006700677308 */ /* 0x000e620000000800 */
[C---:B----4-:R-:W-:Y:S01]  /*4be0*/  FADD.FTZ R10, R70.reuse, R5 ;  /* 0x00000005460a7221 */ /* 0x050fe20000010000 */
[----:B------:R-:W-:-:S04]  /*4bf0*/  F2FP.SATFINITE.E4M3.F32.PACK_AB_MERGE_C R70, R70, R109, RZ ;  /* 0x0000006d4646723e */ /* 0x000fc800048070ff */
[----:B------:R-:W-:Y:S02]  /*4c00*/  F2FP.SATFINITE.E4M3.F32.PACK_AB_MERGE_C R182, R68, R131, R70 ;  /* 0x0000008344b6723e */ /* 0x000fe40004807046 */
[----:B------:R-:W-:Y:S01]  /*4c10*/  CS2R R68, SRZ ;  /* 0x0000000000447805 */ /* 0x000fe2000001ff00 */
[----:B------:R-:W4:Y:S01]  /*4c20*/  MUFU.EX2 R74, R101 ;  /* 0x00000065004a7308 */ /* 0x000f220000000800 */
[----:B---3--:R-:W-:Y:S01]  /*4c30*/  FADD.FTZ R5, R105, R10 ;  /* 0x0000000a69057221 */ /* 0x008fe20000010000 */
[----:B------:R-:W-:Y:S01]  /*4c40*/  FADD.FTZ R10, R32, R11 ;  /* 0x0000000b200a7221 */ /* 0x000fe20000010000 */
[C---:B------:R-:W-:Y:S02]  /*4c50*/  F2FP.SATFINITE.E4M3.F32.PACK_AB_MERGE_C R32, R37.reuse, R32, RZ ;  /* 0x000000202520723e */ /* 0x040fe400048070ff */
[----:B------:R-:W-:Y:S01]  /*4c60*/  CS2R R70, SRZ ;  /* 0x0000000000467805 */ /* 0x000fe2000001ff00 */
[----:B------:R-:W-:Y:S01]  /*4c70*/  FADD.FTZ R14, R72, R5 ;  /* 0x00000005480e7221 */ /* 0x000fe20000010000 */
[----:B------:R-:W-:Y:S01]  /*4c80*/  FADD.FTZ R37, R37, R10 ;  /* 0x0000000a25257221 */ /* 0x000fe20000010000 */
[----:B------:R-:W-:Y:S01]  /*4c90*/  F2FP.SATFINITE.E4M3.F32.PACK_AB_MERGE_C R177, R20, R15, R32 ;  /* 0x0000000f14b1723e */ /* 0x000fe20004807020 */
[----:B------:R-:W3:Y:S01]  /*4ca0*/  MUFU.EX2 R49, R49 ;  /* 0x0000003100317308 */ /* 0x000ee20000000800 */
[----:B-1----:R-:W-:Y:S01]  /*4cb0*/  FADD.FTZ R5, R103, R14 ;  /* 0x0000000e67057221 */ /* 0x002fe20000010000 */
[----:B------:R-:W-:Y:S01]  /*4cc0*/  FADD.FTZ R14, R34, R37 ;  /* 0x00000025220e7221 */ /* 0x000fe20000010000 */
[----:B------:R-:W-:-:S05]  /*4cd0*/  CS2R R32, SRZ ;  /* 0x0000000000207805 */ /* 0x000fca000001ff00 */
[----:B------:R-:W1:Y:S01]  /*4ce0*/  MUFU.EX2 R61, R61 ;  /* 0x0000003d003d7308 */ /* 0x000e620000000800 */
[C---:B----4-:R-:W-:Y:S01]  /*4cf0*/  F2FP.SATFINITE.E4M3.F32.PACK_AB_MERGE_C R103, R74.reuse, R103, RZ ;  /* 0x000000674a67723e */ /* 0x050fe200048070ff */
[----:B------:R-:W-:-:S03]  /*4d00*/  FADD.FTZ R74, R74, R5 ;  /* 0x000000054a4a7221 */ /* 0x000fc60000010000 */
[----:B------:R-:W-:Y:S02]  /*4d10*/  F2FP.SATFINITE.E4M3.F32.PACK_AB_MERGE_C R176, R72, R105, R103 ;  /* 0x0000006948b0723e */ /* 0x000fe40004807067 */
[----:B------:R-:W-:Y:S01]  /*4d20*/  CS2R R72, SRZ ;  /* 0x0000000000487805 */ /* 0x000fe2000001ff00 */
[----:B------:R-:W4:Y:S01]  /*4d30*/  MUFU.EX2 R53, R53 ;  /* 0x0000003500357308 */ /* 0x000f220000000800 */
[----:B---3--:R-:W-:-:S04]  /*4d40*/  FADD.FTZ R9, R49, R14 ;  /* 0x0000000e31097221 */ /* 0x008fc80000010000 */
[----:B------:R-:W-:-:S03]  /*4d50*/  FADD.FTZ R6, R36, R9 ;  /* 0x0000000924067221 */ /* 0x000fc60000010000 */
[----:B------:R-:W3:Y:S01]  /*4d60*/  MUFU.EX2 R76, R99 ;  /* 0x00000063004c7308 */ /* 0x000ee20000000800 */
[----:B-1----:R-:W-:Y:S01]  /*4d70*/  FADD.FTZ R5, R61, R74 ;  /* 0x0000004a3d057221 */ /* 0x002fe20000010000 */
[----:B------:R-:W-:-:S06]  /*4d80*/  CS2R R74, SRZ ;  /* 0x00000000004a7805 */ /* 0x000fcc000001ff00 */
[----:B------:R-:W1:Y:S01]  /*4d90*/  MUFU.EX2 R63, R63 ;  /* 0x0000003f003f7308 */ /* 0x000e620000000800 */
[C---:B----4-:R-:W-:Y:S01]  /*4da0*/  F2FP.SATFINITE.E4M3.F32.PACK_AB_MERGE_C R36, R53.reuse, R36, RZ ;  /* 0x000000243524723e */ /* 0x050fe200048070ff */
[----:B------:R-:W-:-:S03]  /*4db0*/  FADD.FTZ R53, R53, R6 ;  /* 0x0000000635357221 */ /* 0x000fc60000010000 */
[----:B------:R-:W-:Y:S02]  /*4dc0*/  F2FP.SATFINITE.E4M3.F32.PACK_AB_MERGE_C R179, R49, R34, R36 ;  /* 0x0000002231b3723e */ /* 0x000fe40004807024 */
[----:B------:R-:W-:Y:S01]  /*4dd0*/  CS2R R36, SRZ ;  /* 0x0000000000247805 */ /* 0x000fe2000001ff00 */
[----:B------:R-:W4:Y:S01]  /*4de0*/  MUFU.EX2 R27, R27 ;  /* 0x0000001b001b7308 */ /* 0x000f220000000800 */
[----:B---3--:R-:W-:-:S07]  /*4df0*/  FADD.FTZ R12, R76, R5 ;  /* 0x000000054c0c7221 */ /* 0x008fce0000010000 */
[----:B------:R-:W3:Y:S01]  /*4e00*/  MUFU.EX2 R56, R97 ;  /* 0x0000006100387308 */ /* 0x000ee20000000800 */
[----:B-1----:R-:W-:Y:S01]  /*4e10*/  FADD.FTZ R5, R63, R12 ;  /* 0x0000000c3f057221 */ /* 0x002fe20000010000 */
[----:B------:R-:W-:Y:S01]  /*4e20*/  FADD.FTZ R12, R38, R53 ;  /* 0x00000035260c7221 */ /* 0x000fe20000010000 */
[----:B------:R-:W-:-:S05]  /*4e30*/  CS2R R52, SRZ ;  /* 0x0000000000347805 */ /* 0x000fca000001ff00 */
[----:B------:R-:W-:Y:S01]  /*4e40*/  MUFU.EX2 R31, R31 ;  /* 0x0000001f001f7308 */ /* 0x000fe20000000800 */
[----:B----4-:R-:W-:-:S07]  /*4e50*/  FADD.FTZ R12, R27, R12 ;  /* 0x0000000c1b0c7221 */ /* 0x010fce0000010000 */
[----:B------:R-:W1:Y:S01]  /*4e60*/  MUFU.EX2 R40, R40 ;  /* 0x0000002800287308 */ /* 0x000e620000000800 */
[C---:B---3--:R-:W-:Y:S01]  /*4e70*/  F2FP.SATFINITE.E4M3.F32.PACK_AB_MERGE_C R63, R56.reuse, R63, RZ ;  /* 0x0000003f383f723e */ /* 0x048fe200048070ff */
[----:B------:R-:W-:-:S03]  /*4e80*/  FADD.FTZ R56, R56, R5 ;  /* 0x0000000538387221 */ /* 0x000fc60000010000 */
[----:B------:R-:W-:Y:S02]  /*4e90*/  F2FP.SATFINITE.E4M3.F32.PACK_AB_MERGE_C R178, R76, R61, R63 ;  /* 0x0000003d4cb2723e */ /* 0x000fe4000480703f */
[----:B------:R-:W-:Y:S02]  /*4ea0*/  CS2R R60, SRZ ;  /* 0x00000000003c7805 */ /* 0x000fe4000001ff00 */
[----:B------:R-:W-:Y:S01]  /*4eb0*/  CS2R R62, SRZ ;  /* 0x00000000003e7805 */ /* 0x000fe2000001ff00 */
[----:B------:R-:W3:Y:S01]  /*4ec0*/  MUFU.EX2 R65, R65 ;  /* 0x0000004100417308 */ /* 0x000ee20000000800 */
[----:B------:R-:W-:-:S07]  /*4ed0*/  CS2R R76, SRZ ;  /* 0x00000000004c7805 */ /* 0x000fce000001ff00 */
[----:B------:R-:W4:Y:S01]  /*4ee0*/  MUFU.EX2 R78, R95 ;  /* 0x0000005f004e7308 */ /* 0x000f220000000800 */
[----:B-1----:R-:W-:Y:S01]  /*4ef0*/  F2FP.SATFINITE.E4M3.F32.PACK_AB_MERGE_C R9, R40, R31, RZ ;  /* 0x0000001f2809723e */ /* 0x002fe200048070ff */
[----:B------:R-:W-:-:S03]  /*4f00*/  FADD.FTZ R31, R31, R12 ;  /* 0x0000000c1f1f7221 */ /* 0x000fc60000010000 */
[----:B------:R-:W-:Y:S01]  /*4f10*/  F2FP.SATFINITE.E4M3.F32.PACK_AB_MERGE_C R173, R27, R38, R9 ;  /* 0x000000261bad723e */ /* 0x000fe20004807009 */
[----:B------:R-:W-:Y:S01]  /*4f20*/  FADD.FTZ R40, R40, R31 ;  /* 0x0000001f28287221 */ /* 0x000fe20000010000 */
[----:B------:R-:W-:Y:S01]  /*4f30*/  CS2R R26, SRZ ;  /* 0x00000000001a7805 */ /* 0x000fe2000001ff00 */
[----:B------:R-:W-:Y:S01]  /*4f40*/  MUFU.EX2 R35, R35 ;  /* 0x0000002300237308 */ /* 0x000fe20000000800 */
[----:B---3--:R-:W-:Y:S01]  /*4f50*/  FADD.FTZ R5, R65, R56 ;  /* 0x0000003841057221 */ /* 0x008fe20000010000 */
[----:B------:R-:W-:-:S06]  /*4f60*/  CS2R R56, SRZ ;  /* 0x0000000000387805 */ /* 0x000fcc000001ff00 */
[----:B------:R-:W1:Y:S01]  /*4f70*/  MUFU.EX2 R44, R44 ;  /* 0x0000002c002c7308 */ /* 0x000e620000000800 */
[----:B----4-:R-:W-:-:S07]  /*4f80*/  FADD.FTZ R14, R78, R5 ;  /* 0x000000054e0e7221 */ /* 0x010fce0000010000 */
[----:B------:R-:W3:Y:S08]  /*4f90*/  MUFU.EX2 R41, R41 ;  /* 0x0000002900297308 */ /* 0x000ef00000000800 */
[----:B------:R-:W4:Y:S01]  /*4fa0*/  MUFU.EX2 R133, R133 ;  /* 0x0000008500857308 */ /* 0x000f220000000800 */
[----:B-1----:R-:W-:-:S07]  /*4fb0*/  F2FP.SATFINITE.E4M3.F32.PACK_AB_MERGE_C R11, R44, R35, RZ ;  /* 0x000000232c0b723e */ /* 0x002fce00048070ff */
[----:B------:R-:W1:Y:S01]  /*4fc0*/  MUFU.EX2 R42, R42 ;  /* 0x0000002a002a7308 */ /* 0x000e620000000800 */
[----:B---3--:R-:W-:-:S07]  /*4fd0*/  FADD.FTZ R9, R41, R40 ;  /* 0x0000002829097221 */ /* 0x008fce0000010000 */
[----:B------:R-:W3:Y:S01]  /*4fe0*/  MUFU.EX2 R80, R93 ;  /* 0x0000005d00507308 */ /* 0x000ee20000000800 */
[----:B----4-:R-:W-:-:S07]  /*4ff0*/  FADD.FTZ R5, R133, R14 ;  /* 0x0000000e85057221 */ /* 0x010fce0000010000 */
[----:B------:R-:W4:Y:S01]  /*5000*/  MUFU.EX2 R135, R135 ;  /* 0x0000008700877308 */ /* 0x000f220000000800 */
[C---:B-1----:R-:W-:Y:S01]  /*5010*/  F2FP.SATFINITE.E4M3.F32.PACK_AB_MERGE_C R175, R42.reuse, R41, R11 ;  /* 0x000000292aaf723e */ /* 0x042fe2000480700b */
[----:B------:R-:W-:Y:S01]  /*5020*/  FADD.FTZ R42, R42, R9 ;  /* 0x000000092a2a7221 */ /* 0x000fe20000010000 */
[----:B------:R-:W-:-:S03]  /*5030*/  CS2R R40, SRZ ;  /* 0x0000000000287805 */ /* 0x000fc6000001ff00 */
[----:B------:R-:W-:Y:S02]  /*5040*/  FADD.FTZ R35, R35, R42 ;  /* 0x0000002a23237221 */ /* 0x000fe40000010000 */
[----:B------:R-:W1:Y:S01]  /*5050*/  MUFU.EX2 R4, R137 ;  /* 0x0000008900047308 */ /* 0x000e620000000800 */
[C---:B---3--:R-:W-:Y:S01]  /*5060*/  F2FP.SATFINITE.E4M3.F32.PACK_AB_MERGE_C R133, R80.reuse, R133, RZ ;  /* 0x000000855085723e */ /* 0x048fe200048070ff */
[----:B------:R-:W-:Y:S01]  /*5070*/  FADD.FTZ R80, R80, R5 ;  /* 0x0000000550507221 */ /* 0x000fe20000010000 */
[----:B------:R-:W-:Y:S01]  /*5080*/  FADD.FTZ R44, R44, R35 ;  /* 0x000000232c2c7221 */ /* 0x000fe20000010000 */
[----:B------:R-:W-:Y:S02]  /*5090*/  CS2R R34, SRZ ;  /* 0x0000000000227805 */ /* 0x000fe4000001ff00 */
[----:B------:R-:W-:Y:S02]  /*50a0*/  F2FP.SATFINITE.E4M3.F32.PACK_AB_MERGE_C R172, R78, R65, R133 ;  /* 0x000000414eac723e */ /* 0x000fe40004807085 */
[----:B------:R-:W-:Y:S01]  /*50b0*/  CS2R R64, SRZ ;  /* 0x0000000000407805 */ /* 0x000fe2000001ff00 */
[----:B------:R-:W-:Y:S01]  /*50c0*/  MUFU.EX2 R39, R39 ;  /* 0x0000002700277308 */ /* 0x000fe20000000800 */
[----:B----4-:R-:W-:-:S07]  /*50d0*/  FADD.FTZ R5, R135, R80 ;  /* 0x0000005087057221 */ /* 0x010fce0000010000 */
[----:B------:R-:W3:Y:S01]  /*50e0*/  MUFU.EX2 R48, R48 ;  /* 0x0000003000307308 */ /* 0x000ee20000000800 */
[----:B-1----:R-:W-:-:S07]  /*50f0*/  FADD.FTZ R20, R4, R5 ;  /* 0x0000000504147221 */ /* 0x002fce0000010000 */
[----:B------:R-:W1:Y:S08]  /*5100*/  MUFU.EX2 R43, R43 ;  /* 0x0000002b002b7308 */ /* 0x000e700000000800 */
[----:B------:R-:W4:Y:S01]  /*5110*/  MUFU.EX2 R139, R139 ;  /* 0x0000008b008b7308 */ /* 0x000f220000000800 */
[----:B---3--:R-:W-:-:S07]  /*5120*/  F2FP.SATFINITE.E4M3.F32.PACK_AB_MERGE_C R11, R48, R39, RZ ;  /* 0x00000027300b723e */ /* 0x008fce00048070ff */
[----:B------:R-:W3:Y:S01]  /*5130*/  MUFU.EX2 R46, R46 ;  /* 0x0000002e002e7308 */ /* 0x000ee20000000800 */
[----:B-1----:R-:W-:-:S07]  /*5140*/  FADD.FTZ R9, R43, R44 ;  /* 0x0000002c2b097221 */ /* 0x002fce0000010000 */
[----:B------:R1:W5:Y:S01]  /*5150*/  MUFU.EX2 R10, R87 ;  /* 0x00000057000a7308 */ /* 0x0003620000000800 */
[----:B----4-:R-:W-:-:S07]  /*5160*/  FADD.FTZ R5, R139, R20 ;  /* 0x000000148b057221 */ /* 0x010fce0000010000 */
[----:B------:R-:W4:Y:S01]  /*5170*/  MUFU.EX2 R141, R141 ;  /* 0x0000008d008d7308 */ /* 0x000f220000000800 */
[C---:B---3--:R-:W-:Y:S01]  /*5180*/  F2FP.SATFINITE.E4M3.F32.PACK_AB_MERGE_C R169, R46.reuse, R43, R11 ;  /* 0x0000002b2ea9723e */ /* 0x048fe2000480700b */
[----:B------:R-:W-:Y:S01]  /*5190*/  FADD.FTZ R46, R46, R9 ;  /* 0x000000092e2e7221 */ /* 0x000fe20000010000 */
[----:B--2---:R-:W-:Y:S01]  /*51a0*/  @P2 IMAD.HI.U32 R9, R22, R13, RZ ;  /* 0x0000000d16092227 */ /* 0x004fe200078e00ff */
[----:B------:R-:W-:Y:S02]  /*51b0*/  CS2R R42, SRZ ;  /* 0x00000000002a7805 */ /* 0x000fe4000001ff00 */
[----:B-1----:R-:W-:Y:S01]  /*51c0*/  CS2R R86, SRZ ;  /* 0x0000000000567805 */ /* 0x002fe2000001ff00 */
[----:B------:R-:W-:Y:S01]  /*51d0*/  FADD.FTZ R39, R39, R46 ;  /* 0x0000002e27277221 */ /* 0x000fe20000010000 */
[----:B------:R1:W2:Y:S01]  /*51e0*/  MUFU.EX2 R6, R85 ;  /* 0x0000005500067308 */ /* 0x0002a20000000800 */
[C---:B-----5:R-:W-:Y:S01]  /*51f0*/  F2FP.SATFINITE.E4M3.F32.PACK_AB_MERGE_C R139, R10.reuse, R139, RZ ;  /* 0x0000008b0a8b723e */ /* 0x060fe200048070ff */
[----:B------:R-:W-:Y:S01]  /*5200*/  FADD.FTZ R10, R10, R5 ;  /* 0x000000050a0a7221 */ /* 0x000fe20000010000 */
[----:B0-----:R-:W-:Y:S01]  /*5210*/  @P2 SHF.R.U32.HI R22, RZ, R24, R9 ;  /* 0x00000018ff162219 */ /* 0x001fe20000011609 */
[----:B------:R-:W-:Y:S01]  /*5220*/  FADD.FTZ R48, R48, R39 ;  /* 0x0000002730307221 */ /* 0x000fe20000010000 */
[----:B------:R-:W-:-:S02]  /*5230*/  F2FP.SATFINITE.E4M3.F32.PACK_AB_MERGE_C R174, R4, R135, R139 ;  /* 0x0000008704ae723e */ /* 0x000fc4000480708b */
[----:B------:R-:W-:Y:S02]  /*5240*/  CS2R R24, SRZ ;  /* 0x0000000000187805 */ /* 0x000fe4000001ff00 */
[----:B------:R-:W-:Y:S01]  /*5250*/  IADD3 R22, R22, -R59, R104 ;  /* 0x8000003b16167210 */ /* 0x000fe20007ffe068 */
[----:B------:R-:W0:Y:S01]  /*5260*/  MUFU.EX2 R143, R143 ;  /* 0x0000008f008f7308 */ /* 0x000e220000000800 */
[----:B----4-:R-:W-:Y:S01]  /*5270*/  FADD.FTZ R5, R141, R10 ;  /* 0x0000000a8d057221 */ /* 0x010fe20000010000 */
[----:B------:R-:W-:Y:S02]  /*5280*/  CS2R R38, SRZ ;  /* 0x0000000000267805 */ /* 0x000fe4000001ff00 */
[----:B-1----:R-:W-:Y:S01]  /*5290*/  CS2R R84, SRZ ;  /* 0x0000000000547805 */ /* 0x002fe2000001ff00 */
[----:B------:R-:W-:-:S03]  /*52a0*/  IMAD.HI R22, R22, 0x66666667, RZ ;  /* 0x6666666716167827 */ /* 0x000fc600078e02ff */
[----:B------:R-:W-:Y:S01]  /*52b0*/  MUFU.EX2 R45, R45 ;  /* 0x0000002d002d7308 */ /* 0x000fe20000000800 */
[----:B--2---:R-:W-:-:S07]  /*52c0*/  FADD.FTZ R10, R6, R5 ;  /* 0x00000005060a7221 */ /* 0x004fce0000010000 */
[----:B------:R-:W1:Y:S01]  /*52d0*/  MUFU.EX2 R30, R30 ;  /* 0x0000001e001e7308 */ /* 0x000e620000000800 */
[----:B0-----:R-:W-:-:S07]  /*52e0*/  FADD.FTZ R5, R143, R10 ;  /* 0x0000000a8f057221 */ /* 0x001fce0000010000 */
[----:B------:R-:W0:Y:S08]  /*52f0*/  MUFU.EX2 R47, R47 ;  /* 0x0000002f002f7308 */ /* 0x000e300000000800 */
[----:B------:R2:W3:Y:S01]  /*5300*/  MUFU.EX2 R50, R79 ;  /* 0x0000004f00327308 */ /* 0x0004e20000000800 */
[----:B-1----:R-:W-:-:S07]  /*5310*/  F2FP.SATFINITE.E4M3.F32.PACK_AB_MERGE_C R10, R30, R45, RZ ;  /* 0x0000002d1e0a723e */ /* 0x002fce00048070ff */
[----:B------:R1:W4:Y:S01]  /*5320*/  MUFU.EX2 R12, R81 ;  /* 0x00000051000c7308 */ /* 0x0003220000000800 */
[----:B0-----:R-:W-:Y:S01]  /*5330*/  FADD.FTZ R9, R47, R48 ;  /* 0x000000302f097221 */ /* 0x001fe20000010000 */
[----:B------:R-:W-:Y:S02]  /*5340*/  CS2R R48, SRZ ;  /* 0x0000000000307805 */ /* 0x000fe4000001ff00 */
[----:B--2---:R-:W-:-:S04]  /*5350*/  CS2R R78, SRZ ;  /* 0x00000000004e7805 */ /* 0x004fc8000001ff00 */
[----:B------:R-:W0:Y:S01]  /*5360*/  MUFU.EX2 R145, R145 ;  /* 0x0000009100917308 */ /* 0x000e220000000800 */
[C---:B---3--:R-:W-:Y:S01]  /*5370*/  F2FP.SATFINITE.E4M3.F32.PACK_AB_MERGE_C R171, R50.reuse, R47, R10 ;  /* 0x0000002f32ab723e */ /* 0x048fe2000480700a */
[----:B------:R-:W-:Y:S01]  /*5380*/  FADD.FTZ R50, R50, R9 ;  /* 0x0000000932327221 */ /* 0x000fe20000010000 */
[----:B------:R-:W-:Y:S02]  /*5390*/  SHF.R.U32.HI R9, RZ, 0x1f, R22 ;  /* 0x0000001fff097819 */ /* 0x000fe40000011616 */
[----:B------:R-:W-:Y:S02]  /*53a0*/  CS2R R46, SRZ ;  /* 0x00000000002e7805 */ /* 0x000fe4000001ff00 */
[----:B-1----:R-:W-:Y:S02]  /*53b0*/  CS2R R80, SRZ ;  /* 0x0000000000507805 */ /* 0x002fe4000001ff00 */
[----:B------:R-:W-:Y:S01]  /*53c0*/  LEA.HI.SX32 R9, R22, R9, 0x1a ;  /* 0x0000000916097211 */ /* 0x000fe200078fd2ff */
[----:B------:R-:W1:Y:S01]  /*53d0*/  MUFU.EX2 R14, R147 ;  /* 0x00000093000e7308 */ /* 0x000e620000000800 */
[C---:B----4-:R-:W-:Y:S01]  /*53e0*/  F2FP.SATFINITE.E4M3.F32.PACK_AB_MERGE_C R143, R12.reuse, R143, RZ ;  /* 0x0000008f0c8f723e */ /* 0x050fe200048070ff */
[----:B------:R-:W-:Y:S01]  /*53f0*/  FADD.FTZ R12, R12, R5 ;  /* 0x000000050c0c7221 */ /* 0x000fe20000010000 */
[----:B------:R-:W-:-:S02]  /*5400*/  VIMNMX R11, R18, R9, !PT ;  /* 0x00000009120b7248 */ /* 0x000fc40007fe0100 */
[----:B------:R-:W-:-:S03]  /*5410*/  F2FP.SATFINITE.E4M3.F32.PACK_AB_MERGE_C R168, R6, R141, R143 ;  /* 0x0000008d06a8723e */ /* 0x000fc6000480708f */
[----:B------:R-:W-:Y:S01]  /*5420*/  MUFU.EX2 R149, R149 ;  /* 0x0000009500957308 */ /* 0x000fe20000000800 */
[----:B0-----:R-:W-:Y:S01]  /*5430*/  FADD.FTZ R5, R145, R12 ;  /* 0x0000000c91057221 */ /* 0x001fe20000010000 */
[----:B------:R-:W-:-:S05]  /*5440*/  VIADD R12, R23, 0xfffffffe ;  /* 0xfffffffe170c7836 */ /* 0x000fca0000000000 */
[----:B------:R-:W-:Y:S01]  /*5450*/  ISETP.GE.AND P3, PT, R12, R11, PT ;  /* 0x0000000b0c00720c */ /* 0x000fe20003f66270 */
[----:B------:R-:W0:Y:S01]  /*5460*/  MUFU.EX2 R58, R58 ;  /* 0x0000003a003a7308 */ /* 0x000e220000000800 */
[----:B-1----:R-:W-:Y:S01]  /*5470*/  FADD.FTZ R4, R14, R5 ;  /* 0x000000050e047221 */ /* 0x002fe20000010000 */
[----:B------:R-:W-:Y:S01]  /*5480*/  FADD.FTZ R5, R45, R50 ;  /* 0x000000322d057221 */ /* 0x000fe20000010000 */
[----:B------:R-:W-:Y:S02]  /*5490*/  CS2R R44, SRZ ;  /* 0x00000000002c7805 */ /* 0x000fe4000001ff00 */
[----:B------:R-:W-:Y:S01]  /*54a0*/  CS2R R50, SRZ ;  /* 0x0000000000327805 */ /* 0x000fe2000001ff00 */
[----:B------:R-:W-:Y:S01]  /*54b0*/  FADD.FTZ R5, R30, R5 ;  /* 0x000000051e057221 */ /* 0x000fe20000010000 */
[----:B------:R-:W-:Y:S02]  /*54c0*/  CS2R R30, SRZ ;  /* 0x00000000001e7805 */ /* 0x000fe4000001ff00 */
[----:B0-----:R-:W-:Y:S01]  /*54d0*/  F2FP.SATFINITE.E4M3.F32.PACK_AB_MERGE_C R6, R58, R149, RZ ;  /* 0x000000953a06723e */ /* 0x001fe200048070ff */
[----:B------:R-:W-:Y:S01]  /*54e0*/  FADD.FTZ R149, R149, R4 ;  /* 0x0000000495957221 */ /* 0x000fe20000010000 */
[----:B------:R-:W-:-:S02]  /*54f0*/  IMAD.MOV.U32 R4, RZ, RZ, RZ ;  /* 0x000000ffff047224 */ /* 0x000fc400078e00ff */
[----:B------:R-:W-:Y:S01]  /*5500*/  F2FP.SATFINITE.E4M3.F32.PACK_AB_MERGE_C R170, R14, R145, R6 ;  /* 0x000000910eaa723e */ /* 0x000fe20004807006 */
[----:B------:R-:W-:Y:S01]  /*5510*/  FADD.FTZ R6, R58, R149 ;  /* 0x000000953a067221 */ /* 0x000fe20000010000 */
[----:B------:R-:W-:Y:S01]  /*5520*/  CS2R R58, SRZ ;  /* 0x00000000003a7805 */ /* 0x000fe2000001ff00 */
        /* <DEDUP_REMOVED lines=38> */
[----:B------:R-:W-:-:S05]  /*5790*/  ULDC UR53, c[0x0][0x2f0] ;  /* 0x0000bc0000357ab9 */ /* 0x000fca0000000800 */
.L_x_1927:
[----:B------:R-:W-:Y:S01]  /*57a0*/  ISETP.NE.AND P4, PT, RZ, UR38, PT ;  /* 0x00000026ff007c0c */ /* 0x000fe2000bf85270 */
[----:B------:R-:W-:-:S04]  /*57b0*/  UISETP.NE.AND UP0, UPT, UR55, 0x1, UPT ;  /* 0x000000013700788c */ /* 0x000fc8000bf05270 */
[----:B------:R-:W-:-:S06]  /*57c0*/  USEL UR6, URZ, 0x1, UP0 ;  /* 0x000000013f067887 */ /* 0x000fcc0008000000 */
[----:B------:R-:W-:Y:S02]  /*57d0*/  LOP3.LUT R4, R13, UR6, RZ, 0x3c, !PT ;  /* 0x000000060d047c12 */ /* 0x000fe4000f8e3cff */
[----:B------:R-:W-:Y:S05]  /*57e0*/  @P4 BRA `(.L_x_1918) ;  /* 0x0000000000344947 */ /* 0x000fea0003800000 */
[----:B------:R-:W-:Y:S05]  /*57f0*/  @!P1 BRA `(.L_x_1919) ;  /* 0x0000000000049947 */ /* 0x000fea0003800000 */
[----:B------:R-:W-:Y:S01]  /*5800*/  BPT.TRAP 0x1 ;  /* 0x000000040000795c */ /* 0x000fe20000300000 */
.L_x_1919:
        /* <DEDUP_REMOVED lines=8> */
.L_x_1920:
[----:B-1----:R-:W-:Y:S05]  /*5890*/  @P3 BRA `(.L_x_1918) ;  /* 0x0000000000083947 */ /* 0x002fea0003800000 */
[----:B------:R-:W1:Y:S02]  /*58a0*/  SYNCS.PHASECHK.TRANS64.TRYWAIT P3, [UR6+0x29830], R14 ;  /* 0x0298300eff0075a7 */ /* 0x000e640008060146 */
[----:B-1----:R-:W-:Y:S05]  /*58b0*/  @!P3 BRA `(.L_x_1921) ;  /* 0x000000dc009cb947 */ /* 0x002fea0003800000 */
.L_x_1918:
        /* <DEDUP_REMOVED lines=35> */
[----:B------:R-:W-:Y:S02]  /*5af0*/  UIADD3 UR11, UR56, 0x182, URZ ;  /* 0x00000182380b7890 */ /* 0x000fe4000fffe03f */
        /* <DEDUP_REMOVED lines=128> */
[----:B------:R-:W-:Y:S02]  /*6300*/  UIADD3 UR6, UR56, 0x582, URZ ;  /* 0x0000058238067890 */ /* 0x000fe4000fffe03f */
        /* <DEDUP_REMOVED lines=29> */
.L_x_1923:
[----:B------:R-:W-:Y:S01]  /*64e0*/  ULEA UR6, UR55, UR39, 0x3 ;  /* 0x0000002737067291 */ /* 0x000fe2000f8e183f */
[----:B------:R-:W-:-:S08]  /*64f0*/  SHF.L.U32 R13, R13, 0x1f, RZ ;  /* 0x0000001f0d0d7819 */ /* 0x000fd000000006ff */
[----:B------:R0:W1:Y:S01]  /*6500*/  SYNCS.PHASECHK.TRANS64.TRYWAIT P3, [UR6+0x29850], R13 ;  /* 0x0298500dff0075a7 */ /* 0x0000620008060146 */
[----:B------:R-:W-:Y:S05]  /*6510*/  @!P1 BRA `(.L_x_1924) ;  /* 0x0000000000049947 */ /* 0x000fea0003800000 */
[----:B------:R-:W-:Y:S01]  /*6520*/  BPT.TRAP 0x1 ;  /* 0x000000040000795c */ /* 0x000fe20000300000 */
.L_x_1924:
[----:B-1----:R-:W-:Y:S05]  /*6530*/  @P3 BRA `(.L_x_1922) ;  /* 0x0000000000083947 */ /* 0x002fea0003800000 */
[----:B------:R-:W1:Y:S02]  /*6540*/  SYNCS.PHASECHK.TRANS64.TRYWAIT P3, [UR6+0x29850], R13 ;  /* 0x0298500dff0075a7 */ /* 0x000e640008060146 */
[----:B-1----:R-:W-:Y:S05]  /*6550*/  @!P3 BRA `(.L_x_1925) ;  /* 0x000000d0008cb947 */ /* 0x002fea0003800000 */
.L_x_1922:
[C---:B------:R-:W-:Y:S01]  /*6560*/  FMUL.FTZ R199, R0.reuse, R140 ;  /* 0x0000008c00c77220 */ /* 0x040fe20000410000 */
[C---:B------:R-:W-:Y:S01]  /*6570*/  FMUL.FTZ R140, R0.reuse, R146 ;  /* 0x00000092008c7220 */ /* 0x040fe20000410000 */
[C---:B------:R-:W-:Y:S01]  /*6580*/  FMUL.FTZ R146, R0.reuse, R120 ;  /* 0x0000007800927220 */ /* 0x040fe20000410000 */
[C---:B------:R-:W-:Y:S01]  /*6590*/  FMUL.FTZ R120, R0.reuse, R122 ;  /* 0x0000007a00787220 */ /* 0x040fe20000410000 */
[C---:B------:R-:W-:Y:S01]  /*65a0*/  FMUL.FTZ R122, R0.reuse, R126 ;  /* 0x0000007e007a7220 */ /* 0x040fe20000410000 */
[C---:B------:R-:W-:Y:S01]  /*65b0*/  FMUL.FTZ R197, R0.reuse, R141 ;  /* 0x0000008d00c57220 */ /* 0x040fe20000410000 */
[----:B------:R-:W2:Y:S01]  /*65c0*/  @P2 LDC R126, c[0x0][0x44c] ;  /* 0x00011300ff7e2b82 */ /* 0x000ea20000000800 */
[C---:B------:R-:W-:Y:S01]  /*65d0*/  FMUL.FTZ R141, R0.reuse, R147 ;  /* 0x00000093008d7220 */ /* 0x040fe20000410000 */
[C---:B------:R-:W-:Y:S01]  /*65e0*/  FMUL.FTZ R147, R0.reuse, R121 ;  /* 0x0000007900937220 */ /* 0x040fe20000410000 */
[C---:B------:R-:W-:Y:S01]  /*65f0*/  FMUL.FTZ R121, R0.reuse, R123 ;  /* 0x0000007b00797220 */ /* 0x040fe20000410000 */
[C---:B------:R-:W-:Y:S01]  /*6600*/  FMUL.FTZ R123, R0.reuse, R127 ;  /* 0x0000007f007b7220 */ /* 0x040fe20000410000 */
[C---:B------:R-:W-:Y:S01]  /*6610*/  FMUL.FTZ R203, R0.reuse, R136 ;  /* 0x0000008800cb7220 */ /* 0x040fe20000410000 */
[C---:B------:R-:W-:Y:S01]  /*6620*/  FMUL.FTZ R136, R0.reuse, R138 ;  /* 0x0000008a00887220 */ /* 0x040fe20000410000 */
[C---:B------:R-:W-:Y:S01]  /*6630*/  FMUL.FTZ R138, R0.reuse, R142 ;  /* 0x0000008e008a7220 */ /* 0x040fe20000410000 */
[----:B------:R-:W3:Y:S01]  /*6640*/  @P2 LDC R127, c[0x0][0x450] ;  /* 0x00011400ff7f2b82 */ /* 0x000ee20000000800 */
[C---:B------:R-:W-:Y:S01]  /*6650*/  FMUL.FTZ R142, R0.reuse, R150 ;  /* 0x00000096008e7220 */ /* 0x040fe20000410000 */
[----:B------:R-:W-:Y:S01]  /*6660*/  FMUL.FTZ R150, R0, R128 ;  /* 0x0000008000967220 */ /* 0x000fe20000410000 */
[----:B------:R-:W-:-:S02]  /*6670*/  IMAD.MOV.U32 R128, RZ, RZ, R7 ;  /* 0x000000ffff807224 */ /* 0x000fc400078e0007 */
        /* <DEDUP_REMOVED lines=11> */
[----:B------:R-:W4:Y:S01]  /*6730*/  MUFU.TANH R188, R188 ;  /* 0x000000bc00bc7308 */ /* 0x000f220000002400 */
[----:B--2---:R-:W-:-:S04]  /*6740*/  @P2 IMAD.HI.U32 R126, R7, R126, RZ ;  /* 0x0000007e077e2227 */ /* 0x004fc800078e00ff */
[C---:B------:R-:W-:Y:S01]  /*6750*/  FMUL.FTZ R195, R0.reuse, R144 ;  /* 0x0000009000c37220 */ /* 0x040fe20000410000 */
[C---:B------:R-:W-:Y:S01]  /*6760*/  FMUL.FTZ R144, R0.reuse, R148 ;  /* 0x0000009400907220 */ /* 0x040fe20000410000 */
[C---:B------:R-:W-:Y:S01]  /*6770*/  FMUL.FTZ R207, R0.reuse, R156 ;  /* 0x0000009c00cf7220 */ /* 0x040fe20000410000 */
[C---:B------:R-:W-:Y:S01]  /*6780*/  FMUL.FTZ R148, R0.reuse, R124 ;  /* 0x0000007c00947220 */ /* 0x040fe20000410000 */
[C---:B------:R-:W-:Y:S01]  /*6790*/  FMUL.FTZ R124, R0.reuse, R130 ;  /* 0x00000082007c7220 */ /* 0x040fe20000410000 */
[C---:B------:R-:W-:Y:S01]  /*67a0*/  FMUL.FTZ R211, R0.reuse, R157 ;  /* 0x0000009d00d37220 */ /* 0x040fe20000410000 */
[----:B------:R-:W2:Y:S01]  /*67b0*/  MUFU.TANH R205, R205 ;  /* 0x000000cd00cd7308 */ /* 0x000ea20000002400 */
[----:B---3--:R-:W-:Y:S01]  /*67c0*/  @P2 SHF.R.U32.HI R128, RZ, R127, R126 ;  /* 0x0000007fff802219 */ /* 0x008fe2000001167e */
[----:B------:R-:W-:Y:S01]  /*67d0*/  IMAD.MOV.U32 R127, RZ, RZ, -0xa0 ;  /* 0xffffff60ff7f7424 */ /* 0x000fe200078e00ff */
[----:B------:R-:W-:Y:S01]  /*67e0*/  UIADD3 UR6, UR39, 0x400, URZ ;  /* 0x0000040027067890 */ /* 0x000fe2000fffe03f */
[C---:B------:R-:W-:Y:S01]  /*67f0*/  FMUL.FTZ R126, R0.reuse, R134 ;  /* 0x00000086007e7220 */ /* 0x040fe20000410000 */
[----:B------:R-:W-:Y:S01]  /*6800*/  FMUL.FTZ R213, R0, R160 ;  /* 0x000000a000d57220 */ /* 0x000fe20000410000 */
[----:B------:R-:W3:Y:S01]  /*6810*/  SHFL.IDX PT, R131, R128, RZ, 0x1c1f ;  /* 0x001c1fff80837589 */ /* 0x000ee200000e0000 */
[----:B------:R-:W-:Y:S01]  /*6820*/  IMAD R127, R12, R127, 0x1 ;  /* 0x000000010c7f7424 */ /* 0x000fe200078e027f */
[----:B------:R-:W5:Y:S01]  /*6830*/  MUFU.TANH R207, R207 ;  /* 0x000000cf00cf7308 */ /* 0x000f620000002400 */
[----:B------:R-:W-:Y:S01]  /*6840*/  USHF.R.U32.HI UR6, URZ, 0x4, UR6 ;  /* 0x000000043f067899 */ /* 0x000fe20008011606 */
[----:B------:R-:W-:Y:S01]  /*6850*/  FMUL.FTZ R215, R0, R161 ;  /* 0x000000a100d77220 */ /* 0x000fe20000410000 */
[----:B------:R-:W-:-:S02]  /*6860*/  IMAD R129, R8, -0x2, R127 ;  /* 0xfffffffe08817824 */ /* 0x000fc400078e027f */
[C---:B01----:R-:W-:Y:S01]  /*6870*/  FMUL.FTZ R13, R0.reuse, R154 ;  /* 0x0000009a000d7220 */ /* 0x043fe20000410000 */
[----:B------:R-:W-:Y:S01]  /*6880*/  ULOP3.LUT UR6, UR6, 0x3fff, URZ, 0xc0, !UPT ;  /* 0x00003fff06067892 */ /* 0x000fe2000f8ec03f */
[----:B------:R-:W-:Y:S01]  /*6890*/  FMUL.FTZ R154, R0, R132 ;  /* 0x00000084009a7220 */ /* 0x000fe20000410000 */
[----:B------:R-:W-:Y:S01]  /*68a0*/  IMAD R130, R16, UR53, R129 ;  /* 0x0000003510827c24 */ /* 0x000fe2000f8e0281 */
[----:B------:R-:W0:Y:S01]  /*68b0*/  MUFU.TANH R211, R211 ;  /* 0x000000d300d37308 */ /* 0x000e220000002400 */
[C---:B------:R-:W-:Y:S01]  /*68c0*/  FMUL.FTZ R217, R0.reuse, R164 ;  /* 0x000000a400d97220 */ /* 0x040fe20000410000 */
[----:B------:R-:W-:Y:S01]  /*68d0*/  ULOP3.LUT UR6, UR6, 0x10000, URZ, 0xfc, !UPT ;  /* 0x0001000006067892 */ /* 0x000fe2000f8efc3f */
[C---:B------:R-:W-:Y:S01]  /*68e0*/  FMUL.FTZ R209, R0.reuse, R165 ;  /* 0x000000a500d17220 */ /* 0x040fe20000410000 */
[----:B------:R-:W-:Y:S01]  /*68f0*/  WARPGROUP.ARRIVE ;  /* 0x00000000000079c5 */ /* 0x000fe20000000000 */
[----:B------:R-:W-:Y:S01]  /*6900*/  UMOV UR7, 0xc0000010 ;  /* 0xc000001000077882 */ /* 0x000fe20000000000 */
[----:B------:R-:W-:Y:S01]  /*6910*/  UIMAD UR6, UR55, 0x500, UR6 ;  /* 0x00000500370678a4 */ /* 0x000fe2000f8e0206 */
[C---:B------:R-:W-:Y:S01]  /*6920*/  FMUL.FTZ R105, R0.reuse, R105 ;  /* 0x0000006900697220 */ /* 0x040fe20000410000 */
[----:B------:R-:W1:Y:S01]  /*6930*/  MUFU.TANH R213, R213 ;  /* 0x000000d500d57308 */ /* 0x000e620000002400 */
[C---:B------:R-:W-:Y:S01]  /*6940*/  FMUL.FTZ R14, R0.reuse, R155 ;  /* 0x0000009b000e7220 */ /* 0x040fe20000410000 */
[C---:B------:R-:W-:Y:S01]  /*6950*/  FMUL.FTZ R107, R0.reuse, R107 ;  /* 0x0000006b006b7220 */ /* 0x040fe20000410000 */
[C---:B------:R-:W-:Y:S01]  /*6960*/  FMUL.FTZ R155, R0.reuse, R104 ;  /* 0x00000068009b7220 */ /* 0x040fe20000410000 */
[C---:B------:R-:W-:Y:S01]  /*6970*/  FMUL.FTZ R104, R0.reuse, R106 ;  /* 0x0000006a00687220 */ /* 0x040fe20000410000 */
[C---:B------:R-:W-:Y:S01]  /*6980*/  FMUL.FTZ R109, R0.reuse, R109 ;  /* 0x0000006d006d7220 */ /* 0x040fe20000410000 */
[----:B---3--:R-:W-:Y:S01]  /*6990*/  IADD3 R134, R131, -UR51, R130 ;  /* 0x8000003383867c10 */ /* 0x008fe2000fffe082 */
[----:B------:R-:W-:Y:S01]  /*69a0*/  QGMMA.64x128x32.F32.E4M3.E4M3 R24, R184, gdesc[UR4], R24, gsb0 ;  /* 0x01e00004b8187df3 */ /* 0x000fe20008000818 */
[----:B------:R-:W3:Y:S01]  /*69b0*/  MUFU.TANH R215, R215 ;  /* 0x000000d700d77308 */ /* 0x000ee20000002400 */
[----:B------:R-:W-:Y:S01]  /*69c0*/  FMUL.FTZ R129, R0, R113 ;  /* 0x0000007100817220 */ /* 0x000fe20000410000 */
[----:B------:R-:W-:Y:S01]  /*69d0*/  ISETP.GT.AND P3, PT, R134, RZ, PT ;  /* 0x000000ff8600720c */ /* 0x000fe20003f64270 */
[----:B------:R-:W-:Y:S01]  /*69e0*/  FMUL.FTZ R112, R0, R112 ;  /* 0x0000007000707220 */ /* 0x000fe20000410000 */
[----:B------:R-:W-:Y:S01]  /*69f0*/  ISETP.GT.AND P4, PT, R134, 0x1, PT ;  /* 0x000000018600780c */ /* 0x000fe20003f84270 */
[----:B------:R-:W-:Y:S01]  /*6a00*/  FMUL.FTZ R15, R0, R158 ;  /* 0x0000009e000f7220 */ /* 0x000fe20000410000 */
[----:B----4-:R-:W-:Y:S01]  /*6a10*/  FSEL R132, R188, -INF , P3 ;  /* 0xff800000bc847808 */ /* 0x010fe20001800000 */
[----:B------:R-:W-:Y:S01]  /*6a20*/  FMUL.FTZ R153, R0, R133 ;  /* 0x0000008500997220 */ /* 0x000fe20000410000 */
[----:B------:R-:W-:Y:S01]  /*6a30*/  ISETP.GT.AND P3, PT, R134, 0x8, PT ;  /* 0x000000088600780c */ /* 0x000fe20003f64270 */
[----:B------:R-:W4:Y:S01]  /*6a40*/  MUFU.TANH R217, R217 ;  /* 0x000000d900d97308 */ /* 0x000f220000002400 */
[----:B--2---:R-:W-:Y:S01]  /*6a50*/  FSEL R205, R205, -INF , P4 ;  /* 0xff800000cdcd7808 */ /* 0x004fe20002000000 */
[----:B------:R-:W-:Y:S01]  /*6a60*/  FMUL.FTZ R20, R0, R159 ;  /* 0x0000009f00147220 */ /* 0x000fe20000410000 */
[----:B------:R-:W-:Y:S01]  /*6a70*/  FMNMX.FTZ R156, R132, R9, !PT ;  /* 0x00000009849c7209 */ /* 0x000fe20007810000 */
[----:B------:R-:W-:Y:S01]  /*6a80*/  FMUL.FTZ R108, R0, R108 ;  /* 0x0000006c006c7220 */ /* 0x000fe20000410000 */
[----:B------:R-:W-:Y:S01]  /*6a90*/  ISETP.GT.AND P4, PT, R134, 0x9, PT ;  /* 0x000000098600780c */ /* 0x000fe20003f84270 */
[C---:B------:R-:W-:Y:S01]  /*6aa0*/  FMUL.FTZ R127, R0.reuse, R135 ;  /* 0x00000087007f7220 */ /* 0x040fe20000410000 */
[----:B-----5:R-:W-:Y:S01]  /*6ab0*/  FSEL R207, R207, -INF , P3 ;  /* 0xff800000cfcf7808 */ /* 0x020fe20001800000 */
[----:B------:R-:W2:Y:S01]  /*6ac0*/  MUFU.TANH R209, R209 ;  /* 0x000000d100d17308 */ /* 0x000ea20000002400 */
[----:B------:R-:W-:Y:S01]  /*6ad0*/  FMNMX.FTZ R156, R205, R156, !PT ;  /* 0x0000009ccd9c7209 */ /* 0x000fe20007810000 */
[----:B------:R-:W-:Y:S01]  /*6ae0*/  FMUL.FTZ R116, R0, R116 ;  /* 0x0000007400747220 */ /* 0x000fe20000410000 */
[----:B------:R-:W-:Y:S01]  /*6af0*/  ISETP.GT.AND P3, PT, R134, 0x10, PT ;  /* 0x000000108600780c */ /* 0x000fe20003f64270 */
[C---:B------:R-:W-:Y:S01]  /*6b00*/  FMUL.FTZ R88, R0.reuse, R88 ;  /* 0x0000005800587220 */ /* 0x040fe20000410000 */
[----:B0-----:R-:W-:Y:S01]  /*6b10*/  FSEL R211, R211, -INF , P4 ;  /* 0xff800000d3d37808 */ /* 0x001fe20002000000 */
[----:B------:R-:W-:Y:S01]  /*6b20*/  FMUL.FTZ R89, R0, R89 ;  /* 0x0000005900597220 */ /* 0x000fe20000410000 */
[----:B------:R-:W-:Y:S01]  /*6b30*/  FMNMX.FTZ R156, R207, R156, !PT ;  /* 0x0000009ccf9c7209 */ /* 0x000fe20007810000 */
[----:B------:R-:W0:Y:S01]  /*6b40*/  MUFU.TANH R203, R203 ;  /* 0x000000cb00cb7308 */ /* 0x000e220000002400 */
[----:B------:R-:W-:Y:S01]  /*6b50*/  ISETP.GT.AND P4, PT, R134, 0x11, PT ;  /* 0x000000118600780c */ /* 0x000fe20003f84270 */
[----:B------:R-:W-:Y:S01]  /*6b60*/  UIADD3 UR10, UR6, 0x100, URZ ;  /* 0x00000100060a7890 */ /* 0x000fe2000fffe03f */
[----:B-1----:R-:W-:Y:S01]  /*6b70*/  FSEL R213, R213, -INF , P3 ;  /* 0xff800000d5d57808 */ /* 0x002fe20001800000 */
[----:B------:R-:W-:Y:S01]  /*6b80*/  FMUL.FTZ R92, R0, R92 ;  /* 0x0000005c005c7220 */ /* 0x000fe20000410000 */
[----:B------:R-:W-:Y:S01]  /*6b90*/  FMNMX.FTZ R156, R211, R156, !PT ;  /* 0x0000009cd39c7209 */ /* 0x000fe20007810000 */
[----:B------:R-:W-:Y:S01]  /*6ba0*/  UMOV UR11, 0xc0000010 ;  /* 0xc0000010000b7882 */ /* 0x000fe20000000000 */
[----:B------:R-:W-:Y:S01]  /*6bb0*/  ISETP.GT.AND P3, PT, R134, 0x18, PT ;  /* 0x000000188600780c */ /* 0x000fe20003f64270 */
[----:B------:R-:W1:Y:S01]  /*6bc0*/  MUFU.TANH R201, R201 ;  /* 0x000000c900c97308 */ /* 0x000e620000002400 */
[----:B---3--:R-:W-:Y:S01]  /*6bd0*/  FSEL R215, R215, -INF , P4 ;  /* 0xff800000d7d77808 */ /* 0x008fe20002000000 */
[C---:B------:R-:W-:Y:S01]  /*6be0*/  FMUL.FTZ R96, R0.reuse, R96 ;  /* 0x0000006000607220 */ /* 0x040fe20000410000 */
[----:B------:R-:W-:Y:S01]  /*6bf0*/  FMNMX.FTZ R156, R213, R156, !PT ;  /* 0x0000009cd59c7209 */ /* 0x000fe20007810000 */
[----:B------:R-:W-:Y:S01]  /*6c00*/  FMUL.FTZ R100, R0, R100 ;  /* 0x0000006400647220 */ /* 0x000fe20000410000 */
[----:B------:R-:W-:Y:S01]  /*6c10*/  ISETP.GT.AND P4, PT, R134, 0x19, PT ;  /* 0x000000198600780c */ /* 0x000fe20003f84270 */
[C---:B------:R-:W-:Y:S01]  /*6c20*/  FMUL.FTZ R152, R0.reuse, R167 ;  /* 0x000000a700987220 */ /* 0x040fe20000410000 */
[----:B----4-:R-:W-:Y:S01]  /*6c30*/  FSEL R217, R217, -INF , P3 ;  /* 0xff800000d9d97808 */ /* 0x010fe20001800000 */
[----:B------:R-:W3:Y:S01]  /*6c40*/  MUFU.TANH R199, R199 ;  /* 0x000000c700c77308 */ /* 0x000ee20000002400 */
[----:B------:R-:W-:Y:S01]  /*6c50*/  FMNMX.FTZ R156, R215, R156, !PT ;  /* 0x0000009cd79c7209 */ /* 0x000fe20007810000 */
[----:B------:R-:W-:Y:S01]  /*6c60*/  FMUL.FTZ R101, R0, R101 ;  /* 0x0000006500657220 */ /* 0x000fe20000410000 */
[----:B------:R-:W-:Y:S01]  /*6c70*/  ISETP.GT.AND P3, PT, R134, 0x20, PT ;  /* 0x000000208600780c */ /* 0x000fe20003f64270 */
[C---:B------:R-:W-:Y:S01]  /*6c80*/  FMUL.FTZ R22, R0.reuse, R163 ;  /* 0x000000a300167220 */ /* 0x040fe20000410000 */
[----:B--2---:R-:W-:Y:S01]  /*6c90*/  FSEL R209, R209, -INF , P4 ;  /* 0xff800000d1d17808 */ /* 0x004fe20002000000 */
[----:B------:R-:W-:Y:S01]  /*6ca0*/  FMUL.FTZ R21, R0, R162 ;  /* 0x000000a200157220 */ /* 0x000fe20000410000 */
[----:B------:R-:W-:Y:S01]  /*6cb0*/  FMNMX.FTZ R156, R217, R156, !PT ;  /* 0x0000009cd99c7209 */ /* 0x000fe20007810000 */
[----:B------:R-:W2:Y:S01]  /*6cc0*/  MUFU.TANH R197, R197 ;  /* 0x000000c500c57308 */ /* 0x000ea20000002400 */
[----:B------:R-:W-:Y:S01]  /*6cd0*/  ISETP.GT.AND P4, PT, R134, 0x21, PT ;  /* 0x000000218600780c */ /* 0x000fe20003f84270 */
[C---:B------:R-:W-:Y:S01]  /*6ce0*/  FMUL.FTZ R23, R0.reuse, R166 ;  /* 0x000000a600177220 */ /* 0x040fe20000410000 */
[----:B0-----:R-:W-:Y:S01]  /*6cf0*/  FSEL R203, R203, -INF , P3 ;  /* 0xff800000cbcb7808 */ /* 0x001fe20001800000 */
[C---:B------:R-:W-:Y:S01]  /*6d00*/  FMUL.FTZ R110, R0.reuse, R110 ;  /* 0x0000006e006e7220 */ /* 0x040fe20000410000 */
[----:B------:R-:W-:Y:S01]  /*6d10*/  FMNMX.FTZ R156, R209, R156, !PT ;  /* 0x0000009cd19c7209 */ /* 0x000fe20007810000 */
[----:B------:R-:W-:Y:S01]  /*6d20*/  FMUL.FTZ R90, R0, R90 ;  /* 0x0000005a005a7220 */ /* 0x000fe20000410000 */
[----:B------:R-:W-:Y:S01]  /*6d30*/  ISETP.GT.AND P3, PT, R134, 0x28, PT ;  /* 0x000000288600780c */ /* 0x000fe20003f64270 */
[----:B------:R-:W0:Y:S01]  /*6d40*/  MUFU.TANH R195, R195 ;  /* 0x000000c300c37308 */ /* 0x000e220000002400 */
[----:B-1----:R-:W-:Y:S01]  /*6d50*/  FSEL R201, R201, -INF , P4 ;  /* 0xff800000c9c97808 */ /* 0x002fe20002000000 */
[C---:B------:R-:W-:Y:S01]  /*6d60*/  FMUL.FTZ R91, R0.reuse, R91 ;  /* 0x0000005b005b7220 */ /* 0x040fe20000410000 */
[----:B------:R-:W-:Y:S01]  /*6d70*/  FMNMX.FTZ R156, R203, R156, !PT ;  /* 0x0000009ccb9c7209 */ /* 0x000fe20007810000 */
[----:B------:R-:W-:Y:S01]  /*6d80*/  FMUL.FTZ R94, R0, R94 ;  /* 0x0000005e005e7220 */ /* 0x000fe20000410000 */
[----:B------:R-:W-:Y:S01]  /*6d90*/  ISETP.GT.AND P4, PT, R134, 0x29, PT ;  /* 0x000000298600780c */ /* 0x000fe20003f84270 */
[C---:B------:R-:W-:Y:S01]  /*6da0*/  FMUL.FTZ R95, R0.reuse, R95 ;  /* 0x0000005f005f7220 */ /* 0x040fe20000410000 */
[----:B---3--:R-:W-:Y:S01]  /*6db0*/  FSEL R199, R199, -INF , P3 ;  /* 0xff800000c7c77808 */ /* 0x008fe20001800000 */
[----:B------:R-:W1:Y:S01]  /*6dc0*/  MUFU.TANH R193, R193 ;  /* 0x000000c100c17308 */ /* 0x000e620000002400 */
[----:B------:R-:W-:Y:S01]  /*6dd0*/  FMNMX.FTZ R156, R201, R156, !PT ;  /* 0x0000009cc99c7209 */ /* 0x000fe20007810000 */
[----:B------:R-:W-:Y:S01]  /*6de0*/  FMUL.FTZ R98, R0, R98 ;  /* 0x0000006200627220 */ /* 0x000fe20000410000 */
[----:B------:R-:W-:Y:S01]  /*6df0*/  ISETP.GT.AND P3, PT, R134, 0x30, PT ;  /* 0x000000308600780c */ /* 0x000fe20003f64270 */
[C---:B------:R-:W-:Y:S01]  /*6e00*/  FMUL.FTZ R99, R0.reuse, R99 ;  /* 0x0000006300637220 */ /* 0x040fe20000410000 */
[----:B--2---:R-:W-:Y:S01]  /*6e10*/  FSEL R197, R197, -INF , P4 ;  /* 0xff800000c5c57808 */ /* 0x004fe20002000000 */
[----:B------:R-:W-:Y:S01]  /*6e20*/  FMUL.FTZ R103, R0, R103 ;  /* 0x0000006700677220 */ /* 0x000fe20000410000 */
[----:B------:R-:W-:Y:S01]  /*6e30*/  FMNMX.FTZ R156, R199, R156, !PT ;  /* 0x0000009cc79c7209 */ /* 0x000fe20007810000 */
[----:B------:R-:W-:Y:S01]  /*6e40*/  MUFU.TANH R144, R144 ;  /* 0x0000009000907308 */ /* 0x000fe20000002400 */
[----:B------:R-:W-:Y:S01]  /*6e50*/  ISETP.GT.AND P4, PT, R134, 0x31, PT ;  /* 0x000000318600780c */ /* 0x000fe20003f84270 */
[----:B------:R-:W-:Y:S01]  /*6e60*/  UMOV UR7, 0xc0000010 ;  /* 0xc000001000077882 */ /* 0x000fe20000000000 */
[----:B0-----:R-:W-:-:S02]  /*6e70*/  FSEL R195, R195, -INF , P3 ;  /* 0xff800000c3c37808 */ /* 0x001fc40001800000 */
[----:B------:R-:W-:Y:S02]  /*6e80*/  FMNMX.FTZ R156, R197, R156, !PT ;  /* 0x0000009cc59c7209 */ /* 0x000fe40007810000 */
[C---:B------:R-:W-:Y:S01]  /*6e90*/  ISETP.GT.AND P3, PT, R134.reuse, 0x38, PT ;  /* 0x000000388600780c */ /* 0x040fe20003f64270 */
[----:B------:R-:W0:Y:S01]  /*6ea0*/  MUFU.TANH R145, R145 ;  /* 0x0000009100917308 */ /* 0x000e220000002400 */
[----:B-1----:R-:W-:Y:S02]  /*6eb0*/  FSEL R193, R193, -INF , P4 ;  /* 0xff800000c1c17808 */ /* 0x002fe40002000000 */
[----:B------:R-:W-:Y:S02]  /*6ec0*/  FMNMX.FTZ R156, R195, R156, !PT ;  /* 0x0000009cc39c7209 */ /* 0x000fe40007810000 */
[C---:B------:R-:W-:Y:S02]  /*6ed0*/  ISETP.GT.AND P4, PT, R134.reuse, 0x39, PT ;  /* 0x000000398600780c */ /* 0x040fe40003f84270 */
[----:B------:R-:W-:Y:S01]  /*6ee0*/  FMNMX.FTZ R156, R193, R156, !PT ;  /* 0x0000009cc19c7209 */ /* 0x000fe20007810000 */
[----:B------:R-:W1:Y:S01]  /*6ef0*/  MUFU.TANH R146, R146 ;  /* 0x0000009200927308 */ /* 0x000e620000002400 */
[----:B------:R-:W-:-:S02]  /*6f00*/  ISETP.GT.AND P5, PT, R134, 0x89, PT ;  /* 0x000000898600780c */ /* 0x000fc40003fa4270 */
[----:B------:R-:W-:-:S05]  /*6f10*/  ISETP.GT.AND P6, PT, R134, 0x99, PT ;  /* 0x000000998600780c */ /* 0x000fca0003fc4270 */
[----:B------:R-:W2:Y:S01]  /*6f20*/  MUFU.TANH R147, R147 ;  /* 0x0000009300937308 */ /* 0x000ea20000002400 */
[----:B0-----:R-:W-:Y:S02]  /*6f30*/  FSEL R113, R145, -INF , P4 ;  /* 0xff80000091717808 */ /* 0x001fe40002000000 */
[----:B------:R-:W-:-:S05]  /*6f40*/  ISETP.GT.AND P4, PT, R134, 0x41, PT ;  /* 0x000000418600780c */ /* 0x000fca0003f84270 */
[----:B------:R-:W-:Y:S08]  /*6f50*/  MUFU.TANH R106, R105 ;  /* 0x00000069006a7308 */ /* 0x000ff00000002400 */
[----:B------:R-:W-:Y:S08]  /*6f60*/  MUFU.TANH R148, R148 ;  /* 0x0000009400947308 */ /* 0x000ff00000002400 */
[----:B------:R0:W-:Y:S08]  /*6f70*/  MUFU.TANH R105, R107 ;  /* 0x0000006b00697308 */ /* 0x0001f00000002400 */
[----:B------:R-:W3:Y:S01]  /*6f80*/  MUFU.TANH R149, R149 ;  /* 0x0000009500957308 */ /* 0x000ee20000002400 */
[----:B0-----:R-:W-:-:S02]  /*6f90*/  FSEL R107, R144, -INF , P3 ;  /* 0xff800000906b7808 */ /* 0x001fc40001800000 */
[----:B------:R-:W-:Y:S02]  /*6fa0*/  ISETP.GT.AND P3, PT, R134, 0x40, PT ;  /* 0x000000408600780c */ /* 0x000fe40003f64270 */
[----:B------:R-:W-:-:S03]  /*6fb0*/  FMNMX.FTZ R156, R107, R156, !PT ;  /* 0x0000009c6b9c7209 */ /* 0x000fc60007810000 */
[----:B------:R-:W-:Y:S01]  /*6fc0*/  MUFU.TANH R150, R150 ;  /* 0x0000009600967308 */ /* 0x000fe20000002400 */
[----:B------:R-:W-:Y:S01]  /*6fd0*/  FMNMX.FTZ R156, R113, R156, !PT ;  /* 0x0000009c719c7209 */ /* 0x000fe20007810000 */
[----:B------:R-:W-:Y:S02]  /*6fe0*/  WARPGROUP.DEPBAR.LE gsb0, 0x0 ;  /* 0x00008000000079c5 */ /* 0x000fe40000010000 */
[----:B------:R-:W-:Y:S01]  /*6ff0*/  WARPGROUP.ARRIVE ;  /* 0x00000000000079c5 */ /* 0x000fe20000000000 */
[----:B------:R-:W0:Y:S03]  /*7000*/  SHFL.IDX PT, R185, R128, 0x1, 0x1c1f ;  /* 0x003c1f0080b97f89 */ /* 0x000e2600000e0000 */
[----:B------:R1:W-:Y:S02]  /*7010*/  MUFU.TANH R157, R109 ;  /* 0x0000006d009d7308 */ /* 0x0003e40000002400 */
[----:B------:R-:W-:Y:S01]  /*7020*/  QGMMA.64x128x32.F32.E4M3.E4M3 R24, R180, gdesc[UR8], R24, gsb0 ;  /* 0x01e00008b4187df3 */ /* 0x000fe20008000818 */
[----:B------:R-:W-:Y:S01]  /*7030*/  UIADD3 UR10, UR6, 0x200, URZ ;  /* 0x00000200060a7890 */ /* 0x000fe2000fffe03f */
[----:B------:R-:W-:-:S04]  /*7040*/  UMOV UR11, 0xc0000010 ;  /* 0xc0000010000b7882 */ /* 0x000fc80000000000 */
[----:B------:R4:W-:Y:S01]  /*7050*/  MUFU.TANH R158, R112 ;  /* 0x00000070009e7308 */ /* 0x0009e20000002400 */
[----:B-1----:R-:W-:Y:S02]  /*7060*/  FSEL R109, R146, -INF , P3 ;  /* 0xff800000926d7808 */ /* 0x002fe40001800000 */
[----:B------:R-:W-:Y:S02]  /*7070*/  ISETP.GT.AND P3, PT, R134, 0x48, PT ;  /* 0x000000488600780c */ /* 0x000fe40003f64270 */
[----:B------:R-:W-:-:S03]  /*7080*/  FMNMX.FTZ R156, R109, R156, !PT ;  /* 0x0000009c6d9c7209 */ /* 0x000fc60007810000 */
[----:B------:R-:W1:Y:S01]  /*7090*/  MUFU.TANH R151, R151 ;  /* 0x0000009700977308 */ /* 0x000e620000002400 */
[----:B----4-:R-:W-:Y:S01]  /*70a0*/  FMUL.FTZ R112, R0, R117 ;  /* 0x0000007500707220 */ /* 0x010fe20000410000 */
[----:B--2---:R-:W-:Y:S02]  /*70b0*/  FSEL R117, R147, -INF , P4 ;  /* 0xff80000093757808 */ /* 0x004fe40002000000 */
[C---:B------:R-:W-:Y:S02]  /*70c0*/  ISETP.GT.AND P4, PT, R134.reuse, 0x49, PT ;  /* 0x000000498600780c */ /* 0x040fe40003f84270 */
[----:B------:R-:W-:Y:S02]  /*70d0*/  FMNMX.FTZ R156, R117, R156, !PT ;  /* 0x0000009c759c7209 */ /* 0x000fe40007810000 */
[----:B------:R-:W2:Y:S01]  /*70e0*/  MUFU.TANH R154, R154 ;  /* 0x0000009a009a7308 */ /* 0x000ea20000002400 */
[----:B---3--:R-:W-:Y:S02]  /*70f0*/  FSEL R133, R149, -INF , P4 ;  /* 0xff80000095857808 */ /* 0x008fe40002000000 */
[----:B------:R-:W-:-:S02]  /*7100*/  ISETP.GT.AND P4, PT, R134, 0x51, PT ;  /* 0x000000518600780c */ /* 0x000fc40003f84270 */
[----:B0-----:R-:W-:-:S03]  /*7110*/  IADD3 R130, R185, -UR51, R130 ;  /* 0x80000033b9827c10 */ /* 0x001fc6000fffe082 */
[----:B------:R0:W-:Y:S01]  /*7120*/  MUFU.TANH R159, R129 ;  /* 0x00000081009f7308 */ /* 0x0001e20000002400 */
[----:B-1----:R-:W-:Y:S02]  /*7130*/  FSEL R145, R151, -INF , P4 ;  /* 0xff80000097917808 */ /* 0x002fe40002000000 */
[----:B------:R-:W-:-:S05]  /*7140*/  ISETP.GT.AND P4, PT, R134, 0x59, PT ;  /* 0x000000598600780c */ /* 0x000fca0003f84270 */
[----:B------:R-:W1:Y:S01]  /*7150*/  MUFU.TANH R153, R153 ;  /* 0x0000009900997308 */ /* 0x000e620000002400 */
[----:B0-----:R-:W-:Y:S02]  /*7160*/  FSEL R129, R148, -INF , P3 ;  /* 0xff80000094817808 */ /* 0x001fe40001800000 */
[----:B------:R-:W-:Y:S02]  /*7170*/  ISETP.GT.AND P3, PT, R134, 0x50, PT ;  /* 0x000000508600780c */ /* 0x000fe40003f64270 */
[----:B------:R-:W-:Y:S02]  /*7180*/  FMNMX.FTZ R156, R129, R156, !PT ;  /* 0x0000009c819c7209 */ /* 0x000fe40007810000 */
[----:B------:R-:W-:Y:S01]  /*7190*/  FSEL R131, R150, -INF , P3 ;  /* 0xff80000096837808 */ /* 0x000fe20001800000 */
[----:B------:R-:W0:Y:S01]  /*71a0*/  MUFU.TANH R155, R155 ;  /* 0x0000009b009b7308 */ /* 0x000e220000002400 */
[----:B------:R-:W-:Y:S02]  /*71b0*/  FMNMX.FTZ R156, R133, R156, !PT ;  /* 0x0000009c859c7209 */ /* 0x000fe40007810000 */
[----:B------:R-:W-:-:S02]  /*71c0*/  ISETP.GT.AND P3, PT, R134, 0x58, PT ;  /* 0x000000588600780c */ /* 0x000fc40003f64270 */
[----:B------:R-:W-:Y:S02]  /*71d0*/  FMNMX.FTZ R156, R131, R156, !PT ;  /* 0x0000009c839c7209 */ /* 0x000fe40007810000 */
[----:B--2---:R-:W-:Y:S01]  /*71e0*/  FSEL R135, R154, -INF , P3 ;  /* 0xff8000009a877808 */ /* 0x004fe20001800000 */
[----:B------:R-:W2:Y:S01]  /*71f0*/  MUFU.TANH R108, R108 ;  /* 0x0000006c006c7308 */ /* 0x000ea20000002400 */
[----:B------:R-:W-:Y:S02]  /*7200*/  FMNMX.FTZ R156, R145, R156, !PT ;  /* 0x0000009c919c7209 */ /* 0x000fe40007810000 */
[C---:B------:R-:W-:Y:S02]  /*7210*/  ISETP.GT.AND P3, PT, R134.reuse, 0x60, PT ;  /* 0x000000608600780c */ /* 0x040fe40003f64270 */
[----:B-1----:R-:W-:Y:S02]  /*7220*/  FSEL R147, R153, -INF , P4 ;  /* 0xff80000099937808 */ /* 0x002fe40002000000 */
[----:B------:R-:W-:Y:S01]  /*7230*/  FMNMX.FTZ R156, R135, R156, !PT ;  /* 0x0000009c879c7209 */ /* 0x000fe20007810000 */
[----:B------:R1:W-:Y:S01]  /*7240*/  MUFU.TANH R144, R88 ;  /* 0x0000005800907308 */ /* 0x0003e20000002400 */
[----:B------:R-:W-:-:S02]  /*7250*/  ISETP.GT.AND P4, PT, R134, 0x61, PT ;  /* 0x000000618600780c */ /* 0x000fc40003f84270 */
[----:B0-----:R-:W-:Y:S02]  /*7260*/  FSEL R149, R155, -INF , P3 ;  /* 0xff8000009b957808 */ /* 0x001fe40001800000 */
[----:B------:R-:W-:Y:S02]  /*7270*/  FMNMX.FTZ R156, R147, R156, !PT ;  /* 0x0000009c939c7209 */ /* 0x000fe40007810000 */
[----:B------:R-:W-:Y:S01]  /*7280*/  ISETP.GT.AND P3, PT, R134, 0x68, PT ;  /* 0x000000688600780c */ /* 0x000fe20003f64270 */
[----:B------:R-:W0:Y:S01]  /*7290*/  MUFU.TANH R116, R116 ;  /* 0x0000007400747308 */ /* 0x000e220000002400 */
[----:B------:R-:W-:Y:S01]  /*72a0*/  FSEL R151, R106, -INF , P4 ;  /* 0xff8000006a977808 */ /* 0x000fe20002000000 */
[C---:B-1----:R-:W-:Y:S01]  /*72b0*/  FMUL.FTZ R88, R0.reuse, R93 ;  /* 0x0000005d00587220 */ /* 0x042fe20000410000 */
[----:B------:R-:W-:Y:S01]  /*72c0*/  FMNMX.FTZ R156, R149, R156, !PT ;  /* 0x0000009c959c7209 */ /* 0x000fe20007810000 */
[----:B------:R-:W-:Y:S01]  /*72d0*/  FMUL.FTZ R106, R0, R115 ;  /* 0x00000073006a7220 */ /* 0x000fe20000410000 */
[----:B------:R-:W-:-:S02]  /*72e0*/  ISETP.GT.AND P4, PT, R134, 0x69, PT ;  /* 0x000000698600780c */ /* 0x000fc40003f84270 */
[----:B--2---:R-:W-:Y:S01]  /*72f0*/  FSEL R93, R108, -INF , P3 ;  /* 0xff8000006c5d7808 */ /* 0x004fe20001800000 */
[----:B------:R-:W1:Y:S01]  /*7300*/  MUFU.TANH R112, R112 ;  /* 0x0000007000707308 */ /* 0x000e620000002400 */
[----:B------:R-:W-:Y:S01]  /*7310*/  FMNMX.FTZ R156, R151, R156, !PT ;  /* 0x0000009c979c7209 */ /* 0x000fe20007810000 */
[----:B------:R-:W-:Y:S01]  /*7320*/  FMUL.FTZ R108, R0, R118 ;  /* 0x00000076006c7220 */ /* 0x000fe20000410000 */
[C---:B------:R-:W-:Y:S02]  /*7330*/  ISETP.GT.AND P3, PT, R134.reuse, 0x70, PT ;  /* 0x000000708600780c */ /* 0x040fe40003f64270 */
[----:B------:R-:W-:Y:S02]  /*7340*/  FSEL R155, R157, -INF , P4 ;  /* 0xff8000009d9b7808 */ /* 0x000fe40002000000 */
[----:B------:R-:W-:Y:S01]  /*7350*/  FMNMX.FTZ R156, R93, R156, !PT ;  /* 0x0000009c5d9c7209 */ /* 0x000fe20007810000 */
[----:B------:R2:W-:Y:S01]  /*7360*/  MUFU.TANH R189, R88 ;  /* 0x0000005800bd7308 */ /* 0x0005e20000002400 */
[----:B------:R-:W-:-:S02]  /*7370*/  ISETP.GT.AND P4, PT, R134, 0x71, PT ;  /* 0x000000718600780c */ /* 0x000fc40003f84270 */
[----:B------:R-:W-:Y:S02]  /*7380*/  FSEL R153, R158, -INF , P3 ;  /* 0xff8000009e997808 */ /* 0x000fe40001800000 */
[----:B------:R-:W-:Y:S02]  /*7390*/  FMNMX.FTZ R156, R155, R156, !PT ;  /* 0x0000009c9b9c7209 */ /* 0x000fe40007810000 */
[----:B------:R-:W-:Y:S01]  /*73a0*/  ISETP.GT.AND P3, PT, R134, 0x78, PT ;  /* 0x000000788600780c */ /* 0x000fe20003f64270 */
[----:B------:R-:W3:Y:S01]  /*73b0*/  MUFU.TANH R89, R89 ;  /* 0x0000005900597308 */ /* 0x000ee20000002400 */
[----:B--2---:R-:W-:Y:S01]  /*73c0*/  FMUL.FTZ R88, R0, R97 ;  /* 0x0000006100587220 */ /* 0x004fe20000410000 */
[----:B------:R-:W-:Y:S02]  /*73d0*/  FSEL R97, R159, -INF , P4 ;  /* 0xff8000009f617808 */ /* 0x000fe40002000000 */
[----:B------:R-:W-:Y:S02]  /*73e0*/  FMNMX.FTZ R156, R153, R156, !PT ;  /* 0x0000009c999c7209 */ /* 0x000fe40007810000 */
[----:B------:R-:W-:-:S02]  /*73f0*/  ISETP.GT.AND P4, PT, R134, 0x79, PT ;  /* 0x000000798600780c */ /* 0x000fc40003f84270 */
[----:B------:R-:W2:Y:S01]  /*7400*/  MUFU.TANH R92, R92 ;  /* 0x0000005c005c7308 */ /* 0x000ea20000002400 */
[----:B0-----:R-:W-:Y:S02]  /*7410*/  FSEL R157, R116, -INF , P3 ;  /* 0xff800000749d7808 */ /* 0x001fe40001800000 */
[----:B------:R-:W-:Y:S02]  /*7420*/  FMNMX.FTZ R156, R97, R156, !PT ;  /* 0x0000009c619c7209 */ /* 0x000fe40007810000 */
[----:B------:R-:W-:Y:S02]  /*7430*/  ISETP.GT.AND P3, PT, R134, 0x80, PT ;  /* 0x000000808600780c */ /* 0x000fe40003f64270 */
[----:B-1----:R-:W-:Y:S01]  /*7440*/  FSEL R161, R112, -INF , P4 ;  /* 0xff80000070a17808 */ /* 0x002fe20002000000 */
[----:B------:R-:W0:Y:S01]  /*7450*/  MUFU.TANH R96, R96 ;  /* 0x0000006000607308 */ /* 0x000e220000002400 */
[----:B------:R-:W-:Y:S02]  /*7460*/  FMNMX.FTZ R156, R157, R156, !PT ;  /* 0x0000009c9d9c7209 */ /* 0x000fe40007810000 */
[----:B------:R-:W-:-:S02]  /*7470*/  ISETP.GT.AND P4, PT, R134, 0x81, PT ;  /* 0x000000818600780c */ /* 0x000fc40003f84270 */
[----:B------:R-:W-:Y:S02]  /*7480*/  FSEL R159, R144, -INF , P3 ;  /* 0xff800000909f7808 */ /* 0x000fe40001800000 */
[----:B------:R-:W-:Y:S01]  /*7490*/  FMNMX.FTZ R156, R161, R156, !PT ;  /* 0x0000009ca19c7209 */ /* 0x000fe20007810000 */
[----:B------:R-:W1:Y:S01]  /*74a0*/  MUFU.TANH R88, R88 ;  /* 0x0000005800587308 */ /* 0x000e620000002400 */
[----:B------:R-:W-:Y:S02]  /*74b0*/  ISETP.GT.AND P3, PT, R134, 0x88, PT ;  /* 0x000000888600780c */ /* 0x000fe40003f64270 */
[----:B---3--:R-:W-:Y:S02]  /*74c0*/  FSEL R191, R89, -INF , P4 ;  /* 0xff80000059bf7808 */ /* 0x008fe40002000000 */
[----:B------:R-:W-:Y:S02]  /*74d0*/  FMNMX.FTZ R156, R159, R156, !PT ;  /* 0x0000009c9f9c7209 */ /* 0x000fe40007810000 */
[----:B--2---:R-:W-:Y:S01]  /*74e0*/  FSEL R167, R92, -INF , P3 ;  /* 0xff8000005ca77808 */ /* 0x004fe20001800000 */
[----:B------:R-:W2:Y:S01]  /*74f0*/  MUFU.TANH R100, R100 ;  /* 0x0000006400647308 */ /* 0x000ea20000002400 */
[----:B------:R-:W-:-:S02]  /*7500*/  FMNMX.FTZ R156, R191, R156, !PT ;  /* 0x0000009cbf9c7209 */ /* 0x000fc40007810000 */
[C---:B------:R-:W-:Y:S02]  /*7510*/  ISETP.GT.AND P4, PT, R134.reuse, 0x90, PT ;  /* 0x000000908600780c */ /* 0x040fe40003f84270 */
[----:B------:R-:W-:Y:S02]  /*7520*/  FSEL R189, R189, -INF , P5 ;  /* 0xff800000bdbd7808 */ /* 0x000fe40002800000 */
[----:B------:R-:W-:Y:S01]  /*7530*/  FMNMX.FTZ R156, R167, R156, !PT ;  /* 0x0000009ca79c7209 */ /* 0x000fe20007810000 */
[----:B------:R2:W3:Y:S01]  /*7540*/  MUFU.TANH R89, R101 ;  /* 0x0000006500597308 */ /* 0x0004e20000002400 */
[----:B------:R-:W-:Y:S02]  /*7550*/  ISETP.GT.AND P3, PT, R134, 0x91, PT ;  /* 0x000000918600780c */ /* 0x000fe40003f64270 */
[----:B0-----:R-:W-:Y:S01]  /*7560*/  FSEL R163, R96, -INF , P4 ;  /* 0xff80000060a37808 */ /* 0x001fe20002000000 */
[----:B------:R-:W-:Y:S01]  /*7570*/  FMUL.FTZ R96, R0, R111 ;  /* 0x0000006f00607220 */ /* 0x000fe20000410000 */
[----:B------:R-:W-:-:S02]  /*7580*/  FMNMX.FTZ R156, R189, R156, !PT ;  /* 0x0000009cbd9c7209 */ /* 0x000fc40007810000 */
[----:B------:R-:W-:Y:S01]  /*7590*/  ISETP.GT.AND P5, PT, R134, 0x98, PT ;  /* 0x000000988600780c */ /* 0x000fe20003fa4270 */
[----:B------:R-:W0:Y:S01]  /*75a0*/  MUFU.TANH R13, R13 ;  /* 0x0000000d000d7308 */ /* 0x000e220000002400 */
[----:B-1----:R-:W-:Y:S01]  /*75b0*/  FSEL R165, R88, -INF , P3 ;  /* 0xff80000058a57808 */ /* 0x002fe20001800000 */
[----:B------:R-:W-:Y:S02]  /*75c0*/  WARPGROUP.DEPBAR.LE gsb0, 0x0 ;  /* 0x00008000000079c5 */ /* 0x000fe40000010000 */
[----:B------:R-:W-:Y:S01]  /*75d0*/  FMNMX.FTZ R156, R163, R156, !PT ;  /* 0x0000009ca39c7209 */ /* 0x000fe20007810000 */
[----:B------:R-:W1:Y:S01]  /*75e0*/  LDC R88, c[0x0][0x988] ;  /* 0x00026200ff587b82 */ /* 0x000e620000000800 */
[----:B--2---:R-:W-:Y:S01]  /*75f0*/  FSEL R101, R100, -INF , P5 ;  /* 0xff80000064657808 */ /* 0x004fe20002800000 */
[----:B------:R-:W-:Y:S01]  /*7600*/  FMUL.FTZ R100, R0, R114 ;  /* 0x0000007200647220 */ /* 0x000fe20000410000 */
[----:B------:R-:W-:Y:S01]  /*7610*/  FMNMX.FTZ R156, R165, R156, !PT ;  /* 0x0000009ca59c7209 */ /* 0x000fe20007810000 */
[----:B------:R-:W2:Y:S01]  /*7620*/  MUFU.TANH R14, R14 ;  /* 0x0000000e000e7308 */ /* 0x000ea20000002400 */
[----:B---3--:R-:W-:Y:S01]  /*7630*/  FSEL R111, R89, -INF , P6 ;  /* 0xff800000596f7808 */ /* 0x008fe20003000000 */
[----:B------:R-:W-:Y:S01]  /*7640*/  WARPGROUP.ARRIVE ;  /* 0x00000000000079c5 */ /* 0x000fe20000000000 */
[----:B------:R-:W-:-:S02]  /*7650*/  FMNMX.FTZ R156, R101, R156, !PT ;  /* 0x0000009c659c7209 */ /* 0x000fc40007810000 */
[C---:B------:R-:W-:Y:S02]  /*7660*/  ISETP.GT.AND P4, PT, R130.reuse, RZ, PT ;  /* 0x000000ff8200720c */ /* 0x040fe40003f84270 */
[----:B------:R-:W-:Y:S01]  /*7670*/  FMNMX.FTZ R156, R111, R156, !PT ;  /* 0x0000009c6f9c7209 */ /* 0x000fe20007810000 */
[----:B------:R-:W3:Y:S01]  /*7680*/  MUFU.TANH R15, R15 ;  /* 0x0000000f000f7308 */ /* 0x000ee20000002400 */
[C---:B------:R-:W-:Y:S01]  /*7690*/  ISETP.GT.AND P5, PT, R130.reuse, 0x1, PT ;  /* 0x000000018200780c */ /* 0x040fe20003fa4270 */
[----:B------:R-:W-:Y:S01]  /*76a0*/  QGMMA.64x128x32.F32.E4M3.E4M3 R24, R176, gdesc[UR8], R24, gsb0 ;  /* 0x01e00008b0187df3 */ /* 0x000fe20008000818 */
[----:B0-----:R-:W-:Y:S01]  /*76b0*/  FSEL R13, R13, -INF , P4 ;  /* 0xff8000000d0d7808 */ /* 0x001fe20002000000 */
[----:B------:R-:W0:Y:S01]  /*76c0*/  SHFL.BFLY PT, R89, R156, 0x2, 0x1f ;  /* 0x0c401f009c597f89 */ /* 0x000e2200000e0000 */
[----:B------:R-:W-:Y:S01]  /*76d0*/  ISETP.GT.AND P4, PT, R130, 0x8, PT ;  /* 0x000000088200780c */ /* 0x000fe20003f84270 */
[----:B------:R-:W-:Y:S02]  /*76e0*/  UIADD3 UR10, UR6, 0x300, URZ ;  /* 0x00000300060a7890 */ /* 0x000fe4000fffe03f */
[----:B------:R-:W4:Y:S01]  /*76f0*/  MUFU.TANH R20, R20 ;  /* 0x0000001400147308 */ /* 0x000f220000002400 */
[----:B--2---:R-:W-:Y:S01]  /*7700*/  FSEL R181, R14, -INF , P5 ;  /* 0xff8000000eb57808 */ /* 0x004fe20002800000 */
[----:B------:R-:W-:Y:S01]  /*7710*/  UMOV UR11, 0xc0000010 ;  /* 0xc0000010000b7882 */ /* 0x000fe20000000000 */
[----:B------:R-:W-:Y:S01]  /*7720*/  FMNMX.FTZ R14, R13, R10, !PT ;  /* 0x0000000a0d0e7209 */ /* 0x000fe20007810000 */
[----:B------:R-:W-:Y:S01]  /*7730*/  UIADD3 UR6, UR6, 0x400, URZ ;  /* 0x0000040006067890 */ /* 0x000fe2000fffe03f */
[----:B------:R-:W-:-:S02]  /*7740*/  ISETP.GT.AND P5, PT, R130, 0x9, PT ;  /* 0x000000098200780c */ /* 0x000fc40003fa4270 */
[----:B------:R-:W-:Y:S01]  /*7750*/  FMNMX.FTZ R14, R181, R14, !PT ;  /* 0x0000000eb50e7209 */ /* 0x000fe20007810000 */
[----:B------:R-:W2:Y:S01]  /*7760*/  MUFU.TANH R21, R21 ;  /* 0x0000001500157308 */ /* 0x000ea20000002400 */
[----:B---3--:R-:W-:Y:S02]  /*7770*/  FSEL R183, R15, -INF , P4 ;  /* 0xff8000000fb77808 */ /* 0x008fe40002000000 */
[----:B------:R-:W-:-:S05]  /*7780*/  ISETP.GT.AND P4, PT, R130, 0x10, PT ;  /* 0x000000108200780c */ /* 0x000fca0003f84270 */
[----:B------:R-:W3:Y:S01]  /*7790*/  MUFU.TANH R22, R22 ;  /* 0x0000001600167308 */ /* 0x000ee20000002400 */
[----:B----4-:R-:W-:Y:S02]  /*77a0*/  FSEL R187, R20, -INF , P5 ;  /* 0xff80000014bb7808 */ /* 0x010fe40002800000 */
[----:B------:R-:W-:Y:S02]  /*77b0*/  FMNMX.FTZ R20, R183, R14, !PT ;  /* 0x0000000eb7147209 */ /* 0x000fe40007810000 */
[----:B0-----:R-:W-:Y:S02]  /*77c0*/  FMNMX.FTZ R112, R156, R89, !PT ;  /* 0x000000599c707209 */ /* 0x001fe40007810000 */
[----:B------:R-:W-:Y:S01]  /*77d0*/  ISETP.GT.AND P5, PT, R130, 0x11, PT ;  /* 0x000000118200780c */ /* 0x000fe20003fa4270 */
[----:B------:R-:W0:Y:S01]  /*77e0*/  MUFU.TANH R23, R23 ;  /* 0x0000001700177308 */ /* 0x000e220000002400 */
[----:B--2---:R-:W-:Y:S01]  /*77f0*/  FSEL R21, R21, -INF , P4 ;  /* 0xff80000015157808 */ /* 0x004fe20002000000 */
[----:B------:R-:W2:Y:S01]  /*7800*/  SHFL.BFLY PT, R89, R112, 0x1, 0x1f ;  /* 0x0c201f0070597f89 */ /* 0x000ea200000e0000 */
[----:B------:R-:W-:-:S02]  /*7810*/  FMNMX.FTZ R20, R187, R20, !PT ;  /* 0x00000014bb147209 */ /* 0x000fc40007810000 */
[----:B------:R-:W-:Y:S02]  /*7820*/  ISETP.GT.AND P4, PT, R130, 0x18, PT ;  /* 0x000000188200780c */ /* 0x000fe40003f84270 */
[----:B------:R-:W-:Y:S01]  /*7830*/  FMNMX.FTZ R20, R21, R20, !PT ;  /* 0x0000001415147209 */ /* 0x000fe20007810000 */
[----:B------:R-:W4:Y:S08]  /*7840*/  MUFU.TANH R152, R152 ;  /* 0x0000009800987308 */ /* 0x000f300000002400 */
[----:B------:R-:W5:Y:S08]  /*7850*/  MUFU.TANH R136, R136 ;  /* 0x0000008800887308 */ /* 0x000f700000002400 */
[----:B------:R-:W5:Y:S01]  /*7860*/  MUFU.TANH R137, R137 ;  /* 0x0000008900897308 */ /* 0x000f620000002400 */
[----:B--2---:R-:W-:Y:S01]  /*7870*/  FMNMX.FTZ R89, R112, R89, !PT ;  /* 0x0000005970597209 */ /* 0x004fe20007810000 */
[----:B------:R-:W-:-:S03]  /*7880*/  FMUL.FTZ R112, R0, R102 ;  /* 0x0000006600707220 */ /* 0x000fc60000410000 */
[C---:B------:R-:W-:Y:S01]  /*7890*/  FSETP.NEU.FTZ.AND P3, PT, R89.reuse, -INF , PT ;  /* 0xff8000005900780b */ /* 0x040fe20003f7d000 */
[----:B-1----:R-:W-:-:S02]  /*78a0*/  FFMA.FTZ R102, R89, R88, -8 ;  /* 0xc100000059667423 */ /* 0x002fc40000010058 */
[----:B------:R-:W1:Y:S01]  /*78b0*/  MUFU.TANH R138, R138 ;  /* 0x0000008a008a7308 */ /* 0x000e620000002400 */
[----:B------:R-:W-:Y:S02]  /*78c0*/  FSEL R144, R89, RZ, P3 ;  /* 0x000000ff59907208 */ /* 0x000fe40001800000 */
[----:B------:R-:W-:-:S05]  /*78d0*/  FSEL R102, R102, RZ, P3 ;  /* 0x000000ff66667208 */ /* 0x000fca0001800000 */
[----:B------:R-:W2:Y:S01]  /*78e0*/  MUFU.TANH R139, R139 ;  /* 0x0000008b008b7308 */ /* 0x000ea20000002400 */
[----:B------:R-:W-:-:S01]  /*78f0*/  FFMA.FTZ R115, R132, R88, -R102 ;  /* 0x0000005884737223 */ /* 0x000fc20000010866 */
[-CC-:B------:R-:W-:Y:S01]  /*7900*/  FFMA.FTZ R132, R203, R88.reuse, -R102.reuse ;  /* 0x00000058cb847223 */ /* 0x180fe20000010866 */
[----:B---3--:R-:W-:Y:S01]  /*7910*/  FSEL R203, R22, -INF , P5 ;  /* 0xff80000016cb7808 */ /* 0x008fe20002800000 */
[-CC-:B------:R-:W-:Y:S01]  /*7920*/  FFMA.FTZ R134, R201, R88.reuse, -R102.reuse ;  /* 0x00000058c9867223 */ /* 0x180fe20000010866 */
[C---:B------:R-:W-:Y:S01]  /*7930*/  ISETP.GT.AND P5, PT, R130.reuse, 0x19, PT ;  /* 0x000000198200780c */ /* 0x040fe20003fa4270 */
[--C-:B------:R-:W-:Y:S01]  /*7940*/  FFMA.FTZ R114, R205, R88, -R102.reuse ;  /* 0x00000058cd727223 */ /* 0x100fe20000010866 */
[----:B0-----:R-:W-:Y:S01]  /*7950*/  FSEL R201, R23, -INF , P4 ;  /* 0xff80000017c97808 */ /* 0x001fe20002000000 */
[----:B------:R0:W-:Y:S01]  /*7960*/  MUFU.EX2 R14, R132 ;  /* 0x00000084000e7308 */ /* 0x0001e20000000800 */
[----:B------:R-:W-:Y:S01]  /*7970*/  FMNMX.FTZ R20, R203, R20, !PT ;  /* 0x00000014cb147209 */ /* 0x000fe20007810000 */
[-CC-:B------:R-:W-:Y:S01]  /*7980*/  FFMA.FTZ R116, R207, R88.reuse, -R102.reuse ;  /* 0x00000058cf747223 */ /* 0x180fe20000010866 */
[----:B------:R-:W-:Y:S01]  /*7990*/  ISETP.GT.AND P4, PT, R130, 0x20, PT ;  /* 0x000000208200780c */ /* 0x000fe20003f84270 */
[-CC-:B------:R-:W-:Y:S01]  /*79a0*/  FFMA.FTZ R209, R209, R88.reuse, -R102.reuse ;  /* 0x00000058d1d17223 */ /* 0x180fe20000010866 */
[----:B----4-:R-:W-:Y:S01]  /*79b0*/  FSEL R205, R152, -INF , P5 ;  /* 0xff80000098cd7808 */ /* 0x010fe20002800000 */
[--C-:B------:R-:W-:Y:S01]  /*79c0*/  FFMA.FTZ R118, R213, R88, -R102.reuse ;  /* 0x00000058d5767223 */ /* 0x100fe20000010866 */
[----:B------:R-:W-:Y:S01]  /*79d0*/  FMNMX.FTZ R22, R201, R20, !PT ;  /* 0x00000014c9167209 */ /* 0x000fe20007810000 */
[----:B------:R-:W-:Y:S01]  /*79e0*/  MUFU.TANH R140, R140 ;  /* 0x0000008c008c7308 */ /* 0x000fe20000002400 */
[----:B0-----:R-:W-:-:S01]  /*79f0*/  FFMA.FTZ R132, R199, R88, -R102 ;  /* 0x00000058c7847223 */ /* 0x001fc20000010866 */
[----:B------:R-:W-:Y:S01]  /*7a00*/  ISETP.GT.AND P5, PT, R130, 0x21, PT ;  /* 0x000000218200780c */ /* 0x000fe20003fa4270 */
[----:B------:R-:W-:-:S01]  /*7a10*/  FFMA.FTZ R185, R215, R88, -R102 ;  /* 0x00000058d7b97223 */ /* 0x000fc20000010866 */
[----:B-----5:R-:W-:Y:S01]  /*7a20*/  FSEL R199, R136, -INF , P4 ;  /* 0xff80000088c77808 */ /* 0x020fe20002000000 */
[----:B------:R-:W-:-:S01]  /*7a30*/  FFMA.FTZ R128, R217, R88, -R102 ;  /* 0x00000058d9807223 */ /* 0x000fc20000010866 */
[----:B------:R-:W-:Y:S01]  /*7a40*/  FMNMX.FTZ R22, R205, R22, !PT ;  /* 0x00000016cd167209 */ /* 0x000fe20007810000 */
[----:B------:R-:W-:-:S01]  /*7a50*/  FFMA.FTZ R197, R197, R88, -R102 ;  /* 0x00000058c5c57223 */ /* 0x000fc20000010866 */
[----:B------:R-:W0:Y:S01]  /*7a60*/  MUFU.TANH R141, R141 ;  /* 0x0000008d008d7308 */ /* 0x000e220000002400 */
[C---:B------:R-:W-:Y:S01]  /*7a70*/  ISETP.GT.AND P4, PT, R130.reuse, 0x28, PT ;  /* 0x000000288200780c */ /* 0x040fe20003f84270 */
[-CC-:B------:R-:W-:Y:S01]  /*7a80*/  FFMA.FTZ R193, R193, R88.reuse, -R102.reuse ;  /* 0x00000058c1c17223 */ /* 0x180fe20000010866 */
[----:B------:R-:W-:Y:S01]  /*7a90*/  FSEL R137, R137, -INF , P5 ;  /* 0xff80000089897808 */ /* 0x000fe20002800000 */
[--C-:B------:R-:W-:Y:S01]  /*7aa0*/  FFMA.FTZ R107, R107, R88, -R102.reuse ;  /* 0x000000586b6b7223 */ /* 0x100fe20000010866 */
[----:B------:R-:W-:Y:S01]  /*7ab0*/  FMNMX.FTZ R22, R199, R22, !PT ;  /* 0x00000016c7167209 */ /* 0x000fe20007810000 */
[-CC-:B------:R-:W-:Y:S01]  /*7ac0*/  FFMA.FTZ R109, R109, R88.reuse, -R102.reuse ;  /* 0x000000586d6d7223 */ /* 0x180fe20000010866 */
[----:B------:R-:W-:Y:S01]  /*7ad0*/  ISETP.GT.AND P5, PT, R130, 0x29, PT ;  /* 0x000000298200780c */ /* 0x000fe20003fa4270 */
[----:B------:R-:W-:Y:S01]  /*7ae0*/  MUFU.TANH R142, R142 ;  /* 0x0000008e008e7308 */ /* 0x000fe20000002400 */
[----:B-1----:R-:W-:Y:S01]  /*7af0*/  FSEL R207, R138, -INF , P4 ;  /* 0xff8000008acf7808 */ /* 0x002fe20002000000 */
[--C-:B------:R-:W-:Y:S01]  /*7b00*/  FFMA.FTZ R133, R133, R88, -R102.reuse ;  /* 0x0000005885857223 */ /* 0x100fe20000010866 */
[----:B------:R-:W-:Y:S01]  /*7b10*/  FMNMX.FTZ R22, R137, R22, !PT ;  /* 0x0000001689167209 */ /* 0x000fe20007810000 */
[-CC-:B------:R-:W-:Y:S01]  /*7b20*/  FFMA.FTZ R145, R145, R88.reuse, -R102.reuse ;  /* 0x0000005891917223 */ /* 0x180fe20000010866 */
[C---:B------:R-:W-:Y:S01]  /*7b30*/  ISETP.GT.AND P4, PT, R130.reuse, 0x30, PT ;  /* 0x000000308200780c */ /* 0x040fe20003f84270 */
[-CC-:B------:R-:W-:Y:S01]  /*7b40*/  FFMA.FTZ R151, R151, R88.reuse, -R102.reuse ;  /* 0x0000005897977223 */ /* 0x180fe20000010866 */
[----:B--2---:R-:W-:Y:S01]  /*7b50*/  FSEL R139, R139, -INF , P5 ;  /* 0xff8000008b8b7808 */ /* 0x004fe20002800000 */
[----:B------:R-:W1:Y:S01]  /*7b60*/  MUFU.TANH R143, R143 ;  /* 0x0000008f008f7308 */ /* 0x000e620000002400 */
[----:B------:R-:W-:Y:S01]  /*7b70*/  ISETP.GT.AND P5, PT, R130, 0x31, PT ;  /* 0x000000318200780c */ /* 0x000fe20003fa4270 */
[-CC-:B------:R-:W-:Y:S01]  /*7b80*/  FFMA.FTZ R93, R93, R88.reuse, -R102.reuse ;  /* 0x000000585d5d7223 */ /* 0x180fe20000010866 */
[----:B------:R-:W-:-:S01]  /*7b90*/  FFMA.FTZ R97, R97, R88, -R102 ;  /* 0x0000005861617223 */ /* 0x000fc20000010866 */
[----:B------:R-:W-:Y:S01]  /*7ba0*/  FFMA.FTZ R101, R101, R88, -R102 ;  /* 0x0000005865657223 */ /* 0x000fe20000010866 */
[----:B0-----:R-:W-:-:S02]  /*7bb0*/  FSEL R141, R141, -INF , P5 ;  /* 0xff8000008d8d7808 */ /* 0x001fc40002800000 */
[----:B------:R-:W-:Y:S01]  /*7bc0*/  ISETP.GT.AND P5, PT, R130, 0x39, PT ;  /* 0x000000398200780c */ /* 0x000fe20003fa4270 */
[----:B------:R0:W-:Y:S08]  /*7bd0*/  MUFU.EX2 R20, R132 ;  /* 0x0000008400147308 */ /* 0x0001f00000000800 */
[----:B------:R2:W-:Y:S01]  /*7be0*/  MUFU.EX2 R23, R134 ;  /* 0x0000008600177308 */ /* 0x0005e20000000800 */
[----:B0-----:R-:W-:-:S02]  /*7bf0*/  FMNMX.FTZ R132, R207, R22, !PT ;  /* 0x00000016cf847209 */ /* 0x001fc40007810000 */
[----:B-1----:R-:W-:Y:S02]  /*7c00*/  FSEL R143, R143, -INF , P5 ;  /* 0xff8000008f8f7808 */ /* 0x002fe40002800000 */
[----:B------:R-:W-:Y:S02]  /*7c10*/  FMNMX.FTZ R132, R139, R132, !PT ;  /* 0x000000848b847209 */ /* 0x000fe40007810000 */
[----:B------:R-:W-:Y:S01]  /*7c20*/  ISETP.GT.AND P5, PT, R130, 0x41, PT ;  /* 0x000000418200780c */ /* 0x000fe20003fa4270 */
[----:B------:R-:W-:Y:S01]  /*7c30*/  MUFU.TANH R120, R120 ;  /* 0x0000007800787308 */ /* 0x000fe20000002400 */
[----:B--2---:R-:W-:-:S01]  /*7c40*/  FFMA.FTZ R134, R195, R88, -R102 ;  /* 0x00000058c3867223 */ /* 0x004fc20000010866 */
[----:B------:R-:W-:Y:S02]  /*7c50*/  FSEL R195, R140, -INF , P4 ;  /* 0xff8000008cc37808 */ /* 0x000fe40002000000 */
[----:B------:R-:W-:Y:S02]  /*7c60*/  ISETP.GT.AND P4, PT, R130, 0x38, PT ;  /* 0x000000388200780c */ /* 0x000fe40003f84270 */
[----:B------:R-:W-:-:S02]  /*7c70*/  FMNMX.FTZ R132, R195, R132, !PT ;  /* 0x00000084c3847209 */ /* 0x000fc40007810000 */
[----:B------:R-:W0:Y:S01]  /*7c80*/  MUFU.TANH R121, R121 ;  /* 0x0000007900797308 */ /* 0x000e220000002400 */
[----:B------:R-:W-:Y:S02]  /*7c90*/  WARPGROUP.DEPBAR.LE gsb0, 0x0 ;  /* 0x00008000000079c5 */ /* 0x000fe40000010000 */
[----:B------:R-:W-:Y:S01]  /*7ca0*/  FMNMX.FTZ R132, R141, R132, !PT ;  /* 0x000000848d847209 */ /* 0x000fe20007810000 */
[----:B------:R-:W-:-:S04]  /*7cb0*/  WARPGROUP.ARRIVE ;  /* 0x00000000000079c5 */ /* 0x000fc80000000000 */
[----:B------:R-:W1:Y:S02]  /*7cc0*/  MUFU.TANH R122, R122 ;  /* 0x0000007a007a7308 */ /* 0x000e640000002400 */
[----:B------:R-:W-:Y:S06]  /*7cd0*/  QGMMA.64x128x32.F32.E4M3.E4M3 R24, R172, gdesc[UR8], R24, gsb0 ;  /* 0x01e00008ac187df3 */ /* 0x000fec0008000818 */
[----:B------:R2:W-:Y:S01]  /*7ce0*/  MUFU.EX2 R15, R209 ;  /* 0x000000d1000f7308 */ /* 0x0005e20000000800 */
[----:B0-----:R-:W-:Y:S02]  /*7cf0*/  FSEL R121, R121, -INF , P5 ;  /* 0xff80000079797808 */ /* 0x001fe40002800000 */
[----:B------:R-:W-:-:S05]  /*7d00*/  ISETP.GT.AND P5, PT, R130, 0x49, PT ;  /* 0x000000498200780c */ /* 0x000fca0003fa4270 */
[----:B------:R-:W0:Y:S01]  /*7d10*/  MUFU.TANH R123, R123 ;  /* 0x0000007b007b7308 */ /* 0x000e220000002400 */
[----:B--2---:R-:W-:Y:S02]  /*7d20*/  FSEL R209, R142, -INF , P4 ;  /* 0xff8000008ed17808 */ /* 0x004fe40002000000 */
[----:B------:R-:W-:Y:S02]  /*7d30*/  ISETP.GT.AND P4, PT, R130, 0x40, PT ;  /* 0x000000408200780c */ /* 0x000fe40003f84270 */
[----:B------:R-:W-:-:S03]  /*7d40*/  FMNMX.FTZ R132, R209, R132, !PT ;  /* 0x00000084d1847209 */ /* 0x000fc60007810000 */
[----:B------:R2:W-:Y:S01]  /*7d50*/  MUFU.TANH R92, R110 ;  /* 0x0000006e005c7308 */ /* 0x0005e20000002400 */
[----:B------:R-:W-:-:S07]  /*7d60*/  FMNMX.FTZ R132, R143, R132, !PT ;  /* 0x000000848f847209 */ /* 0x000fce0007810000 */
[----:B------:R-:W3:Y:S01]  /*7d70*/  MUFU.TANH R124, R124 ;  /* 0x0000007c007c7308 */ /* 0x000ee20000002400 */
[----:B--2---:R-:W-:Y:S01]  /*7d80*/  FMUL.FTZ R110, R0, R119 ;  /* 0x00000077006e7220 */ /* 0x004fe20000410000 */
[-CC-:B------:R-:W-:Y:S01]  /*7d90*/  FFMA.FTZ R119, R211, R88.reuse, -R102.reuse ;  /* 0x00000058d3777223 */ /* 0x180fe20000010866 */
[----:B------:R-:W-:Y:S01]  /*7da0*/  FSEL R211, R120, -INF , P4 ;  /* 0xff80000078d37808 */ /* 0x000fe20002000000 */
[--C-:B------:R-:W-:Y:S01]  /*7db0*/  FFMA.FTZ R120, R113, R88, -R102.reuse ;  /* 0x0000005871787223 */ /* 0x100fe20000010866 */
[----:B------:R-:W-:Y:S02]  /*7dc0*/  ISETP.GT.AND P4, PT, R130, 0x48, PT ;  /* 0x000000488200780c */ /* 0x000fe40003f84270 */
[----:B------:R-:W-:Y:S01]  /*7dd0*/  FMNMX.FTZ R132, R211, R132, !PT ;  /* 0x00000084d3847209 */ /* 0x000fe20007810000 */
[----:B------:R-:W2:Y:S01]  /*7de0*/  MUFU.TANH R125, R125 ;  /* 0x0000007d007d7308 */ /* 0x000ea20000002400 */
[----:B-1----:R-:W-:Y:S01]  /*7df0*/  FSEL R113, R122, -INF , P4 ;  /* 0xff8000007a717808 */ /* 0x002fe20002000000 */
[----:B------:R-:W-:Y:S01]  /*7e00*/  FFMA.FTZ R122, R117, R88, -R102 ;  /* 0x00000058757a7223 */ /* 0x000fe20000010866 */
[----:B------:R-:W-:-:S02]  /*7e10*/  FMNMX.FTZ R132, R121, R132, !PT ;  /* 0x0000008479847209 */ /* 0x000fc40007810000 */
[C---:B------:R-:W-:Y:S02]  /*7e20*/  ISETP.GT.AND P4, PT, R130.reuse, 0x50, PT ;  /* 0x000000508200780c */ /* 0x040fe40003f84270 */
[----:B0-----:R-:W-:Y:S01]  /*7e30*/  FSEL R123, R123, -INF , P5 ;  /* 0xff8000007b7b7808 */ /* 0x001fe20002800000 */
[----:B------:R-:W0:Y:S01]  /*7e40*/  MUFU.TANH R126, R126 ;  /* 0x0000007e007e7308 */ /* 0x000e220000002400 */
[----:B------:R-:W-:Y:S02]  /*7e50*/  FMNMX.FTZ R132, R113, R132, !PT ;  /* 0x0000008471847209 */ /* 0x000fe40007810000 */
[----:B------:R-:W-:Y:S02]  /*7e60*/  ISETP.GT.AND P5, PT, R130, 0x51, PT ;  /* 0x000000518200780c */ /* 0x000fe40003fa4270 */
[----:B---3--:R-:W-:Y:S01]  /*7e70*/  FSEL R213, R124, -INF , P4 ;  /* 0xff8000007cd57808 */ /* 0x008fe20002000000 */
[----:B------:R-:W-:Y:S01]  /*7e80*/  FFMA.FTZ R124, R129, R88, -R102 ;  /* 0x00000058817c7223 */ /* 0x000fe20000010866 */
[----:B------:R-:W-:Y:S01]  /*7e90*/  FMNMX.FTZ R132, R123, R132, !PT ;  /* 0x000000847b847209 */ /* 0x000fe20007810000 */
[----:B------:R-:W1:Y:S01]  /*7ea0*/  MUFU.TANH R127, R127 ;  /* 0x0000007f007f7308 */ /* 0x000e620000002400 */
[----:B------:R-:W-:-:S02]  /*7eb0*/  ISETP.GT.AND P4, PT, R130, 0x58, PT ;  /* 0x000000588200780c */ /* 0x000fc40003f84270 */
[----:B--2---:R-:W-:Y:S02]  /*7ec0*/  FSEL R125, R125, -INF , P5 ;  /* 0xff8000007d7d7808 */ /* 0x004fe40002800000 */
[----:B------:R-:W-:Y:S02]  /*7ed0*/  FMNMX.FTZ R132, R213, R132, !PT ;  /* 0x00000084d5847209 */ /* 0x000fe40007810000 */
[----:B------:R-:W-:Y:S01]  /*7ee0*/  ISETP.GT.AND P5, PT, R130, 0x59, PT ;  /* 0x000000598200780c */ /* 0x000fe20003fa4270 */
[----:B------:R-:W2:Y:S01]  /*7ef0*/  MUFU.TANH R104, R104 ;  /* 0x0000006800687308 */ /* 0x000ea20000002400 */
[----:B0-----:R-:W-:Y:S02]  /*7f00*/  FSEL R117, R126, -INF , P4 ;  /* 0xff8000007e757808 */ /* 0x001fe40002000000 */
[----:B------:R-:W-:Y:S02]  /*7f10*/  FMNMX.FTZ R132, R125, R132, !PT ;  /* 0x000000847d847209 */ /* 0x000fe40007810000 */
[----:B------:R-:W-:-:S02]  /*7f20*/  ISETP.GT.AND P4, PT, R130, 0x60, PT ;  /* 0x000000608200780c */ /* 0x000fc40003f84270 */
        /* <DEDUP_REMOVED lines=8> */
[C---:B------:R-:W-:Y:S02]  /*7fb0*/  ISETP.GT.AND P4, PT, R130.reuse, 0x68, PT ;  /* 0x000000688200780c */ /* 0x040fe40003f84270 */
[----:B------:R-:W-:Y:S02]  /*7fc0*/  FMNMX.FTZ R132, R129, R132, !PT ;  /* 0x0000008481847209 */ /* 0x000fe40007810000 */
[----:B------:R-:W-:Y:S01]  /*7fd0*/  ISETP.GT.AND P5, PT, R130, 0x69, PT ;  /* 0x000000698200780c */ /* 0x000fe20003fa4270 */
[----:B------:R-:W2:Y:S01]  /*7fe0*/  MUFU.TANH R106, R106 ;  /* 0x0000006a006a7308 */ /* 0x000ea20000002400 */
[----:B------:R-:W-:Y:S01]  /*7ff0*/  FSEL R215, R92, -INF , P4 ;  /* 0xff8000005cd77808 */ /* 0x000fe20002000000 */
[----:B------:R-:W-:Y:S01]  /*8000*/  FFMA.FTZ R92, R131, R88, -R102 ;  /* 0x00000058835c7223 */ /* 0x000fe20000010866 */
[----:B------:R-:W-:Y:S02]  /*8010*/  FMNMX.FTZ R132, R105, R132, !PT ;  /* 0x0000008469847209 */ /* 0x000fe40007810000 */
[----:B------:R-:W-:-:S02]  /*8020*/  ISETP.GT.AND P4, PT, R130, 0x70, PT ;  /* 0x000000708200780c */ /* 0x000fc40003f84270 */
[----:B0-----:R-:W-:Y:S01]  /*8030*/  FSEL R217, R96, -INF , P5 ;  /* 0xff80000060d97808 */ /* 0x001fe20002800000 */
[----:B------:R-:W0:Y:S01]  /*8040*/  MUFU.TANH R108, R108 ;  /* 0x0000006c006c7308 */ /* 0x000e220000002400 */
[----:B------:R-:W-:Y:S01]  /*8050*/  FMNMX.FTZ R132, R215, R132, !PT ;  /* 0x00000084d7847209 */ /* 0x000fe20007810000 */
[-CC-:B------:R-:W-:Y:S01]  /*8060*/  FFMA.FTZ R96, R135, R88.reuse, -R102.reuse ;  /* 0x0000005887607223 */ /* 0x180fe20000010866 */
[----:B------:R-:W-:Y:S01]  /*8070*/  ISETP.GT.AND P5, PT, R130, 0x71, PT ;  /* 0x000000718200780c */ /* 0x000fe20003fa4270 */
[-CC-:B------:R-:W-:Y:S01]  /*8080*/  FFMA.FTZ R135, R147, R88.reuse, -R102.reuse ;  /* 0x0000005893877223 */ /* 0x180fe20000010866 */
[----:B-1----:R-:W-:Y:S01]  /*8090*/  FSEL R131, R100, -INF , P4 ;  /* 0xff80000064837808 */ /* 0x002fe20002000000 */
[--C-:B------:R-:W-:Y:S01]  /*80a0*/  FFMA.FTZ R100, R157, R88, -R102.reuse ;  /* 0x000000589d647223 */ /* 0x100fe20000010866 */
[----:B------:R-:W-:Y:S01]  /*80b0*/  FMNMX.FTZ R132, R217, R132, !PT ;  /* 0x00000084d9847209 */ /* 0x000fe20007810000 */
[----:B------:R-:W1:Y:S01]  /*80c0*/  MUFU.TANH R110, R110 ;  /* 0x0000006e006e7308 */ /* 0x000e620000002400 */
[----:B------:R-:W-:Y:S01]  /*80d0*/  ISETP.GT.AND P4, PT, R130, 0x78, PT ;  /* 0x000000788200780c */ /* 0x000fe20003f84270 */
[-CC-:B------:R-:W-:Y:S01]  /*80e0*/  FFMA.FTZ R157, R189, R88.reuse, -R102.reuse ;  /* 0x00000058bd9d7223 */ /* 0x180fe20000010866 */
[----:B--2---:R-:W-:Y:S01]  /*80f0*/  FSEL R219, R106, -INF , P5 ;  /* 0xff8000006adb7808 */ /* 0x004fe20002800000 */
[--C-:B------:R-:W-:Y:S01]  /*8100*/  FFMA.FTZ R106, R159, R88, -R102.reuse ;  /* 0x000000589f6a7223 */ /* 0x100fe20000010866 */
[----:B------:R-:W-:Y:S01]  /*8110*/  FMNMX.FTZ R132, R131, R132, !PT ;  /* 0x0000008483847209 */ /* 0x000fe20007810000 */
[-CC-:B------:R-:W-:Y:S01]  /*8120*/  FFMA.FTZ R159, R165, R88.reuse, -R102.reuse ;  /* 0x00000058a59f7223 */ /* 0x180fe20000010866 */
[----:B------:R-:W-:Y:S01]  /*8130*/  ISETP.GT.AND P5, PT, R130, 0x79, PT ;  /* 0x000000798200780c */ /* 0x000fe20003fa4270 */
[----:B------:R-:W2:Y:S01]  /*8140*/  MUFU.TANH R90, R90 ;  /* 0x0000005a005a7308 */ /* 0x000ea20000002400 */
[----:B0-----:R-:W-:Y:S01]  /*8150*/  FSEL R221, R108, -INF , P4 ;  /* 0xff8000006cdd7808 */ /* 0x001fe20002000000 */
[----:B------:R-:W-:Y:S01]  /*8160*/  FFMA.FTZ R108, R167, R88, -R102 ;  /* 0x00000058a76c7223 */ /* 0x000fe20000010866 */
[----:B------:R-:W-:-:S02]  /*8170*/  FMNMX.FTZ R132, R219, R132, !PT ;  /* 0x00000084db847209 */ /* 0x000fc40007810000 */
[----:B------:R-:W-:Y:S02]  /*8180*/  ISETP.GT.AND P4, PT, R130, 0x80, PT ;  /* 0x000000808200780c */ /* 0x000fe40003f84270 */
[----:B------:R-:W-:Y:S01]  /*8190*/  FMNMX.FTZ R132, R221, R132, !PT ;  /* 0x00000084dd847209 */ /* 0x000fe20007810000 */
[----:B------:R-:W0:Y:S01]  /*81a0*/  MUFU.TANH R91, R91 ;  /* 0x0000005b005b7308 */ /* 0x000e220000002400 */
[----:B-1----:R-:W-:Y:S01]  /*81b0*/  FSEL R223, R110, -INF , P5 ;  /* 0xff8000006edf7808 */ /* 0x002fe20002800000 */
[----:B------:R-:W-:Y:S01]  /*81c0*/  FFMA.FTZ R110, R163, R88, -R102 ;  /* 0x00000058a36e7223 */ /* 0x000fe20000010866 */
[----:B------:R-:W-:Y:S02]  /*81d0*/  ISETP.GT.AND P5, PT, R130, 0x81, PT ;  /* 0x000000818200780c */ /* 0x000fe40003fa4270 */
[----:B------:R-:W-:-:S03]  /*81e0*/  FMNMX.FTZ R132, R223, R132, !PT ;  /* 0x00000084df847209 */ /* 0x000fc60007810000 */
[----:B------:R-:W1:Y:S01]  /*81f0*/  MUFU.TANH R94, R94 ;  /* 0x0000005e005e7308 */ /* 0x000e620000002400 */
[----:B--2---:R-:W-:Y:S02]  /*8200*/  FSEL R225, R90, -INF , P4 ;  /* 0xff8000005ae17808 */ /* 0x004fe40002000000 */
[----:B------:R-:W-:Y:S02]  /*8210*/  ISETP.GT.AND P4, PT, R130, 0x88, PT ;  /* 0x000000888200780c */ /* 0x000fe40003f84270 */
[----:B------:R-:W-:-:S03]  /*8220*/  FMNMX.FTZ R132, R225, R132, !PT ;  /* 0x00000084e1847209 */ /* 0x000fc60007810000 */
[----:B------:R-:W2:Y:S01]  /*8230*/  MUFU.TANH R95, R95 ;  /* 0x0000005f005f7308 */ /* 0x000ea20000002400 */
[----:B0-----:R-:W-:Y:S02]  /*8240*/  FSEL R227, R91, -INF , P5 ;  /* 0xff8000005be37808 */ /* 0x001fe40002800000 */
[----:B------:R-:W-:Y:S02]  /*8250*/  ISETP.GT.AND P5, PT, R130, 0x89, PT ;  /* 0x000000898200780c */ /* 0x000fe40003fa4270 */
[----:B------:R-:W-:-:S03]  /*8260*/  FMNMX.FTZ R132, R227, R132, !PT ;  /* 0x00000084e3847209 */ /* 0x000fc60007810000 */
[----:B------:R-:W0:Y:S01]  /*8270*/  MUFU.TANH R98, R98 ;  /* 0x0000006200627308 */ /* 0x000e220000002400 */
[----:B-1----:R-:W-:Y:S01]  /*8280*/  FSEL R147, R94, -INF , P4 ;  /* 0xff8000005e937808 */ /* 0x002fe20002000000 */
[----:B------:R-:W-:Y:S01]  /*8290*/  FFMA.FTZ R94, R149, R88, -R102 ;  /* 0x00000058955e7223 */ /* 0x000fe20000010866 */
[C---:B------:R-:W-:Y:S01]  /*82a0*/  ISETP.GT.AND P4, PT, R130.reuse, 0x90, PT ;  /* 0x000000908200780c */ /* 0x040fe20003f84270 */
[----:B------:R-:W-:Y:S02]  /*82b0*/  WARPGROUP.DEPBAR.LE gsb0, 0x0 ;  /* 0x00008000000079c5 */ /* 0x000fe40000010000 */
[----:B------:R-:W-:Y:S01]  /*82c0*/  FMNMX.FTZ R132, R147, R132, !PT ;  /* 0x0000008493847209 */ /* 0x000fe20007810000 */
[----:B------:R-:W-:Y:S01]  /*82d0*/  WARPGROUP.ARRIVE ;  /* 0x00000000000079c5 */ /* 0x000fe20000000000 */
[----:B------:R-:W1:Y:S01]  /*82e0*/  MUFU.TANH R99, R99 ;  /* 0x0000006300637308 */ /* 0x000e620000002400 */
[----:B--2---:R-:W-:Y:S02]  /*82f0*/  FSEL R95, R95, -INF , P5 ;  /* 0xff8000005f5f7808 */ /* 0x004fe40002800000 */
[----:B------:R-:W-:-:S02]  /*8300*/  ISETP.GT.AND P5, PT, R130, 0x91, PT ;  /* 0x000000918200780c */ /* 0x000fc40003fa4270 */
[----:B------:R-:W-:Y:S01]  /*8310*/  FMNMX.FTZ R132, R95, R132, !PT ;  /* 0x000000845f847209 */ /* 0x000fe20007810000 */
[----:B------:R-:W-:Y:S02]  /*8320*/  QGMMA.64x128x32.F32.E4M3.E4M3 R24, R168, gdesc[UR4], R24, gsb0 ;  /* 0x01e00004a8187df3 */ /* 0x000fe40008000818 */
[----:B------:R-:W2:Y:S01]  /*8330*/  MUFU.TANH R112, R112 ;  /* 0x0000007000707308 */ /* 0x000ea20000002400 */
[----:B0-----:R-:W-:Y:S01]  /*8340*/  FSEL R149, R98, -INF , P4 ;  /* 0xff80000062957808 */ /* 0x001fe20002000000 */
[-CC-:B------:R-:W-:Y:S01]  /*8350*/  FFMA.FTZ R98, R153, R88.reuse, -R102.reuse ;  /* 0x0000005899627223 */ /* 0x180fe20000010866 */
[----:B------:R-:W-:Y:S01]  /*8360*/  ISETP.GT.AND P4, PT, R130, 0x98, PT ;  /* 0x000000988200780c */ /* 0x000fe20003f84270 */
[----:B------:R-:W-:Y:S01]  /*8370*/  FFMA.FTZ R153, R161, R88, -R102 ;  /* 0x00000058a1997223 */ /* 0x000fe20000010866 */
[----:B------:R-:W-:-:S03]  /*8380*/  FMNMX.FTZ R132, R149, R132, !PT ;  /* 0x0000008495847209 */ /* 0x000fc60007810000 */
[----:B------:R-:W0:Y:S01]  /*8390*/  MUFU.TANH R103, R103 ;  /* 0x0000006700677308 */ /* 0x000e220000002400 */
[----:B-1----:R-:W-:Y:S02]  /*83a0*/  FSEL R99, R99, -INF , P5 ;  /* 0xff80000063637808 */ /* 0x002fe40002800000 */
[----:B------:R-:W-:Y:S02]  /*83b0*/  ISETP.GT.AND P5, PT, R130, 0x99, PT ;  /* 0x000000998200780c */ /* 0x000fe40003fa4270 */
[----:B------:R-:W-:-:S03]  /*83c0*/  FMNMX.FTZ R132, R99, R132, !PT ;  /* 0x0000008463847209 */ /* 0x000fc60007810000 */
[----:B------:R-:W-:Y:S01]  /*83d0*/  MUFU.EX2 R104, R124 ;  /* 0x0000007c00687308 */ /* 0x000fe20000000800 */
[----:B--2---:R-:W-:-:S04]  /*83e0*/  FSEL R229, R112, -INF , P4 ;  /* 0xff80000070e57808 */ /* 0x004fc80002000000 */
[----:B------:R-:W-:-:S03]  /*83f0*/  FMNMX.FTZ R132, R229, R132, !PT ;  /* 0x00000084e5847209 */ /* 0x000fc60007810000 */
[----:B------:R1:W-:Y:S01]  /*8400*/  MUFU.EX2 R90, R96 ;  /* 0x00000060005a7308 */ /* 0x0003e20000000800 */
[----:B0-----:R-:W-:-:S04]  /*8410*/  FSEL R103, R103, -INF , P5 ;  /* 0xff80000067677808 */ /* 0x001fc80002800000 */
[----:B------:R-:W-:-:S03]  /*8420*/  FMNMX.FTZ R132, R103, R132, !PT ;  /* 0x0000008467847209 */ /* 0x000fc60007810000 */
[----:B------:R-:W-:Y:S01]  /*8430*/  MUFU.EX2 R115, R115 ;  /* 0x0000007300737308 */ /* 0x000fe20000000800 */
[----:B-1----:R-:W-:-:S01]  /*8440*/  FFMA.FTZ R96, R155, R88, -R102 ;  /* 0x000000589b607223 */ /* 0x002fc20000010866 */
[----:B------:R-:W0:Y:S01]  /*8450*/  SHFL.BFLY PT, R91, R132, 0x2, 0x1f ;  /* 0x0c401f00845b7f89 */ /* 0x000e2200000e0000 */
[----:B------:R-:W-:-:S05]  /*8460*/  FFMA.FTZ R155, R191, R88, -R102 ;  /* 0x00000058bf9b7223 */ /* 0x000fca0000010866 */
[----:B------:R-:W-:Y:S08]  /*8470*/  MUFU.EX2 R114, R114 ;  /* 0x0000007200727308 */ /* 0x000ff00000000800 */
[----:B------:R-:W-:Y:S08]  /*8480*/  MUFU.EX2 R116, R116 ;  /* 0x0000007400747308 */ /* 0x000ff00000000800 */
[----:B------:R-:W-:Y:S01]  /*8490*/  MUFU.EX2 R119, R119 ;  /* 0x0000007700777308 */ /* 0x000fe20000000800 */
[----:B0-----:R-:W-:-:S05]  /*84a0*/  FMNMX.FTZ R112, R132, R91, !PT ;  /* 0x0000005b84707209 */ /* 0x001fca0007810000 */
[----:B------:R-:W0:Y:S02]  /*84b0*/  SHFL.BFLY PT, R91, R112, 0x1, 0x1f ;  /* 0x0c201f00705b7f89 */ /* 0x000e2400000e0000 */
[----:B------:R-:W-:Y:S08]  /*84c0*/  MUFU.EX2 R118, R118 ;  /* 0x0000007600767308 */ /* 0x000ff00000000800 */
[----:B------:R-:W-:Y:S08]  /*84d0*/  MUFU.EX2 R185, R185 ;  /* 0x000000b900b97308 */ /* 0x000ff00000000800 */
[----:B------:R-:W-:Y:S01]  /*84e0*/  MUFU.EX2 R128, R128 ;  /* 0x0000008000807308 */ /* 0x000fe20000000800 */
[----:B0-----:R-:W-:Y:S01]  /*84f0*/  FMNMX.FTZ R91, R112, R91, !PT ;  /* 0x0000005b705b7209 */ /* 0x001fe20007810000 */
[----:B------:R-:W-:-:S06]  /*8500*/  FFMA.FTZ R112, R111, R88, -R102 ;  /* 0x000000586f707223 */ /* 0x000fcc0000010866 */
[----:B------:R0:W-:Y:S01]  /*8510*/  MUFU.EX2 R22, R134 ;  /* 0x0000008600167308 */ /* 0x0001e20000000800 */
[C---:B------:R-:W-:Y:S01]  /*8520*/  FSETP.NEU.FTZ.AND P4, PT, R91.reuse, -INF , PT ;  /* 0xff8000005b00780b */ /* 0x040fe20003f9d000 */
[----:B------:R-:W-:-:S03]  /*8530*/  FFMA.FTZ R124, R91, R88, -8 ;  /* 0xc10000005b7c7423 */ /* 0x000fc60000010058 */
[----:B------:R-:W-:Y:S02]  /*8540*/  FSEL R163, R91, RZ, P4 ;  /* 0x000000ff5ba37208 */ /* 0x000fe40002000000 */
[----:B------:R-:W-:Y:S01]  /*8550*/  FSEL R102, R124, RZ, P4 ;  /* 0x000000ff7c667208 */ /* 0x000fe20002000000 */
[----:B------:R-:W-:Y:S02]  /*8560*/  MUFU.EX2 R197, R197 ;  /* 0x000000c500c57308 */ /* 0x000fe40000000800 */
[----:B------:R-:W-:-:S02]  /*8570*/  FADD.FTZ R163, -R163, R10 ;  /* 0x0000000aa3a37221 */ /* 0x000fc40000010100 */
[----:B------:R-:W-:Y:S01]  /*8580*/  FFMA.FTZ R146, R113, R88, -R102 ;  /* 0x0000005871927223 */ /* 0x000fe20000010866 */
[----:B------:R-:W-:-:S01]  /*8590*/  FADD.FTZ R113, -R144, R9 ;  /* 0x0000000990717221 */ /* 0x000fc20000010100 */
[-CC-:B------:R-:W-:Y:S01]  /*85a0*/  FFMA.FTZ R124, R13, R88.reuse, -R102.reuse ;  /* 0x000000580d7c7223 */ /* 0x180fe20000010866 */
[----:B------:R-:W-:-:S01]  /*85b0*/  FFMA.FTZ R13, R181, R88, -R102 ;  /* 0x00000058b50d7223 */ /* 0x000fc20000010866 */
[-CC-:B------:R-:W-:Y:S01]  /*85c0*/  FFMA.FTZ R111, R183, R88.reuse, -R102.reuse ;  /* 0x00000058b76f7223 */ /* 0x180fe20000010866 */
[-C--:B------:R-:W-:Y:S01]  /*85d0*/  FMUL.FTZ R148, R113, R88.reuse ;  /* 0x0000005871947220 */ /* 0x080fe20000410000 */
[-C--:B------:R-:W-:Y:S01]  /*85e0*/  FMUL.FTZ R113, R163, R88.reuse ;  /* 0x00000058a3717220 */ /* 0x080fe20000410000 */
[----:B------:R-:W-:-:S01]  /*85f0*/  FFMA.FTZ R126, R187, R88, -R102 ;  /* 0x00000058bb7e7223 */ /* 0x000fc20000010866 */
[----:B------:R-:W-:Y:S01]  /*8600*/  MUFU.EX2 R124, R124 ;  /* 0x0000007c007c7308 */ /* 0x000fe20000000800 */
[----:B------:R-:W-:-:S01]  /*8610*/  FFMA.FTZ R21, R21, R88, -R102 ;  /* 0x0000005815157223 */ /* 0x000fc20000010866 */
[-CC-:B------:R-:W-:Y:S01]  /*8620*/  FFMA.FTZ R130, R203, R88.reuse, -R102.reuse ;  /* 0x00000058cb827223 */ /* 0x180fe20000010866 */
[----:B------:R-:W-:-:S01]  /*8630*/  FFMA.FTZ R132, R201, R88, -R102 ;  /* 0x00000058c9847223 */ /* 0x000fc20000010866 */
[-CC-:B------:R-:W-:Y:S01]  /*8640*/  FFMA.FTZ R161, R205, R88.reuse, -R102.reuse ;  /* 0x00000058cda17223 */ /* 0x180fe20000010866 */
[----:B0-----:R-:W-:-:S01]  /*8650*/  FFMA.FTZ R134, R199, R88, -R102 ;  /* 0x00000058c7867223 */ /* 0x001fc20000010866 */
[-CC-:B------:R-:W-:Y:S01]  /*8660*/  FFMA.FTZ R137, R137, R88.reuse, -R102.reuse ;  /* 0x0000005889897223 */ /* 0x180fe20000010866 */
[----:B------:R-:W-:-:S01]  /*8670*/  FFMA.FTZ R136, R207, R88, -R102 ;  /* 0x00000058cf887223 */ /* 0x000fc20000010866 */
[----:B------:R0:W1:Y:S01]  /*8680*/  MUFU.EX2 R10, R148 ;  /* 0x00000094000a7308 */ /* 0x0000620000000800 */
        /* <DEDUP_REMOVED lines=8> */
[----:B0-----:R-:W-:-:S01]  /*8710*/  FFMA.FTZ R148, R127, R88, -R102 ;  /* 0x000000587f947223 */ /* 0x001fc20000010866 */
        /* <DEDUP_REMOVED lines=10> */
[----:B------:R-:W-:-:S04]  /*87c0*/  WARPGROUP.DEPBAR.LE gsb0, 0x0 ;  /* 0x00008000000079c5 */ /* 0x000fc80000010000 */
[----:B------:R-:W3:Y:S08]  /*87d0*/  MUFU.EX2 R111, R111 ;  /* 0x0000006f006f7308 */ /* 0x000ef00000000800 */
[----:B------:R-:W4:Y:S08]  /*87e0*/  MUFU.EX2 R126, R126 ;  /* 0x0000007e007e7308 */ /* 0x000f300000000800 */
[----:B------:R5:W-:Y:S08]  /*87f0*/  MUFU.EX2 R9, R146 ;  /* 0x0000009200097308 */ /* 0x000bf00000000800 */
[----:B------:R-:W4:Y:S01]  /*8800*/  MUFU.EX2 R21, R21 ;  /* 0x0000001500157308 */ /* 0x000f220000000800 */
[----:B-----5:R-:W-:-:S01]  /*8810*/  FFMA.FTZ R146, R125, R88, -R102 ;  /* 0x000000587d927223 */ /* 0x020fc20000010866 */
[----:B-1----:R-:W-:Y:S01]  /*8820*/  FFMA.FTZ R125, R10, R6, R115 ;  /* 0x000000060a7d7223 */ /* 0x002fe20000010073 */
[----:B--2---:R-:W-:-:S03]  /*8830*/  FFMA.FTZ R6, R113, R5, R124 ;  /* 0x0000000571067223 */ /* 0x004fc6000001007c */
[----:B------:R-:W-:Y:S01]  /*8840*/  FADD.FTZ R125, R114, R125 ;  /* 0x0000007d727d7221 */ /* 0x000fe20000010000 */
[----:B0-----:R-:W-:-:S01]  /*8850*/  FADD.FTZ R6, R13, R6 ;  /* 0x000000060d067221 */ /* 0x001fc20000010000 */
[----:B------:R-:W0:Y:S02]  /*8860*/  MUFU.EX2 R130, R130 ;  /* 0x0000008200827308 */ /* 0x000e240000000800 */
[----:B------:R-:W-:-:S01]  /*8870*/  FADD.FTZ R150, R116, R125 ;  /* 0x0000007d74967221 */ /* 0x000fc20000010000 */
[----:B---3--:R-:W-:Y:S01]  /*8880*/  FADD.FTZ R5, R111, R6 ;  /* 0x000000066f057221 */ /* 0x008fe20000010000 */
[----:B------:R-:W-:-:S02]  /*8890*/  FFMA.FTZ R125, R129, R88, -R102 ;  /* 0x00000058817d7223 */ /* 0x000fc40000010866 */
[----:B------:R-:W-:Y:S01]  /*88a0*/  FADD.FTZ R127, R119, R150 ;  /* 0x00000096777f7221 */ /* 0x000fe20000010000 */
[----:B----4-:R-:W-:-:S01]  /*88b0*/  FADD.FTZ R6, R126, R5 ;  /* 0x000000057e067221 */ /* 0x010fc20000010000 */
[----:B------:R-:W1:Y:S02]  /*88c0*/  MUFU.EX2 R132, R132 ;  /* 0x0000008400847308 */ /* 0x000e640000000800 */
[----:B------:R-:W-:-:S01]  /*88d0*/  FADD.FTZ R150, R118, R127 ;  /* 0x0000007f76967221 */ /* 0x000fc20000010000 */
[----:B------:R-:W-:-:S03]  /*88e0*/  FADD.FTZ R5, R21, R6 ;  /* 0x0000000615057221 */ /* 0x000fc60000010000 */
[----:B------:R-:W-:Y:S01]  /*88f0*/  FADD.FTZ R127, R185, R150 ;  /* 0x00000096b97f7221 */ /* 0x000fe20000010000 */
[----:B------:R-:W-:-:S01]  /*8900*/  FFMA.FTZ R150, R105, R88, -R102 ;  /* 0x0000005869967223 */ /* 0x000fc20000010866 */
[----:B------:R-:W2:Y:S01]  /*8910*/  MUFU.EX2 R161, R161 ;  /* 0x000000a100a17308 */ /* 0x000ea20000000800 */
[----:B0-----:R-:W-:-:S01]  /*8920*/  FADD.FTZ R5, R130, R5 ;  /* 0x0000000582057221 */ /* 0x001fc20000010000 */
[----:B------:R-:W-:Y:S01]  /*8930*/  FADD.FTZ R6, R128, R127 ;  /* 0x0000007f80067221 */ /* 0x000fe20000010000 */
[----:B------:R-:W-:-:S05]  /*8940*/  FFMA.FTZ R105, R215, R88, -R102 ;  /* 0x00000058d7697223 */ /* 0x000fca0000010866 */
        /* <DEDUP_REMOVED lines=14> */
[----:B------:R-:W-:-:S06]  /*8a30*/  FFMA.FTZ R152, R217, R88, -R102 ;  /* 0x00000058d9987223 */ /* 0x000fcc0000010866 */
        /* <DEDUP_REMOVED lines=11> */
[----:B------:R-:W-:-:S06]  /*8af0*/  FFMA.FTZ R154, R219, R88, -R102 ;  /* 0x00000058db9a7223 */ /* 0x000fcc0000010866 */
        /* <DEDUP_REMOVED lines=12> */
[----:B0-----:R-:W-:-:S07]  /*8bc0*/  FADD.FTZ R6, R142, R5 ;  /* 0x000000058e067221 */ /* 0x001fce0000010000 */
[----:B------:R-:W0:Y:S01]  /*8bd0*/  MUFU.EX2 R133, R133 ;  /* 0x0000008500857308 */ /* 0x000e220000000800 */
[----:B-1----:R-:W-:-:S04]  /*8be0*/  FADD.FTZ R131, R122, R131 ;  /* 0x000000837a837221 */ /* 0x002fc80000010000 */
[----:B------:R-:W-:Y:S01]  /*8bf0*/  FADD.FTZ R156, R104, R131 ;  /* 0x00000083689c7221 */ /* 0x000fe20000010000 */
[----:B------:R-:W-:-:S02]  /*8c00*/  FFMA.FTZ R131, R225, R88, -R102 ;  /* 0x00000058e1837223 */ /* 0x000fc40000010866 */
[----:B------:R-:W1:Y:S01]  /*8c10*/  MUFU.EX2 R144, R144 ;  /* 0x0000009000907308 */ /* 0x000e620000000800 */
[----:B--2---:R-:W-:-:S04]  /*8c20*/  FADD.FTZ R6, R121, R6 ;  /* 0x0000000679067221 */ /* 0x004fc80000010000 */
        /* <DEDUP_REMOVED lines=11> */
[-CC-:B------:R-:W-:Y:S01]  /*8ce0*/  FFMA.FTZ R156, R227, R88.reuse, -R102.reuse ;  /* 0x00000058e39c7223 */ /* 0x180fe20000010866 */
[----:B------:R-:W-:-:S02]  /*8cf0*/  FFMA.FTZ R102, R103, R88, -R102 ;  /* 0x0000005867667223 */ /* 0x000fc40000010866 */
[----:B------:R-:W-:-:S03]  /*8d00*/  FADD.FTZ R160, R90, R163 ;  /* 0x000000a35aa07221 */ /* 0x000fc60000010000 */
        /* <DEDUP_REMOVED lines=22> */
[----:B------:R-:W-:Y:S01]  /*8e70*/  MUFU.EX2 R127, R127 ;  /* 0x0000007f007f7308 */ /* 0x000fe20000000800 */
[----:B-1----:R-:W-:-:S07]  /*8e80*/  FADD.FTZ R6, R152, R163 ;  /* 0x000000a398067221 */ /* 0x002fce0000010000 */
[----:B------:R-:W0:Y:S01]  /*8e90*/  MUFU.EX2 R97, R97 ;  /* 0x0000006100617308 */ /* 0x000e220000000800 */
[----:B--2---:R-:W-:-:S01]  /*8ea0*/  FADD.FTZ R160, R98, R5 ;  /* 0x0000000562a07221 */ /* 0x004fc20000010000 */
[----:B------:R-:W-:-:S06]  /*8eb0*/  IADD3 R5, -R19, 0xb, RZ ;  /* 0x0000000b13057810 */ /* 0x000fcc0007ffe1ff */
[----:B------:R-:W-:Y:S08]  /*8ec0*/  MUFU.EX2 R154, R154 ;  /* 0x0000009a009a7308 */ /* 0x000ff00000000800 */
[----:B------:R-:W1:Y:S01]  /*8ed0*/  MUFU.EX2 R100, R100 ;  /* 0x0000006400647308 */ /* 0x000e620000000800 */
[----:B0-----:R-:W-:-:S07]  /*8ee0*/  FADD.FTZ R163, R97, R160 ;  /* 0x000000a061a37221 */ /* 0x001fce0000010000 */
[----:B------:R-:W-:Y:S08]  /*8ef0*/  MUFU.EX2 R129, R129 ;  /* 0x0000008100817308 */ /* 0x000ff00000000800 */
[----:B------:R-:W0:Y:S01]  /*8f00*/  MUFU.EX2 R153, R153 ;  /* 0x0000009900997308 */ /* 0x000e220000000800 */
[----:B-1----:R-:W-:-:S01]  /*8f10*/  FADD.FTZ R160, R100, R163 ;  /* 0x000000a364a07221 */ /* 0x002fc20000010000 */
[----:B------:R-:W-:-:S05]  /*8f20*/  IMAD.U32 R163, RZ, RZ, UR54 ;  /* 0x00000036ffa37e24 */ /* 0x000fca000f8e00ff */
[----:B------:R-:W-:Y:S01]  /*8f30*/  @!P0 LEA R163, R163, UR39, 0x3 ;  /* 0x00000027a3a38c11 */ /* 0x000fe2000f8e18ff */
[----:B------:R-:W-:Y:S01]  /*8f40*/  MUFU.EX2 R158, R158 ;  /* 0x0000009e009e7308 */ /* 0x000fe20000000800 */
[----:B------:R1:W-:Y:S07]  /*8f50*/  BAR.ARV R5, 0x100 ;  /* 0x000400050000751d */ /* 0x0003ee0000002000 */
[----:B------:R-:W2:Y:S01]  /*8f60*/  MUFU.EX2 R106, R106 ;  /* 0x0000006a006a7308 */ /* 0x000ea20000000800 */
[----:B-1----:R-:W-:-:S05]  /*8f70*/  @!P0 VIADD R5, R163, 0x29840 ;  /* 0x00029840a3058836 */ /* 0x002fca0000000000 */
[----:B------:R-:W-:Y:S02]  /*8f80*/  @!P0 PRMT R5, RZ, 0x654, R5 ;  /* 0x00000654ff058816 */ /* 0x000fe40000000005 */
[----:B------:R-:W-:Y:S02]  /*8f90*/  MUFU.EX2 R131, R131 ;  /* 0x0000008300837308 */ /* 0x000fe40000000800 */
[----:B------:R1:W-:Y:S06]  /*8fa0*/  @!P0 SYNCS.ARRIVE.TRANS64.RED.A1T0 RZ, [R5+URZ], RZ ;  /* 0x000000ff05ff89a7 */ /* 0x0003ec000810043f */
[----:B------:R3:W-:Y:S08]  /*8fb0*/  MUFU.EX2 R162, R147 ;  /* 0x0000009300a27308 */ /* 0x0007f00000000800 */
[----:B------:R-:W4:Y:S01]  /*8fc0*/  MUFU.EX2 R155, R155 ;  /* 0x0000009b009b7308 */ /* 0x000f220000000800 */
[----:B---3--:R-:W-:-:S04]  /*8fd0*/  FADD.FTZ R147, R127, R6 ;  /* 0x000000067f937221 */ /* 0x008fc80000010000 */
[----:B------:R-:W-:Y:S01]  /*8fe0*/  FADD.FTZ R6, R154, R147 ;  /* 0x000000939a067221 */ /* 0x000fe20000010000 */
[----:B0-----:R-:W-:-:S02]  /*8ff0*/  FADD.FTZ R147, R153, R160 ;  /* 0x000000a099937221 */ /* 0x001fc40000010000 */
[----:B------:R-:W-:Y:S02]  /*9000*/  MUFU.EX2 R156, R156 ;  /* 0x0000009c009c7308 */ /* 0x000fe40000000800 */
[----:B--2---:R-:W-:-:S06]  /*9010*/  FADD.FTZ R160, R106, R147 ;  /* 0x000000936aa07221 */ /* 0x004fcc0000010000 */
[----:B------:R-:W0:Y:S01]  /*9020*/  MUFU.EX2 R108, R108 ;  /* 0x0000006c006c7308 */ /* 0x000e220000000800 */
[----:B----4-:R-:W-:-:S07]  /*9030*/  FADD.FTZ R147, R155, R160 ;  /* 0x000000a09b937221 */ /* 0x010fce0000010000 */
[----:B------:R2:W-:Y:S08]  /*9040*/  MUFU.EX2 R164, R95 ;  /* 0x0000005f00a47308 */ /* 0x0005f00000000800 */
[----:B------:R-:W1:Y:S01]  /*9050*/  MUFU.EX2 R157, R157 ;  /* 0x0000009d009d7308 */ /* 0x000e620000000800 */
[----:B--2---:R-:W-:-:S04]  /*9060*/  FADD.FTZ R95, R129, R6 ;  /* 0x00000006815f7221 */ /* 0x004fc80000010000 */
[----:B------:R-:W-:-:S03]  /*9070*/  FADD.FTZ R6, R158, R95 ;  /* 0x0000005f9e067221 */ /* 0x000fc60000010000 */
[----:B------:R-:W2:Y:S01]  /*9080*/  MUFU.EX2 R110, R110 ;  /* 0x0000006e006e7308 */ /* 0x000ea20000000800 */
[----:B------:R-:W-:-:S01]  /*9090*/  FADD.FTZ R95, R131, R6 ;  /* 0x00000006835f7221 */ /* 0x000fc20000010000 */
[----:B0-----:R-:W-:-:S03]  /*90a0*/  FADD.FTZ R6, R108, R147 ;  /* 0x000000936c067221 */ /* 0x001fc60000010000 */
[----:B------:R-:W-:-:S03]  /*90b0*/  FADD.FTZ R95, R156, R95 ;  /* 0x0000005f9c5f7221 */ /* 0x000fc60000010000 */
[----:B------:R-:W0:Y:S01]  /*90c0*/  MUFU.EX2 R149, R149 ;  /* 0x0000009500957308 */ /* 0x000e220000000800 */
[----:B------:R-:W-:-:S01]  /*90d0*/  FADD.FTZ R95, R162, R95 ;  /* 0x0000005fa25f7221 */ /* 0x000fc20000010000 */
[----:B-1----:R-:W-:-:S03]  /*90e0*/  FADD.FTZ R5, R157, R6 ;  /* 0x000000069d057221 */ /* 0x002fc60000010000 */
        /* <DEDUP_REMOVED lines=17> */
.L_x_1926:
        /* <DEDUP_REMOVED lines=11> */
[----:B------:R-:W-:Y:S01]  /*92b0*/  F2FP.SATFINITE.E4M3.F32.PACK_AB_MERGE_C R111, R13, R124, R111 ;  /* 0x0000007c0d6f723e */ /* 0x000fe2000480706f */
        /* <DEDUP_REMOVED lines=104> */
.L_x_1917:
[----:B------:R-:W-:-:S13]  /*9940*/  ISETP.GE.AND P2, PT, R12, R18, PT ;  /* 0x000000120c00720c */ /* 0x000fda0003f46270 */
[----:B------:R-:W-:Y:S05]  /*9950*/  @!P2 BRA `(.L_x_1928) ;  /* 0x0000003400a0a947 */ /* 0x000fea0003800000 */
[C---:B------:R-:W-:Y:S01]  /*9960*/  VIADD R7, R19.reuse, 0x8 ;  /* 0x0000000813077836 */ /* 0x040fe20000000000 */
[----:B------:R-:W-:Y:S01]  /*9970*/  IADD3 R19, -R19, 0xb, RZ ;  /* 0x0000000b13137810 */ /* 0x000fe20007ffe1ff */
[----:B------:R-:W-:Y:S01]  /*9980*/  IMAD.MOV.U32 R9, RZ, RZ, R91 ;  /* 0x000000ffff097224 */ /* 0x000fe200078e005b */
[----:B------:R-:W-:Y:S01]  /*9990*/  UMOV UR51, UR54 ;  /* 0x0000003600337c82 */ /* 0x000fe20008000000 */
[----:B------:R-:W-:Y:S02]  /*99a0*/  IMAD.MOV.U32 R8, RZ, RZ, R89 ;  /* 0x000000ffff087224 */ /* 0x000fe400078e0059 */
[----:B------:R-:W-:-:S07]  /*99b0*/  IMAD.MOV.U32 R10, RZ, RZ, R4 ;  /* 0x000000ffff0a7224 */ /* 0x000fce00078e0004 */
.L_x_1938:
        /* <DEDUP_REMOVED lines=9> */
.L_x_1930:
[----:B------:R-:W-:Y:S01]  /*9a50*/  ULEA UR6, UR54, UR39, 0x3 ;  /* 0x0000002736067291 */ /* 0x000fe2000f8e183f */
[----:B------:R-:W-:-:S08]  /*9a60*/  SHF.L.U32 R11, R4, 0x1f, RZ ;  /* 0x0000001f040b7819 */ /* 0x000fd000000006ff */
[----:B------:R0:W1:Y:S01]  /*9a70*/  SYNCS.PHASECHK.TRANS64.TRYWAIT P2, [UR6+0x29830], R11 ;  /* 0x0298300bff0075a7 */ /* 0x0000620008040146 */
[----:B------:R-:W-:Y:S05]  /*9a80*/  @!P1 BRA `(.L_x_1931) ;  /* 0x0000000000049947 */ /* 0x000fea0003800000 */
[----:B------:R-:W-:Y:S01]  /*9a90*/  BPT.TRAP 0x1 ;  /* 0x000000040000795c */ /* 0x000fe20000300000 */
.L_x_1931:
[----:B-1----:R-:W-:Y:S05]  /*9aa0*/  @P2 BRA `(.L_x_1929) ;  /* 0x0000000000082947 */ /* 0x002fea0003800000 */
[----:B------:R-:W1:Y:S02]  /*9ab0*/  SYNCS.PHASECHK.TRANS64.TRYWAIT P2, [UR6+0x29830], R11 ;  /* 0x0298300bff0075a7 */ /* 0x000e640008040146 */
[----:B-1----:R-:W-:Y:S05]  /*9ac0*/  @!P2 BRA `(.L_x_1932) ;  /* 0x0000009c0048a947 */ /* 0x002fea0003800000 */
.L_x_1929:
[----:B------:R2:W-:Y:S01]  /*9ad0*/  BAR.SYNC.DEFER_BLOCKING R7, 0x100 ;  /* 0x000400070000751d */ /* 0x0005e20000010000 */
[C---:B------:R-:W-:Y:S01]  /*9ae0*/  R2UR UR24, R2.reuse ;  /* 0x00000000021872ca */ /* 0x040fe200000e0000 */
[----:B------:R-:W-:Y:S01]  /*9af0*/  UIMAD UR53, UR54, 0x780, UR52 ;  /* 0x00000780363578a4 */ /* 0x000fe2000f8e0234 */
[C---:B------:R-:W-:Y:S02]  /*9b00*/  R2UR UR25, R3.reuse ;  /* 0x00000000031972ca */ /* 0x040fe400000e0000 */
[C---:B------:R-:W-:Y:S01]  /*9b10*/  R2UR UR28, R2.reuse ;  /* 0x00000000021c72ca */ /* 0x040fe200000e0000 */
[----:B------:R-:W-:Y:S01]  /*9b20*/  UMOV UR27, 0x80000020 ;  /* 0x80000020001b7882 */ /* 0x000fe20000000000 */
[C---:B------:R-:W-:Y:S01]  /*9b30*/  R2UR UR29, R3.reuse ;  /* 0x00000000031d72ca */ /* 0x040fe200000e0000 */
[----:B------:R-:W-:Y:S01]  /*9b40*/  UIADD3 UR30, UR53, 0x80, URZ ;  /* 0x00000080351e7890 */ /* 0x000fe2000fffe03f */
[C---:B------:R-:W-:Y:S01]  /*9b50*/  R2UR UR32, R2.reuse ;  /* 0x00000000022072ca */ /* 0x040fe200000e0000 */
[----:B------:R-:W-:Y:S01]  /*9b60*/  UMOV UR26, UR53 ;  /* 0x00000035001a7c82 */ /* 0x000fe20008000000 */
[----:B------:R-:W-:Y:S01]  /*9b70*/  UMOV UR31, 0x80000020 ;  /* 0x80000020001f7882 */ /* 0x000fe20000000000 */
[C---:B------:R-:W-:Y:S01]  /*9b80*/  R2UR UR33, R3.reuse ;  /* 0x00000000032172ca */ /* 0x040fe200000e0000 */
[----:B------:R-:W-:Y:S01]  /*9b90*/  UIADD3 UR34, UR53, 0x100, URZ ;  /* 0x0000010035227890 */ /* 0x000fe2000fffe03f */
[C---:B------:R-:W-:Y:S01]  /*9ba0*/  R2UR UR40, R2.reuse ;  /* 0x00000000022872ca */ /* 0x040fe200000e0000 */
[----:B------:R-:W-:Y:S01]  /*9bb0*/  UMOV UR35, 0x80000020 ;  /* 0x8000002000237882 */ /* 0x000fe20000000000 */
[C---:B------:R-:W-:Y:S01]  /*9bc0*/  R2UR UR41, R3.reuse ;  /* 0x00000000032972ca */ /* 0x040fe200000e0000 */
[----:B------:R-:W-:Y:S01]  /*9bd0*/  UIADD3 UR42, UR53, 0x180, URZ ;  /* 0x00000180352a7890 */ /* 0x000fe2000fffe03f */
[----:B------:R-:W-:Y:S01]  /*9be0*/  R2UR UR44, R2 ;  /* 0x00000000022c72ca */ /* 0x000fe200000e0000 */
[----:B------:R-:W-:Y:S01]  /*9bf0*/  UMOV UR43, 0x80000020 ;  /* 0x80000020002b7882 */ /* 0x000fe20000000000 */
[----:B------:R-:W-:Y:S01]  /*9c00*/  R2UR UR45, R3 ;  /* 0x00000000032d72ca */ /* 0x000fe200000e0000 */
        /* <DEDUP_REMOVED lines=167> */
[----:B--2---:R-:W-:Y:S05]  /*a680*/  @P3 BRA `(.L_x_1933) ;  /* 0x0000000000283947 */ /* 0x004fea0003800000 */
[----:B------:R-:W-:Y:S05]  /*a690*/  @!P1 BRA `(.L_x_1934) ;  /* 0x0000000000049947 */ /* 0x000fea0003800000 */
[----:B------:R-:W-:Y:S01]  /*a6a0*/  BPT.TRAP 0x1 ;  /* 0x000000040000795c */ /* 0x000fe20000300000 */
.L_x_1934:
[----:B------:R-:W-:Y:S01]  /*a6b0*/  ULEA UR6, UR51, UR39, 0x3 ;  /* 0x0000002733067291 */ /* 0x000fe2000f8e183f */
[----:B------:R-:W-:-:S08]  /*a6c0*/  SHF.L.U32 R10, R10, 0x1f, RZ ;  /* 0x0000001f0a0a7819 */ /* 0x000fd000000006ff */
[----:B------:R2:W3:Y:S01]  /*a6d0*/  SYNCS.PHASECHK.TRANS64.TRYWAIT P2, [UR6+0x29850], R10 ;  /* 0x0298500aff0075a7 */ /* 0x0004e20008040146 */
[----:B------:R-:W-:Y:S05]  /*a6e0*/  @!P1 BRA `(.L_x_1935) ;  /* 0x0000000000049947 */ /* 0x000fea0003800000 */
[----:B------:R-:W-:Y:S01]  /*a6f0*/  BPT.TRAP 0x1 ;  /* 0x000000040000795c */ /* 0x000fe20000300000 */
.L_x_1935:
[----:B---3--:R-:W-:Y:S05]  /*a700*/  @P2 BRA `(.L_x_1933) ;  /* 0x0000000000082947 */ /* 0x008fea0003800000 */
[----:B------:R-:W3:Y:S02]  /*a710*/  SYNCS.PHASECHK.TRANS64.TRYWAIT P2, [UR6+0x29850], R10 ;  /* 0x0298500aff0075a7 */ /* 0x000ee40008040146 */
[----:B---3--:R-:W-:Y:S05]  /*a720*/  @!P2 BRA `(.L_x_1936) ;  /* 0x000000900048a947 */ /* 0x008fea0003800000 */
.L_x_1933:
[----:B------:R-:W-:Y:S01]  /*a730*/  UIADD3 UR6, UR39, 0x400, URZ ;  /* 0x0000040027067890 */ /* 0x000fe2000fffe03f */
[----:B------:R-:W-:Y:S01]  /*a740*/  WARPGROUP.ARRIVE ;  /* 0x00000000000079c5 */ /* 0x000fe20000000000 */
[----:B------:R-:W-:Y:S01]  /*a750*/  UMOV UR7, 0xc0000010 ;  /* 0xc000001000077882 */ /* 0x000fe20000000000 */
[----:B------:R-:W-:Y:S01]  /*a760*/  UMOV UR11, 0xc0000010 ;  /* 0xc0000010000b7882 */ /* 0x000fe20000000000 */
[----:B------:R-:W-:Y:S01]  /*a770*/  USHF.R.U32.HI UR6, URZ, 0x4, UR6 ;  /* 0x000000043f067899 */ /* 0x000fe20008011606 */
[C---:B01----:R-:W-:Y:S01]  /*a780*/  FMUL.FTZ R11, R0.reuse, R152 ;  /* 0x00000098000b7220 */ /* 0x043fe20000410000 */
[C---:B------:R-:W-:Y:S01]  /*a790*/  FMUL.FTZ R13, R0.reuse, R153 ;  /* 0x00000099000d7220 */ /* 0x040fe20000410000 */
[C---:B--2---:R-:W-:Y:S01]  /*a7a0*/  FMUL.FTZ R10, R0.reuse, R154 ;  /* 0x0000009a000a7220 */ /* 0x044fe20000410000 */
[----:B------:R-:W-:Y:S01]  /*a7b0*/  ULOP3.LUT UR6, UR6, 0x3fff, URZ, 0xc0, !UPT ;  /* 0x00003fff06067892 */ /* 0x000fe2000f8ec03f */
[C---:B------:R-:W-:Y:S01]  /*a7c0*/  FMUL.FTZ R21, R0.reuse, R156 ;  /* 0x0000009c00157220 */ /* 0x040fe20000410000 */
[C---:B------:R-:W-:Y:S01]  /*a7d0*/  FMUL.FTZ R15, R0.reuse, R155 ;  /* 0x0000009b000f7220 */ /* 0x040fe20000410000 */
[----:B------:R-:W0:Y:S01]  /*a7e0*/  MUFU.TANH R11, R11 ;  /* 0x0000000b000b7308 */ /* 0x000e220000002400 */
[----:B------:R-:W-:Y:S01]  /*a7f0*/  ULOP3.LUT UR6, UR6, 0x10000, URZ, 0xfc, !UPT ;  /* 0x0001000006067892 */ /* 0x000fe2000f8efc3f */
[C---:B------:R-:W-:Y:S01]  /*a800*/  FMUL.FTZ R23, R0.reuse, R157 ;  /* 0x0000009d00177220 */ /* 0x040fe20000410000 */
[C---:B------:R-:W-:Y:S01]  /*a810*/  FMUL.FTZ R153, R0.reuse, R158 ;  /* 0x0000009e00997220 */ /* 0x040fe20000410000 */
[C---:B------:R-:W-:Y:S01]  /*a820*/  FMUL.FTZ R157, R0.reuse, R160 ;  /* 0x000000a0009d7220 */ /* 0x040fe20000410000 */
[----:B------:R-:W-:Y:S01]  /*a830*/  UIMAD UR6, UR51, 0x500, UR6 ;  /* 0x00000500330678a4 */ /* 0x000fe2000f8e0206 */
[C---:B------:R-:W-:Y:S01]  /*a840*/  FMUL.FTZ R155, R0.reuse, R159 ;  /* 0x0000009f009b7220 */ /* 0x040fe20000410000 */
[C---:B------:R-:W-:Y:S01]  /*a850*/  FMUL.FTZ R159, R0.reuse, R161 ;  /* 0x000000a1009f7220 */ /* 0x040fe20000410000 */
[----:B------:R-:W1:Y:S01]  /*a860*/  MUFU.TANH R13, R13 ;  /* 0x0000000d000d7308 */ /* 0x000e620000002400 */
[----:B------:R-:W-:Y:S01]  /*a870*/  UIADD3 UR10, UR6, 0x100, URZ ;  /* 0x00000100060a7890 */ /* 0x000fe2000fffe03f */
[C---:B------:R-:W-:Y:S01]  /*a880*/  FMUL.FTZ R161, R0.reuse, R162 ;  /* 0x000000a200a17220 */ /* 0x040fe20000410000 */
[C---:B------:R-:W-:Y:S01]  /*a890*/  FMUL.FTZ R189, R0.reuse, R164 ;  /* 0x000000a400bd7220 */ /* 0x040fe20000410000 */
[C---:B------:R-:W-:Y:S01]  /*a8a0*/  FMUL.FTZ R163, R0.reuse, R163 ;  /* 0x000000a300a37220 */ /* 0x040fe20000410000 */
[C---:B------:R-:W-:Y:S01]  /*a8b0*/  FMUL.FTZ R165, R0.reuse, R165 ;  /* 0x000000a500a57220 */ /* 0x040fe20000410000 */
[----:B------:R-:W-:Y:S01]  /*a8c0*/  QGMMA.64x128x32.F32.E4M3.E4M3 R24, R184, gdesc[UR4], R24, gsb0 ;  /* 0x01e00004b8187df3 */ /* 0x000fe20008000818 */
        /* <DEDUP_REMOVED lines=87> */
[----:B------:R-:W-:Y:S01]  /*ae40*/  FMUL.FTZ R103, R0, R103 ;  /* 0x0000006700677220 */ /* 0x000fe20000410000 */
[----:B------:R-:W1:Y:S01]  /*ae50*/  LDC R88, c[0x0][0x988] ;  /* 0x00026200ff587b82 */ /* 0x000e620000000800 */
[----:B------:R-:W3:Y:S01]  /*ae60*/  MUFU.TANH R165, R165 ;  /* 0x000000a500a57308 */ /* 0x000ee20000002400 */
[----:B--2---:R-:W-:Y:S01]  /*ae70*/  FMNMX.FTZ R14, R189, R14, !PT ;  /* 0x0000000ebd0e7209 */ /* 0x004fe20007810000 */
[----:B------:R-:W-:-:S06]  /*ae80*/  UMOV UR7, 0xc0000010 ;  /* 0xc000001000077882 */ /* 0x000fcc0000000000 */
[----:B------:R-:W2:Y:S01]  /*ae90*/  MUFU.TANH R191, R191 ;  /* 0x000000bf00bf7308 */ /* 0x000ea20000002400 */
[----:B0-----:R-:W-:-:S07]  /*aea0*/  FMNMX.FTZ R16, R163, R16, !PT ;  /* 0x00000010a3107209 */ /* 0x001fce0007810000 */
[----:B------:R-:W0:Y:S01]  /*aeb0*/  MUFU.TANH R193, R193 ;  /* 0x000000c100c17308 */ /* 0x000e220000002400 */
[----:B---3--:R-:W-:-:S07]  /*aec0*/  FMNMX.FTZ R14, R165, R14, !PT ;  /* 0x0000000ea50e7209 */ /* 0x008fce0007810000 */
[----:B------:R-:W3:Y:S01]  /*aed0*/  MUFU.TANH R167, R167 ;  /* 0x000000a700a77308 */ /* 0x000ee20000002400 */
[----:B--2---:R-:W-:-:S07]  /*aee0*/  FMNMX.FTZ R16, R191, R16, !PT ;  /* 0x00000010bf107209 */ /* 0x004fce0007810000 */
[----:B------:R-:W2:Y:S01]  /*aef0*/  MUFU.TANH R137, R137 ;  /* 0x0000008900897308 */ /* 0x000ea20000002400 */
[----:B0-----:R-:W-:-:S07]  /*af00*/  FMNMX.FTZ R14, R193, R14, !PT ;  /* 0x0000000ec10e7209 */ /* 0x001fce0007810000 */
[----:B------:R-:W0:Y:S01]  /*af10*/  MUFU.TANH R195, R195 ;  /* 0x000000c300c37308 */ /* 0x000e220000002400 */
[----:B---3--:R-:W-:-:S07]  /*af20*/  FMNMX.FTZ R16, R167, R16, !PT ;  /* 0x00000010a7107209 */ /* 0x008fce0007810000 */
[----:B------:R-:W3:Y:S01]  /*af30*/  MUFU.TANH R197, R197 ;  /* 0x000000c500c57308 */ /* 0x000ee20000002400 */
        /* <DEDUP_REMOVED lines=43> */
[----:B0-----:R-:W-:Y:S01]  /*b1f0*/  FMNMX.FTZ R16, R123, R16, !PT ;  /* 0x000000107b107209 */ /* 0x001fe20007810000 */
[----:B------:R-:W-:Y:S02]  /*b200*/  WARPGROUP.DEPBAR.LE gsb0, 0x0 ;  /* 0x00008000000079c5 */ /* 0x000fe40000010000 */
[----:B------:R-:W-:-:S04]  /*b210*/  WARPGROUP.ARRIVE ;  /* 0x00000000000079c5 */ /* 0x000fc80000000000 */
[----:B------:R-:W0:Y:S01]  /*b220*/  MUFU.TANH R217, R217 ;  /* 0x000000d900d97308 */ /* 0x000e220000002400 */
[----:B---3--:R-:W-:Y:S01]  /*b230*/  FMNMX.FTZ R14, R125, R14, !PT ;  /* 0x0000000e7d0e7209 */ /* 0x008fe20007810000 */
[----:B------:R-:W-:Y:S01]  /*b240*/  QGMMA.64x128x32.F32.E4M3.E4M3 R24, R176, gdesc[UR8], R24, gsb0 ;  /* 0x01e00008b0187df3 */ /* 0x000fe20008000818 */
[----:B------:R-:W-:Y:S01]  /*b250*/  UIADD3 UR10, UR6, 0x300, URZ ;  /* 0x00000300060a7890 */ /* 0x000fe2000fffe03f */
[----:B------:R-:W-:Y:S01]  /*b260*/  UMOV UR11, 0xc0000010 ;  /* 0xc0000010000b7882 */ /* 0x000fe20000000000 */
[----:B------:R-:W-:-:S03]  /*b270*/  UIADD3 UR6, UR6, 0x400, URZ ;  /* 0x0000040006067890 */ /* 0x000fc6000fffe03f */
        /* <DEDUP_REMOVED lines=35> */
[----:B---3--:R-:W-:Y:S01]  /*b4b0*/  FMNMX.FTZ R89, R237, R14, !PT ;  /* 0x0000000eed597209 */ /* 0x008fe20007810000 */
[----:B------:R-:W-:Y:S02]  /*b4c0*/  WARPGROUP.DEPBAR.LE gsb0, 0x0 ;  /* 0x00008000000079c5 */ /* 0x000fe40000010000 */
[----:B------:R-:W-:-:S04]  /*b4d0*/  WARPGROUP.ARRIVE ;  /* 0x00000000000079c5 */ /* 0x000fc80000000000 */
[----:B------:R-:W3:Y:S01]  /*b4e0*/  MUFU.TANH R113, R113 ;  /* 0x0000007100717308 */ /* 0x000ee20000002400 */
[----:B--2---:R-:W-:Y:S01]  /*b4f0*/  FMNMX.FTZ R16, R111, R16, !PT ;  /* 0x000000106f107209 */ /* 0x004fe20007810000 */
[----:B------:R-:W-:Y:S06]  /*b500*/  QGMMA.64x128x32.F32.E4M3.E4M3 R24, R172, gdesc[UR8], R24, gsb0 ;  /* 0x01e00008ac187df3 */ /* 0x000fec0008000818 */
        /* <DEDUP_REMOVED lines=49> */
[----:B--2---:R-:W-:-:S05]  /*b820*/  FMNMX.FTZ R20, R14, R89, !PT ;  /* 0x000000590e147209 */ /* 0x004fca0007810000 */
[----:B------:R-:W2:Y:S01]  /*b830*/  SHFL.BFLY PT, R89, R20, 0x1, 0x1f ;  /* 0x0c201f0014597f89 */ /* 0x000ea200000e0000 */
[----:B0-----:R-:W-:-:S05]  /*b840*/  FMNMX.FTZ R22, R16, R91, !PT ;  /* 0x0000005b10167209 */ /* 0x001fca0007810000 */
[----:B------:R-:W0:Y:S01]  /*b850*/  SHFL.BFLY PT, R91, R22, 0x1, 0x1f ;  /* 0x0c201f00165b7f89 */ /* 0x000e2200000e0000 */
[----:B--2---:R-:W-:-:S05]  /*b860*/  FMNMX.FTZ R89, R20, R89, !PT ;  /* 0x0000005914597209 */ /* 0x004fca0007810000 */
[C---:B------:R-:W-:Y:S01]  /*b870*/  FADD.FTZ R8, -R89.reuse, R8 ;  /* 0x0000000859087221 */ /* 0x040fe20000010100 */
[----:B-1----:R-:W-:-:S03]  /*b880*/  FFMA.FTZ R102, R89, R88, -8 ;  /* 0xc100000059667423 */ /* 0x002fc60000010058 */
[-C--:B------:R-:W-:Y:S01]  /*b890*/  FMUL.FTZ R16, R8, R88.reuse ;  /* 0x0000005808107220 */ /* 0x080fe20000410000 */
[----:B------:R-:W-:-:S01]  /*b8a0*/  FFMA.FTZ R177, R100, R88, -R102 ;  /* 0x0000005864b17223 */ /* 0x000fc20000010866 */
[-CC-:B------:R-:W-:Y:S01]  /*b8b0*/  FFMA.FTZ R14, R11, R88.reuse, -R102.reuse ;  /* 0x000000580b0e7223 */ /* 0x180fe20000010866 */
[----:B------:R-:W-:-:S01]  /*b8c0*/  FFMA.FTZ R11, R13, R88, -R102 ;  /* 0x000000580d0b7223 */ /* 0x000fc20000010866 */
[-CC-:B------:R-:W-:Y:S01]  /*b8d0*/  FFMA.FTZ R13, R21, R88.reuse, -R102.reuse ;  /* 0x00000058150d7223 */ /* 0x180fe20000010866 */
[----:B------:R-:W-:-:S01]  /*b8e0*/  FFMA.FTZ R183, R104, R88, -R102 ;  /* 0x0000005868b77223 */ /* 0x000fc20000010866 */
[-CC-:B------:R-:W-:Y:S01]  /*b8f0*/  FFMA.FTZ R104, R106, R88.reuse, -R102.reuse ;  /* 0x000000586a687223 */ /* 0x180fe20000010866 */
[----:B0-----:R-:W-:Y:S01]  /*b900*/  FMNMX.FTZ R91, R22, R91, !PT ;  /* 0x0000005b165b7209 */ /* 0x001fe20007810000 */
[----:B------:R-:W-:Y:S01]  /*b910*/  MUFU.EX2 R14, R14 ;  /* 0x0000000e000e7308 */ /* 0x000fe20000000800 */
[----:B------:R-:W-:-:S01]  /*b920*/  FFMA.FTZ R20, R157, R88, -R102 ;  /* 0x000000589d147223 */ /* 0x000fc20000010866 */
[-CC-:B------:R-:W-:Y:S01]  /*b930*/  FFMA.FTZ R21, R159, R88.reuse, -R102.reuse ;  /* 0x000000589f157223 */ /* 0x180fe20000010866 */
[----:B------:R-:W-:-:S01]  /*b940*/  FFMA.FTZ R22, R189, R88, -R102 ;  /* 0x00000058bd167223 */ /* 0x000fc20000010866 */
[C---:B------:R-:W-:Y:S01]  /*b950*/  FADD.FTZ R8, -R91.reuse, R9 ;  /* 0x000000095b087221 */ /* 0x040fe20000010100 */
[----:B------:R-:W-:-:S01]  /*b960*/  FFMA.FTZ R100, R91, R88, -8 ;  /* 0xc10000005b647423 */ /* 0x000fc20000010058 */
[-CC-:B------:R-:W-:Y:S01]  /*b970*/  FFMA.FTZ R90, R193, R88.reuse, -R102.reuse ;  /* 0x00000058c15a7223 */ /* 0x180fe20000010866 */
[----:B------:R-:W-:-:S01]  /*b980*/  FFMA.FTZ R185, R108, R88, -R102 ;  /* 0x000000586cb97223 */ /* 0x000fc20000010866 */
[-C--:B------:R-:W-:Y:S01]  /*b990*/  FMUL.FTZ R8, R8, R88.reuse ;  /* 0x0000005808087220 */ /* 0x080fe20000410000 */
[----:B------:R-:W-:-:S01]  /*b9a0*/  FFMA.FTZ R179, R10, R88, -R100 ;  /* 0x000000580ab37223 */ /* 0x000fc20000010864 */
[-CC-:B------:R-:W-:Y:S01]  /*b9b0*/  FFMA.FTZ R10, R15, R88.reuse, -R100.reuse ;  /* 0x000000580f0a7223 */ /* 0x180fe20000010864 */
        /* <DEDUP_REMOVED lines=25> */
[----:B------:R-:W-:-:S01]  /*bb50*/  FFMA.FTZ R132, R233, R88, -R102 ;  /* 0x00000058e9847223 */ /* 0x000fc20000010866 */
[-CC-:B------:R-:W-:Y:S01]  /*bb60*/  FFMA.FTZ R181, R235, R88.reuse, -R102.reuse ;  /* 0x00000058ebb57223 */ /* 0x180fe20000010866 */
[----:B------:R-:W-:-:S01]  /*bb70*/  FFMA.FTZ R134, R237, R88, -R102 ;  /* 0x00000058ed867223 */ /* 0x000fc20000010866 */
[-CC-:B------:R-:W-:Y:S01]  /*bb80*/  FFMA.FTZ R187, R112, R88.reuse, -R102.reuse ;  /* 0x0000005870bb7223 */ /* 0x180fe20000010866 */
[----:B------:R-:W-:-:S01]  /*bb90*/  FFMA.FTZ R108, R114, R88, -R102 ;  /* 0x00000058726c7223 */ /* 0x000fc20000010866 */
[-CC-:B------:R-:W-:Y:S01]  /*bba0*/  FFMA.FTZ R189, R116, R88.reuse, -R102.reuse ;  /* 0x0000005874bd7223 */ /* 0x180fe20000010866 */
[----:B------:R-:W-:-:S01]  /*bbb0*/  FFMA.FTZ R110, R118, R88, -R102 ;  /* 0x00000058766e7223 */ /* 0x000fc20000010866 */
[----:B------:R-:W3:Y:S01]  /*bbc0*/  MUFU.EX2 R10, R10 ;  /* 0x0000000a000a7308 */ /* 0x000ee20000000800 */
[----:B------:R-:W-:-:S01]  /*bbd0*/  FFMA.FTZ R193, R120, R88, -R102 ;  /* 0x0000005878c17223 */ /* 0x000fc20000010866 */
[-C--:B------:R-:W-:Y:S01]  /*bbe0*/  FFMA.FTZ R98, R98, R88.reuse, -R102 ;  /* 0x0000005862627223 */ /* 0x080fe20000010866 */
[----:B------:R-:W-:-:S01]  /*bbf0*/  FFMA.FTZ R102, R155, R88, -R100 ;  /* 0x000000589b667223 */ /* 0x000fc20000010864 */
[-CC-:B------:R-:W-:Y:S01]  /*bc00*/  FFMA.FTZ R112, R161, R88.reuse, -R100.reuse ;  /* 0x00000058a1707223 */ /* 0x180fe20000010864 */
[----:B------:R-:W-:-:S01]  /*bc10*/  FFMA.FTZ R153, R163, R88, -R100 ;  /* 0x00000058a3997223 */ /* 0x000fc20000010864 */
[----:B-1----:R-:W-:Y:S01]  /*bc20*/  FFMA.FTZ R6, R9, R6, R14 ;  /* 0x0000000609067223 */ /* 0x002fe2000001000e */
[----:B0-----:R-:W-:-:S01]  /*bc30*/  FFMA.FTZ R5, R8, R5, R179 ;  /* 0x0000000508057223 */ /* 0x001fc200000100b3 */
[----:B------:R-:W0:Y:S01]  /*bc40*/  MUFU.EX2 R13, R13 ;  /* 0x0000000d000d7308 */ /* 0x000e220000000800 */
[----:B------:R-:W-:-:S01]  /*bc50*/  FFMA.FTZ R114, R191, R88, -R100 ;  /* 0x00000058bf727223 */ /* 0x000fc20000010864 */
[----:B--2---:R-:W-:Y:S01]  /*bc60*/  FADD.FTZ R6, R11, R6 ;  /* 0x000000060b067221 */ /* 0x004fe20000010000 */
[----:B------:R-:W-:-:S01]  /*bc70*/  FFMA.FTZ R155, R167, R88, -R100 ;  /* 0x00000058a79b7223 */ /* 0x000fc20000010864 */
[-CC-:B------:R-:W-:Y:S01]  /*bc80*/  FFMA.FTZ R118, R141, R88.reuse, -R100.reuse ;  /* 0x000000588d767223 */ /* 0x180fe20000010864 */
[----:B------:R-:W-:-:S01]  /*bc90*/  FFMA.FTZ R141, R143, R88, -R100 ;  /* 0x000000588f8d7223 */ /* 0x000fc20000010864 */
[-CC-:B------:R-:W-:Y:S01]  /*bca0*/  FFMA.FTZ R143, R147, R88.reuse, -R100.reuse ;  /* 0x00000058938f7223 */ /* 0x180fe20000010864 */
[----:B------:R-:W-:-:S01]  /*bcb0*/  FFMA.FTZ R116, R195, R88, -R100 ;  /* 0x00000058c3747223 */ /* 0x000fc20000010864 */
[----:B------:R-:W1:Y:S01]  /*bcc0*/  MUFU.EX2 R15, R15 ;  /* 0x0000000f000f7308 */ /* 0x000e620000000800 */
[----:B---3--:R-:W-:-:S01]  /*bcd0*/  FADD.FTZ R146, R10, R5 ;  /* 0x000000050a927221 */ /* 0x008fc20000010000 */
[-CC-:B------:R-:W-:Y:S01]  /*bce0*/  FFMA.FTZ R139, R139, R88.reuse, -R100.reuse ;  /* 0x000000588b8b7223 */ /* 0x180fe20000010864 */
[----:B------:R-:W-:-:S01]  /*bcf0*/  FFMA.FTZ R120, R145, R88, -R100 ;  /* 0x0000005891787223 */ /* 0x000fc20000010864 */
[-CC-:B------:R-:W-:Y:S01]  /*bd00*/  FFMA.FTZ R136, R149, R88.reuse, -R100.reuse ;  /* 0x0000005895887223 */ /* 0x180fe20000010864 */
[----:B------:R-:W-:-:S01]  /*bd10*/  FFMA.FTZ R145, R151, R88, -R100 ;  /* 0x0000005897917223 */ /* 0x000fc20000010864 */
[-CC-:B------:R-:W-:Y:S01]  /*bd20*/  FFMA.FTZ R138, R211, R88.reuse, -R100.reuse ;  /* 0x00000058d38a7223 */ /* 0x180fe20000010864 */
[----:B------:R-:W-:-:S01]  /*bd30*/  FFMA.FTZ R123, R123, R88, -R100 ;  /* 0x000000587b7b7223 */ /* 0x000fc20000010864 */
[----:B------:R-:W2:Y:S01]  /*bd40*/  MUFU.EX2 R16, R16 ;  /* 0x0000001000107308 */ /* 0x000ea20000000800 */
        /* <DEDUP_REMOVED lines=17> */
[-CC-:B------:R-:W-:Y:S01]  /*be60*/  FFMA.FTZ R97, R97, R88.reuse, -R100.reuse ;  /* 0x0000005861617223 */ /* 0x180fe20000010864 */
[----:B------:R-:W-:-:S01]  /*be70*/  FFMA.FTZ R99, R99, R88, -R100 ;  /* 0x0000005863637223 */ /* 0x000fc20000010864 */
[----:B------:R-:W-:Y:S01]  /*be80*/  FFMA.FTZ R101, R101, R88, -R100 ;  /* 0x0000005865657223 */ /* 0x000fe20000010864 */
[----:B------:R-:W-:-:S03]  /*be90*/  WARPGROUP.DEPBAR.LE gsb0, 0x0 ;  /* 0x00008000000079c5 */ /* 0x000fc60000010000 */
        /* <DEDUP_REMOVED lines=26> */
[-CC-:B------:R-:W-:Y:S01]  /*c040*/  FFMA.FTZ R148, R111, R88.reuse, -R100.reuse ;  /* 0x000000586f947223 */ /* 0x180fe20000010864 */
[----:B------:R-:W-:-:S05]  /*c050*/  FFMA.FTZ R111, R113, R88, -R100 ;  /* 0x00000058716f7223 */ /* 0x000fca0000010864 */
        /* <DEDUP_REMOVED lines=16> */
[----:B------:R-:W-:-:S06]  /*c160*/  FFMA.FTZ R150, R115, R88, -R100 ;  /* 0x0000005873967223 */ /* 0x000fcc0000010864 */
[----:B------:R-:W2:Y:S01]  /*c170*/  MUFU.EX2 R165, R165 ;  /* 0x000000a500a57308 */ /* 0x000ea20000000800 */
[----:B0-----:R-:W-:-:S07]  /*c180*/  FADD.FTZ R6, R96, R5 ;  /* 0x0000000560067221 */ /* 0x001fce0000010000 */
[----:B------:R-:W0:Y:S01]  /*c190*/  MUFU.EX2 R145, R145 ;  /* 0x0000009100917308 */ /* 0x000e220000000800 */
[----:B-1----:R-:W-:-:S01]  /*c1a0*/  FADD.FTZ R152, R136, R113 ;  /* 0x0000007188987221 */ /* 0x002fc20000010000 */
[----:B------:R-:W-:-:S06]  /*c1b0*/  FFMA.FTZ R113, R117, R88, -R100 ;  /* 0x0000005875717223 */ /* 0x000fcc0000010864 */
        /* <DEDUP_REMOVED lines=56> */
[----:B-1----:R-:W-:-:S01]  /*c540*/  FADD.FTZ R156, R134, R117 ;  /* 0x00000075869c7221 */ /* 0x002fc20000010000 */
[----:B------:R-:W-:-:S06]  /*c550*/  IMAD.U32 R117, RZ, RZ, UR54 ;  /* 0x00000036ff757e24 */ /* 0x000fcc000f8e00ff */
[----:B------:R-:W0:Y:S01]  /*c560*/  MUFU.EX2 R150, R150 ;  /* 0x0000009600967308 */ /* 0x000e220000000800 */
[----:B--2---:R-:W-:-:S07]  /*c570*/  FADD.FTZ R5, R111, R6 ;  /* 0x000000066f057221 */ /* 0x004fce0000010000 */
[----:B------:R-:W1:Y:S08]  /*c580*/  MUFU.EX2 R104, R104 ;  /* 0x0000006800687308 */ /* 0x000e700000000800 */
[----:B------:R-:W2:Y:S01]  /*c590*/  MUFU.EX2 R113, R113 ;  /* 0x0000007100717308 */ /* 0x000ea20000000800 */
[----:B0-----:R-:W-:-:S01]  /*c5a0*/  FADD.FTZ R6, R150, R5 ;  /* 0x0000000596067221 */ /* 0x001fc20000010000 */
[----:B------:R-:W-:-:S05]  /*c5b0*/  @!P0 LEA R5, R117, UR39, 0x3 ;  /* 0x0000002775058c11 */ /* 0x000fca000f8e18ff */
[----:B------:R-:W-:Y:S01]  /*c5c0*/  @!P0 VIADD R5, R5, 0x29840 ;  /* 0x0002984005058836 */ /* 0x000fe20000000000 */
[----:B------:R-:W-:Y:S04]  /*c5d0*/  MUFU.EX2 R185, R185 ;  /* 0x000000b900b97308 */ /* 0x000fe80000000800 */
[----:B------:R-:W-:Y:S01]  /*c5e0*/  @!P0 PRMT R5, RZ, 0x654, R5 ;  /* 0x00000654ff058816 */ /* 0x000fe20000000005 */
[----:B------:R0:W-:Y:S06]  /*c5f0*/  BAR.ARV R19, 0x100 ;  /* 0x000400130000751d */ /* 0x0001ec0000002000 */
[----:B------:R-:W3:Y:S01]  /*c600*/  MUFU.EX2 R154, R154 ;  /* 0x0000009a009a7308 */ /* 0x000ee20000000800 */
[----:B------:R4:W-:Y:S07]  /*c610*/  @!P0 SYNCS.ARRIVE.TRANS64.RED.A1T0 RZ, [R5+URZ], RZ ;  /* 0x000000ff05ff89a7 */ /* 0x0009ee000810043f */
[----:B------:R-:W-:Y:S08]  /*c620*/  MUFU.EX2 R106, R106 ;  /* 0x0000006a006a7308 */ /* 0x000ff00000000800 */
[----:B------:R-:W5:Y:S08]  /*c630*/  MUFU.EX2 R115, R115 ;  /* 0x0000007300737308 */ /* 0x000f700000000800 */
[----:B------:R1:W-:Y:S08]  /*c640*/  MUFU.EX2 R158, R93 ;  /* 0x0000005d009e7308 */ /* 0x0003f00000000800 */
[----:B------:R-:W-:Y:S01]  /*c650*/  MUFU.EX2 R187, R187 ;  /* 0x000000bb00bb7308 */ /* 0x000fe20000000800 */
[----:B-1----:R-:W-:-:S04]  /*c660*/  FADD.FTZ R93, R183, R156 ;  /* 0x0000009cb75d7221 */ /* 0x002fc80000010000 */
[----:B------:R-:W-:Y:S01]  /*c670*/  FADD.FTZ R156, R104, R93 ;  /* 0x0000005d689c7221 */ /* 0x000fe20000010000 */
[----:B--2---:R-:W-:-:S02]  /*c680*/  FADD.FTZ R93, R113, R6 ;  /* 0x00000006715d7221 */ /* 0x004fc40000010000 */
[----:B------:R-:W1:Y:S02]  /*c690*/  MUFU.EX2 R152, R152 ;  /* 0x0000009800987308 */ /* 0x000e640000000800 */
[----:B---3--:R-:W-:-:S04]  /*c6a0*/  FADD.FTZ R6, R154, R93 ;  /* 0x0000005d9a067221 */ /* 0x008fc80000010000 */
[----:B-----5:R-:W-:Y:S02]  /*c6b0*/  FADD.FTZ R93, R115, R6 ;  /* 0x00000006735d7221 */ /* 0x020fe40000010000 */
[----:B------:R-:W-:Y:S08]  /*c6c0*/  MUFU.EX2 R108, R108 ;  /* 0x0000006c006c7308 */ /* 0x000ff00000000800 */
[----:B------:R-:W-:Y:S01]  /*c6d0*/  MUFU.EX2 R189, R189 ;  /* 0x000000bd00bd7308 */ /* 0x000fe20000000800 */
[----:B-1----:R-:W-:-:S04]  /*c6e0*/  FADD.FTZ R93, R152, R93 ;  /* 0x0000005d985d7221 */ /* 0x002fc80000010000 */
[----:B------:R-:W-:-:S03]  /*c6f0*/  FADD.FTZ R93, R158, R93 ;  /* 0x0000005d9e5d7221 */ /* 0x000fc60000010000 */
[----:B------:R1:W2:Y:S08]  /*c700*/  MUFU.EX2 R119, R95 ;  /* 0x0000005f00777308 */ /* 0x0002b00000000800 */
[----:B------:R-:W3:Y:S01]  /*c710*/  MUFU.EX2 R110, R110 ;  /* 0x0000006e006e7308 */ /* 0x000ee20000000800 */
[----:B-1----:R-:W-:-:S04]  /*c720*/  FADD.FTZ R95, R185, R156 ;  /* 0x0000009cb95f7221 */ /* 0x002fc80000010000 */
[----:B------:R-:W-:-:S03]  /*c730*/  FADD.FTZ R156, R106, R95 ;  /* 0x0000005f6a9c7221 */ /* 0x000fc60000010000 */
[----:B------:R-:W1:Y:S01]  /*c740*/  MUFU.EX2 R160, R97 ;  /* 0x0000006100a07308 */ /* 0x000e620000000800 */
[----:B------:R-:W-:-:S01]  /*c750*/  FADD.FTZ R95, R187, R156 ;  /* 0x0000009cbb5f7221 */ /* 0x000fc20000010000 */
[----:B--2---:R-:W-:-:S03]  /*c760*/  FADD.FTZ R93, R119, R93 ;  /* 0x0000005d775d7221 */ /* 0x004fc60000010000 */
[----:B------:R-:W-:-:S03]  /*c770*/  FADD.FTZ R6, R108, R95 ;  /* 0x0000005f6c067221 */ /* 0x000fc60000010000 */
[----:B------:R-:W2:Y:S01]  /*c780*/  MUFU.EX2 R193, R193 ;  /* 0x000000c100c17308 */ /* 0x000ea20000000800 */
[----:B----4-:R-:W-:-:S04]  /*c790*/  FADD.FTZ R5, R189, R6 ;  /* 0x00000006bd057221 */ /* 0x010fc80000010000 */
[----:B---3--:R-:W-:-:S03]  /*c7a0*/  FADD.FTZ R6, R110, R5 ;  /* 0x000000056e067221 */ /* 0x008fc60000010000 */
        /* <DEDUP_REMOVED lines=14> */
.L_x_1937:
        /* <DEDUP_REMOVED lines=18> */
[----:B------:R-:W-:Y:S01]  /*c9b0*/  SYNCS.ARRIVE.TRANS64.RED.A1T0 RZ, [UR6], RZ ;  /* 0x000000ffffff79a7 */ /* 0x000fe20008100406 */
[----:B------:R-:W-:Y:S01]  /*c9c0*/  F2FP.SATFINITE.E4M3.F32.PACK_AB_MERGE_C R136, R143, R120, R136 ;  /* 0x000000788f88723e */ /* 0x000fe20004807088 */
        /* <DEDUP_REMOVED lines=95> */
[----:B------:R-:W-:Y:S01]  /*cfc0*/  F2FP.SATFINITE.E4M3.F32.PACK_AB_MERGE_C R171, R162, R160, R23 ;  /* 0x000000a0a2ab723e */ /* 0x000fe20004807017 */
[----:B------:R-:W-:Y:S06]  /*cfd0*/  @P2 BRA `(.L_x_1938) ;  /* 0xffffffc800782947 */ /* 0x000fec000383ffff */
.L_x_1928:
[----:B------:R-:W-:Y:S06]  /*cfe0*/  BAR.ARV 0x8, 0x180 ;  /* 0x0206000000007b1d */ /* 0x000fec0000002000 */
[----:B------:R-:W-:Y:S05]  /*cff0*/  @!P1 BRA `(.L_x_1939) ;  /* 0x0000000000049947 */ /* 0x000fea0003800000 */
[----:B------:R-:W-:Y:S01]  /*d000*/  BPT.TRAP 0x1 ;  /* 0x000000040000795c */ /* 0x000fe20000300000 */
.L_x_1939:
[----:B------:R-:W-:Y:S01]  /*d010*/  ULEA UR5, UR54, UR39, 0x3 ;  /* 0x0000002736057291 */ /* 0x000fe2000f8e183f */
[----:B------:R-:W-:-:S08]  /*d020*/  SHF.L.U32 R4, R4, 0x1f, RZ ;  /* 0x0000001f04047819 */ /* 0x000fd000000006ff */
[----:B------:R0:W1:Y:S01]  /*d030*/  SYNCS.PHASECHK.TRANS64.TRYWAIT P0, [UR5+0x29850], R4 ;  /* 0x02985004ff0075a7 */ /* 0x0000620008000145 */
[----:B------:R-:W-:Y:S05]  /*d040*/  @!P1 BRA `(.L_x_1940) ;  /* 0x0000000000049947 */ /* 0x000fea0003800000 */
[----:B------:R-:W-:Y:S01]  /*d050*/  BPT.TRAP 0x1 ;  /* 0x000000040000795c */ /* 0x000fe20000300000 */
.L_x_1940:
[----:B-1----:R-:W-:Y:S05]  /*d060*/  @P0 BRA `(.L_x_1941) ;  /* 0x0000000000080947 */ /* 0x002fea0003800000 */
[----:B------:R-:W1:Y:S02]  /*d070*/  SYNCS.PHASECHK.TRANS64.TRYWAIT P0, [UR5+0x29850], R4 ;  /* 0x02985004ff0075a7 */ /* 0x000e640008000145 */
[----:B-1----:R-:W-:Y:S05]  /*d080*/  @!P0 BRA `(.L_x_1942) ;  /* 0x0000006800088947 */ /* 0x002fea0003800000 */
.L_x_1941:
[----:B------:R-:W-:Y:S01]  /*d090*/  UIADD3 UR39, UR39, 0x400, URZ ;  /* 0x0000040027277890 */ /* 0x000fe2000fffe03f */
[----:B------:R-:W-:Y:S01]  /*d0a0*/  WARPGROUP.ARRIVE ;  /* 0x00000000000079c5 */ /* 0x000fe20000000000 */
[----:B------:R-:W-:Y:S01]  /*d0b0*/  UMOV UR55, 0xc0000010 ;  /* 0xc000001000377882 */ /* 0x000fe20000000000 */
[----:B------:R-:W-:Y:S01]  /*d0c0*/  UMOV UR7, 0xc0000010 ;  /* 0xc000001000077882 */ /* 0x000fe20000000000 */
[----:B------:R-:W-:Y:S01]  /*d0d0*/  USHF.R.U32.HI UR39, URZ, 0x4, UR39 ;  /* 0x000000043f277899 */ /* 0x000fe20008011627 */
[----:B------:R-:W2:Y:S03]  /*d0e0*/  LDC.64 R8, c[0x0][0x9a0] ;  /* 0x00026800ff087b82 */ /* 0x000ea60000000a00 */
[----:B------:R-:W-:-:S04]  /*d0f0*/  ULOP3.LUT UR39, UR39, 0x3fff, URZ, 0xc0, !UPT ;  /* 0x00003fff27277892 */ /* 0x000fc8000f8ec03f */
[----:B------:R-:W-:-:S04]  /*d100*/  ULOP3.LUT UR39, UR39, 0x10000, URZ, 0xfc, !UPT ;  /* 0x0001000027277892 */ /* 0x000fc8000f8efc3f */
[----:B------:R-:W-:-:S04]  /*d110*/  UIMAD UR54, UR54, 0x500, UR39 ;  /* 0x00000500363678a4 */ /* 0x000fc8000f8e0227 */
[----:B------:R-:W-:-:S05]  /*d120*/  UIADD3 UR4, UR54, 0x100, URZ ;  /* 0x0000010036047890 */ /* 0x000fca000fffe03f */
[----:B------:R-:W-:Y:S02]  /*d130*/  QGMMA.64x128x32.F32.E4M3.E4M3 R24, R184, gdesc[UR52], R24, gsb0 ;  /* 0x01e00034b8187df3 */ /* 0x000fe40008000818 */
[----:B------:R-:W-:Y:S01]  /*d140*/  UMOV UR6, UR4 ;  /* 0x0000000400067c82 */ /* 0x000fe20008000000 */
[----:B--2---:R-:W-:-:S04]  /*d150*/  ISETP.NE.U32.AND P0, PT, R8, RZ, PT ;  /* 0x000000ff0800720c */ /* 0x004fc80003f05070 */
[----:B------:R-:W-:-:S13]  /*d160*/  ISETP.NE.AND.EX P0, PT, R9, RZ, PT, P0 ;  /* 0x000000ff0900720c */ /* 0x000fda0003f05300 */
[----:B-1----:R-:W1:Y:S01]  /*d170*/  @P0 LDC.64 R2, c[0x0][0x9c8] ;  /* 0x00027200ff020b82 */ /* 0x002e620000000a00 */
[----:B------:R-:W-:-:S07]  /*d180*/  @P0 SHF.R.S32.HI R13, RZ, 0x1f, R17 ;  /* 0x0000001fff0d0819 */ /* 0x000fce0000011411 */
[----:B------:R-:W2:Y:S01]  /*d190*/  @P0 LDC.64 R10, c[0x0][0x9d0] ;  /* 0x00027400ff0a0b82 */ /* 0x000ea20000000a00 */
[----:B------:R-:W-:Y:S01]  /*d1a0*/  UIADD3 UR4, UR54, 0x200, URZ ;  /* 0x0000020036047890 */ /* 0x000fe2000fffe03f */
[----:B-1----:R-:W-:-:S04]  /*d1b0*/  @P0 IMAD R0, R2, UR37, RZ ;  /* 0x0000002502000c24 */ /* 0x002fc8000f8e02ff */
[----:B------:R-:W-:Y:S02]  /*d1c0*/  @P0 IMAD R7, R3, UR36, R0 ;  /* 0x0000002403070c24 */ /* 0x000fe4000f8e0200 */
[----:B------:R-:W-:-:S04]  /*d1d0*/  @P0 IMAD.WIDE.U32 R2, R2, UR36, RZ ;  /* 0x0000002402020c25 */ /* 0x000fc8000f8e00ff */
[-C--:B--2---:R-:W-:Y:S02]  /*d1e0*/  @P0 IMAD R0, R13, R10.reuse, RZ ;  /* 0x0000000a0d000224 */ /* 0x084fe400078e02ff */
        /* <DEDUP_REMOVED lines=11> */
[----:B------:R-:W-:Y:S01]  /*d2a0*/  UMOV UR6, UR4 ;  /* 0x0000000400067c82 */ /* 0x000fe20008000000 */
[----:B------:R-:W-:Y:S01]  /*d2b0*/  UMOV UR7, 0xc0000010 ;  /* 0xc000001000077882 */ /* 0x000fe20000000000 */
[----:B------:R-:W-:Y:S01]  /*d2c0*/  UIADD3 UR4, UR54, 0x300, URZ ;  /* 0x0000030036047890 */ /* 0x000fe2000fffe03f */
[----:B------:R-:W-:Y:S02]  /*d2d0*/  WARPGROUP.DEPBAR.LE gsb0, 0x0 ;  /* 0x00008000000079c5 */ /* 0x000fe40000010000 */
[----:B------:R-:W-:-:S06]  /*d2e0*/  WARPGROUP.ARRIVE ;  /* 0x00000000000079c5 */ /* 0x000fcc0000000000 */
[----:B------:R-:W-:Y:S01]  /*d2f0*/  QGMMA.64x128x32.F32.E4M3.E4M3 R24, R176, gdesc[UR4], R24, gsb0 ;  /* 0x01e00004b0187df3 */ /* 0x000fe20008000818 */
[----:B------:R-:W-:Y:S01]  /*d300*/  UMOV UR6, UR4 ;  /* 0x0000000400067c82 */ /* 0x000fe20008000000 */
[----:B------:R-:W-:Y:S01]  /*d310*/  UMOV UR7, 0xc0000010 ;  /* 0xc000001000077882 */ /* 0x000fe20000000000 */
[----:B------:R-:W-:Y:S01]  /*d320*/  UIADD3 UR54, UR54, 0x400, URZ ;  /* 0x0000040036367890 */ /* 0x000fe2000fffe03f */
[----:B------:R-:W3:Y:S01]  /*d330*/  SHFL.BFLY PT, R7, R6, 0x2, 0x1f ;  /* 0x0c401f0006077f89 */ /* 0x000ee200000e0000 */
[----:B------:R-:W-:-:S03]  /*d340*/  UMOV UR55, 0xc0000010 ;  /* 0xc000001000377882 */ /* 0x000fc60000000000 */
[----:B------:R-:W4:Y:S01]  /*d350*/  SHFL.BFLY PT, R2, R5, 0x2, 0x1f ;  /* 0x0c401f0005027f89 */ /* 0x000f2200000e0000 */
[----:B------:R-:W-:Y:S02]  /*d360*/  WARPGROUP.DEPBAR.LE gsb0, 0x0 ;  /* 0x00008000000079c5 */ /* 0x000fe40000010000 */
[----:B------:R-:W-:-:S06]  /*d370*/  WARPGROUP.ARRIVE ;  /* 0x00000000000079c5 */ /* 0x000fcc0000000000 */
[----:B------:R-:W-:Y:S01]  /*d380*/  QGMMA.64x128x32.F32.E4M3.E4M3 R24, R172, gdesc[UR4], R24, gsb0 ;  /* 0x01e00004ac187df3 */ /* 0x000fe20008000818 */
[----:B---3--:R-:W-:Y:S01]  /*d390*/  FADD.FTZ R7, R7, R6 ;  /* 0x0000000607077221 */ /* 0x008fe20000010000 */
[----:B----4-:R-:W-:-:S04]  /*d3a0*/  FADD.FTZ R2, R2, R5 ;  /* 0x0000000502027221 */ /* 0x010fc80000010000 */
[----:B------:R-:W3:Y:S04]  /*d3b0*/  SHFL.BFLY PT, R0, R7, 0x1, 0x1f ;  /* 0x0c201f0007007f89 */ /* 0x000ee800000e0000 */
[----:B-1----:R-:W1:Y:S01]  /*d3c0*/  SHFL.BFLY PT, R9, R2, 0x1, 0x1f ;  /* 0x0c201f0002097f89 */ /* 0x002e6200000e0000 */
[----:B0-----:R-:W-:Y:S02]  /*d3d0*/  IMAD.MOV.U32 R4, RZ, RZ, RZ ;  /* 0x000000ffff047224 */ /* 0x001fe400078e00ff */
[----:B---3--:R-:W-:Y:S01]  /*d3e0*/  FADD.FTZ R10, R7, R0 ;  /* 0x00000000070a7221 */ /* 0x008fe20000010000 */
        /* <DEDUP_REMOVED lines=28> */
.L_x_1943:
        /* <DEDUP_REMOVED lines=68> */
.L_x_1910:
        /* <DEDUP_REMOVED lines=12> */
[C---:B------:R-:W-:Y:S01]  /*dab0*/  LOP3.LUT P0, R3, R7.reuse, 0x3, RZ, 0xc0, !PT ;  /* 0x0000000307037812 */ /* 0x040fe2000780c0ff */
[----:B------:R-:W-:Y:S01]  /*dac0*/  VIADD R7, R7, 0xffffff80 ;  /* 0xffffff8007077836 */ /* 0x000fe20000000000 */
[----:B------:R-:W-:Y:S02]  /*dad0*/  BSSY B0, `(.L_x_1945) ;  /* 0x000018d000007945 */ /* 0x000fe40003800000 */
[----:B------:R-:W-:-:S04]  /*dae0*/  ISETP.EQ.OR P0, PT, R3, 0x3, !P0 ;  /* 0x000000030300780c */ /* 0x000fc80004702670 */
[----:B------:R-:W-:Y:S02]  /*daf0*/  SEL R92, R68, R69, P0 ;  /* 0x00000045445c7207 */ /* 0x000fe40000000000 */
[----:B0-----:R-:W-:Y:S02]  /*db00*/  SHF.R.S32.HI R4, RZ, 0x1f, R7 ;  /* 0x0000001fff047819 */ /* 0x001fe40000011407 */
[----:B------:R-:W-:Y:S02]  /*db10*/  SEL R99, R69, R68, P0 ;  /* 0x0000004445637207 */ /* 0x000fe40000000000 */
[----:B------:R-:W-:Y:S02]  /*db20*/  LEA.HI R3, R4, R7, RZ, 0x7 ;  /* 0x0000000704037211 */ /* 0x000fe400078f38ff */
[----:B------:R-:W-:Y:S02]  /*db30*/  SEL R6, R24, R25, P0 ;  /* 0x0000001918067207 */ /* 0x000fe40000000000 */
[----:B------:R-:W-:-:S02]  /*db40*/  LOP3.LUT R8, R3, 0xffffff80, RZ, 0xc0, !PT ;  /* 0xffffff8003087812 */ /* 0x000fc400078ec0ff */
[----:B------:R-:W-:Y:S02]  /*db50*/  SEL R9, R25, R24, P0 ;  /* 0x0000001819097207 */ /* 0x000fe40000000000 */
[----:B------:R-:W-:Y:S01]  /*db60*/  SEL R88, R72, R73, P0 ;  /* 0x0000004948587207 */ /* 0x000fe20000000000 */
[----:B------:R-:W-:Y:S01]  /*db70*/  IMAD.IADD R68, R7, 0x1, -R8 ;  /* 0x0000000107447824 */ /* 0x000fe200078e0a08 */
[----:B------:R-:W-:Y:S02]  /*db80*/  SEL R93, R73, R72, P0 ;  /* 0x00000048495d7207 */ /* 0x000fe40000000000 */
[----:B------:R-:W-:Y:S02]  /*db90*/  SEL R72, R76, R77, P0 ;  /* 0x0000004d4c487207 */ /* 0x000fe40000000000 */
[----:B------:R-:W-:Y:S02]  /*dba0*/  SHF.R.S32.HI R25, RZ, 0x1f, R68 ;  /* 0x0000001fff197819 */ /* 0x000fe40000011444 */
[----:B------:R-:W-:-:S02]  /*dbb0*/  SEL R95, R77, R76, P0 ;  /* 0x0000004c4d5f7207 */ /* 0x000fc40000000000 */
[----:B------:R-:W-:Y:S02]  /*dbc0*/  SEL R18, R44, R45, P0 ;  /* 0x0000002d2c127207 */ /* 0x000fe40000000000 */
[----:B------:R-:W-:Y:S02]  /*dbd0*/  SEL R19, R45, R44, P0 ;  /* 0x0000002c2d137207 */ /* 0x000fe40000000000 */
[----:B------:R-:W-:Y:S02]  /*dbe0*/  SEL R12, R26, R27, P0 ;  /* 0x0000001b1a0c7207 */ /* 0x000fe40000000000 */
[----:B------:R-:W-:Y:S02]  /*dbf0*/  SEL R77, R27, R26, P0 ;  /* 0x0000001a1b4d7207 */ /* 0x000fe40000000000 */
[----:B------:R-:W-:Y:S02]  /*dc00*/  SEL R44, R84, R85, P0 ;  /* 0x00000055542c7207 */ /* 0x000fe40000000000 */
[----:B------:R-:W-:-:S02]  /*dc10*/  SEL R91, R85, R84, P0 ;  /* 0x00000054555b7207 */ /* 0x000fc40000000000 */
[----:B------:R-:W-:Y:S02]  /*dc20*/  LEA.HI R27, R25, R68, RZ, 0x2 ;  /* 0x00000044191b7211 */ /* 0x000fe400078f10ff */
        /* <DEDUP_REMOVED lines=8> */
[----:B------:R-:W-:Y:S01]  /*dcb0*/  LEA.HI R30, R4, R7, RZ, 0x2 ;  /* 0x00000007041e7211 */ /* 0x000fe200078f10ff */
[----:B------:R-:W0:Y:S01]  /*dcc0*/  S2R R75, SR_CTAID.X ;  /* 0x00000000004b7919 */ /* 0x000e220000002500 */
[--C-:B------:R-:W-:Y:S02]  /*dcd0*/  SHF.R.S32.HI R4, RZ, 0x2, R27.reuse ;  /* 0x00000002ff047819 */ /* 0x100fe4000001141b */
[----:B------:R-:W-:-:S02]  /*dce0*/  SHF.R.S32.HI R13, RZ, 0x1f, R27 ;  /* 0x0000001fff0d7819 */ /* 0x000fc4000001141b */
[----:B------:R-:W-:Y:S02]  /*dcf0*/  SEL R14, R32, R33, P0 ;  /* 0x00000021200e7207 */ /* 0x000fe40000000000 */
[----:B------:R-:W-:Y:S02]  /*dd00*/  SEL R15, R33, R32, P0 ;  /* 0x00000020210f7207 */ /* 0x000fe40000000000 */
[----:B------:R-:W-:Y:S02]  /*dd10*/  LOP3.LUT R32, R30, 0xfffffffc, RZ, 0xc0, !PT ;  /* 0xfffffffc1e207812 */ /* 0x000fe400078ec0ff */
[----:B------:R-:W-:Y:S02]  /*dd20*/  SHF.R.S32.HI R8, RZ, 0x7, R3 ;  /* 0x00000007ff087819 */ /* 0x000fe40000011403 */
[----:B------:R-:W-:Y:S01]  /*dd30*/  SEL R102, R28, R29, P0 ;  /* 0x0000001d1c667207 */ /* 0x000fe20000000000 */
[----:B------:R-:W-:Y:S01]  /*dd40*/  IMAD.IADD R31, R7, 0x1, -R32 ;  /* 0x00000001071f7824 */ /* 0x000fe200078e0a20 */
[----:B------:R-:W-:Y:S01]  /*dd50*/  SEL R109, R29, R28, P0 ;  /* 0x0000001c1d6d7207 */ /* 0x000fe20000000000 */
[----:B------:R-:W-:Y:S01]  /*dd60*/  IMAD.WIDE.U32 R32, R17, UR4, RZ ;  /* 0x0000000411207c25 */ /* 0x000fe2000f8e00ff */
[----:B------:R-:W-:-:S02]  /*dd70*/  SEL R24, R48, R49, P0 ;  /* 0x0000003130187207 */ /* 0x000fc40000000000 */
[----:B------:R-:W-:Y:S02]  /*dd80*/  SEL R21, R49, R48, P0 ;  /* 0x0000003031157207 */ /* 0x000fe40000000000 */
[----:B------:R-:W-:Y:S02]  /*dd90*/  LEA.HI R30, R13, R4, RZ, 0x3 ;  /* 0x000000040d1e7211 */ /* 0x000fe400078f18ff */
[----:B------:R-:W-:Y:S02]  /*dda0*/  SEL R48, R34, R35, P0 ;  /* 0x0000002322307207 */ /* 0x000fe40000000000 */
[----:B------:R-:W-:Y:S02]  /*ddb0*/  SEL R29, R35, R34, P0 ;  /* 0x00000022231d7207 */ /* 0x000fe40000000000 */
[----:B------:R-:W-:Y:S02]  /*ddc0*/  SEL R34, R82, R83, P0 ;  /* 0x0000005352227207 */ /* 0x000fe40000000000 */
[----:B------:R-:W-:-:S02]  /*ddd0*/  SEL R37, R83, R82, P0 ;  /* 0x0000005253257207 */ /* 0x000fc40000000000 */
[----:B------:R-:W-:Y:S01]  /*dde0*/  LEA.HI R3, R3, R8, RZ, 0x1 ;  /* 0x0000000803037211 */ /* 0x000fe200078f08ff */
[----:B------:R-:W1:Y:S01]  /*ddf0*/  LDC R82, c[0x0][0xbe8] ;  /* 0x0002fa00ff527b82 */ /* 0x000e620000000800 */
[----:B------:R-:W-:Y:S02]  /*de00*/  LOP3.LUT R7, R30, 0xfffffff8, RZ, 0xc0, !PT ;  /* 0xfffffff81e077812 */ /* 0x000fe400078ec0ff */
[----:B------:R-:W-:Y:S02]  /*de10*/  LEA.HI R25, R25, R68, RZ, 0x5 ;  /* 0x0000004419197211 */ /* 0x000fe400078f28ff */
[----:B------:R-:W-:Y:S01]  /*de20*/  LOP3.LUT R3, R3, 0x3fffffe, RZ, 0xc0, !PT ;  /* 0x03fffffe03037812 */ /* 0x000fe200078ec0ff */
[----:B------:R-:W-:Y:S01]  /*de30*/  IMAD.IADD R4, R4, 0x1, -R7 ;  /* 0x0000000104047824 */ /* 0x000fe200078e0a07 */
[----:B------:R-:W-:Y:S02]  /*de40*/  SHF.R.S32.HI R13, RZ, 0x1f, R17 ;  /* 0x0000001fff0d7819 */ /* 0x000fe40000011411 */
[----:B------:R-:W-:Y:S01]  /*de50*/  SHF.R.S32.HI R25, RZ, 0x5, R25 ;  /* 0x00000005ff197819 */ /* 0x000fe20000011419 */
[----:B------:R-:W-:Y:S01]  /*de60*/  IMAD.IADD R3, R8, 0x1, -R3 ;  /* 0x0000000108037824 */ /* 0x000fe200078e0a03 */
[----:B------:R-:W-:Y:S01]  /*de70*/  SEL R10, R42, R43, P0 ;  /* 0x0000002b2a0a7207 */ /* 0x000fe20000000000 */
[----:B------:R-:W-:Y:S01]  /*de80*/  IMAD R8, R13, UR4, RZ ;  /* 0x000000040d087c24 */ /* 0x000fe2000f8e02ff */
[----:B------:R-:W-:Y:S01]  /*de90*/  SEL R69, R43, R42, P0 ;  /* 0x0000002a2b457207 */ /* 0x000fe20000000000 */
[----:B------:R-:W-:Y:S01]  /*dea0*/  IMAD R4, R25, 0x10, R4 ;  /* 0x0000001019047824 */ /* 0x000fe200078e0204 */
[----:B------:R-:W-:Y:S01]  /*deb0*/  LEA.HI R25, R31, R31, RZ, 0x1 ;  /* 0x0000001f1f197211 */ /* 0x000fe200078f08ff */
[----:B------:R-:W-:Y:S01]  /*dec0*/  IMAD R7, R17, UR5, R8 ;  /* 0x0000000511077c24 */ /* 0x000fe2000f8e0208 */
[----:B------:R-:W-:Y:S01]  /*ded0*/  SEL R90, R64, R65, P0 ;  /* 0x00000041405a7207 */ /* 0x000fe20000000000 */
[----:B------:R-:W-:Y:S01]  /*dee0*/  IMAD R8, R13, UR6, RZ ;  /* 0x000000060d087c24 */ /* 0x000fe2000f8e02ff */
[----:B------:R-:W-:Y:S01]  /*def0*/  LOP3.LUT R30, R25, 0x1ffffffe, RZ, 0xc0, !PT ;  /* 0x1ffffffe191e7812 */ /* 0x000fe200078ec0ff */
[----:B------:R-:W-:Y:S01]  /*df00*/  IMAD R3, R3, 0x40, R4 ;  /* 0x0000004003037824 */ /* 0x000fe200078e0204 */
[----:B------:R-:W-:Y:S01]  /*df10*/  SEL R97, R65, R64, P0 ;  /* 0x0000004041617207 */ /* 0x000fe20000000000 */
[----:B------:R-:W-:Y:S01]  /*df20*/  IMAD R13, R17, UR7, R8 ;  /* 0x00000007110d7c24 */ /* 0x000fe2000f8e0208 */
[----:B------:R-:W-:Y:S01]  /*df30*/  SEL R8, R86, R87, P0 ;  /* 0x0000005756087207 */ /* 0x000fe20000000000 */
[----:B------:R-:W-:Y:S01]  /*df40*/  IMAD.IADD R30, R31, 0x1, -R30 ;  /* 0x000000011f1e7824 */ /* 0x000fe200078e0a1e */
[----:B------:R-:W-:Y:S01]  /*df50*/  SEL R87, R87, R86, P0 ;  /* 0x0000005657577207 */ /* 0x000fe20000000000 */
[----:B------:R-:W-:Y:S01]  /*df60*/  IMAD.IADD R33, R33, 0x1, R7 ;  /* 0x0000000121217824 */ /* 0x000fe200078e0207 */
[----:B------:R-:W-:Y:S01]  /*df70*/  SEL R64, R46, R47, P0 ;  /* 0x0000002f2e407207 */ /* 0x000fe20000000000 */
[----:B------:R-:W-:Y:S01]  /*df80*/  IMAD R4, R30, 0x8, R3 ;  /* 0x000000081e047824 */ /* 0x000fe200078e0203 */
[----:B------:R-:W-:Y:S01]  /*df90*/  SEL R11, R47, R46, P0 ;  /* 0x0000002e2f0b7207 */ /* 0x000fe20000000000 */
[----:B------:R-:W3:Y:S01]  /*dfa0*/  S2UR UR4, SR_CTAID.Y ;  /* 0x00000000000479c3 */ /* 0x000ee20000002600 */
[----:B------:R-:W-:-:S02]  /*dfb0*/  SEL R40, R70, R71, P0 ;  /* 0x0000004746287207 */ /* 0x000fc40000000000 */
[----:B------:R-:W-:Y:S01]  /*dfc0*/  SEL R47, R71, R70, P0 ;  /* 0x00000046472f7207 */ /* 0x000fe20000000000 */
[C---:B0-----:R-:W-:Y:S01]  /*dfd0*/  IMAD R70, R75.reuse, 0x80, R3 ;  /* 0x000000804b467824 */ /* 0x041fe200078e0203 */
[----:B-1----:R-:W-:Y:S01]  /*dfe0*/  ISETP.NE.AND P2, PT, R82, 0x1, PT ;  /* 0x000000015200780c */ /* 0x002fe20003f45270 */
[----:B------:R-:W-:Y:S01]  /*dff0*/  IMAD R75, R75, 0x80, R4 ;  /* 0x000000804b4b7824 */ /* 0x000fe200078e0204 */
[----:B------:R-:W-:Y:S02]  /*e000*/  SEL R96, R60, R61, P0 ;  /* 0x0000003d3c607207 */ /* 0x000fe40000000000 */
[----:B------:R-:W-:Y:S02]  /*e010*/  SEL R103, R61, R60, P0 ;  /* 0x0000003c3d677207 */ /* 0x000fe40000000000 */
[----:B------:R-:W-:Y:S02]  /*e020*/  SEL R28, R80, R81, P0 ;  /* 0x00000051501c7207 */ /* 0x000fe40000000000 */
[----:B------:R-:W-:-:S02]  /*e030*/  SEL R89, R81, R80, P0 ;  /* 0x0000005051597207 */ /* 0x000fc40000000000 */
[----:B------:R-:W-:Y:S02]  /*e040*/  SEL R60, R50, R51, P0 ;  /* 0x00000033323c7207 */ /* 0x000fe40000000000 */
[----:B------:R-:W-:Y:S01]  /*e050*/  SEL R65, R51, R50, P0 ;  /* 0x0000003233417207 */ /* 0x000fe20000000000 */
[----:B------:R-:W0:Y:S01]  /*e060*/  @P2 LDC R84, c[0x0][0xbec] ;  /* 0x0002fb00ff542b82 */ /* 0x000e220000000800 */
[----:B------:R-:W-:Y:S02]  /*e070*/  SEL R94, R56, R57, P0 ;  /* 0x00000039385e7207 */ /* 0x000fe40000000000 */
[----:B------:R-:W-:Y:S02]  /*e080*/  SEL R101, R57, R56, P0 ;  /* 0x0000003839657207 */ /* 0x000fe40000000000 */
[----:B------:R-:W-:Y:S02]  /*e090*/  SEL R16, R38, R39, P0 ;  /* 0x0000002726107207 */ /* 0x000fe40000000000 */
[----:B------:R-:W-:Y:S01]  /*e0a0*/  SEL R81, R39, R38, P0 ;  /* 0x0000002627517207 */ /* 0x000fe20000000000 */
[----:B------:R-:W-:Y:S01]  /*e0b0*/  IMAD.WIDE.U32 R38, R17, UR6, RZ ;  /* 0x0000000611267c25 */ /* 0x000fe2000f8e00ff */
[----:B------:R-:W-:Y:S01]  /*e0c0*/  SEL R46, R66, R67, P0 ;  /* 0x00000043422e7207 */ /* 0x000fe20000000000 */
[----:B------:R-:W1:Y:S01]  /*e0d0*/  @P2 LDC R83, c[0x0][0xbf0] ;  /* 0x0002fc00ff532b82 */ /* 0x000e620000000800 */
[----:B------:R-:W-:Y:S01]  /*e0e0*/  SEL R51, R67, R66, P0 ;  /* 0x0000004243337207 */ /* 0x000fe20000000000 */
[----:B------:R-:W-:Y:S01]  /*e0f0*/  IMAD.IADD R39, R39, 0x1, R13 ;  /* 0x0000000127277824 */ /* 0x000fe200078e020d */
[----:B------:R-:W-:Y:S01]  /*e100*/  LOP3.LUT R27, R27, 0x7ffffffc, RZ, 0xc0, !PT ;  /* 0x7ffffffc1b1b7812 */ /* 0x000fe200078ec0ff */
[----:B------:R-:W-:Y:S01]  /*e110*/  ULDC.64 UR6, c[0x0][0xb48] ;  /* 0x0002d20000067ab9 */ /* 0x000fe20000000a00 */
[----:B------:R-:W-:-:S02]  /*e120*/  SEL R98, R52, R53, P0 ;  /* 0x0000003534627207 */ /* 0x000fc40000000000 */
[----:B------:R-:W-:Y:S02]  /*e130*/  SEL R105, R53, R52, P0 ;  /* 0x0000003435697207 */ /* 0x000fe40000000000 */
[C---:B------:R-:W-:Y:S01]  /*e140*/  LOP3.LUT P1, RZ, R68.reuse, 0x3, RZ, 0xc0, !PT ;  /* 0x0000000344ff7812 */ /* 0x040fe2000782c0ff */
[----:B------:R-:W-:Y:S01]  /*e150*/  IMAD.IADD R68, R68, 0x1, -R27 ;  /* 0x0000000144447824 */ /* 0x000fe200078e0a1b */
        /* <DEDUP_REMOVED lines=8> */
[----:B--2---:R2:W-:Y:S04]  /*e1e0*/  SHFL.IDX PT, R42, R12, R5, 0x1c1f ;  /* 0x001c1f050c2a7589 */ /* 0x0045e800000e0000 */
[----:B------:R-:W-:Y:S04]  /*e1f0*/  SHFL.IDX PT, R3, R8, R5, 0x1c1f ;  /* 0x001c1f0508037589 */ /* 0x000fe800000e0000 */
[----:B------:R-:W-:Y:S01]  /*e200*/  SHFL.IDX PT, R6, R6, R5, 0x1c1f ;  /* 0x001c1f0506067589 */ /* 0x000fe200000e0000 */
[----:B--2---:R-:W-:-:S03]  /*e210*/  LOP3.LUT R12, R5, 0x2, RZ, 0x3c, !PT ;  /* 0x00000002050c7812 */ /* 0x004fc600078e3cff */
[----:B------:R-:W-:Y:S04]  /*e220*/  SHFL.IDX PT, R66, R10, R5, 0x1c1f ;  /* 0x001c1f050a427589 */ /* 0x000fe800000e0000 */
[----:B------:R2:W-:Y:S04]  /*e230*/  SHFL.IDX PT, R8, R87, R12, 0x1c1f ;  /* 0x001c1f0c57087589 */ /* 0x0005e800000e0000 */
[----:B------:R-:W-:Y:S04]  /*e240*/  SHFL.IDX PT, R9, R9, R12, 0x1c1f ;  /* 0x001c1f0c09097589 */ /* 0x000fe800000e0000 */
[----:B------:R-:W-:Y:S01]  /*e250*/  SHFL.IDX PT, R7, R102, R5, 0x1c1f ;  /* 0x001c1f0566077589 */ /* 0x000fe200000e0000 */
[----:B--2---:R-:W2:Y:S03]  /*e260*/  LDC.64 R86, c[0x0][0xbd8] ;  /* 0x0002f600ff567b82 */ /* 0x004ea60000000a00 */
        /* <DEDUP_REMOVED lines=17> */
[----:B------:R-:W5:Y:S04]  /*e380*/  SHFL.IDX PT, R44, R103, R12, 0x1c1f ;  /* 0x001c1f0c672c7589 */ /* 0x000f6800000e0000 */
[----:B------:R-:W-:Y:S04]  /*e390*/  SHFL.IDX PT, R25, R98, R5, 0x1c1f ;  /* 0x001c1f0562197589 */ /* 0x000fe800000e0000 */
[----:B------:R3:W-:Y:S04]  /*e3a0*/  SHFL.IDX PT, R54, R92, R5, 0x1c1f ;  /* 0x001c1f055c367589 */ /* 0x0007e800000e0000 */
[----:B------:R-:W0:Y:S04]  /*e3b0*/  SHFL.IDX PT, R26, R105, R12, 0x1c1f ;  /* 0x001c1f0c691a7589 */ /* 0x000e2800000e0000 */
[----:B------:R-:W-:Y:S01]  /*e3c0*/  SHFL.IDX PT, R55, R99, R12, 0x1c1f ;  /* 0x001c1f0c63377589 */ /* 0x000fe200000e0000 */
[----:B---3--:R-:W3:Y:S03]  /*e3d0*/  @P2 LDC R92, c[0x0][0xbec] ;  /* 0x0002fb00ff5c2b82 */ /* 0x008ee60000000800 */
[----:B------:R1:W-:Y:S04]  /*e3e0*/  SHFL.IDX PT, R45, R90, R5, 0x1c1f ;  /* 0x001c1f055a2d7589 */ /* 0x0003e800000e0000 */
[----:B------:R-:W2:Y:S04]  /*e3f0*/  SHFL.IDX PT, R58, R97, R12, 0x1c1f ;  /* 0x001c1f0c613a7589 */ /* 0x000ea800000e0000 */
[----:B------:R-:W-:Y:S01]  /*e400*/  SHFL.IDX PT, R62, R88, R5, 0x1c1f ;  /* 0x001c1f05583e7589 */ /* 0x000fe200000e0000 */
[----:B-1----:R-:W1:Y:S03]  /*e410*/  LDC R90, c[0x0][0xc50] ;  /* 0x00031400ff5a7b82 */ /* 0x002e660000000800 */
[----:B------:R-:W2:Y:S04]  /*e420*/  SHFL.IDX PT, R63, R93, R12, 0x1c1f ;  /* 0x001c1f0c5d3f7589 */ /* 0x000ea800000e0000 */
[----:B------:R4:W-:Y:S04]  /*e430*/  SHFL.IDX PT, R74, R89, R12, 0x1c1f ;  /* 0x001c1f0c594a7589 */ /* 0x0009e800000e0000 */
[----:B------:R-:W-:Y:S01]  /*e440*/  SHFL.IDX PT, R59, R72, R5, 0x1c1f ;  /* 0x001c1f05483b7589 */ /* 0x000fe200000e0000 */
[----:B---3--:R-:W-:-:S03]  /*e450*/  @P2 IMAD.HI.U32 R92, R75, R92, RZ ;  /* 0x0000005c4b5c2227 */ /* 0x008fc600078e00ff */
[----:B------:R3:W-:Y:S01]  /*e460*/  SHFL.IDX PT, R73, R28, R5, 0x1c1f ;  /* 0x001c1f051c497589 */ /* 0x0007e200000e0000 */
[----:B----4-:R-:W4:Y:S03]  /*e470*/  LDC.64 R88, c[0x0][0xb40] ;  /* 0x0002d000ff587b82 */ /* 0x010f260000000a00 */
[----:B------:R-:W-:Y:S04]  /*e480*/  SHFL.IDX PT, R48, R48, R5, 0x1c1f ;  /* 0x001c1f0530307589 */ /* 0x000fe800000e0000 */
[----:B------:R-:W-:Y:S01]  /*e490*/  SHFL.IDX PT, R64, R64, R5, 0x1c1f ;  /* 0x001c1f0540407589 */ /* 0x000fe200000e0000 */
[----:B---3--:R-:W-:-:S03]  /*e4a0*/  SEL R28, R30, R31, P0 ;  /* 0x0000001f1e1c7207 */ /* 0x008fc60000000000 */
[----:B------:R-:W-:Y:S01]  /*e4b0*/  SHFL.IDX PT, R60, R60, R5, 0x1c1f ;  /* 0x001c1f053c3c7589 */ /* 0x000fe200000e0000 */
[----:B------:R-:W-:Y:S02]  /*e4c0*/  SEL R30, R31, R30, P0 ;  /* 0x0000001e1f1e7207 */ /* 0x000fe40000000000 */
[----:B-----5:R-:W-:Y:S01]  /*e4d0*/  SEL R31, R44, R27, P0 ;  /* 0x0000001b2c1f7207 */ /* 0x020fe20000000000 */
[----:B------:R-:W-:Y:S04]  /*e4e0*/  SHFL.IDX PT, R56, R56, R5, 0x1c1f ;  /* 0x001c1f0538387589 */ /* 0x000fe800000e0000 */
[----:B------:R-:W-:Y:S04]  /*e4f0*/  SHFL.IDX PT, R52, R52, R5, 0x1c1f ;  /* 0x001c1f0534347589 */ /* 0x000fe800000e0000 */
[----:B------:R-:W-:Y:S01]  /*e500*/  SHFL.IDX PT, R50, R50, R5, 0x1c1f ;  /* 0x001c1f0532327589 */ /* 0x000fe200000e0000 */
[----:B----4-:R-:W-:-:S03]  /*e510*/  IMAD.WIDE.U32 R38, R88, UR36, R38 ;  /* 0x0000002458267c25 */ /* 0x010fc6000f8e0026 */
[----:B------:R-:W-:Y:S04]  /*e520*/  SHFL.IDX PT, R46, R46, R5, 0x1c1f ;  /* 0x001c1f052e2e7589 */ /* 0x000fe800000e0000 */
[----:B------:R-:W-:Y:S04]  /*e530*/  SHFL.IDX PT, R40, R40, R5, 0x1c1f ;  /* 0x001c1f0528287589 */ /* 0x000fe800000e0000 */
[----:B------:R-:W-:Y:S04]  /*e540*/  SHFL.IDX PT, R36, R36, R5, 0x1c1f ;  /* 0x001c1f0524247589 */ /* 0x000fe800000e0000 */
[----:B------:R3:W-:Y:S04]  /*e550*/  SHFL.IDX PT, R4, R20, R5, 0x1c1f ;  /* 0x001c1f0514047589 */ /* 0x0007e800000e0000 */
[----:B------:R4:W-:Y:S04]  /*e560*/  SHFL.IDX PT, R34, R34, R5, 0x1c1f ;  /* 0x001c1f0522227589 */ /* 0x0009e800000e0000 */
[----:B------:R-:W5:Y:S01]  /*e570*/  SHFL.IDX PT, R72, R95, R12, 0x1c1f ;  /* 0x001c1f0c5f487589 */ /* 0x000f6200000e0000 */
[----:B---3--:R-:W-:-:S03]  /*e580*/  SEL R20, R24, R21, P0 ;  /* 0x0000001518147207 */ /* 0x008fc60000000000 */
[----:B------:R-:W3:Y:S01]  /*e590*/  SHFL.IDX PT, R76, R91, R12, 0x1c1f ;  /* 0x001c1f0c5b4c7589 */ /* 0x000ee200000e0000 */
[----:B------:R-:W-:Y:S02]  /*e5a0*/  SEL R24, R21, R24, P0 ;  /* 0x0000001815187207 */ /* 0x000fe40000000000 */
[----:B----4-:R-:W-:Y:S01]  /*e5b0*/  SEL R5, R3, R8, P0 ;  /* 0x0000000803057207 */ /* 0x010fe20000000000 */
[----:B------:R4:W-:Y:S01]  /*e5c0*/  SHFL.IDX PT, R78, R85, R12, 0x1c1f ;  /* 0x001c1f0c554e7589 */ /* 0x0009e200000e0000 */
[----:B------:R-:W-:Y:S02]  /*e5d0*/  SEL R3, R8, R3, P0 ;  /* 0x0000000308037207 */ /* 0x000fe40000000000 */
[----:B------:R-:W-:Y:S01]  /*e5e0*/  SEL R8, R6, R9, P0 ;  /* 0x0000000906087207 */ /* 0x000fe20000000000 */
[----:B------:R-:W3:Y:S01]  /*e5f0*/  SHFL.IDX PT, R77, R77, R12, 0x1c1f ;  /* 0x001c1f0c4d4d7589 */ /* 0x000ee200000e0000 */
[----:B------:R-:W-:Y:S02]  /*e600*/  SEL R6, R9, R6, P0 ;  /* 0x0000000609067207 */ /* 0x000fe40000000000 */
[----:B------:R-:W-:Y:S01]  /*e610*/  SEL R9, R7, R10, P0 ;  /* 0x0000000a07097207 */ /* 0x000fe20000000000 */
[----:B------:R-:W-:Y:S01]  /*e620*/  SHFL.IDX PT, R80, R81, R12, 0x1c1f ;  /* 0x001c1f0c51507589 */ /* 0x000fe200000e0000 */
[----:B------:R-:W-:Y:S01]  /*e630*/  SEL R7, R10, R7, P0 ;  /* 0x000000070a077207 */ /* 0x000fe20000000000 */
[----:B----4-:R-:W4:Y:S01]  /*e640*/  @P2 LDC R85, c[0x0][0xbf0] ;  /* 0x0002fc00ff552b82 */ /* 0x010f220000000800 */
[----:B------:R-:W-:Y:S01]  /*e650*/  SEL R10, R14, R15, P0 ;  /* 0x0000000f0e0a7207 */ /* 0x000fe20000000000 */
[----:B------:R1:W3:Y:S01]  /*e660*/  SHFL.IDX PT, R79, R29, R12, 0x1c1f ;  /* 0x001c1f0c1d4f7589 */ /* 0x0002e200000e0000 */
[----:B------:R-:W-:-:S02]  /*e670*/  SEL R14, R15, R14, P0 ;  /* 0x0000000e0f0e7207 */ /* 0x000fc40000000000 */
[----:B------:R-:W-:Y:S01]  /*e680*/  SEL R15, R16, R13, P0 ;  /* 0x0000000d100f7207 */ /* 0x000fe20000000000 */
[----:B------:R5:W-:Y:S01]  /*e690*/  SHFL.IDX PT, R67, R11, R12, 0x1c1f ;  /* 0x001c1f0c0b437589 */ /* 0x000be200000e0000 */
[----:B0-----:R-:W-:Y:S02]  /*e6a0*/  SEL R21, R25, R26, P0 ;  /* 0x0000001a19157207 */ /* 0x001fe40000000000 */
[----:B------:R-:W-:Y:S01]  /*e6b0*/  SEL R25, R26, R25, P0 ;  /* 0x000000191a197207 */ /* 0x000fe20000000000 */
[----:B------:R-:W-:Y:S01]  /*e6c0*/  SHFL.IDX PT, R69, R69, R12, 0x1c1f ;  /* 0x001c1f0c45457589 */ /* 0x000fe200000e0000 */
[----:B--2---:R-:W-:Y:S02]  /*e6d0*/  SEL R26, R58, R45, P0 ;  /* 0x0000002d3a1a7207 */ /* 0x004fe40000000000 */
[----:B-1----:R-:W-:Y:S01]  /*e6e0*/  SEL R29, R27, R44, P0 ;  /* 0x0000002c1b1d7207 */ /* 0x002fe20000000000 */
[----:B------:R-:W-:Y:S01]  /*e6f0*/  SHFL.IDX PT, R61, R61, R12, 0x1c1f ;  /* 0x001c1f0c3d3d7589 */ /* 0x000fe200000e0000 */
[----:B------:R-:W-:-:S02]  /*e700*/  SEL R27, R55, R54, P0 ;  /* 0x00000036371b7207 */ /* 0x000fc40000000000 */
[----:B-----5:R-:W-:Y:S01]  /*e710*/  SEL R11, R13, R16, P0 ;  /* 0x000000100d0b7207 */ /* 0x020fe20000000000 */
[----:B------:R-:W-:Y:S01]  /*e720*/  SHFL.IDX PT, R65, R65, R12, 0x1c1f ;  /* 0x001c1f0c41417589 */ /* 0x000fe200000e0000 */
[----:B------:R-:W-:Y:S01]  /*e730*/  SEL R13, R18, R19, P0 ;  /* 0x00000013120d7207 */ /* 0x000fe20000000000 */
[----:B------:R-:W-:Y:S02]  /*e740*/  IMAD R16, R86, UR37, RZ ;  /* 0x0000002556107c24 */ /* 0x000fe4000f8e02ff */
[----:B------:R-:W-:Y:S02]  /*e750*/  SHFL.IDX PT, R53, R53, R12, 0x1c1f ;  /* 0x001c1f0c35357589 */ /* 0x000fe400000e0000 */
[----:B------:R-:W-:Y:S01]  /*e760*/  IMAD R81, R87, UR36, R16 ;  /* 0x0000002457517c24 */ /* 0x000fe2000f8e0210 */
[----:B------:R-:W-:Y:S01]  /*e770*/  SEL R16, R62, R63, P0 ;  /* 0x0000003f3e107207 */ /* 0x000fe20000000000 */
[----:B------:R-:W-:Y:S04]  /*e780*/  SHFL.IDX PT, R57, R57, R12, 0x1c1f ;  /* 0x001c1f0c39397589 */ /* 0x000fe800000e0000 */
[----:B------:R-:W-:Y:S04]  /*e790*/  SHFL.IDX PT, R47, R47, R12, 0x1c1f ;  /* 0x001c1f0c2f2f7589 */ /* 0x000fe800000e0000 */
[----:B------:R-:W-:Y:S04]  /*e7a0*/  SHFL.IDX PT, R51, R51, R12, 0x1c1f ;  /* 0x001c1f0c33337589 */ /* 0x000fe800000e0000 */
[----:B------:R-:W-:Y:S04]  /*e7b0*/  SHFL.IDX PT, R35, R35, R12, 0x1c1f ;  /* 0x001c1f0c23237589 */ /* 0x000fe800000e0000 */
[----:B------:R-:W-:Y:S04]  /*e7c0*/  SHFL.IDX PT, R41, R41, R12, 0x1c1f ;  /* 0x001c1f0c29297589 */ /* 0x000fe800000e0000 */
[----:B------:R0:W-:Y:S02]  /*e7d0*/  SHFL.IDX PT, R37, R37, R12, 0x1c1f ;  /* 0x001c1f0c25257589 */ /* 0x0001e400000e0000 */
[----:B0-----:R-:W-:-:S02]  /*e7e0*/  SEL R12, R22, R23, P0 ;  /* 0x00000017160c7207 */ /* 0x001fc40000000000 */
[----:B------:R-:W-:Y:S02]  /*e7f0*/  SEL R22, R23, R22, P0 ;  /* 0x0000001617167207 */ /* 0x000fe40000000000 */
[----:B------:R-:W-:Y:S02]  /*e800*/  SEL R23, R19, R18, P0 ;  /* 0x0000001213177207 */ /* 0x000fe40000000000 */
[----:B------:R-:W-:Y:S01]  /*e810*/  SEL R19, R54, R55, P0 ;  /* 0x0000003736137207 */ /* 0x000fe20000000000 */
[----:B------:R-:W-:Y:S01]  /*e820*/  @P2 IMAD.HI.U32 R54, R75, R84, RZ ;  /* 0x000000544b362227 */ /* 0x000fe200078e00ff */
[----:B------:R-:W-:-:S03]  /*e830*/  SEL R18, R45, R58, P0 ;  /* 0x0000003a2d127207 */ /* 0x000fc60000000000 */
[----:B------:R-:W-:Y:S01]  /*e840*/  IMAD.WIDE.U32 R44, R86, UR36, R32 ;  /* 0x00000024562c7c25 */ /* 0x000fe2000f8e0020 */
[----:B------:R-:W-:Y:S02]  /*e850*/  SEL R32, R63, R62, P0 ;  /* 0x0000003e3f207207 */ /* 0x000fe40000000000 */
[----:B------:R-:W-:Y:S01]  /*e860*/  SEL R33, R72, R59, P0 ;  /* 0x0000003b48217207 */ /* 0x000fe20000000000 */
[----:B------:R-:W-:Y:S01]  /*e870*/  IMAD.MOV R55, RZ, RZ, -R17 ;  /* 0x000000ffff377224 */ /* 0x000fe200078e0a11 */
[----:B------:R-:W-:Y:S01]  /*e880*/  SEL R17, R59, R72, P0 ;  /* 0x000000483b117207 */ /* 0x000fe20000000000 */
[----:B------:R-:W-:Y:S01]  /*e890*/  IMAD.MOV.U32 R63, RZ, RZ, R75 ;  /* 0x000000ffff3f7224 */ /* 0x000fe200078e004b */
[----:B------:R-:W-:Y:S01]  /*e8a0*/  @P2 SHF.R.U32.HI R63, RZ, R83, R54 ;  /* 0x00000053ff3f2219 */ /* 0x000fe20000011636 */
[----:B------:R-:W-:Y:S01]  /*e8b0*/  IMAD R83, R90, R55, UR4 ;  /* 0x000000045a537e24 */ /* 0x000fe2000f8e0237 */
        /* <DEDUP_REMOVED lines=9> */
[----:B----4-:R-:W-:Y:S01]  /*e950*/  @P2 SHF.R.U32.HI R59, RZ, R85, R92 ;  /* 0x00000055ff3b2219 */ /* 0x010fe2000001165c */
        /* <DEDUP_REMOVED lines=51> */
[----:B---3--:R-:W-:Y:S02]  /*ec90*/  SEL R55, R71, R76, P0 ;  /* 0x0000004c47377207 */ /* 0x008fe40000000000 */
[----:B------:R-:W-:Y:S01]  /*eca0*/  LEA.HI.X R85, R44, UR9, R39, 0x2, P3 ;  /* 0x000000092c557c11 */ /* 0x000fe200098f1427 */
[----:B------:R3:W4:Y:S01]  /*ecb0*/  SHFL.IDX PT, R62, R84, RZ, 0x1c1f ;  /* 0x001c1fff543e7589 */ /* 0x00072200000e0000 */
[----:B------:R-:W-:Y:S01]  /*ecc0*/  ISETP.GE.AND P3, PT, R70, R81, PT ;  /* 0x000000514600720c */ /* 0x000fe20003f66270 */
[----:B------:R-:W-:Y:S01]  /*ecd0*/  SYNCS.ARRIVE.TRANS64.RED.A1T0 RZ, [UR4], RZ ;  /* 0x000000ffffff79a7 */ /* 0x000fe20008100404 */
[----:B------:R-:W-:Y:S01]  /*ece0*/  SEL R59, R76, R71, P0 ;  /* 0x000000474c3b7207 */ /* 0x000fe20000000000 */
[----:B------:R3:W3:Y:S01]  /*ecf0*/  SHFL.IDX PT, R63, R85, RZ, 0x1c1f ;  /* 0x001c1fff553f7589 */ /* 0x0006e200000e0000 */
[----:B------:R-:W-:Y:S01]  /*ed00*/  SEL R38, R42, R77, P0 ;  /* 0x0000004d2a267207 */ /* 0x000fe20000000000 */
        /* <DEDUP_REMOVED lines=22> */
[C-C-:B---34-:R-:W-:Y:S02]  /*ee70*/  @!P2 IMAD.WIDE R72, R71.reuse, 0x4, R62.reuse ;  /* 0x000000044748a825 */ /* 0x158fe400078e023e */
        /* <DEDUP_REMOVED lines=82> */
.L_x_1946:
[----:B------:R-:W-:Y:S05]  /*f3a0*/  BSYNC B0 ;  /* 0x0000000000007941 */ /* 0x000fea0003800000 */
.L_x_1945:
[----:B------:R-:W-:Y:S01]  /*f3b0*/  ISETP.GE.AND P1, PT, R82, R81, PT ;  /* 0x000000515200720c */ /* 0x000fe20003f26270 */
[----:B-1----:R1:W2:Y:S01]  /*f3c0*/  SHFL.IDX PT, R27, R85, 0x1, 0x1c1f ;  /* 0x003c1f00551b7f89 */ /* 0x0022a200000e0000 */
[----:B------:R-:W-:Y:S02]  /*f3d0*/  SEL R14, R66, R69, P0 ;  /* 0x00000045420e7207 */ /* 0x000fe40000000000 */
[----:B------:R-:W-:Y:S01]  /*f3e0*/  SEL R15, R64, R67, P0 ;  /* 0x00000043400f7207 */ /* 0x000fe20000000000 */
[----:B------:R1:W0:Y:S01]  /*f3f0*/  SHFL.IDX PT, R26, R84, 0x1, 0x1c1f ;  /* 0x003c1f00541a7f89 */ /* 0x00022200000e0000 */
        /* <DEDUP_REMOVED lines=20> */
[----:B-12---:R-:W-:Y:S06]  /*f540*/  @P1 BRA `(.L_x_1908) ;  /* 0x0000004000401947 */ /* 0x006fec0003800000 */
        /* <DEDUP_REMOVED lines=96> */
.L_x_1944:
        /* <DEDUP_REMOVED lines=55> */
.L_x_1906:
        /* <DEDUP_REMOVED lines=18> */
.L_x_1947:
[----:B------:R-:W-:Y:S01]  /*ffe0*/  ULDC UR8, c[0x0][0xc50] ;  /* 0x0003140000087ab9 */ /* 0x000fe20000000800 */
[----:B------:R-:W-:Y:S01]  /*fff0*/  UMOV UR36, UR6 ;  /* 0x0000000600247c82 */ /* 0x000fe20008000000 */
[----:B------:R-:W-:-:S11]  /*10000*/  UISETP.NE.AND UP0, UPT, UR8, 0x1, UPT ;  /* 0x000000010800788c */ /* 0x000fd6000bf05270 */
[----:B------:R-:W-:Y:S01]  /*10010*/  @UP0 ULDC UR4, c[0x0][0xc54] ;  /* 0x0003150000040ab9 */ /* 0x000fe20000000800 */
[----:B------:R-:W-:Y:S01]  /*10020*/  @UP0 ULDC UR7, c[0x0][0xc58] ;  /* 0x0003160000070ab9 */ /* 0x000fe20000000800 */
[----:B------:R-:W-:-:S04]  /*10030*/  UIMAD.WIDE.U32 UR4, UR6, UR4, URZ ;  /* 0x00000004060472a5 */ /* 0x000fc8000f8e003f */
[----:B------:R-:W-:-:S12]  /*10040*/  @UP0 USHF.R.U32.HI UR36, URZ, UR7, UR5 ;  /* 0x000000073f240299 */ /* 0x000fd80008011605 */
.L_x_1948:
        /* <DEDUP_REMOVED lines=8> */
[----:B------:R-:W-:Y:S01]  /*100d0*/  ULDC UR6, c[0x0][0x448] ;  /* 0x0001120000067ab9 */ /* 0x000fe20000000800 */
[----:B------:R-:W-:Y:S01]  /*100e0*/  ULDC.64 UR4, c[0x0][0x418] ;  /* 0x0001060000047ab9 */ /* 0x000fe20000000a00 */
[----:B------:R-:W-:Y:S01]  /*100f0*/  UISETP.NE.AND UP1, UPT, UR6, 0x1, UPT ;  /* 0x000000010600788c */ /* 0x000fe2000bf25270 */
[----:B------:R-:W-:Y:S01]  /*10100*/  IMAD.MOV.U32 R17, RZ, RZ, RZ ;  /* 0x000000ffff117224 */ /* 0x000fe200078e00ff */
[----:B------:R-:W-:Y:S01]  /*10110*/  UISETP.NE.U32.AND UP0, UPT, UR4, URZ, UPT ;  /* 0x0000003f0400728c */ /* 0x000fe2000bf05070 */
[----:B------:R-:W-:Y:S02]  /*10120*/  ULDC UR7, c[0x0][0x424] ;  /* 0x0001090000077ab9 */ /* 0x000fe40000000800 */
[----:B------:R-:W-:Y:S01]  /*10130*/  ULDC UR4, c[0x0][0x288] ;  /* 0x0000a20000047ab9 */ /* 0x000fe20000000800 */
[----:B------:R-:W-:Y:S02]  /*10140*/  UISETP.NE.AND.EX UP0, UPT, UR5, URZ, UPT, UP0 ;  /* 0x0000003f0500728c */ /* 0x000fe4000bf05300 */
[----:B------:R-:W-:-:S02]  /*10150*/  UIADD3 UR10, -UR4, 0xa0, URZ ;  /* 0x000000a0040a7890 */ /* 0x000fc4000fffe13f */
[----:B------:R-:W-:Y:S01]  /*10160*/  USEL UR7, UR7, 0x1, UP0 ;  /* 0x0000000107077887 */ /* 0x000fe20008000000 */
[----:B------:R-:W-:Y:S01]  /*10170*/  @UP1 ULDC UR4, c[0x0][0x44c] ;  /* 0x0001130000041ab9 */ /* 0x000fe20000000800 */
[----:B------:R-:W-:Y:S01]  /*10180*/  ULDC UR9, c[0x0][0x2f0] ;  /* 0x0000bc0000097ab9 */ /* 0x000fe20000000800 */
[----:B------:R-:W-:Y:S01]  /*10190*/  @UP1 ULDC UR11, c[0x0][0x450] ;  /* 0x00011400000b1ab9 */ /* 0x000fe20000000800 */
[----:B------:R-:W-:Y:S02]  /*101a0*/  UIMAD UR10, UR7, UR9, UR10 ;  /* 0x00000009070a72a4 */ /* 0x000fe4000f8e020a */
[----:B0-----:R-:W-:-:S04]  /*101b0*/  USHF.L.U32 UR39, UR39, 0x7, URZ ;  /* 0x0000000727277899 */ /* 0x001fc8000800063f */
[----:B------:R-:W-:-:S04]  /*101c0*/  UIADD3 UR6, UR39, 0x7f, URZ ;  /* 0x0000007f27067890 */ /* 0x000fc8000fffe03f */
[----:B------:R-:W-:Y:S02]  /*101d0*/  UIMAD.WIDE.U32 UR4, UR6, UR4, URZ ;  /* 0x00000004060472a5 */ /* 0x000fe4000f8e003f */
[----:B------:R-:W-:Y:S02]  /*101e0*/  UIMAD UR4, UR7, UR9, 0x9f ;  /* 0x0000009f070474a4 */ /* 0x000fe4000f8e0209 */
[----:B------:R-:W-:Y:S02]  /*101f0*/  @UP1 USHF.R.U32.HI UR6, URZ, UR11, UR5 ;  /* 0x0000000b3f061299 */ /* 0x000fe40008011605 */
[----:B------:R-:W-:Y:S02]  /*10200*/  UIMAD.WIDE UR4, UR4, 0x66666667, URZ ;  /* 0x66666667040478a5 */ /* 0x000fe4000f8e023f */
[----:B------:R-:W-:Y:S02]  /*10210*/  UIADD3 UR6, UR10, UR6, URZ ;  /* 0x000000060a067290 */ /* 0x000fe4000fffe03f */
[----:B------:R-:W-:-:S02]  /*10220*/  USHF.R.U32.HI UR9, URZ, 0x1f, UR5 ;  /* 0x0000001f3f097899 */ /* 0x000fc40008011605 */
[----:B------:R-:W-:Y:S02]  /*10230*/  UIMAD.WIDE UR6, UR6, 0x66666667, URZ ;  /* 0x66666667060678a5 */ /* 0x000fe4000f8e023f */
[----:B------:R-:W-:Y:S02]  /*10240*/  ULEA.HI.SX32 UR9, UR5, UR9, 0x1a ;  /* 0x0000000905097291 */ /* 0x000fe4000f8fd23f */
[----:B------:R-:W-:Y:S02]  /*10250*/  USHF.R.U32.HI UR4, URZ, 0x1f, UR7 ;  /* 0x0000001f3f047899 */ /* 0x000fe40008011607 */
[----:B------:R-:W-:Y:S02]  /*10260*/  ULOP3.LUT UR5, UR8, 0xffff, URZ, 0xc0, !UPT ;  /* 0x0000ffff08057892 */ /* 0x000fe4000f8ec03f */
[----:B------:R-:W-:Y:S02]  /*10270*/  ULEA.HI.SX32 UR4, UR7, UR4, 0x1a ;  /* 0x0000000407047291 */ /* 0x000fe4000f8fd23f */
[----:B------:R-:W-:-:S02]  /*10280*/  USHF.R.U32.HI UR7, URZ, 0x10, UR8 ;  /* 0x000000103f077899 */ /* 0x000fc40008011608 */
[----:B------:R-:W-:-:S04]  /*10290*/  UISETP.LT.AND UP0, UPT, UR9, UR4, UPT ;  /* 0x000000040900728c */ /* 0x000fc8000bf01270 */
[----:B------:R-:W-:Y:S02]  /*102a0*/  USEL UR6, UR9, UR4, UP0 ;  /* 0x0000000409067287 */ /* 0x000fe40008000000 */
[----:B------:R-:W-:Y:S02]  /*102b0*/  UISETP.NE.AND UP0, UPT, UR7, URZ, UPT ;  /* 0x0000003f0700728c */ /* 0x000fe4000bf05270 */
[----:B------:R-:W-:-:S06]  /*102c0*/  UISETP.GE.AND UP1, UPT, UR6, 0x1, UPT ;  /* 0x000000010600788c */ /* 0x000fcc000bf26270 */
[----:B------:R-:W-:-:S03]  /*102d0*/  PLOP3.LUT P0, PT, PT, PT, UP1, 0x80, 0x0 ;  /* 0x000000000000781c */ /* 0x000fc60003f0f018 */
[----:B------:R-:W-:-:S10]  /*102e0*/  @!UP0 ULDC UR7, c[0x0][0x9f0] ;  /* 0x00027c0000078ab9 */ /* 0x000fd40000000800 */
[----:B------:R-:W-:Y:S05]  /*102f0*/  @!P0 BRA `(.L_x_1950) ;  /* 0x0000000000708947 */ /* 0x000fea0003800000 */
        /* <DEDUP_REMOVED lines=28> */
.L_x_1950:
[----:B------:R-:W-:Y:S02]  /*104c0*/  IMAD R0, R17, UR5, RZ ;  /* 0x0000000511007c24 */ /* 0x000fe4000f8e02ff */
[----:B------:R-:W-:-:S03]  /*104d0*/  IMAD.MOV.U32 R2, RZ, RZ, 0x1 ;  /* 0x00000001ff027424 */ /* 0x000fc600078e00ff */
        /* <DEDUP_REMOVED lines=28> */
.L_x_1951:
        /* <DEDUP_REMOVED lines=20> */
.L_x_1952:
        /* <DEDUP_REMOVED lines=20> */
.L_x_1953:
        /* <DEDUP_REMOVED lines=18> */
.L_x_1954:
[----:B------:R-:W0:Y:S01]  /*10a40*/  LDC.64 R2, c[0x0][0x9f8] ;  /* 0x00027e00ff027b82 */ /* 0x000e220000000a00 */
[----:B------:R-:W-:Y:S01]  /*10a50*/  IMAD.MOV.U32 R10, RZ, RZ, R18 ;  /* 0x000000ffff0a7224 */ /* 0x000fe200078e0012 */
[----:B------:R-:W1:Y:S01]  /*10a60*/  S2R R11, SR_TID.X ;  /* 0x00000000000b7919 */ /* 0x000e620000002100 */
[----:B0-----:R-:W-:-:S04]  /*10a70*/  ISETP.NE.U32.AND P0, PT, R2, RZ, PT ;  /* 0x000000ff0200720c */ /* 0x001fc80003f05070 */
[----:B------:R-:W-:Y:S02]  /*10a80*/  ISETP.NE.AND.EX P0, PT, R3, RZ, PT, P0 ;  /* 0x000000ff0300720c */ /* 0x000fe40003f05300 */
[----:B-1----:R-:W-:-:S11]  /*10a90*/  LOP3.LUT R9, R11, 0x7f, RZ, 0xc0, !PT ;  /* 0x0000007f0b097812 */ /* 0x002fd600078ec0ff */
[----:B------:R-:W0:Y:S02]  /*10aa0*/  @P0 LDC.64 R2, c[0x0][0x9f8] ;  /* 0x00027e00ff020b82 */ /* 0x000e240000000a00 */
[----:B0-----:R-:W-:-:S05]  /*10ab0*/  @P0 IMAD.WIDE R2, R18, 0x4, R2 ;  /* 0x0000000412020825 */ /* 0x001fca00078e0202 */
[----:B------:R0:W2:Y:S01]  /*10ac0*/  @P0 LDG.E R10, desc[UR48][R2.64] ;  /* 0x00000030020a0981 */ /* 0x0000a2000c1e1900 */
[C---:B------:R-:W-:Y:S01]  /*10ad0*/  IMAD.SHL.U32 R0, R11.reuse, 0x80, RZ ;  /* 0x000000800b007824 */ /* 0x040fe200078e00ff */
[----:B------:R-:W-:Y:S01]  /*10ae0*/  SHF.R.U32.HI R5, RZ, 0x5, R9 ;  /* 0x00000005ff057819 */ /* 0x000fe20000011609 */
[C---:B------:R-:W-:Y:S01]  /*10af0*/  IMAD.SHL.U32 R19, R11.reuse, 0x20, RZ ;  /* 0x000000200b137824 */ /* 0x040fe200078e00ff */
[C---:B------:R-:W-:Y:S01]  /*10b00*/  LOP3.LUT P1, RZ, R11.reuse, 0x4, RZ, 0xc0, !PT ;  /* 0x000000040bff7812 */ /* 0x040fe2000782c0ff */
[----:B------:R-:W-:Y:S01]  /*10b10*/  IMAD.SHL.U32 R12, R11, 0x10, RZ ;  /* 0x000000100b0c7824 */ /* 0x000fe200078e00ff */
[----:B------:R-:W-:Y:S01]  /*10b20*/  LOP3.LUT R4, R0, 0x380, RZ, 0xc0, !PT ;  /* 0x0000038000047812 */ /* 0x000fe200078ec0ff */
[----:B------:R-:W-:Y:S01]  /*10b30*/  IMAD.SHL.U32 R18, R5, 0x200, RZ ;  /* 0x0000020005127824 */ /* 0x000fe200078e00ff */
[----:B------:R-:W-:Y:S01]  /*10b40*/  LOP3.LUT R6, R19, 0x80, RZ, 0xc0, !PT ;  /* 0x0000008013067812 */ /* 0x000fe200078ec0ff */
[----:B------:R-:W-:Y:S01]  /*10b50*/  UMOV UR4, 0xffffffff ;  /* 0xffffffff00047882 */ /* 0x000fe20000000000 */
[----:B0-----:R-:W0:Y:S01]  /*10b60*/  LDC.64 R2, c[0x0][0x418] ;  /* 0x00010600ff027b82 */ /* 0x001e220000000a00 */
[----:B------:R-:W-:Y:S01]  /*10b70*/  IMAD R4, R5, 0x10, R4 ;  /* 0x0000001005047824 */ /* 0x000fe200078e0204 */
[----:B------:R-:W-:Y:S01]  /*10b80*/  LOP3.LUT R6, R6, 0x10, R11, 0xf8, !PT ;  /* 0x0000001006067812 */ /* 0x000fe200078ef80b */
[----:B------:R-:W-:Y:S01]  /*10b90*/  IMAD.SHL.U32 R5, R11, 0x4, RZ ;  /* 0x000000040b057824 */ /* 0x000fe200078e00ff */
[----:B------:R-:W-:-:S04]  /*10ba0*/  LOP3.LUT R8, R18, 0x60, R19, 0xf8, !PT ;  /* 0x0000006012087812 */ /* 0x000fc800078ef813 */
[----:B------:R-:W-:Y:S02]  /*10bb0*/  LOP3.LUT R6, R6, 0x10, R5, 0x78, !PT ;  /* 0x0000001006067812 */ /* 0x000fe400078e7805 */
[----:B------:R-:W-:Y:S02]  /*10bc0*/  LOP3.LUT R7, R8, 0x100, R19, 0xf8, !PT ;  /* 0x0000010008077812 */ /* 0x000fe400078ef813 */
[----:B------:R-:W-:Y:S02]  /*10bd0*/  LOP3.LUT R5, R4, 0x70, R12, 0x78, !PT ;  /* 0x0000007004057812 */ /* 0x000fe400078e780c */
[----:B------:R-:W-:Y:S02]  /*10be0*/  LOP3.LUT R4, R7, R6, RZ, 0xfc, !PT ;  /* 0x0000000607047212 */ /* 0x000fe400078efcff */
[----:B------:R-:W-:Y:S02]  /*10bf0*/  LOP3.LUT R0, R5, 0xc00, R0, 0xf8, !PT ;  /* 0x00000c0005007812 */ /* 0x000fe400078ef800 */
[----:B------:R-:W-:Y:S01]  /*10c00*/  LOP3.LUT R19, R19, 0x60, RZ, 0xc0, !PT ;  /* 0x0000006013137812 */ /* 0x000fe200078ec0ff */
[----:B------:R-:W-:Y:S04]  /*10c10*/  STL [R1+0x14], R4 ;  /* 0x0000140401007387 */ /* 0x000fe80000100800 */
[----:B------:R1:W-:Y:S01]  /*10c20*/  STL [R1+0xc], R0 ;  /* 0x00000c0001007387 */ /* 0x0003e20000100800 */
[----:B0-----:R-:W-:-:S04]  /*10c30*/  ISETP.NE.U32.AND P0, PT, R2, RZ, PT ;  /* 0x000000ff0200720c */ /* 0x001fc80003f05070 */
[----:B------:R-:W-:Y:S01]  /*10c40*/  ISETP.NE.AND.EX P2, PT, R3, RZ, PT, P0 ;  /* 0x000000ff0300720c */ /* 0x000fe20003f45300 */
[----:B-1----:R-:W-:-:S05]  /*10c50*/  IMAD.MOV.U32 R0, RZ, RZ, 0x40 ;  /* 0x00000040ff007424 */ /* 0x002fca00078e00ff */
[----:B------:R-:W-:Y:S02]  /*10c60*/  SEL R4, R0, 0xffffffc0, !P1 ;  /* 0xffffffc000047807 */ /* 0x000fe40004800000 */
[----:B------:R-:W-:Y:S02]  /*10c70*/  P2R R0, PR, RZ, 0x4 ;  /* 0x00000004ff007803 */ /* 0x000fe40000000000 */
[----:B------:R-:W-:-:S04]  /*10c80*/  SHF.R.U32.HI R4, RZ, 0x5, R11 ;  /* 0x00000005ff047819 */ /* 0x000fc8000001160b */
[----:B------:R-:W-:Y:S02]  /*10c90*/  LOP3.LUT R4, R4, 0x3, RZ, 0xc0, !PT ;  /* 0x0000000304047812 */ /* 0x000fe400078ec0ff */
[----:B--2---:R-:W-:Y:S01]  /*10ca0*/  SHF.R.S32.HI R8, RZ, 0x1f, R10 ;  /* 0x0000001fff087819 */ /* 0x004fe2000001140a */
[----:B------:R0:W-:Y:S01]  /*10cb0*/  STL [R1], R10 ;  /* 0x0000000a01007387 */ /* 0x0001e20000100800 */
[----:B------:R-:W-:-:S03]  /*10cc0*/  SEL R16, R10, RZ, !P2 ;  /* 0x000000ff0a107207 */ /* 0x000fc60005000000 */
[----:B------:R0:W-:Y:S04]  /*10cd0*/  STL [R1+0x18], R0 ;  /* 0x0000180001007387 */ /* 0x0001e80000100800 */
[----:B------:R0:W-:Y:S01]  /*10ce0*/  STL [R1+0x8], R8 ;  /* 0x0000080801007387 */ /* 0x0001e20000100800 */
[----:B------:R-:W-:Y:S05]  /*10cf0*/  BRA.DIV UR4, `(.L_x_1955) ;  /* 0x0000002e04047947 */ /* 0x000fea000b800000 */
[----:B------:R1:W2:Y:S02]  /*10d00*/  SHFL.IDX PT, R14, R4, RZ, 0x1f ;  /* 0x00001fff040e7589 */ /* 0x0002a400000e0000 */
.L_x_2008:
[----:B------:R-:W-:Y:S02]  /*10d10*/  PLOP3.LUT P1, PT, PT, PT, PT, 0x8, 0x0 ;  /* 0x000000000000781c */ /* 0x000fe40003f2e170 */
[----:B--2---:R-:W-:Y:S02]  /*10d20*/  ISETP.NE.AND P0, PT, R14, RZ, PT ;  /* 0x000000ff0e00720c */ /* 0x004fe40003f05270 */
[----:B0-----:R-:W-:-:S05]  /*10d30*/  P2R R0, PR, RZ, 0x2 ;  /* 0x00000002ff007803 */ /* 0x001fca0000000000 */
[----:B------:R0:W-:Y:S06]  /*10d40*/  STL [R1+0x10], R0 ;  /* 0x0000100001007387 */ /* 0x0001ec0000100800 */
[----:B------:R-:W-:Y:S05]  /*10d50*/  @P0 BRA `(.L_x_1956) ;  /* 0x00000004005c0947 */ /* 0x000fea0003800000 */
[----:B------:R-:W-:Y:S01]  /*10d60*/  UMOV UR4, 0xffffffff ;  /* 0xffffffff00047882 */ /* 0x000fe20000000000 */
[----:B0-----:R-:W-:Y:S02]  /*10d70*/  VIADD R0, R17, 0xffffffff ;  /* 0xffffffff11007836 */ /* 0x001fe40000000000 */
[----:B------:R-:W-:Y:S05]  /*10d80*/  BRA.DIV UR4, `(.L_x_1957) ;  /* 0x0000002e04007947 */ /* 0x000fea000b800000 */
[----:B------:R-:W-:-:S13]  /*10d90*/  ELECT P6, URZ, PT ;  /* 0x00000000003f782f */ /* 0x000fda00038c0000 */
.L_x_2011:
[----:B------:R-:W-:Y:S05]  /*10da0*/  @!P6 BRA `(.L_x_1956) ;  /* 0x000000040048e947 */ /* 0x000fea0003800000 */
[----:B------:R-:W-:Y:S01]  /*10db0*/  IMAD.MOV.U32 R16, RZ, RZ, R10 ;  /* 0x000000ffff107224 */ /* 0x000fe200078e000a */
[----:B------:R-:W-:Y:S06]  /*10dc0*/  @!P2 BRA `(.L_x_1958) ;  /* 0x000000000044a947 */ /* 0x000fec0003800000 */
[----:B------:R-:W0:Y:S01]  /*10dd0*/  LDC R7, c[0x0][0x43c] ;  /* 0x00010f00ff077b82 */ /* 0x000e220000000800 */
        /* <DEDUP_REMOVED lines=16> */
.L_x_1958:
[----:B0-----:R-:W-:Y:S01]  /*10ee0*/  IMAD.MOV.U32 R2, RZ, RZ, 0x1 ;  /* 0x00000001ff027424 */ /* 0x001fe200078e00ff */
[----:B------:R-:W-:-:S04]  /*10ef0*/  ISETP.NE.AND P1, PT, R9, RZ, PT ;  /* 0x000000ff0900720c */ /* 0x000fc80003f25270 */
[----:B------:R-:W-:-:S04]  /*10f00*/  SHF.L.U32 R2, R2, 0x1f, RZ ;  /* 0x0000001f02027819 */ /* 0x000fc800000006ff */
[----:B------:R-:W0:Y:S02]  /*10f10*/  SYNCS.PHASECHK.TRANS64.TRYWAIT P0, [UR38+0x29880], R2 ;  /* 0x02988002ff0075a7 */ /* 0x000e240008000166 */
[----:B0-----:R-:W-:Y:S05]  /*10f20*/  @!P0 BRA `(.L_x_1959) ;  /* 0x0000002800b88947 */ /* 0x001fea0003800000 */
.L_x_2012:
[----:B------:R-:W-:Y:S05]  /*10f30*/  @P1 BRA `(.L_x_1960) ;  /* 0x0000000000181947 */ /* 0x000fea0003800000 */
[----:B-1----:R-:W1:Y:S01]  /*10f40*/  S2R R4, SR_TID.X ;  /* 0x0000000000047919 */ /* 0x002e620000002100 */
[----:B0-----:R-:W-:-:S04]  /*10f50*/  IMAD.MOV.U32 R3, RZ, RZ, 0x5000 ;  /* 0x00005000ff037424 */ /* 0x001fc800078e00ff */
[----:B------:R2:W-:Y:S01]  /*10f60*/  SYNCS.ARRIVE.TRANS64 RZ, [UR38+0x29870], R3 ;  /* 0x02987003ffff79a7 */ /* 0x0005e20008000026 */
[----:B-1----:R-:W-:-:S13]  /*10f70*/  LOP3.LUT P0, RZ, R4, 0x1f, RZ, 0xc0, !PT ;  /* 0x0000001f04ff7812 */ /* 0x002fda000780c0ff */
[----:B--2---:R-:W-:Y:S05]  /*10f80*/  @!P0 BRA `(.L_x_1960) ;  /* 0x0000000000048947 */ /* 0x004fea0003800000 */
[----:B------:R-:W-:Y:S01]  /*10f90*/  BPT.TRAP 0x1 ;  /* 0x000000040000795c */ /* 0x000fe20000300000 */
.L_x_1960:
        /* <DEDUP_REMOVED lines=15> */
.L_x_2013:
[----:B------:R-:W-:Y:S05]  /*11090*/  @P1 BRA `(.L_x_1962) ;  /* 0x0000000000181947 */ /* 0x000fea0003800000 */
[----:B0-----:R-:W0:Y:S01]  /*110a0*/  S2R R3, SR_TID.X ;  /* 0x0000000000037919 */ /* 0x001e220000002100 */
[----:B------:R-:W-:-:S04]  /*110b0*/  IMAD.MOV.U32 R2, RZ, RZ, 0x7800 ;  /* 0x00007800ff027424 */ /* 0x000fc800078e00ff */
[----:B------:R2:W-:Y:S01]  /*110c0*/  SYNCS.ARRIVE.TRANS64 RZ, [UR38+0x29830], R2 ;  /* 0x02983002ffff79a7 */ /* 0x0005e20008000026 */
[----:B0-----:R-:W-:-:S13]  /*110d0*/  LOP3.LUT P0, RZ, R3, 0x1f, RZ, 0xc0, !PT ;  /* 0x0000001f03ff7812 */ /* 0x001fda000780c0ff */
[----:B--2---:R-:W-:Y:S05]  /*110e0*/  @!P0 BRA `(.L_x_1962) ;  /* 0x0000000000048947 */ /* 0x004fea0003800000 */
[----:B------:R-:W-:Y:S01]  /*110f0*/  BPT.TRAP 0x1 ;  /* 0x000000040000795c */ /* 0x000fe20000300000 */
.L_x_1962:
[----:B------:R-:W-:Y:S01]  /*11100*/  ULDC.64 UR4, c[0x0][0x198] ;  /* 0x0000660000047ab9 */ /* 0x000fe20000000a00 */
[----:B------:R-:W-:Y:S01]  /*11110*/  R2UR UR11, R0 ;  /* 0x00000000000b72ca */ /* 0x000fe200000e0000 */
[----:B------:R-:W-:Y:S01]  /*11120*/  UIADD3 UR4, UP0, UR4, 0x370, URZ ;  /* 0x0000037004047890 */ /* 0x000fe2000ff1e03f */
[----:B------:R-:W-:Y:S01]  /*11130*/  R2UR UR13, R16 ;  /* 0x00000000100d72ca */ /* 0x000fe200000e0000 */
[----:B------:R-:W-:Y:S01]  /*11140*/  UIADD3 UR8, UR38, 0x1a400, URZ ;  /* 0x0001a40026087890 */ /* 0x000fe2000fffe03f */
[----:B------:R-:W-:Y:S01]  /*11150*/  PLOP3.LUT P0, PT, PT, PT, PT, 0x80, 0x0 ;  /* 0x000000000000781c */ /* 0x000fe20003f0f070 */
[----:B------:R-:W-:Y:S02]  /*11160*/  UIADD3 UR9, UR38, 0x29830, URZ ;  /* 0x0002983026097890 */ /* 0x000fe4000fffe03f */
[----:B------:R-:W-:Y:S01]  /*11170*/  UIADD3.X UR5, URZ, UR5, URZ, UP0, !UPT ;  /* 0x000000053f057290 */ /* 0x000fe200087fe43f */
[----:B------:R-:W-:Y:S01]  /*11180*/  P2R R0, PR, RZ, 0x1 ;  /* 0x00000001ff007803 */ /* 0x000fe20000000000 */
[----:B------:R-:W-:-:S02]  /*11190*/  UIADD3 UR16, UR38, 0x1cc00, URZ ;  /* 0x0001cc0026107890 */ /* 0x000fc4000fffe03f */
        /* <DEDUP_REMOVED lines=17> */
[----:B------:R2:W-:Y:S01]  /*112b0*/  STL [R1+0x10], R0 ;  /* 0x0000100001007387 */ /* 0x0005e20000100800 */
[----:B------:R-:W-:Y:S01]  /*112c0*/  NOP ;  /* 0x0000000000007918 */ /* 0x000fe20000000000 */
.L_x_1956:
[----:B------:R-:W-:Y:S05]  /*112d0*/  WARPSYNC.ALL ;  /* 0x0000000000007948 */ /* 0x000fea0003800000 */
[----:B--2---:R-:W-:Y:S01]  /*112e0*/  UIADD3 UR4, UR38, 0x14400, URZ ;  /* 0x0001440026047890 */ /* 0x004fe2000fffe03f */
[----:B------:R-:W-:Y:S03]  /*112f0*/  BAR.SYNC.DEFER_BLOCKING 0x8, 0x180 ;  /* 0x0206000000007b1d */ /* 0x000fe60000010000 */
[----:B------:R-:W-:-:S06]  /*11300*/  ULOP3.LUT UP0, URZ, UR4, 0x1bf, URZ, 0xc0, !UPT ;  /* 0x000001bf043f7892 */ /* 0x000fcc000f80c03f */
[----:B------:R-:W-:-:S13]  /*11310*/  PLOP3.LUT P0, PT, PT, PT, UP0, 0x80, 0x0 ;  /* 0x000000000000781c */ /* 0x000fda0003f0f008 */
[----:B------:R-:W-:Y:S05]  /*11320*/  @!P0 BRA `(.L_x_1963) ;  /* 0x0000000000408947 */ /* 0x000fea0003800000 */
[----:B0-----:R-:W-:Y:S01]  /*11330*/  MOV R2, 0x0 ;  /* 0x0000000000027802 */ /* 0x001fe20000000f00 */
[----:B------:R-:W-:Y:S01]  /*11340*/  ULDC.64 UR6, c[0x4][0xc8] ;  /* 0x0100320000067ab9 */ /* 0x000fe20000000a00 */
[----:B------:R-:W-:Y:S01]  /*11350*/  ULDC.64 UR8, c[0x4][0xd0] ;  /* 0x0100340000087ab9 */ /* 0x000fe20000000a00 */
[----:B------:R-:W-:Y:S01]  /*11360*/  ULDC.64 UR4, c[0x4][0x28] ;  /* 0x01000a0000047ab9 */ /* 0x000fe20000000a00 */
[----:B-1----:R-:W-:Y:S02]  /*11370*/  IMAD.U32 R4, RZ, RZ, UR6 ;  /* 0x00000006ff047e24 */ /* 0x002fe4000f8e00ff */
        /* <DEDUP_REMOVED lines=11> */
.L_x_1963:
[----:B0-----:R-:W0:Y:S01]  /*11430*/  S2R R2, SR_TID.X ;  /* 0x0000000000027919 */ /* 0x001e220000002100 */
[----:B------:R-:W2:Y:S01]  /*11440*/  LDC R9, c[0x0][0x448] ;  /* 0x00011200ff097b82 */ /* 0x000ea20000000800 */
[----:B------:R-:W-:Y:S01]  /*11450*/  USHF.R.S32.HI UR4, URZ, 0x1f, UR36 ;  /* 0x0000001f3f047899 */ /* 0x000fe20008011424 */
[----:B------:R-:W3:Y:S01]  /*11460*/  S2R R6, SR_TID.X ;  /* 0x0000000000067919 */ /* 0x000ee20000002100 */
[----:B------:R-:W-:Y:S02]  /*11470*/  ULDC.64 UR8, c[0x0][0x2d8] ;  /* 0x0000b60000087ab9 */ /* 0x000fe40000000a00 */
[----:B------:R-:W-:Y:S01]  /*11480*/  UIMAD UR6, UR4, UR8, URZ ;  /* 0x00000008040672a4 */ /* 0x000fe2000f8e023f */
[----:B------:R-:W4:Y:S01]  /*11490*/  S2R R7, SR_CTAID.Z ;  /* 0x0000000000077919 */ /* 0x000f220000002700 */
[----:B------:R-:W-:Y:S02]  /*114a0*/  UIMAD.WIDE.U32 UR4, UR36, UR8, URZ ;  /* 0x00000008240472a5 */ /* 0x000fe4000f8e003f */
[----:B------:R-:W-:-:S04]  /*114b0*/  UIMAD UR6, UR36, UR9, UR6 ;  /* 0x00000009240672a4 */ /* 0x000fc8000f8e0206 */
[----:B------:R-:W-:Y:S01]  /*114c0*/  UIADD3 UR5, UR5, UR6, URZ ;  /* 0x0000000605057290 */ /* 0x000fe2000fffe03f */
[----:B--2---:R-:W-:Y:S02]  /*114d0*/  ISETP.NE.AND P0, PT, R9, 0x1, PT ;  /* 0x000000010900780c */ /* 0x004fe40003f05270 */
[----:B0-----:R-:W-:Y:S01]  /*114e0*/  SHF.R.U32.HI R0, RZ, 0x3, R2 ;  /* 0x00000003ff007819 */ /* 0x001fe20000011602 */
[----:B------:R-:W-:Y:S02]  /*114f0*/  IMAD.SHL.U32 R2, R2, 0x10, RZ ;  /* 0x0000001002027824 */ /* 0x000fe400078e00ff */
[----:B---3--:R-:W-:Y:S02]  /*11500*/  IMAD.SHL.U32 R8, R6, 0x10, RZ ;  /* 0x0000001006087824 */ /* 0x008fe400078e00ff */
[C---:B------:R-:W-:Y:S02]  /*11510*/  IMAD.SHL.U32 R3, R0.reuse, 0x80, RZ ;  /* 0x0000008000037824 */ /* 0x040fe400078e00ff */
[----:B------:R-:W-:Y:S01]  /*11520*/  IMAD.SHL.U32 R0, R0, 0x10, RZ ;  /* 0x0000001000007824 */ /* 0x000fe200078e00ff */
[----:B------:R-:W-:-:S02]  /*11530*/  LOP3.LUT R8, R8, 0x30, RZ, 0xe2, !PT ;  /* 0x0000003008087812 */ /* 0x000fc400078ee2ff */
[----:B----4-:R-:W-:Y:S02]  /*11540*/  SHF.R.S32.HI R5, RZ, 0x1f, R7 ;  /* 0x0000001fff057819 */ /* 0x010fe40000011407 */
[----:B------:R-:W-:-:S04]  /*11550*/  LOP3.LUT R3, R8, 0x180, R3, 0xf8, !PT ;  /* 0x0000018008037812 */ /* 0x000fc800078ef803 */
[----:B------:R-:W-:Y:S02]  /*11560*/  LOP3.LUT R0, R3, 0x30, R0, 0x78, !PT ;  /* 0x0000003003007812 */ /* 0x000fe400078e7800 */
[----:B------:R-:W-:-:S04]  /*11570*/  LOP3.LUT R3, R2, 0x40, RZ, 0xc0, !PT ;  /* 0x0000004002037812 */ /* 0x000fc800078ec0ff */
[----:B------:R-:W-:Y:S02]  /*11580*/  IADD3 R0, R0, R3, R18 ;  /* 0x0000000300007210 */ /* 0x000fe40007ffe012 */
[----:B------:R-:W1:Y:S01]  /*11590*/  LDC.64 R2, c[0x0][0x2e0] ;  /* 0x0000b800ff027b82 */ /* 0x000e620000000a00 */
[----:B------:R-:W-:-:S07]  /*115a0*/  LOP3.LUT R18, R6, 0x7f, RZ, 0xc0, !PT ;  /* 0x0000007f06127812 */ /* 0x000fce00078ec0ff */
[----:B------:R-:W0:Y:S01]  /*115b0*/  @P0 LDC R6, c[0x0][0x450] ;  /* 0x00011400ff060b82 */ /* 0x000e220000000800 */
[-C--:B-1----:R-:W-:Y:S02]  /*115c0*/  IMAD R4, R5, R2.reuse, RZ ;  /* 0x0000000205047224 */ /* 0x082fe400078e02ff */
[----:B------:R-:W1:Y:S02]  /*115d0*/  S2R R5, SR_CTAID.X ;  /* 0x0000000000057919 */ /* 0x000e640000002500 */
[C---:B------:R-:W-:Y:S02]  /*115e0*/  IMAD R4, R7.reuse, R3, R4 ;  /* 0x0000000307047224 */ /* 0x040fe400078e0204 */
[----:B------:R-:W-:Y:S01]  /*115f0*/  IMAD.WIDE.U32 R2, R7, R2, UR4 ;  /* 0x0000000407027e25 */ /* 0x000fe2000f8e0002 */
[----:B------:R-:W-:Y:S01]  /*11600*/  ULDC.64 UR4, c[0x0][0x2d0] ;  /* 0x0000b40000047ab9 */ /* 0x000fe20000000a00 */
[----:B------:R-:W2:Y:S02]  /*11610*/  @P0 LDC R7, c[0x0][0x44c] ;  /* 0x00011300ff070b82 */ /* 0x000ea40000000800 */
[----:B------:R-:W-:Y:S01]  /*11620*/  IMAD.IADD R3, R3, 0x1, R4 ;  /* 0x0000000103037824 */ /* 0x000fe200078e0204 */
[----:B------:R-:W-:-:S05]  /*11630*/  LEA.HI R4, R18, R19, RZ, 0x1e ;  /* 0x0000001312047211 */ /* 0x000fca00078ff0ff */
[----:B-1----:R-:W-:-:S04]  /*11640*/  IMAD R4, R5, 0x80, R4 ;  /* 0x0000008005047824 */ /* 0x002fc800078e0204 */
[----:B--2---:R-:W-:-:S04]  /*11650*/  @P0 IMAD.HI.U32 R7, R4, R7, RZ ;  /* 0x0000000704070227 */ /* 0x004fc800078e00ff */
        /* <DEDUP_REMOVED lines=16> */
[----:B------:R-:W-:Y:S01]  /*11760*/  VIADD R2, R8, 0x40 ;  /* 0x0000004008027836 */ /* 0x000fe20000000000 */
[----:B------:R-:W-:Y:S02]  /*11770*/  ULDC UR4, c[0x0][0x2b8] ;  /* 0x0000ae0000047ab9 */ /* 0x000fe40000000800 */
        /* <DEDUP_REMOVED lines=9> */
[----:B------:R-:W-:Y:S01]  /*11810*/  LEA.HI R2, R18, UR39, RZ, 0x1e ;  /* 0x0000002712027c11 */ /* 0x000fe2000f8ff0ff */
[----:B------:R-:W-:Y:S01]  /*11820*/  IMAD R3, R9, UR4, RZ ;  /* 0x0000000409037c24 */ /* 0x000fe2000f8e02ff */
[----:B------:R-:W1:Y:S03]  /*11830*/  SHFL.IDX PT, R6, R4, RZ, 0x1c1f ;  /* 0x001c1fff04067589 */ /* 0x000e6600000e0000 */
[C---:B------:R-:W-:Y:S01]  /*11840*/  VIADD R10, R2.reuse, 0x20 ;  /* 0x00000020020a7836 */ /* 0x040fe20000000000 */
[----:B------:R-:W-:Y:S01]  /*11850*/  ISETP.GE.AND P4, PT, R2, R3, PT ;  /* 0x000000030200720c */ /* 0x000fe20003f86270 */
[----:B------:R-:W-:-:S12]  /*11860*/  SHFL.IDX PT, R14, R5, 0x3, 0x1c1f ;  /* 0x007c1f00050e7f89 */ /* 0x000fd800000e0000 */
        /* <DEDUP_REMOVED lines=35> */
.L_x_2022:
        /* <DEDUP_REMOVED lines=13> */
.L_x_1966:
[----:B------:R-:W-:Y:S05]  /*11b70*/  BSYNC B0 ;  /* 0x0000000000007941 */ /* 0x000fea0003800000 */
.L_x_1965:
[----:B------:R-:W-:Y:S01]  /*11b80*/  NOP ;  /* 0x0000000000007918 */ /* 0x000fe20000000000 */
[----:B------:R-:W-:Y:S01]  /*11b90*/  SYNCS.ARRIVE.TRANS64.RED.A0T1 RZ, [UR38+0x29800], RZ ;  /* 0x029800ffffff79a7 */ /* 0x000fe20008200426 */
[----:B------:R-:W-:Y:S01]  /*11ba0*/  IMAD.MOV.U32 R0, RZ, RZ, 0x1 ;  /* 0x00000001ff007424 */ /* 0x000fe200078e00ff */
[----:B------:R-:W-:Y:S04]  /*11bb0*/  ARRIVES.LDGSTSBAR.64.TRANSCNT [UR38+0x29800] ;  /* 0x02980000ff0079b0 */ /* 0x000fe80008000aa6 */
[----:B------:R-:W-:Y:S01]  /*11bc0*/  SHF.L.U32 R0, R0, 0x1f, RZ ;  /* 0x0000001f00007819 */ /* 0x000fe200000006ff */
[----:B------:R-:W-:Y:S01]  /*11bd0*/  NOP ;  /* 0x0000000000007918 */ /* 0x000fe20000000000 */
[----:B-1----:R-:W2:Y:S01]  /*11be0*/  LDL R3, [R1+0x4] ;  /* 0x0000040001037983 */ /* 0x002ea20000100800 */
[----:B------:R-:W-:Y:S01]  /*11bf0*/  SYNCS.ARRIVE.TRANS64.A1T0 RZ, [UR38+0x29800], RZ ;  /* 0x029800ffffff79a7 */ /* 0x000fe20008100026 */
[----:B------:R-:W-:Y:S01]  /*11c00*/  VIADD R2, R17, 0xfffffffe ;  /* 0xfffffffe11027836 */ /* 0x000fe20000000000 */
[----:B------:R-:W1:Y:S04]  /*11c10*/  SYNCS.PHASECHK.TRANS64.TRYWAIT P0, [UR38+0x29820], R0 ;  /* 0x02982000ff0075a7 */ /* 0x000e680008000166 */
[----:B--2---:R-:W-:Y:S01]  /*11c20*/  ISETP.GE.AND P1, PT, R2, R3, PT ;  /* 0x000000030200720c */ /* 0x004fe20003f26270 */
[----:B-1----:R-:W-:-:S12]  /*11c30*/  @!P0 BRA `(.L_x_1967) ;  /* 0x00000024000c8947 */ /* 0x002fd80003800000 */
.L_x_2023:
[----:B------:R-:W-:Y:S01]  /*11c40*/  IMAD.MOV.U32 R20, RZ, RZ, 0x1 ;  /* 0x00000001ff147424 */ /* 0x000fe200078e00ff */
[----:B------:R-:W-:Y:S06]  /*11c50*/  @!P1 BRA `(.L_x_1968) ;  /* 0x0000000c00e49947 */ /* 0x000fec0003800000 */
[----:B-1----:R-:W2:Y:S01]  /*11c60*/  LDL R3, [R1+0x1c] ;  /* 0x00001c0001037983 */ /* 0x002ea20000100800 */
[----:B------:R-:W-:Y:S01]  /*11c70*/  IMAD.MOV.U32 R0, RZ, RZ, 0x1 ;  /* 0x00000001ff007424 */ /* 0x000fe200078e00ff */
[C---:B--2---:R-:W-:Y:S02]  /*11c80*/  LOP3.LUT R4, R3.reuse, 0x1, RZ, 0xfc, !PT ;  /* 0x0000000103047812 */ /* 0x044fe400078efcff */
[----:B------:R-:W-:Y:S01]  /*11c90*/  LOP3.LUT R21, R3, 0x2, RZ, 0xfc, !PT ;  /* 0x0000000203157812 */ /* 0x000fe200078efcff */
[----:B------:R-:W-:Y:S02]  /*11ca0*/  IMAD.MOV.U32 R3, RZ, RZ, RZ ;  /* 0x000000ffff037224 */ /* 0x000fe400078e00ff */
[----:B------:R1:W-:Y:S05]  /*11cb0*/  STL [R1+0x20], R4 ;  /* 0x0000200401007387 */ /* 0x0003ea0000100800 */
.L_x_1987:
[----:B-1----:R-:W2:Y:S01]  /*11cc0*/  LDL R4, [R1+0x10] ;  /* 0x0000100001047983 */ /* 0x002ea20000100800 */
[----:B------:R-:W-:Y:S01]  /*11cd0*/  VIADD R17, R3, 0x1 ;  /* 0x0000000103117836 */ /* 0x000fe20000000000 */
[----:B------:R-:W-:Y:S04]  /*11ce0*/  BSSY B0, `(.L_x_1969) ;  /* 0x0000081000007945 */ /* 0x000fe80003800000 */
[----:B------:R-:W-:-:S04]  /*11cf0*/  ISETP.NE.AND P0, PT, R17, 0x2, PT ;  /* 0x000000021100780c */ /* 0x000fc80003f05270 */
[----:B------:R-:W-:Y:S02]  /*11d00*/  SEL R5, RZ, 0x1, P0 ;  /* 0x00000001ff057807 */ /* 0x000fe40000000000 */
[----:B------:R-:W-:Y:S02]  /*11d10*/  SEL R17, R17, RZ, P0 ;  /* 0x000000ff11117207 */ /* 0x000fe40000000000 */
[----:B------:R-:W-:Y:S02]  /*11d20*/  LOP3.LUT R20, R0, R5, RZ, 0x3c, !PT ;  /* 0x0000000500147212 */ /* 0x000fe400078e3cff */
[----:B--2---:R-:W-:-:S13]  /*11d30*/  ISETP.NE.AND P1, PT, R4, RZ, PT ;  /* 0x000000ff0400720c */ /* 0x004fda0003f25270 */
[----:B0-----:R-:W-:Y:S05]  /*11d40*/  @!P1 BRA `(.L_x_1970) ;  /* 0x0000000400e89947 */ /* 0x001fea0003800000 */
[----:B------:R-:W2:Y:S01]  /*11d50*/  LDL R4, [R1+0x18] ;  /* 0x0000180001047983 */ /* 0x000ea20000100800 */
[----:B------:R-:W-:Y:S01]  /*11d60*/  IMAD.MOV.U32 R8, RZ, RZ, R2 ;  /* 0x000000ffff087224 */ /* 0x000fe200078e0002 */
[----:B--2---:R-:W-:-:S13]  /*11d70*/  ISETP.NE.AND P1, PT, R4, RZ, PT ;  /* 0x000000ff0400720c */ /* 0x004fda0003f25270 */
[----:B------:R-:W-:Y:S05]  /*11d80*/  @!P1 BRA `(.L_x_1971) ;  /* 0x0000000000509947 */ /* 0x000fea0003800000 */
[----:B------:R-:W2:Y:S01]  /*11d90*/  LDL R9, [R1+0x8] ;  /* 0x0000080001097983 */ /* 0x000ea20000100800 */
[----:B------:R-:W1:Y:S01]  /*11da0*/  LDC R8, c[0x0][0x43c] ;  /* 0x00010f00ff087b82 */ /* 0x000e620000000800 */
[----:B------:R-:W-:Y:S02]  /*11db0*/  ULDC.64 UR4, c[0x0][0x428] ;  /* 0x00010a0000047ab9 */ /* 0x000fe40000000a00 */
[----:B------:R-:W3:Y:S01]  /*11dc0*/  LDL R10, [R1] ;  /* 0x00000000010a7983 */ /* 0x000ee20000100800 */
[----:B-1----:R-:W-:-:S13]  /*11dd0*/  ISETP.NE.AND P0, PT, R8, 0x1, PT ;  /* 0x000000010800780c */ /* 0x002fda0003f05270 */
        /* <DEDUP_REMOVED lines=15> */
.L_x_1971:
[----:B------:R-:W2:Y:S01]  /*11ed0*/  S2R R4, SR_TID.X ;  /* 0x0000000000047919 */ /* 0x000ea20000002100 */
[----:B01----:R-:W-:Y:S02]  /*11ee0*/  LEA R6, R17, UR38, 0x3 ;  /* 0x0000002611067c11 */ /* 0x003fe4000f8e18ff */
[----:B--2---:R-:W-:Y:S02]  /*11ef0*/  LOP3.LUT R5, R4, 0x7f, RZ, 0xc0, !PT ;  /* 0x0000007f04057812 */ /* 0x004fe400078ec0ff */
[----:B------:R-:W-:Y:S02]  /*11f00*/  SHF.L.U32 R4, R20, 0x1f, RZ ;  /* 0x0000001f14047819 */ /* 0x000fe400000006ff */
[----:B------:R-:W-:Y:S02]  /*11f10*/  ISETP.NE.AND P1, PT, R5, RZ, PT ;  /* 0x000000ff0500720c */ /* 0x000fe40003f25270 */
[----:B------:R-:W0:Y:S02]  /*11f20*/  SYNCS.PHASECHK.TRANS64.TRYWAIT P0, [R6+URZ+0x29880], R4 ;  /* 0x02988004060075a7 */ /* 0x000e24000800017f */
[----:B0-----:R-:W-:Y:S09]  /*11f30*/  @!P0 BRA `(.L_x_1972) ;  /* 0x0000002000648947 */ /* 0x001ff20003800000 */
.L_x_2024:
        /* <DEDUP_REMOVED lines=9> */
.L_x_1974:
[----:B------:R-:W-:Y:S05]  /*11fd0*/  BSYNC B1 ;  /* 0x0000000000017941 */ /* 0x000fea0003800000 */
.L_x_1973:
        /* <DEDUP_REMOVED lines=15> */
.L_x_1975:
        /* <DEDUP_REMOVED lines=8> */
.L_x_2025:
[----:B------:R-:W-:Y:S01]  /*12150*/  BSSY B1, `(.L_x_1977) ;  /* 0x000000b000017945 */ /* 0x000fe20003800000 */
[----:B01----:R-:W-:Y:S02]  /*12160*/  IMAD.MOV.U32 R4, RZ, RZ, 0x0 ;  /* 0x00000000ff047424 */ /* 0x003fe400078e00ff */
[----:B------:R-:W-:Y:S01]  /*12170*/  IMAD.MOV.U32 R5, RZ, RZ, 0x14f00000 ;  /* 0x14f00000ff057424 */ /* 0x000fe200078e00ff */
        /* <DEDUP_REMOVED lines=8> */
.L_x_1978:
[----:B------:R-:W-:Y:S05]  /*12200*/  BSYNC B1 ;  /* 0x0000000000017941 */ /* 0x000fea0003800000 */
.L_x_1977:
        /* <DEDUP_REMOVED lines=13> */
.L_x_1979:
        /* <DEDUP_REMOVED lines=13> */
.L_x_1980:
        /* <DEDUP_REMOVED lines=13> */
.L_x_1981:
[----:B------:R-:W-:-:S13]  /*12480*/  @P0 ELECT P1, URZ, PT ;  /* 0x00000000003f082f */ /* 0x000fda0003820000 */
[----:B------:R-:W-:Y:S01]  /*12490*/  @P1 R2UR UR13, R16 ;  /* 0x00000000100d12ca */ /* 0x000fe200000e0000 */
[----:B------:R-:W-:Y:S01]  /*124a0*/  UMOV UR12, UR36 ;  /* 0x00000024000c7c82 */ /* 0x000fe20008000000 */
[----:B------:R-:W-:-:S11]  /*124b0*/  @P1 PLOP3.LUT P0, PT, P1, PT, PT, 0x8, 0x0 ;  /* 0x000000000000181c */ /* 0x000fd60000f0e170 */
[----:B------:R1:W-:Y:S01]  /*124c0*/  UTMALDG.4D [UR8], [UR6], desc[UR14] ;  /* 0x00000e08060075b4 */ /* 0x0003e20008019000 */
[----:B------:R-:W-:Y:S01]  /*124d0*/  PLOP3.LUT P1, PT, PT, PT, PT, 0x8, 0x0 ;  /* 0x000000000000781c */ /* 0x000fe20003f2e170 */
[----:B-1----:R-:W-:-:S12]  /*124e0*/  @P0 BRA.U.ANY `(.L_x_1981) ;  /* 0xfffffffd00e40947 */ /* 0x002fd8000393ffff */
.L_x_1970:
[----:B------:R-:W-:Y:S05]  /*124f0*/  BSYNC B0 ;  /* 0x0000000000007941 */ /* 0x000fea0003800000 */
.L_x_1969:
[----:B------:R-:W2:Y:S02]  /*12500*/  LDL R4, [R1+0x20] ;  /* 0x0000200001047983 */ /* 0x000ea40000100800 */
[----:B--2---:R-:W-:-:S13]  /*12510*/  ISETP.NE.AND P0, PT, R4, 0x3, PT ;  /* 0x000000030400780c */ /* 0x004fda0003f05270 */
[----:B------:R-:W-:Y:S05]  /*12520*/  @!P0 BRA `(.L_x_1982) ;  /* 0x0000000000048947 */ /* 0x000fea0003800000 */
[----:B------:R-:W-:Y:S01]  /*12530*/  BPT.TRAP 0x1 ;  /* 0x000000040000795c */ /* 0x000fe20000300000 */
.L_x_1982:
[----:B------:R-:W-:Y:S02]  /*12540*/  LOP3.LUT R4, R0, 0x1, RZ, 0x3c, !PT ;  /* 0x0000000100047812 */ /* 0x000fe400078e3cff */
[----:B------:R-:W-:Y:S02]  /*12550*/  LEA R18, R3, UR38, 0x3 ;  /* 0x0000002603127c11 */ /* 0x000fe4000f8e18ff */
[----:B------:R-:W-:Y:S02]  /*12560*/  SHF.L.U32 R4, R4, 0x1f, RZ ;  /* 0x0000001f04047819 */ /* 0x000fe400000006ff */
[----:B------:R-:W-:Y:S02]  /*12570*/  ISETP.NE.AND P1, PT, R21, 0x3, PT ;  /* 0x000000031500780c */ /* 0x000fe40003f25270 */
[----:B------:R-:W1:Y:S02]  /*12580*/  SYNCS.PHASECHK.TRANS64.TRYWAIT P0, [R18+URZ+0x29870], R4 ;  /* 0x02987004120075a7 */ /* 0x000e64000800017f */
[----:B-1----:R-:W-:Y:S09]  /*12590*/  @!P0 BRA `(.L_x_1983) ;  /* 0x0000001800f48947 */ /* 0x002ff20003800000 */
.L_x_2026:
[----:B------:R-:W-:Y:S05]  /*125a0*/  @!P1 BRA `(.L_x_1984) ;  /* 0x0000000000049947 */ /* 0x000fea0003800000 */
[----:B------:R-:W-:Y:S01]  /*125b0*/  BPT.TRAP 0x1 ;  /* 0x000000040000795c */ /* 0x000fe20000300000 */
.L_x_1984:
[----:B------:R-:W-:Y:S01]  /*125c0*/  SHF.L.U32 R0, R0, 0x1f, RZ ;  /* 0x0000001f00007819 */ /* 0x000fe200000006ff */
[----:B------:R-:W-:-:S03]  /*125d0*/  IMAD R12, R3, 0x5000, RZ ;  /* 0x00005000030c7824 */ /* 0x000fc600078e02ff */
[----:B------:R-:W2:Y:S02]  /*125e0*/  SYNCS.PHASECHK.TRANS64.TRYWAIT P0, [R18+URZ+0x29860], R0 ;  /* 0x02986000120075a7 */ /* 0x000ea4000800017f */
[----:B--2---:R-:W-:Y:S05]  /*125f0*/  @!P0 BRA `(.L_x_1985) ;  /* 0x0000001800f08947 */ /* 0x004fea0003800000 */
.L_x_2027:
[----:B-1----:R-:W2:Y:S04]  /*12600*/  LDL R4, [R1+0xc] ;  /* 0x00000c0001047983 */ /* 0x002ea80000100800 */
[----:B------:R-:W3:Y:S01]  /*12610*/  LDL R13, [R1+0x14] ;  /* 0x00001400010d7983 */ /* 0x000ee20000100800 */
[----:B------:R-:W-:Y:S05]  /*12620*/  WARPSYNC.ALL ;  /* 0x0000000000007948 */ /* 0x000fea0003800000 */
[----:B------:R-:W1:Y:S01]  /*12630*/  S2R R3, SR_TID.X ;  /* 0x0000000000037919 */ /* 0x000e620000002100 */
[----:B0-----:R-:W-:Y:S01]  /*12640*/  IMAD.MOV.U32 R6, RZ, RZ, 0x40 ;  /* 0x00000040ff067424 */ /* 0x001fe200078e00ff */
[----:B-1----:R-:W-:-:S04]  /*12650*/  LOP3.LUT P0, RZ, R3, 0x4, RZ, 0xc0, !PT ;  /* 0x0000000403ff7812 */ /* 0x002fc8000780c0ff */
[----:B------:R-:W-:Y:S02]  /*12660*/  SEL R6, R6, 0xffffffc0, !P0 ;  /* 0xffffffc006067807 */ /* 0x000fe40004000000 */
[C---:B--2---:R-:W-:Y:S02]  /*12670*/  LOP3.LUT R0, R12.reuse, R4, RZ, 0xfc, !PT ;  /* 0x000000040c007212 */ /* 0x044fe400078efcff */
[----:B---3--:R-:W-:-:S03]  /*12680*/  LOP3.LUT R19, R12, R13, RZ, 0xfc, !PT ;  /* 0x0000000d0c137212 */ /* 0x008fc600078efcff */
[----:B------:R-:W0:Y:S01]  /*12690*/  LDSM.16.MT88.4 R8, [R0+UR38+0xa400] ;  /* 0x00a400260008783b */ /* 0x000e220008004200 */
[----:B------:R-:W-:Y:S02]  /*126a0*/  VIADD R3, R0, UR38 ;  /* 0x0000002600037c36 */ /* 0x000fe40008000000 */
[----:B------:R-:W-:Y:S02]  /*126b0*/  VIADD R19, R19, UR38 ;  /* 0x0000002613137c36 */ /* 0x000fe40008000000 */
[----:B------:R-:W-:Y:S01]  /*126c0*/  IMAD.IADD R3, R6, 0x1, R3 ;  /* 0x0000000106037824 */ /* 0x000fe200078e0203 */
        /* <DEDUP_REMOVED lines=67> */
.L_x_1986:
        /* <DEDUP_REMOVED lines=15> */
.L_x_1968:
[----:B------:R-:W-:-:S07]  /*12bf0*/  IMAD.MOV.U32 R17, RZ, RZ, RZ ;  /* 0x000000ffff117224 */ /* 0x000fce00078e00ff */
.L_x_1988:
[----:B------:R-:W1:Y:S02]  /*12c00*/  LDL R2, [R1+0x1c] ;  /* 0x00001c0001027983 */ /* 0x000e640000100800 */
[----:B-1----:R-:W-:-:S04]  /*12c10*/  LOP3.LUT R0, R2, 0x1, RZ, 0xfc, !PT ;  /* 0x0000000102007812 */ /* 0x002fc800078efcff */
[----:B------:R-:W-:-:S13]  /*12c20*/  ISETP.NE.AND P0, PT, R0, 0x3, PT ;  /* 0x000000030000780c */ /* 0x000fda0003f05270 */
[----:B------:R-:W-:Y:S05]  /*12c30*/  @!P0 BRA `(.L_x_1989) ;  /* 0x0000000000048947 */ /* 0x000fea0003800000 */
[----:B------:R-:W-:Y:S01]  /*12c40*/  BPT.TRAP 0x1 ;  /* 0x000000040000795c */ /* 0x000fe20000300000 */
.L_x_1989:
        /* <DEDUP_REMOVED lines=8> */
.L_x_2028:
[----:B------:R-:W-:Y:S05]  /*12cd0*/  BSYNC B0 ;  /* 0x0000000000007941 */ /* 0x000fea0003800000 */
.L_x_1990:
[----:B------:R-:W-:Y:S05]  /*12ce0*/  @!P1 BRA `(.L_x_1992) ;  /* 0x0000000000049947 */ /* 0x000fea0003800000 */
[----:B------:R-:W-:Y:S01]  /*12cf0*/  BPT.TRAP 0x1 ;  /* 0x000000040000795c */ /* 0x000fe20000300000 */
.L_x_1992:
[----:B-1----:R-:W2:Y:S01]  /*12d00*/  LDL.LU R0, [R1+0xc] ;  /* 0x00000c0001007983 */ /* 0x002ea20000300800 */
[----:B------:R-:W-:Y:S01]  /*12d10*/  SHF.L.U32 R2, R20, 0x1f, RZ ;  /* 0x0000001f14027819 */ /* 0x000fe200000006ff */
[----:B------:R-:W-:-:S03]  /*12d20*/  IMAD R12, R17, 0x5000, RZ ;  /* 0x00005000110c7824 */ /* 0x000fc600078e02ff */
[----:B------:R-:W1:Y:S02]  /*12d30*/  SYNCS.PHASECHK.TRANS64.TRYWAIT P0, [R3+URZ+0x29860], R2 ;  /* 0x02986002030075a7 */ /* 0x000e64000800017f */
[----:B--2---:R-:W-:Y:S01]  /*12d40*/  LOP3.LUT R0, R12, R0, RZ, 0xfc, !PT ;  /* 0x000000000c007212 */ /* 0x004fe200078efcff */
[----:B-1----:R-:W-:Y:S06]  /*12d50*/  @!P0 BRA `(.L_x_1993) ;  /* 0x0000001400408947 */ /* 0x002fec0003800000 */
.L_x_2029:
[----:B------:R-:W2:Y:S01]  /*12d60*/  LDL.LU R13, [R1+0x14] ;  /* 0x00001400010d7983 */ /* 0x000ea20000300800 */
[----:B------:R-:W3:Y:S01]  /*12d70*/  S2R R4, SR_TID.X ;  /* 0x0000000000047919 */ /* 0x000ee20000002100 */
[----:B-1----:R-:W-:Y:S01]  /*12d80*/  VIADD R2, R0, UR38 ;  /* 0x0000002600027c36 */ /* 0x002fe20008000000 */
[----:B------:R-:W-:Y:S05]  /*12d90*/  WARPSYNC.ALL ;  /* 0x0000000000007948 */ /* 0x000fea0003800000 */
[----:B0-----:R-:W0:Y:S01]  /*12da0*/  LDSM.16.MT88.4 R8, [R0+UR38+0xa400] ;  /* 0x00a400260008783b */ /* 0x001e220008004200 */
[----:B---3--:R-:W-:Y:S01]  /*12db0*/  LOP3.LUT P0, RZ, R4, 0x4, RZ, 0xc0, !PT ;  /* 0x0000000404ff7812 */ /* 0x008fe2000780c0ff */
[----:B------:R-:W-:-:S05]  /*12dc0*/  IMAD.MOV.U32 R4, RZ, RZ, 0x40 ;  /* 0x00000040ff047424 */ /* 0x000fca00078e00ff */
[----:B------:R-:W-:-:S05]  /*12dd0*/  SEL R4, R4, 0xffffffc0, !P0 ;  /* 0xffffffc004047807 */ /* 0x000fca0004000000 */
[----:B------:R-:W-:-:S05]  /*12de0*/  IMAD.IADD R2, R4, 0x1, R2 ;  /* 0x0000000104027824 */ /* 0x000fca00078e0202 */
[----:B------:R-:W1:Y:S01]  /*12df0*/  LDSM.16.MT88.4 R4, [R2+0xa400] ;  /* 0x00a400000204783b */ /* 0x000e620000004200 */
[C-C-:B0-----:R-:W-:Y:S02]  /*12e00*/  PRMT R14, R10.reuse, 0x6420, R11.reuse ;  /* 0x000064200a0e7816 */ /* 0x141fe4000000000b */
[----:B------:R-:W-:Y:S02]  /*12e10*/  PRMT R15, R10, 0x7531, R11 ;  /* 0x000075310a0f7816 */ /* 0x000fe4000000000b */
[C-C-:B-1----:R-:W-:Y:S02]  /*12e20*/  PRMT R10, R6.reuse, 0x6420, R7.reuse ;  /* 0x00006420060a7816 */ /* 0x142fe40000000007 */
[----:B------:R-:W-:Y:S02]  /*12e30*/  PRMT R11, R6, 0x7531, R7 ;  /* 0x00007531060b7816 */ /* 0x000fe40000000007 */
[----:B--2---:R-:W-:Y:S02]  /*12e40*/  LOP3.LUT R16, R12, R13, RZ, 0xfc, !PT ;  /* 0x0000000d0c107212 */ /* 0x004fe400078efcff */
[----:B------:R-:W-:-:S02]  /*12e50*/  PRMT R12, R8, 0x6420, R9 ;  /* 0x00006420080c7816 */ /* 0x000fc40000000009 */
[----:B------:R-:W-:Y:S01]  /*12e60*/  PRMT R13, R8, 0x7531, R9 ;  /* 0x00007531080d7816 */ /* 0x000fe20000000009 */
[----:B------:R-:W-:Y:S01]  /*12e70*/  VIADD R16, R16, UR38 ;  /* 0x0000002610107c36 */ /* 0x000fe20008000000 */
[C-C-:B------:R-:W-:Y:S02]  /*12e80*/  PRMT R8, R4.reuse, 0x6420, R5.reuse ;  /* 0x0000642004087816 */ /* 0x140fe40000000005 */
[----:B------:R-:W-:Y:S02]  /*12e90*/  PRMT R9, R4, 0x7531, R5 ;  /* 0x0000753104097816 */ /* 0x000fe40000000005 */
[----:B------:R-:W-:Y:S04]  /*12ea0*/  STSM.16.M88.4 [R16+0x400], R12 ;  /* 0x0004000c10007844 */ /* 0x000fe80000000200 */
[----:B------:R-:W-:Y:S04]  /*12eb0*/  STSM.16.M88.4 [R16+0xc00], R8 ;  /* 0x000c000810007844 */ /* 0x000fe80000000200 */
[----:B------:R-:W0:Y:S04]  /*12ec0*/  LDSM.16.MT88.4 R8, [R0+UR38+0xb400] ;  /* 0x00b400260008783b */ /* 0x000e280008004200 */
[----:B------:R-:W1:Y:S01]  /*12ed0*/  LDSM.16.MT88.4 R4, [R2+0xb400] ;  /* 0x00b400000204783b */ /* 0x000e620000004200 */
[----:B0-----:R-:W-:-:S02]  /*12ee0*/  PRMT R12, R8, 0x6420, R9 ;  /* 0x00006420080c7816 */ /* 0x001fc40000000009 */
[----:B------:R-:W-:Y:S02]  /*12ef0*/  PRMT R13, R8, 0x7531, R9 ;  /* 0x00007531080d7816 */ /* 0x000fe40000000009 */
[C-C-:B------:R-:W-:Y:S02]  /*12f00*/  PRMT R14, R10.reuse, 0x6420, R11.reuse ;  /* 0x000064200a0e7816 */ /* 0x140fe4000000000b */
[----:B------:R-:W-:Y:S02]  /*12f10*/  PRMT R15, R10, 0x7531, R11 ;  /* 0x000075310a0f7816 */ /* 0x000fe4000000000b */
[C-C-:B-1----:R-:W-:Y:S02]  /*12f20*/  PRMT R8, R4.reuse, 0x6420, R5.reuse ;  /* 0x0000642004087816 */ /* 0x142fe40000000005 */
[----:B------:R-:W-:Y:S02]  /*12f30*/  PRMT R9, R4, 0x7531, R5 ;  /* 0x0000753104097816 */ /* 0x000fe40000000005 */
[----:B------:R-:W-:-:S02]  /*12f40*/  PRMT R10, R6, 0x6420, R7 ;  /* 0x00006420060a7816 */ /* 0x000fc40000000007 */
[----:B------:R-:W-:Y:S01]  /*12f50*/  PRMT R11, R6, 0x7531, R7 ;  /* 0x00007531060b7816 */ /* 0x000fe20000000007 */
        /* <DEDUP_REMOVED lines=36> */
[----:B------:R0:W-:Y:S04]  /*131a0*/  STSM.16.M88.4 [R16+0x4400], R12 ;  /* 0x0044000c10007844 */ /* 0x0001e80000000200 */
        /* <DEDUP_REMOVED lines=9> */
.L_x_1994:
        /* <DEDUP_REMOVED lines=14> */
.L_x_1949:
[----:B------:R-:W0:Y:S01]  /*13320*/  S2R R4, SR_CgaCtaId ;  /* 0x0000000000047919 */ /* 0x000e220000008800 */
[----:B------:R-:W-:Y:S02]  /*13330*/  MOV R3, 0x400 ;  /* 0x0000040000037802 */ /* 0x000fe40000000f00 */
[----:B------:R-:W-:Y:S02]  /*13340*/  SHF.L.U32 R2, R2, 0x1f, RZ ;  /* 0x0000001f02027819 */ /* 0x000fe400000006ff */
[----:B0-----:R-:W-:-:S04]  /*13350*/  LEA R9, R4, R3, 0x18 ;  /* 0x0000000304097211 */ /* 0x001fc800078ec0ff */
[----:B------:R-:W0:Y:S02]  /*13360*/  SYNCS.PHASECHK.TRANS64.TRYWAIT P0, [R9+URZ+0x29820], R2 ;  /* 0x02982002090075a7 */ /* 0x000e24000800017f */
[----:B0-----:R-:W-:Y:S05]  /*13370*/  @!P0 BRA `(.L_x_1995) ;  /* 0x0000000c00cc8947 */ /* 0x001fea0003800000 */
.L_x_2030:
        /* <DEDUP_REMOVED lines=13> */
.L_x_1996:
        /* <DEDUP_REMOVED lines=12> */
.L_x_2031:
[----:B------:R-:W1:Y:S02]  /*13510*/  SYNCS.PHASECHK.TRANS64.TRYWAIT P1, [R7+URZ], R2 ;  /* 0x00000002070075a7 */ /* 0x000e64000802017f */
[----:B-1----:R-:W-:Y:S05]  /*13520*/  @!P1 BRA `(.L_x_1998) ;  /* 0x0000000c00889947 */ /* 0x002fea0003800000 */
.L_x_2032:
[----:B------:R-:W-:Y:S05]  /*13530*/  @!P0 BRA `(.L_x_1999) ;  /* 0x0000000000048947 */ /* 0x000fea0003800000 */
[----:B------:R-:W-:Y:S01]  /*13540*/  BPT.TRAP 0x1 ;  /* 0x000000040000795c */ /* 0x000fe20000300000 */
.L_x_1999:
[----:B0-----:R-:W-:-:S04]  /*13550*/  IMAD R5, R0, 0x8, R9 ;  /* 0x0000000800057824 */ /* 0x001fc800078e0209 */
[----:B------:R-:W0:Y:S02]  /*13560*/  SYNCS.PHASECHK.TRANS64.TRYWAIT P1, [R5+URZ+0x29860], R4 ;  /* 0x02986004050075a7 */ /* 0x000e24000802017f */
[----:B0-----:R-:W-:Y:S05]  /*13570*/  @!P1 BRA `(.L_x_2000) ;  /* 0x0000000c00889947 */ /* 0x001fea0003800000 */
.L_x_2033:
[----:B------:R-:W-:Y:S05]  /*13580*/  @!P0 BRA `(.L_x_2001) ;  /* 0x0000000000048947 */ /* 0x000fea0003800000 */
[----:B------:R-:W-:Y:S01]  /*13590*/  BPT.TRAP 0x1 ;  /* 0x000000040000795c */ /* 0x000fe20000300000 */
.L_x_2001:
[----:B------:R-:W-:-:S04]  /*135a0*/  IMAD R3, R3, 0x8, R9 ;  /* 0x0000000803037824 */ /* 0x000fc800078e0209 */
[----:B------:R-:W2:Y:S02]  /*135b0*/  SYNCS.PHASECHK.TRANS64.TRYWAIT P1, [R3+URZ+0x29860], R2 ;  /* 0x02986002030075a7 */ /* 0x000ea4000802017f */
[----:B--2---:R-:W-:Y:S05]  /*135c0*/  @!P1 BRA `(.L_x_2002) ;  /* 0x0000000c00889947 */ /* 0x004fea0003800000 */
.L_x_2034:
[----:B------:R-:W-:Y:S05]  /*135d0*/  @!P0 BRA `(.L_x_2003) ;  /* 0x0000000000048947 */ /* 0x000fea0003800000 */
[----:B------:R-:W-:Y:S01]  /*135e0*/  BPT.TRAP 0x1 ;  /* 0x000000040000795c */ /* 0x000fe20000300000 */
.L_x_2003:
[----:B------:R-:W3:Y:S02]  /*135f0*/  SYNCS.PHASECHK.TRANS64.TRYWAIT P0, [R5+URZ+0x29880], R4 ;  /* 0x02988004050075a7 */ /* 0x000ee4000800017f */
[----:B---3--:R-:W-:Y:S05]  /*13600*/  @!P0 BRA `(.L_x_2004) ;  /* 0x0000000c008c8947 */ /* 0x008fea0003800000 */
.L_x_2005:
[----:B----4-:R4:W0:Y:S02]  /*13610*/  SYNCS.PHASECHK.TRANS64.TRYWAIT P0, [R3+URZ+0x29880], R2 ;  /* 0x02988002030075a7 */ /* 0x010824000800017f */
[----:B0-----:R-:W-:Y:S05]  /*13620*/  @!P0 NANOSLEEP.SYNCS 0x989680 ;  /* 0x009896800000895d */ /* 0x001fea0003900000 */
[----:B------:R-:W0:Y:S02]  /*13630*/  @!P0 SYNCS.PHASECHK.TRANS64 P0, [R3+URZ+0x29880], R2 ;  /* 0x02988002030085a7 */ /* 0x000e24000800007f */
[----:B0-----:R-:W-:Y:S05]  /*13640*/  @!P0 BRA `(.L_x_2005) ;  /* 0xfffffffc00f08947 */ /* 0x001fea000383ffff */
.L_x_1908:
[----:B------:R-:W-:Y:S05]  /*13650*/  BSYNC B6 ;  /* 0x0000000000067941 */ /* 0x000fea0003800000 */
.L_x_1905:
[----:B------:R-:W-:Y:S05]  /*13660*/  EXIT ;  /* 0x000000000000794d */ /* 0x000fea0003800000 */
.L_x_1912:
[----:B0-----:R-:W-:-:S04]  /*13670*/  IMAD.U32 R3, RZ, RZ, UR39 ;  /* 0x00000027ff037e24 */ /* 0x001fc8000f8e00ff */
[----:B------:R0:W1:Y:S03]  /*13680*/  SYNCS.PHASECHK.TRANS64.TRYWAIT P0, [R3+URZ+0x29800], R6 ;  /* 0x02980006030075a7 */ /* 0x000066000800017f */
[----:B-1----:R-:W-:Y:S05]  /*13690*/  @!P0 NANOSLEEP.SYNCS 0x989680 ;  /* 0x009896800000895d */ /* 0x002fea0003900000 */
[----:B------:R-:W1:Y:S02]  /*136a0*/  @!P0 SYNCS.PHASECHK.TRANS64 P0, [R3+URZ+0x29800], R6 ;  /* 0x02980006030085a7 */ /* 0x000e64000800007f */
[----:B-1----:R-:W-:Y:S05]  /*136b0*/  @!P0 BRA `(.L_x_1912) ;  /* 0xfffffffc00ec8947 */ /* 0x002fea000383ffff */
[----:B------:R-:W-:Y:S05]  /*136c0*/  BRA `(.L_x_2006) ;  /* 0xfffffedc00dc7947 */ /* 0x000fea000383ffff */
.L_x_1916:
[----:B--2---:R-:W-:-:S04]  /*136d0*/  IMAD.U32 R5, RZ, RZ, UR39 ;  /* 0x00000027ff057e24 */ /* 0x004fc8000f8e00ff */
[----:B------:R2:W3:Y:S03]  /*136e0*/  SYNCS.PHASECHK.TRANS64.TRYWAIT P2, [R5+URZ+0x29830], R6 ;  /* 0x02983006050075a7 */ /* 0x0004e6000804017f */
[----:B---3--:R-:W-:Y:S05]  /*136f0*/  @!P2 NANOSLEEP.SYNCS 0x989680 ;  /* 0x009896800000a95d */ /* 0x008fea0003900000 */
[----:B------:R-:W3:Y:S02]  /*13700*/  @!P2 SYNCS.PHASECHK.TRANS64 P2, [R5+URZ+0x29830], R6 ;  /* 0x029830060500a5a7 */ /* 0x000ee4000804007f */
[----:B---3--:R-:W-:Y:S05]  /*13710*/  @!P2 BRA `(.L_x_1916) ;  /* 0xfffffffc00eca947 */ /* 0x008fea000383ffff */
[----:B------:R-:W-:Y:S05]  /*13720*/  BRA `(.L_x_1915) ;  /* 0xfffffedc00f87947 */ /* 0x000fea000383ffff */
.L_x_1921:
[----:B-1----:R-:W-:-:S04]  /*13730*/  IMAD.U32 R15, RZ, RZ, UR6 ;  /* 0x00000006ff0f7e24 */ /* 0x002fc8000f8e00ff */
[----:B------:R1:W2:Y:S03]  /*13740*/  SYNCS.PHASECHK.TRANS64.TRYWAIT P3, [R15+URZ+0x29830], R14 ;  /* 0x0298300e0f0075a7 */ /* 0x0002a6000806017f */
[----:B--2---:R-:W-:Y:S05]  /*13750*/  @!P3 NANOSLEEP.SYNCS 0x989680 ;  /* 0x009896800000b95d */ /* 0x004fea0003900000 */
[----:B------:R-:W2:Y:S02]  /*13760*/  @!P3 SYNCS.PHASECHK.TRANS64 P3, [R15+URZ+0x29830], R14 ;  /* 0x0298300e0f00b5a7 */ /* 0x000ea4000806007f */
[----:B--2---:R-:W-:Y:S05]  /*13770*/  @!P3 BRA `(.L_x_1921) ;  /* 0xfffffffc00ecb947 */ /* 0x004fea000383ffff */
[----:B------:R-:W-:Y:S05]  /*13780*/  BRA `(.L_x_1918) ;  /* 0xffffff20004c7947 */ /* 0x000fea000383ffff */
.L_x_1925:
[----:B-1----:R-:W-:-:S04]  /*13790*/  IMAD.U32 R14, RZ, RZ, UR6 ;  /* 0x00000006ff0e7e24 */ /* 0x002fc8000f8e00ff */
[----:B------:R1:W2:Y:S03]  /*137a0*/  SYNCS.PHASECHK.TRANS64.TRYWAIT P3, [R14+URZ+0x29850], R13 ;  /* 0x0298500d0e0075a7 */ /* 0x0002a6000806017f */
[----:B--2---:R-:W-:Y:S05]  /*137b0*/  @!P3 NANOSLEEP.SYNCS 0x989680 ;  /* 0x009896800000b95d */ /* 0x004fea0003900000 */
[----:B------:R-:W2:Y:S02]  /*137c0*/  @!P3 SYNCS.PHASECHK.TRANS64 P3, [R14+URZ+0x29850], R13 ;  /* 0x0298500d0e00b5a7 */ /* 0x000ea4000806007f */
[----:B--2---:R-:W-:Y:S05]  /*137d0*/  @!P3 BRA `(.L_x_1925) ;  /* 0xfffffffc00ecb947 */ /* 0x004fea000383ffff */
[----:B------:R-:W-:Y:S05]  /*137e0*/  BRA `(.L_x_1922) ;  /* 0xffffff2c005c7947 */ /* 0x000fea000383ffff */
.L_x_1932:
[----:B-1----:R-:W-:-:S04]  /*137f0*/  IMAD.U32 R14, RZ, RZ, UR6 ;  /* 0x00000006ff0e7e24 */ /* 0x002fc8000f8e00ff */
[----:B------:R1:W2:Y:S03]  /*13800*/  SYNCS.PHASECHK.TRANS64.TRYWAIT P2, [R14+URZ+0x29830], R11 ;  /* 0x0298300b0e0075a7 */ /* 0x0002a6000804017f */
[----:B--2---:R-:W-:Y:S05]  /*13810*/  @!P2 NANOSLEEP.SYNCS 0x989680 ;  /* 0x009896800000a95d */ /* 0x004fea0003900000 */
[----:B------:R-:W2:Y:S02]  /*13820*/  @!P2 SYNCS.PHASECHK.TRANS64 P2, [R14+URZ+0x29830], R11 ;  /* 0x0298300b0e00a5a7 */ /* 0x000ea4000804007f */
[----:B--2---:R-:W-:Y:S05]  /*13830*/  @!P2 BRA `(.L_x_1932) ;  /* 0xfffffffc00eca947 */ /* 0x004fea000383ffff */
[----:B------:R-:W-:Y:S05]  /*13840*/  BRA `(.L_x_1929) ;  /* 0xffffff6000a07947 */ /* 0x000fea000383ffff */
.L_x_1936:
[----:B01----:R-:W-:-:S04]  /*13850*/  IMAD.U32 R11, RZ, RZ, UR6 ;  /* 0x00000006ff0b7e24 */ /* 0x003fc8000f8e00ff */
[----:B------:R0:W1:Y:S03]  /*13860*/  SYNCS.PHASECHK.TRANS64.TRYWAIT P2, [R11+URZ+0x29850], R10 ;  /* 0x0298500a0b0075a7 */ /* 0x000066000804017f */
[----:B-1----:R-:W-:Y:S05]  /*13870*/  @!P2 NANOSLEEP.SYNCS 0x989680 ;  /* 0x009896800000a95d */ /* 0x002fea0003900000 */
[----:B------:R-:W1:Y:S02]  /*13880*/  @!P2 SYNCS.PHASECHK.TRANS64 P2, [R11+URZ+0x29850], R10 ;  /* 0x0298500a0b00a5a7 */ /* 0x000e64000804007f */
[----:B-1----:R-:W-:Y:S05]  /*13890*/  @!P2 BRA `(.L_x_1936) ;  /* 0xfffffffc00eca947 */ /* 0x002fea000383ffff */
[----:B------:R-:W-:Y:S05]  /*138a0*/  BRA `(.L_x_1933) ;  /* 0xffffff6c00a07947 */ /* 0x000fea000383ffff */
.L_x_1942:
[----:B-1----:R-:W-:-:S04]  /*138b0*/  IMAD.U32 R3, RZ, RZ, UR5 ;  /* 0x00000005ff037e24 */ /* 0x002fc8000f8e00ff */
[----:B------:R1:W2:Y:S03]  /*138c0*/  SYNCS.PHASECHK.TRANS64.TRYWAIT P0, [R3+URZ+0x29850], R4 ;  /* 0x02985004030075a7 */ /* 0x0002a6000800017f */
[----:B--2---:R-:W-:Y:S05]  /*138d0*/  @!P0 NANOSLEEP.SYNCS 0x989680 ;  /* 0x009896800000895d */ /* 0x004fea0003900000 */
[----:B------:R-:W2:Y:S02]  /*138e0*/  @!P0 SYNCS.PHASECHK.TRANS64 P0, [R3+URZ+0x29850], R4 ;  /* 0x02985004030085a7 */ /* 0x000ea4000800007f */
[----:B--2---:R-:W-:Y:S05]  /*138f0*/  @!P0 BRA `(.L_x_1942) ;  /* 0xfffffffc00ec8947 */ /* 0x004fea000383ffff */
[----:B------:R-:W-:Y:S05]  /*13900*/  BRA `(.L_x_1941) ;  /* 0xffffff9400e07947 */ /* 0x000fea000383ffff */
.L_x_1955:
[----:B------:R-:W-:Y:S02]  /*13910*/  IMAD.MOV.U32 R13, RZ, RZ, R4 ;  /* 0x000000ffff0d7224 */ /* 0x000fe400078e0004 */
[----:B------:R-:W-:Y:S02]  /*13920*/  IMAD.MOV.U32 R12, RZ, RZ, RZ ;  /* 0x000000ffff0c7224 */ /* 0x000fe400078e00ff */
[----:B------:R-:W-:Y:S02]  /*13930*/  IMAD.MOV.U32 R11, RZ, RZ, 0x1f ;  /* 0x0000001fff0b7424 */ /* 0x000fe400078e00ff */
[----:B------:R-:W-:-:S07]  /*13940*/  IMAD.MOV.U32 R15, RZ, RZ, -0x1 ;  /* 0xffffffffff0f7424 */ /* 0x000fce00078e00ff */
[----:B0-----:R-:W-:Y:S05]  /*13950*/  WARPSYNC.COLLECTIVE R15, `(.L_x_2007) ;  /* 0x000000000f087348 */ /* 0x001fea0003c00000 */
[----:B------:R1:W2:Y:S02]  /*13960*/  SHFL.IDX P6, R14, R13, R12, R11 ;  /* 0x0000000c0d0e7389 */ /* 0x0002a400000c000b */
[----:B012---:R-:W-:Y:S01]  /*13970*/  ENDCOLLECTIVE ;  /* 0x000000000000791b */ /* 0x007fe20003800000 */
.L_x_2007:
[----:B------:R-:W-:Y:S05]  /*13980*/  BRA `(.L_x_2008) ;  /* 0xffffffd000e07947 */ /* 0x000fea000383ffff */
.L_x_1957:
[----:B------:R-:W-:Y:S01]  /*13990*/  BSSY B0, `(.L_x_2009) ;  /* 0x0000006000007945 */ /* 0x000fe20003800000 */
[----:B------:R-:W-:-:S07]  /*139a0*/  IMAD.MOV.U32 R15, RZ, RZ, -0x1 ;  /* 0xffffffffff0f7424 */ /* 0x000fce00078e00ff */
[----:B-1----:R-:W-:Y:S05]  /*139b0*/  WARPSYNC.COLLECTIVE R15, `(.L_x_2010) ;  /* 0x000000000f0c7348 */ /* 0x002fea0003c00000 */
[----:B------:R-:W-:Y:S02]  /*139c0*/  ELECT P6, UR62, PT ;  /* 0x00000000003e782f */ /* 0x000fe400038c0000 */
[----:B------:R-:W-:Y:S01]  /*139d0*/  MOV R14, UR62 ;  /* 0x0000003e000e7c02 */ /* 0x000fe20008000f00 */
[----:B-1----:R-:W-:Y:S10]  /*139e0*/  ENDCOLLECTIVE ;  /* 0x000000000000791b */ /* 0x002ff40003800000 */
.L_x_2010:
[----:B------:R-:W-:Y:S05]  /*139f0*/  BSYNC B0 ;  /* 0x0000000000007941 */ /* 0x000fea0003800000 */
.L_x_2009:
[----:B------:R-:W-:Y:S05]  /*13a00*/  BRA `(.L_x_2011) ;  /* 0xffffffd000e47947 */ /* 0x000fea000383ffff */
.L_x_1959:
[----:B0-----:R-:W-:-:S04]  /*13a10*/  IMAD.U32 R3, RZ, RZ, UR38 ;  /* 0x00000026ff037e24 */ /* 0x001fc8000f8e00ff */
[----:B------:R0:W2:Y:S03]  /*13a20*/  SYNCS.PHASECHK.TRANS64.TRYWAIT P0, [R3+URZ+0x29880], R2 ;  /* 0x02988002030075a7 */ /* 0x0000a6000800017f */
[----:B--2---:R-:W-:Y:S05]  /*13a30*/  @!P0 NANOSLEEP.SYNCS 0x989680 ;  /* 0x009896800000895d */ /* 0x004fea0003900000 */
[----:B------:R-:W2:Y:S02]  /*13a40*/  @!P0 SYNCS.PHASECHK.TRANS64 P0, [R3+URZ+0x29880], R2 ;  /* 0x02988002030085a7 */ /* 0x000ea4000800007f */
[----:B--2---:R-:W-:Y:S05]  /*13a50*/  @!P0 BRA `(.L_x_1959) ;  /* 0xfffffffc00ec8947 */ /* 0x004fea000383ffff */
[----:B------:R-:W-:Y:S05]  /*13a60*/  BRA `(.L_x_2012) ;  /* 0xffffffd400307947 */ /* 0x000fea000383ffff */
.L_x_1961:
[----:B0-----:R-:W-:-:S04]  /*13a70*/  IMAD.U32 R3, RZ, RZ, UR38 ;  /* 0x00000026ff037e24 */ /* 0x001fc8000f8e00ff */
[----:B------:R0:W2:Y:S03]  /*13a80*/  SYNCS.PHASECHK.TRANS64.TRYWAIT P0, [R3+URZ+0x29840], R2 ;  /* 0x02984002030075a7 */ /* 0x0000a6000800017f */
[----:B--2---:R-:W-:Y:S05]  /*13a90*/  @!P0 NANOSLEEP.SYNCS 0x989680 ;  /* 0x009896800000895d */ /* 0x004fea0003900000 */
[----:B------:R-:W2:Y:S02]  /*13aa0*/  @!P0 SYNCS.PHASECHK.TRANS64 P0, [R3+URZ+0x29840], R2 ;  /* 0x02984002030085a7 */ /* 0x000ea4000800007f */
[----:B--2---:R-:W-:Y:S05]  /*13ab0*/  @!P0 BRA `(.L_x_1961) ;  /* 0xfffffffc00ec8947 */ /* 0x004fea000383ffff */
[----:B------:R-:W-:Y:S05]  /*13ac0*/  BRA `(.L_x_2013) ;  /* 0xffffffd400707947 */ /* 0x000fea000383ffff */
.L_x_1964:
[----:B------:R-:W-:Y:S01]  /*13ad0*/  IMAD.MOV.U32 R13, RZ, RZ, R4 ;  /* 0x000000ffff0d7224 */ /* 0x000fe200078e0004 */
[----:B------:R-:W-:Y:S01]  /*13ae0*/  LEA.HI R2, R18, UR39, RZ, 0x1e ;  /* 0x0000002712027c11 */ /* 0x000fe2000f8ff0ff */
[----:B------:R-:W-:Y:S02]  /*13af0*/  IMAD.MOV.U32 R12, RZ, RZ, RZ ;  /* 0x000000ffff0c7224 */ /* 0x000fe400078e00ff */
[----:B------:R-:W-:Y:S02]  /*13b00*/  IMAD.MOV.U32 R11, RZ, RZ, 0x1c1f ;  /* 0x00001c1fff0b7424 */ /* 0x000fe400078e00ff */
[----:B------:R-:W-:Y:S02]  /*13b10*/  IMAD.MOV.U32 R15, RZ, RZ, -0x1 ;  /* 0xffffffffff0f7424 */ /* 0x000fe400078e00ff */
[----:B------:R-:W-:-:S07]  /*13b20*/  VIADD R10, R2, 0x20 ;  /* 0x00000020020a7836 */ /* 0x000fce0000000000 */
[----:B------:R-:W-:Y:S05]  /*13b30*/  WARPSYNC.COLLECTIVE R15, `(.L_x_2014) ;  /* 0x000000000f087348 */ /* 0x000fea0003c00000 */
[----:B------:R0:W1:Y:S02]  /*13b40*/  SHFL.IDX P6, R14, R13, R12, R11 ;  /* 0x0000000c0d0e7389 */ /* 0x00006400000c000b */
[----:B01----:R-:W-:Y:S01]  /*13b50*/  ENDCOLLECTIVE ;  /* 0x000000000000791b */ /* 0x003fe20003800000 */
.L_x_2014:
[----:B------:R-:W-:Y:S02]  /*13b60*/  IMAD.MOV.U32 R13, RZ, RZ, R5 ;  /* 0x000000ffff0d7224 */ /* 0x000fe400078e0005 */
[----:B------:R-:W-:-:S07]  /*13b70*/  IMAD.MOV.U32 R6, RZ, RZ, R14 ;  /* 0x000000ffff067224 */ /* 0x000fce00078e000e */
[----:B------:R-:W-:Y:S05]  /*13b80*/  WARPSYNC.COLLECTIVE R15, `(.L_x_2015) ;  /* 0x000000000f087348 */ /* 0x000fea0003c00000 */
[----:B------:R0:W1:Y:S02]  /*13b90*/  SHFL.IDX P6, R14, R13, R12, R11 ;  /* 0x0000000c0d0e7389 */ /* 0x00006400000c000b */
[----:B01----:R-:W-:Y:S01]  /*13ba0*/  ENDCOLLECTIVE ;  /* 0x000000000000791b */ /* 0x003fe20003800000 */
.L_x_2015:
[----:B------:R-:W-:Y:S02]  /*13bb0*/  ULDC UR4, c[0x0][0x288] ;  /* 0x0000a20000047ab9 */ /* 0x000fe40000000800 */
[----:B------:R-:W-:-:S05]  /*13bc0*/  IMAD R3, R9, UR4, RZ ;  /* 0x0000000409037c24 */ /* 0x000fca000f8e02ff */
        /* <DEDUP_REMOVED lines=8> */
.L_x_2016:
        /* <DEDUP_REMOVED lines=18> */
.L_x_2017:
[----:B------:R-:W-:Y:S02]  /*13d70*/  @!P3 VIADD R9, R0, UR38 ;  /* 0x000000260009bc36 */ /* 0x000fe40008000000 */
[----:B------:R-:W-:Y:S02]  /*13d80*/  IMAD.MOV.U32 R13, RZ, RZ, R4 ;  /* 0x000000ffff0d7224 */ /* 0x000fe400078e0004 */
[----:B------:R-:W-:Y:S02]  /*13d90*/  IMAD.MOV.U32 R12, RZ, RZ, 0x2 ;  /* 0x00000002ff0c7424 */ /* 0x000fe400078e00ff */
[----:B------:R-:W-:-:S07]  /*13da0*/  IMAD.MOV.U32 R7, RZ, RZ, R14 ;  /* 0x000000ffff077224 */ /* 0x000fce00078e000e */
[----:B------:R-:W-:Y:S05]  /*13db0*/  WARPSYNC.COLLECTIVE R15, `(.L_x_2018) ;  /* 0x000000000f087348 */ /* 0x000fea0003c00000 */
[----:B------:R0:W1:Y:S02]  /*13dc0*/  SHFL.IDX P6, R14, R13, R12, R11 ;  /* 0x0000000c0d0e7389 */ /* 0x00006400000c000b */
[----:B01----:R-:W-:Y:S01]  /*13dd0*/  ENDCOLLECTIVE ;  /* 0x000000000000791b */ /* 0x003fe20003800000 */
.L_x_2018:
        /* <DEDUP_REMOVED lines=17> */
.L_x_2019:
[----:B------:R-:W-:Y:S02]  /*13ef0*/  @!P3 VIADD R19, R0, UR38 ;  /* 0x000000260013bc36 */ /* 0x000fe40008000000 */
[----:B------:R-:W-:Y:S02]  /*13f00*/  IMAD.MOV.U32 R13, RZ, RZ, R4 ;  /* 0x000000ffff0d7224 */ /* 0x000fe400078e0004 */
[----:B------:R-:W-:Y:S02]  /*13f10*/  IMAD.MOV.U32 R12, RZ, RZ, 0x3 ;  /* 0x00000003ff0c7424 */ /* 0x000fe400078e00ff */
[----:B------:R-:W-:-:S07]  /*13f20*/  IMAD.MOV.U32 R7, RZ, RZ, R14 ;  /* 0x000000ffff077224 */ /* 0x000fce00078e000e */
[----:B------:R-:W-:Y:S05]  /*13f30*/  WARPSYNC.COLLECTIVE R15, `(.L_x_2020) ;  /* 0x000000000f087348 */ /* 0x000fea0003c00000 */
[----:B------:R0:W1:Y:S02]  /*13f40*/  SHFL.IDX P6, R14, R13, R12, R11 ;  /* 0x0000000c0d0e7389 */ /* 0x00006400000c000b */
[----:B01----:R-:W-:Y:S01]  /*13f50*/  ENDCOLLECTIVE ;  /* 0x000000000000791b */ /* 0x003fe20003800000 */
.L_x_2020:
        /* <DEDUP_REMOVED lines=16> */
.L_x_2021:
[----:B------:R-:W-:Y:S05]  /*14060*/  BRA `(.L_x_2022) ;  /* 0xffffffd8008c7947 */ /* 0x000fea000383ffff */
.L_x_1967:
[----:B-1----:R-:W-:-:S04]  /*14070*/  IMAD.U32 R3, RZ, RZ, UR38 ;  /* 0x00000026ff037e24 */ /* 0x002fc8000f8e00ff */
[----:B------:R1:W2:Y:S03]  /*14080*/  SYNCS.PHASECHK.TRANS64.TRYWAIT P0, [R3+URZ+0x29820], R0 ;  /* 0x02982000030075a7 */ /* 0x0002a6000800017f */
[----:B--2---:R-:W-:Y:S05]  /*14090*/  @!P0 NANOSLEEP.SYNCS 0x989680 ;  /* 0x009896800000895d */ /* 0x004fea0003900000 */
[----:B------:R-:W2:Y:S02]  /*140a0*/  @!P0 SYNCS.PHASECHK.TRANS64 P0, [R3+URZ+0x29820], R0 ;  /* 0x02982000030085a7 */ /* 0x000ea4000800007f */
[----:B--2---:R-:W-:Y:S05]  /*140b0*/  @!P0 BRA `(.L_x_1967) ;  /* 0xfffffffc00ec8947 */ /* 0x004fea000383ffff */
[----:B------:R-:W-:Y:S05]  /*140c0*/  BRA `(.L_x_2023) ;  /* 0xffffffd800dc7947 */ /* 0x000fea000383ffff */
.L_x_1972:
[----:B0-----:R0:W1:Y:S02]  /*140d0*/  SYNCS.PHASECHK.TRANS64.TRYWAIT P0, [R6+URZ+0x29880], R4 ;  /* 0x02988004060075a7 */ /* 0x001064000800017f */
[----:B-1----:R-:W-:Y:S05]  /*140e0*/  @!P0 NANOSLEEP.SYNCS 0x989680 ;  /* 0x009896800000895d */ /* 0x002fea0003900000 */
[----:B------:R-:W1:Y:S02]  /*140f0*/  @!P0 SYNCS.PHASECHK.TRANS64 P0, [R6+URZ+0x29880], R4 ;  /* 0x02988004060085a7 */ /* 0x000e64000800007f */
[----:B-1----:R-:W-:Y:S05]  /*14100*/  @!P0 BRA `(.L_x_1972) ;  /* 0xfffffffc00f08947 */ /* 0x002fea000383ffff */
[----:B------:R-:W-:Y:S05]  /*14110*/  BRA `(.L_x_2024) ;  /* 0xffffffdc00887947 */ /* 0x000fea000383ffff */
.L_x_1976:
[----:B-1----:R1:W2:Y:S02]  /*14120*/  SYNCS.PHASECHK.TRANS64.TRYWAIT P0, [R6+URZ+0x29840], R4 ;  /* 0x02984004060075a7 */ /* 0x0022a4000800017f */
[----:B--2---:R-:W-:Y:S05]  /*14130*/  @!P0 NANOSLEEP.SYNCS 0x989680 ;  /* 0x009896800000895d */ /* 0x004fea0003900000 */
[----:B------:R-:W2:Y:S02]  /*14140*/  @!P0 SYNCS.PHASECHK.TRANS64 P0, [R6+URZ+0x29840], R4 ;  /* 0x02984004060085a7 */ /* 0x000ea4000800007f */
[----:B--2---:R-:W-:Y:S05]  /*14150*/  @!P0 BRA `(.L_x_1976) ;  /* 0xfffffffc00f08947 */ /* 0x004fea000383ffff */
[----:B------:R-:W-:Y:S05]  /*14160*/  BRA `(.L_x_2025) ;  /* 0xffffffdc00f87947 */ /* 0x000fea000383ffff */
.L_x_1983:
[----:B-1----:R1:W2:Y:S02]  /*14170*/  SYNCS.PHASECHK.TRANS64.TRYWAIT P0, [R18+URZ+0x29870], R4 ;  /* 0x02987004120075a7 */ /* 0x0022a4000800017f */
[----:B--2---:R-:W-:Y:S05]  /*14180*/  @!P0 NANOSLEEP.SYNCS 0x989680 ;  /* 0x009896800000895d */ /* 0x004fea0003900000 */
[----:B------:R-:W2:Y:S02]  /*14190*/  @!P0 SYNCS.PHASECHK.TRANS64 P0, [R18+URZ+0x29870], R4 ;  /* 0x02987004120085a7 */ /* 0x000ea4000800007f */
[----:B--2---:R-:W-:Y:S05]  /*141a0*/  @!P0 BRA `(.L_x_1983) ;  /* 0xfffffffc00f08947 */ /* 0x004fea000383ffff */
[----:B------:R-:W-:Y:S05]  /*141b0*/  BRA `(.L_x_2026) ;  /* 0xffffffe000f87947 */ /* 0x000fea000383ffff */
.L_x_1985:
[----:B--2---:R2:W3:Y:S02]  /*141c0*/  SYNCS.PHASECHK.TRANS64.TRYWAIT P0, [R18+URZ+0x29860], R0 ;  /* 0x02986000120075a7 */ /* 0x0044e4000800017f */
[----:B---3--:R-:W-:Y:S05]  /*141d0*/  @!P0 NANOSLEEP.SYNCS 0x989680 ;  /* 0x009896800000895d */ /* 0x008fea0003900000 */
[----:B------:R-:W3:Y:S02]  /*141e0*/  @!P0 SYNCS.PHASECHK.TRANS64 P0, [R18+URZ+0x29860], R0 ;  /* 0x02986000120085a7 */ /* 0x000ee4000800007f */
[----:B---3--:R-:W-:Y:S05]  /*141f0*/  @!P0 BRA `(.L_x_1985) ;  /* 0xfffffffc00f08947 */ /* 0x008fea000383ffff */
[----:B------:R-:W-:Y:S05]  /*14200*/  BRA `(.L_x_2027) ;  /* 0xffffffe000fc7947 */ /* 0x000fea000383ffff */
.L_x_1991:
[----:B-1----:R1:W2:Y:S02]  /*14210*/  SYNCS.PHASECHK.TRANS64.TRYWAIT P0, [R3+URZ+0x29870], R0 ;  /* 0x02987000030075a7 */ /* 0x0022a4000800017f */
[----:B--2---:R-:W-:Y:S05]  /*14220*/  @!P0 NANOSLEEP.SYNCS 0x989680 ;  /* 0x009896800000895d */ /* 0x004fea0003900000 */
[----:B------:R-:W2:Y:S02]  /*14230*/  @!P0 SYNCS.PHASECHK.TRANS64 P0, [R3+URZ+0x29870], R0 ;  /* 0x02987000030085a7 */ /* 0x000ea4000800007f */
[----:B--2---:R-:W-:Y:S05]  /*14240*/  @!P0 BRA `(.L_x_1991) ;  /* 0xfffffffc00f08947 */ /* 0x004fea000383ffff */
[----:B------:R-:W-:Y:S05]  /*14250*/  BRA `(.L_x_2028) ;  /* 0xffffffe8009c7947 */ /* 0x000fea000383ffff */
.L_x_1993:
[----:B-1----:R1:W2:Y:S02]  /*14260*/  SYNCS.PHASECHK.TRANS64.TRYWAIT P0, [R3+URZ+0x29860], R2 ;  /* 0x02986002030075a7 */ /* 0x0022a4000800017f */
[----:B--2---:R-:W-:Y:S05]  /*14270*/  @!P0 NANOSLEEP.SYNCS 0x989680 ;  /* 0x009896800000895d */ /* 0x004fea0003900000 */
[----:B------:R-:W2:Y:S02]  /*14280*/  @!P0 SYNCS.PHASECHK.TRANS64 P0, [R3+URZ+0x29860], R2 ;  /* 0x02986002030085a7 */ /* 0x000ea4000800007f */
[----:B--2---:R-:W-:Y:S05]  /*14290*/  @!P0 BRA `(.L_x_1993) ;  /* 0xfffffffc00f08947 */ /* 0x004fea000383ffff */
[----:B------:R-:W-:Y:S05]  /*142a0*/  BRA `(.L_x_2029) ;  /* 0xffffffe800ac7947 */ /* 0x000fea000383ffff */
.L_x_1995:
[----:B0-----:R0:W1:Y:S02]  /*142b0*/  SYNCS.PHASECHK.TRANS64.TRYWAIT P0, [R9+URZ+0x29820], R2 ;  /* 0x02982002090075a7 */ /* 0x001064000800017f */
[----:B-1----:R-:W-:Y:S05]  /*142c0*/  @!P0 NANOSLEEP.SYNCS 0x989680 ;  /* 0x009896800000895d */ /* 0x002fea0003900000 */
[----:B------:R-:W1:Y:S02]  /*142d0*/  @!P0 SYNCS.PHASECHK.TRANS64 P0, [R9+URZ+0x29820], R2 ;  /* 0x02982002090085a7 */ /* 0x000e64000800007f */
[----:B-1----:R-:W-:Y:S05]  /*142e0*/  @!P0 BRA `(.L_x_1995) ;  /* 0xfffffffc00f08947 */ /* 0x002fea000383ffff */
[----:B------:R-:W-:Y:S05]  /*142f0*/  BRA `(.L_x_2030) ;  /* 0xfffffff000207947 */ /* 0x000fea000383ffff */
.L_x_1997:
[----:B0-----:R0:W1:Y:S02]  /*14300*/  SYNCS.PHASECHK.TRANS64.TRYWAIT P1, [R5+URZ], R4 ;  /* 0x00000004050075a7 */ /* 0x001064000802017f */
[----:B-1----:R-:W-:Y:S05]  /*14310*/  @!P1 NANOSLEEP.SYNCS 0x989680 ;  /* 0x009896800000995d */ /* 0x002fea0003900000 */
[----:B------:R-:W1:Y:S02]  /*14320*/  @!P1 SYNCS.PHASECHK.TRANS64 P1, [R5+URZ], R4 ;  /* 0x00000004050095a7 */ /* 0x000e64000802007f */
[----:B-1----:R-:W-:Y:S05]  /*14330*/  @!P1 BRA `(.L_x_1997) ;  /* 0xfffffffc00f09947 */ /* 0x002fea000383ffff */
[----:B------:R-:W-:Y:S05]  /*14340*/  BRA `(.L_x_2031) ;  /* 0xfffffff000707947 */ /* 0x000fea000383ffff */
.L_x_1998:
[----:B-1----:R1:W2:Y:S02]  /*14350*/  SYNCS.PHASECHK.TRANS64.TRYWAIT P1, [R7+URZ], R2 ;  /* 0x00000002070075a7 */ /* 0x0022a4000802017f */
[----:B--2---:R-:W-:Y:S05]  /*14360*/  @!P1 NANOSLEEP.SYNCS 0x989680 ;  /* 0x009896800000995d */ /* 0x004fea0003900000 */
[----:B------:R-:W2:Y:S02]  /*14370*/  @!P1 SYNCS.PHASECHK.TRANS64 P1, [R7+URZ], R2 ;  /* 0x00000002070095a7 */ /* 0x000ea4000802007f */
[----:B--2---:R-:W-:Y:S05]  /*14380*/  @!P1 BRA `(.L_x_1998) ;  /* 0xfffffffc00f09947 */ /* 0x004fea000383ffff */
[----:B------:R-:W-:Y:S05]  /*14390*/  BRA `(.L_x_2032) ;  /* 0xfffffff000647947 */ /* 0x000fea000383ffff */
.L_x_2000:
[----:B0-----:R0:W2:Y:S02]  /*143a0*/  SYNCS.PHASECHK.TRANS64.TRYWAIT P1, [R5+URZ+0x29860], R4 ;  /* 0x02986004050075a7 */ /* 0x0010a4000802017f */
[----:B--2---:R-:W-:Y:S05]  /*143b0*/  @!P1 NANOSLEEP.SYNCS 0x989680 ;  /* 0x009896800000995d */ /* 0x004fea0003900000 */
[----:B------:R-:W2:Y:S02]  /*143c0*/  @!P1 SYNCS.PHASECHK.TRANS64 P1, [R5+URZ+0x29860], R4 ;  /* 0x02986004050095a7 */ /* 0x000ea4000802007f */
[----:B--2---:R-:W-:Y:S05]  /*143d0*/  @!P1 BRA `(.L_x_2000) ;  /* 0xfffffffc00f09947 */ /* 0x004fea000383ffff */
[----:B------:R-:W-:Y:S05]  /*143e0*/  BRA `(.L_x_2033) ;  /* 0xfffffff000647947 */ /* 0x000fea000383ffff */
.L_x_2002:
[----:B--2---:R2:W3:Y:S02]  /*143f0*/  SYNCS.PHASECHK.TRANS64.TRYWAIT P1, [R3+URZ+0x29860], R2 ;  /* 0x02986002030075a7 */ /* 0x0044e4000802017f */
[----:B---3--:R-:W-:Y:S05]  /*14400*/  @!P1 NANOSLEEP.SYNCS 0x989680 ;  /* 0x009896800000995d */ /* 0x008fea0003900000 */
[----:B------:R-:W3:Y:S02]  /*14410*/  @!P1 SYNCS.PHASECHK.TRANS64 P1, [R3+URZ+0x29860], R2 ;  /* 0x02986002030095a7 */ /* 0x000ee4000802007f */
[----:B---3--:R-:W-:Y:S05]  /*14420*/  @!P1 BRA `(.L_x_2002) ;  /* 0xfffffffc00f09947 */ /* 0x008fea000383ffff */
[----:B------:R-:W-:Y:S05]  /*14430*/  BRA `(.L_x_2034) ;  /* 0xfffffff000647947 */ /* 0x000fea000383ffff */
.L_x_2004:
[----:B---3--:R3:W4:Y:S02]  /*14440*/  SYNCS.PHASECHK.TRANS64.TRYWAIT P0, [R5+URZ+0x29880], R4 ;  /* 0x02988004050075a7 */ /* 0x008724000800017f */
[----:B----4-:R-:W-:Y:S05]  /*14450*/  @!P0 NANOSLEEP.SYNCS 0x989680 ;  /* 0x009896800000895d */ /* 0x010fea0003900000 */
[----:B------:R-:W4:Y:S02]  /*14460*/  @!P0 SYNCS.PHASECHK.TRANS64 P0, [R5+URZ+0x29880], R4 ;  /* 0x02988004050085a7 */ /* 0x000f24000800007f */
[----:B----4-:R-:W-:Y:S05]  /*14470*/  @!P0 BRA `(.L_x_2004) ;  /* 0xfffffffc00f08947 */ /* 0x010fea000383ffff */
[----:B------:R-:W-:Y:S05]  /*14480*/  BRA `(.L_x_2005) ;  /* 0xfffffff000607947 */ /* 0x000fea000383ffff */
.L_x_2035:
        /* <DEDUP_REMOVED lines=15> */
.L_x_2806:


//--------------------- .text._ZN7cutlass13device_kernelIN5flash11enable_sm90INS1_16FlashAttnFwdSm90INS1_25CollectiveMainloopFwdSm90ILi2EN4cute5tupleIJNS5_1CILi1EEES8_S8_EEENS6_IJNS7_ILi128EEENS7_ILi160EEENS7_ILi192EEEEEELi128ENS_12float_e4m3_tEfNS_4arch4Sm90ELb1ELb0ELb1ELb1ELb0ELb0ELb0ELb1ELb1ELb1ELb1ELb0EEENS1_21CollectiveEpilogueFwdINS6_IJSA_SA_SB_EEES9_NS_10bfloat16_tESG_Li256ELb1ELb1ELb1ELb1EEENS1_36VarlenDynamicPersistentTileSchedulerILi128ELi160ELi256ELi128ELb1ELb1ELb1ELb1ELb1ELb1EEEEEEEEEvNT_6ParamsE --------------------------
	.section	.text._ZN7cutlass13device_kernelIN5flash11enable_sm90INS1_16FlashAttnFwdSm90INS1_25CollectiveMainloopFwdSm90ILi2EN4cute5tupleIJNS5_1CILi1EEES8_S8_EEENS6_IJNS7_ILi128EEENS7_ILi160EEENS7_ILi192EEEEEELi128ENS_12float_e4m3_tEfNS_4arch4Sm90ELb1ELb0ELb1ELb1ELb0ELb0ELb0ELb1ELb1ELb1ELb1ELb0EEENS1_21CollectiveEpilogueFwdINS6_IJSA_SA_SB_EEES9_NS_10bfloat16_tESG_Li256ELb1ELb1ELb1ELb1EEENS1_36VarlenDynamicPersistentTileSchedulerILi128ELi160ELi256ELi128ELb1ELb1ELb1ELb1ELb1ELb1EEEEEEEEEvNT_6ParamsE,"ax",@progbits
	.align	128
.text._ZN7cutlass13device_kernelIN5flash11enable_sm90INS1_16FlashAttnFwdSm90INS1_25CollectiveMainloopFwdSm90ILi2EN4cute5tupleIJNS5_1CILi1EEES8_S8_EEENS6_IJNS7_ILi128EEENS7_ILi160EEENS7_ILi192EEEEEELi128ENS_12float_e4m3_tEfNS_4arch4Sm90ELb1ELb0ELb1ELb1ELb0ELb0ELb0ELb1ELb1ELb1ELb1ELb0EEENS1_21CollectiveEpilogueFwdINS6_IJSA_SA_SB_EEES9_NS_10bfloat16_tESG_Li256ELb1ELb1ELb1ELb1EEENS1_36VarlenDynamicPersistentTileSchedulerILi128ELi160ELi256ELi128ELb1ELb1ELb1ELb1ELb1ELb1EEEEEEEEEvNT_6ParamsE:
        .type           _ZN7cutlass13device_kernelIN5flash11enable_sm90INS1_16FlashAttnFwdSm90INS1_25CollectiveMainloopFwdSm90ILi2EN4cute5tupleIJNS5_1CILi1EEES8_S8_EEENS6_IJNS7_ILi128EEENS7_ILi160EEENS7_ILi192EEEEEELi128ENS_12float_e4m3_tEfNS_4arch4Sm90ELb1ELb0ELb1ELb1ELb0ELb0ELb0ELb1ELb1ELb1ELb1ELb0EEENS1_21CollectiveEpilogueFwdINS6_IJSA_SA_SB_EEES9_NS_10bfloat16_tESG_Li256ELb1ELb1ELb1ELb1EEENS1_36VarlenDynamicPersistentTileSchedulerILi128ELi160ELi256ELi128ELb1ELb1ELb1ELb1ELb1ELb1EEEEEEEEEvNT_6ParamsE,@function
        .size           _ZN7cutlass13device_kernelIN5flash11enable_sm90INS1_16FlashAttnFwdSm90INS1_25CollectiveMainloopFwdSm90ILi2EN4cute5tupleIJNS5_1CILi1EEES8_S8_EEENS6_IJNS7_ILi128EEENS7_ILi160EEENS7_ILi192EEEEEELi128ENS_12float_e4m3_tEfNS_4arch4Sm90ELb1ELb0ELb1ELb1ELb0ELb0ELb0ELb1ELb1ELb1ELb1ELb0EEENS1_21CollectiveEpilogueFwdINS6_IJSA_SA_SB_EEES9_NS_10bfloat16_tESG_Li256ELb1ELb1ELb1ELb1EEENS1_36VarlenDynamicPersistentTileSchedulerILi128ELi160ELi256ELi128ELb1ELb1ELb1ELb1ELb1ELb1EEEEEEEEEvNT_6ParamsE,(.L_x_2807 - _ZN7cutlass13device_kernelIN5flash11enable_sm90INS1_16FlashAttnFwdSm90INS1_25CollectiveMainloopFwdSm90ILi2EN4cute5tupleIJNS5_1CILi1EEES8_S8_EEENS6_IJNS7_ILi128EEENS7_ILi160EEENS7_ILi192EEEEEELi128ENS_12float_e4m3_tEfNS_4arch4Sm90ELb1ELb0ELb1ELb1ELb0ELb0ELb0ELb1ELb1ELb1ELb1ELb0EEENS1_21CollectiveEpilogueFwdINS6_IJSA_SA_SB_EEES9_NS_10bfloat16_tESG_Li256ELb1ELb1ELb1ELb1EEENS1_36VarlenDynamicPersistentTileSchedulerILi128ELi160ELi256ELi128ELb1ELb1ELb1ELb1ELb1ELb1EEEEEEEEEvNT_6ParamsE)
        .other          _ZN7cutlass13device_kernelIN5flash11enable_sm90INS1_16FlashAttnFwdSm90INS1_25CollectiveMainloopFwdSm90ILi2EN4cute5tupleIJNS5_1CILi1EEES8_S8_EEENS6_IJNS7_ILi128EEENS7_ILi160EEENS7_ILi192EEEEEELi128ENS_12float_e4m3_tEfNS_4arch4Sm90ELb1ELb0ELb1ELb1ELb0ELb0ELb0ELb1ELb1ELb1ELb1ELb0EEENS1_21CollectiveEpilogueFwdINS6_IJSA_SA_SB_EEES9_NS_10bfloat16_tESG_Li256ELb1ELb1ELb1ELb1EEENS1_36VarlenDynamicPersistentTileSchedulerILi128ELi160ELi256ELi128ELb1ELb1ELb1ELb1ELb1ELb1EEEEEEEEEvNT_6ParamsE,@"STO_CUDA_ENTRY STV_DEFAULT"
_ZN7cutlass13device_kernelIN5flash11enable_sm90INS1_16FlashAttnFwdSm90INS1_25CollectiveMainloopFwdSm90ILi2EN4cute5tupleIJNS5_1CILi1EEES8_S8_EEENS6_IJNS7_ILi128EEENS7_ILi160EEENS7_ILi192EEEEEELi128ENS_12float_e4m3_tEfNS_4arch4Sm90ELb1ELb0ELb1ELb1ELb0ELb0ELb0ELb1ELb1ELb1ELb1ELb0EEENS1_21CollectiveEpilogueFwdINS6_IJSA_SA_SB_EEES9_NS_10bfloat16_tESG_Li256ELb1ELb1ELb1ELb1EEENS1_36VarlenDynamicPersistentTileSchedulerILi128ELi160ELi256ELi128ELb1ELb1ELb1ELb1ELb1ELb1EEEEEEEEEvNT_6ParamsE:
        /* <DEDUP_REMOVED lines=18> */
.L_x_2037:
[----:B------:R-:W-:Y:S05]  /*0120*/  BSYNC B0 ;  /* 0x0000000000007941 */ /* 0x000fea0003800000 */
.L_x_2036:
        /* <DEDUP_REMOVED lines=41> */
.L_x_2038:
        /* <DEDUP_REMOVED lines=22> */
.L_x_2039:
        /* <DEDUP_REMOVED lines=18> */
.L_x_2040:
        /* <DEDUP_REMOVED lines=22> */
.L_x_2041:
        /* <DEDUP_REMOVED lines=22> */
.L_x_2042:
[----:B------:R-:W-:Y:S01]  /*0900*/  PLOP3.LUT P0, PT, PT, PT, UP0, 0x80, 0x0 ;  /* 0x000000000000781c */ /* 0x000fe20003f0f008 */
[----:B------:R-:W-:Y:S01]  /*0910*/  UMOV UR38, 0x1 ;  /* 0x0000000100267882 */ /* 0x000fe20000000000 */
[----:B------:R-:W-:Y:S01]  /*0920*/  NOP ;  /* 0x0000000000007918 */ /* 0x000fe20000000000 */
[----:B------:R-:W-:Y:S01]  /*0930*/  USEL UR38, UR38, 0x2, !UP0 ;  /* 0x0000000226267887 */ /* 0x000fe2000c000000 */
[----:B------:R-:W-:Y:S01]  /*0940*/  ULDC.64 UR54, c[0x0][0x208] ;  /* 0x0000820000367ab9 */ /* 0x000fe20000000a00 */
[----:B012-4-:R-:W-:Y:S08]  /*0950*/  BAR.SYNC.DEFER_BLOCKING 0x0 ;  /* 0x0000000000007b1d */ /* 0x017ff00000010000 */
[----:B------:R-:W-:Y:S05]  /*0960*/  @!P0 BRA `(.L_x_2043) ;  /* 0x0000011000f48947 */ /* 0x000fea0003800000 */
.L_x_2044:
        /* <DEDUP_REMOVED lines=29> */
[----:B------:R-:W-:Y:S01]  /*0b40*/  LEA.HI R2, R3, R224, RZ, 0x4 ;  /* 0x000000e003027211 */ /* 0x000fe200078f20ff */
[----:B------:R-:W-:Y:S01]  /*0b50*/  IMAD.SHL.U32 R4, R4, 0x20, RZ ;  /* 0x0000002004047824 */ /* 0x000fe200078e00ff */
[----:B------:R-:W-:Y:S01]  /*0b60*/  SHF.R.S32.HI R219, RZ, 0x7, R0 ;  /* 0x00000007ffdb7819 */ /* 0x000fe20000011400 */
[----:B------:R-:W-:Y:S01]  /*0b70*/  IMAD.IADD R203, R224, 0x1, -R203 ;  /* 0x00000001e0cb7824 */ /* 0x000fe200078e0acb */
[----:B------:R-:W-:Y:S02]  /*0b80*/  SHF.R.S32.HI R7, RZ, 0x4, R2 ;  /* 0x00000004ff077819 */ /* 0x000fe40000011402 */
[----:B------:R-:W-:Y:S02]  /*0b90*/  LOP3.LUT R5, R2, 0x3fffff0, RZ, 0xc0, !PT ;  /* 0x03fffff002057812 */ /* 0x000fe400078ec0ff */
[----:B------:R-:W-:-:S02]  /*0ba0*/  SHF.R.S32.HI R6, RZ, 0x1f, R203 ;  /* 0x0000001fff067819 */ /* 0x000fc400000114cb */
[----:B------:R-:W-:Y:S01]  /*0bb0*/  LOP3.LUT R4, R4, 0xfffffc00, RZ, 0xc0, !PT ;  /* 0xfffffc0004047812 */ /* 0x000fe200078ec0ff */
[----:B------:R-:W-:Y:S01]  /*0bc0*/  IMAD.IADD R5, R224, 0x1, -R5 ;  /* 0x00000001e0057824 */ /* 0x000fe200078e0a05 */
[----:B------:R-:W-:Y:S02]  /*0bd0*/  LEA.HI R2, R2, R7, RZ, 0x1 ;  /* 0x0000000702027211 */ /* 0x000fe400078f08ff */
[----:B------:R-:W-:Y:S01]  /*0be0*/  LEA.HI R8, R6, R203, RZ, 0x2 ;  /* 0x000000cb06087211 */ /* 0x000fe200078f10ff */
[----:B------:R-:W-:Y:S01]  /*0bf0*/  IMAD R5, R5, 0x40, R4 ;  /* 0x0000004005057824 */ /* 0x000fe200078e0204 */
[----:B------:R-:W-:Y:S02]  /*0c00*/  LOP3.LUT R2, R2, 0x1ffffffe, RZ, 0xc0, !PT ;  /* 0x1ffffffe02027812 */ /* 0x000fe400078ec0ff */
[----:B------:R-:W-:Y:S02]  /*0c10*/  LEA.HI R4, R3, R224, RZ, 0x2 ;  /* 0x000000e003047211 */ /* 0x000fe400078f10ff */
[----:B------:R-:W-:Y:S01]  /*0c20*/  SHF.R.S32.HI R9, RZ, 0x2, R8 ;  /* 0x00000002ff097819 */ /* 0x000fe20000011408 */
[----:B------:R-:W-:Y:S01]  /*0c30*/  IMAD.IADD R2, R7, 0x1, -R2 ;  /* 0x0000000107027824 */ /* 0x000fe200078e0a02 */
[----:B------:R-:W-:-:S02]  /*0c40*/  SHF.R.S32.HI R10, RZ, 0x1f, R8 ;  /* 0x0000001fff0a7819 */ /* 0x000fc40000011408 */
[----:B------:R-:W-:Y:S01]  /*0c50*/  LOP3.LUT R7, R4, 0xfffffffc, RZ, 0xc0, !PT ;  /* 0xfffffffc04077812 */ /* 0x000fe200078ec0ff */
[----:B------:R-:W-:Y:S01]  /*0c60*/  IMAD R221, R2, 0x8, R5 ;  /* 0x0000000802dd7824 */ /* 0x000fe200078e0205 */
[----:B------:R-:W-:Y:S02]  /*0c70*/  LEA.HI R3, R3, R224, RZ, 0x3 ;  /* 0x000000e003037211 */ /* 0x000fe400078f18ff */
[----:B------:R-:W-:Y:S01]  /*0c80*/  LEA.HI R10, R10, R9, RZ, 0x3 ;  /* 0x000000090a0a7211 */ /* 0x000fe200078f18ff */
[----:B------:R-:W-:Y:S01]  /*0c90*/  IMAD.IADD R7, R224, 0x1, -R7 ;  /* 0x00000001e0077824 */ /* 0x000fe200078e0a07 */
[----:B------:R-:W-:Y:S02]  /*0ca0*/  LOP3.LUT R5, R3, 0xfffffff8, RZ, 0xc0, !PT ;  /* 0xfffffff803057812 */ /* 0x000fe400078ec0ff */
[----:B------:R-:W-:Y:S02]  /*0cb0*/  LOP3.LUT R8, R8, 0x7ffffffc, RZ, 0xc0, !PT ;  /* 0x7ffffffc08087812 */ /* 0x000fe400078ec0ff */
[----:B------:R-:W-:Y:S01]  /*0cc0*/  LOP3.LUT R10, R10, 0xfffffff8, RZ, 0xc0, !PT ;  /* 0xfffffff80a0a7812 */ /* 0x000fe200078ec0ff */
[----:B------:R-:W-:Y:S01]  /*0cd0*/  IMAD.IADD R22, R224, 0x1, -R5 ;  /* 0x00000001e0167824 */ /* 0x000fe200078e0a05 */
[----:B------:R-:W-:Y:S01]  /*0ce0*/  LEA.HI R6, R6, R203, RZ, 0x5 ;  /* 0x000000cb06067211 */ /* 0x000fe200078f28ff */
[----:B------:R-:W-:Y:S01]  /*0cf0*/  IMAD.IADD R8, R203, 0x1, -R8 ;  /* 0x00000001cb087824 */ /* 0x000fe200078e0a08 */
[----:B------:R-:W-:Y:S01]  /*0d00*/  LEA.HI R0, R0, R219, RZ, 0x1 ;  /* 0x000000db00007211 */ /* 0x000fe200078f08ff */
[----:B------:R-:W-:Y:S01]  /*0d10*/  IMAD.IADD R9, R9, 0x1, -R10 ;  /* 0x0000000109097824 */ /* 0x000fe200078e0a0a */
[----:B------:R-:W-:Y:S01]  /*0d20*/  LEA.HI R2, R7, R7, RZ, 0x1 ;  /* 0x0000000707027211 */ /* 0x000fe200078f08ff */
[----:B------:R-:W-:Y:S01]  /*0d30*/  IMAD.SHL.U32 R16, R22, 0x8, RZ ;  /* 0x0000000816107824 */ /* 0x000fe200078e00ff */
[----:B------:R-:W-:Y:S01]  /*0d40*/  SHF.R.S32.HI R6, RZ, 0x5, R6 ;  /* 0x00000005ff067819 */ /* 0x000fe20000011406 */
[----:B------:R-:W-:Y:S01]  /*0d50*/  IMAD.SHL.U32 R17, R8, 0x2, RZ ;  /* 0x0000000208117824 */ /* 0x000fe200078e00ff */
[----:B------:R-:W-:Y:S01]  /*0d60*/  LOP3.LUT R0, R0, 0x3fffffe, RZ, 0xc0, !PT ;  /* 0x03fffffe00007812 */ /* 0x000fe200078ec0ff */
[----:B------:R-:W-:Y:S01]  /*0d70*/  VIADD R19, R16, 0x40 ;  /* 0x0000004010137836 */ /* 0x000fe20000000000 */
[----:B------:R-:W-:Y:S01]  /*0d80*/  LOP3.LUT R2, R2, 0x1ffffffe, RZ, 0xc0, !PT ;  /* 0x1ffffffe02027812 */ /* 0x000fe200078ec0ff */
[----:B------:R-:W-:Y:S01]  /*0d90*/  IMAD R9, R6, 0x10, R9 ;  /* 0x0000001006097824 */ /* 0x000fe200078e0209 */
[----:B------:R-:W-:Y:S01]  /*0da0*/  SHF.R.S32.HI R202, RZ, 0x3, R3 ;  /* 0x00000003ffca7819 */ /* 0x000fe20000011403 */
[----:B------:R-:W-:Y:S01]  /*0db0*/  IMAD.IADD R0, R219, 0x1, -R0 ;  /* 0x00000001db007824 */ /* 0x000fe200078e0a00 */
[----:B------:R-:W-:Y:S01]  /*0dc0*/  SHF.R.S32.HI R223, RZ, 0x1f, R16 ;  /* 0x0000001fffdf7819 */ /* 0x000fe20000011410 */
[C---:B------:R-:W-:Y:S01]  /*0dd0*/  VIADD R201, R17.reuse, 0x8 ;  /* 0x0000000811c97836 */ /* 0x040fe20000000000 */
[----:B------:R-:W-:Y:S01]  /*0de0*/  SHF.R.S32.HI R222, RZ, 0x1f, R19 ;  /* 0x0000001fffde7819 */ /* 0x000fe20000011413 */
[----:B------:R-:W-:-:S02]  /*0df0*/  VIADD R200, R17, 0x10 ;  /* 0x0000001011c87836 */ /* 0x000fc40000000000 */
        /* <DEDUP_REMOVED lines=26> */
[----:B------:R-:W-:Y:S01]  /*0fa0*/  IMAD.IADD R7, R7, 0x1, -R2 ;  /* 0x0000000107077824 */ /* 0x000fe200078e0a02 */
[----:B------:R-:W-:Y:S01]  /*0fb0*/  SHF.R.S32.HI R205, RZ, 0x1f, R188 ;  /* 0x0000001fffcd7819 */ /* 0x000fe200000114bc */
[----:B------:R-:W-:Y:S01]  /*0fc0*/  IMAD R220, R0, 0x40, R9 ;  /* 0x0000004000dc7824 */ /* 0x000fe200078e0209 */
[----:B------:R-:W-:-:S03]  /*0fd0*/  SHF.R.S32.HI R204, RZ, 0x1f, R23 ;  /* 0x0000001fffcc7819 */ /* 0x000fc60000011417 */
[----:B------:R-:W-:-:S07]  /*0fe0*/  IMAD R18, R7, 0x8, R220 ;  /* 0x0000000807127824 */ /* 0x000fce00078e02dc */
.L_x_2105:
[----:B0-23--:R-:W0:Y:S01]  /*0ff0*/  LDC.64 R2, c[0x0][0xc88] ;  /* 0x00032200ff027b82 */ /* 0x00de220000000a00 */
[----:B------:R-:W-:Y:S01]  /*1000*/  ULDC.64 UR8, c[0x0][0xa28] ;  /* 0x00028a0000087ab9 */ /* 0x000fe20000000a00 */
[----:B------:R-:W-:Y:S01]  /*1010*/  ULDC.64 UR10, c[0x0][0xa18] ;  /* 0x00028600000a7ab9 */ /* 0x000fe20000000a00 */
[----:B------:R-:W-:Y:S01]  /*1020*/  ULOP3.LUT UR4, UR6, 0xff000000, URZ, 0xc0, !UPT ;  /* 0xff00000006047892 */ /* 0x000fe2000f8ec03f */
        /* <DEDUP_REMOVED lines=19> */
[----:B----4-:R-:W-:Y:S01]  /*1160*/  IMAD.U32 R5, RZ, RZ, UR11 ;  /* 0x0000000bff057e24 */ /* 0x010fe2000f8e00ff */
[----:B------:R-:W2:Y:S01]  /*1170*/  @P0 LDG.E R2, desc[UR54][R2.64] ;  /* 0x0000003602020981 */ /* 0x000ea2000c1e1900 */
[----:B------:R-:W-:Y:S01]  /*1180*/  UISETP.NE.U32.AND UP0, UPT, UR8, URZ, UPT ;  /* 0x0000003f0800728c */ /* 0x000fe2000bf05070 */
[----:B------:R-:W-:Y:S02]  /*1190*/  ULDC.64 UR10, c[0x0][0xa20] ;  /* 0x00028800000a7ab9 */ /* 0x000fe40000000a00 */
[----:B------:R-:W3:Y:S01]  /*11a0*/  @P2 LDG.E R4, desc[UR54][R4.64] ;  /* 0x0000003604042981 */ /* 0x000ee2000c1e1900 */
[----:B------:R-:W-:Y:S01]  /*11b0*/  UISETP.NE.AND.EX UP0, UPT, UR9, URZ, UPT, UP0 ;  /* 0x0000003f0900728c */ /* 0x000fe2000bf05300 */
[----:B------:R-:W-:Y:S01]  /*11c0*/  ISETP.NE.U32.AND P1, PT, RZ, UR10, PT ;  /* 0x0000000aff007c0c */ /* 0x000fe2000bf25070 */
[----:B------:R-:W-:Y:S02]  /*11d0*/  ULOP3.LUT UR46, UR6, 0xff0000, URZ, 0xc0, !UPT ;  /* 0x00ff0000062e7892 */ /* 0x000fe4000f8ec03f */
[----:B------:R-:W-:Y:S01]  /*11e0*/  USHF.R.U32.HI UR4, URZ, 0x8, UR4 ;  /* 0x000000083f047899 */ /* 0x000fe20008011604 */
[----:B------:R-:W-:Y:S01]  /*11f0*/  ISETP.NE.AND.EX P1, PT, RZ, UR11, PT, P1 ;  /* 0x0000000bff007c0c */ /* 0x000fe2000bf25310 */
[----:B------:R-:W-:Y:S01]  /*1200*/  USEL UR7, UR7, 0x1, UP0 ;  /* 0x0000000107077887 */ /* 0x000fe20008000000 */
[----:B------:R-:W-:Y:S01]  /*1210*/  ULDC UR8, c[0x0][0x2f0] ;  /* 0x0000bc0000087ab9 */ /* 0x000fe20000000800 */
[----:B------:R-:W-:Y:S01]  /*1220*/  UMOV UR51, URZ ;  /* 0x0000003f00337c82 */ /* 0x000fe20008000000 */
        /* <DEDUP_REMOVED lines=20> */
.L_x_2045:
[----:B------:R-:W-:Y:S05]  /*1370*/  @!P1 BRA `(.L_x_2046) ;  /* 0x00000000001c9947 */ /* 0x000fea0003800000 */
[----:B------:R-:W-:-:S04]  /*1380*/  ULEA UR4, UP0, UR43, UR10, 0x2 ;  /* 0x0000000a2b047291 */ /* 0x000fc8000f80103f */
[----:B------:R-:W-:Y:S02]  /*1390*/  ULEA.HI.X UR6, UR43, UR11, UR42, 0x2, UP0 ;  /* 0x0000000b2b067291 */ /* 0x000fe400080f142a */
[----:B------:R-:W-:-:S04]  /*13a0*/  IMAD.U32 R2, RZ, RZ, UR4 ;  /* 0x00000004ff027e24 */ /* 0x000fc8000f8e00ff */
[----:B------:R-:W-:-:S05]  /*13b0*/  IMAD.U32 R3, RZ, RZ, UR6 ;  /* 0x00000006ff037e24 */ /* 0x000fca000f8e00ff */
[----:B------:R-:W2:Y:S02]  /*13c0*/  LDG.E R2, desc[UR54][R2.64] ;  /* 0x0000003602027981 */ /* 0x000ea4000c1e1900 */
[----:B--2---:R-:W-:Y:S01]  /*13d0*/  R2UR UR4, R2 ;  /* 0x00000000020472ca */ /* 0x004fe200000e0000 */
[----:B------:R-:W-:-:S14]  /*13e0*/  BRA `(.L_x_2047) ;  /* 0x0000000000347947 */ /* 0x000fdc0003800000 */
.L_x_2046:
        /* <DEDUP_REMOVED lines=13> */
.L_x_2047:
[----:B------:R-:W-:Y:S01]  /*14c0*/  ULDC UR6, c[0x0][0x448] ;  /* 0x0001120000067ab9 */ /* 0x000fe20000000800 */
[----:B------:R-:W-:Y:S02]  /*14d0*/  USHF.L.U32 UR36, UR5, 0x7, URZ ;  /* 0x0000000705247899 */ /* 0x000fe4000800063f */
[----:B------:R-:W-:Y:S02]  /*14e0*/  UISETP.NE.AND UP0, UPT, UR6, 0x1, UPT ;  /* 0x000000010600788c */ /* 0x000fe4000bf05270 */
[----:B------:R-:W-:Y:S02]  /*14f0*/  UIADD3 UR6, UR36, 0x7f, URZ ;  /* 0x0000007f24067890 */ /* 0x000fe4000fffe03f */
[----:B------:R-:W-:Y:S02]  /*1500*/  UIADD3 UR51, -UR51, UR4, URZ ;  /* 0x0000000433337290 */ /* 0x000fe4000fffe13f */
[----:B------:R-:W-:Y:S02]  /*1510*/  ULOP3.LUT UR37, UR46, 0xff, URZ, 0xc0, !UPT ;  /* 0x000000ff2e257892 */ /* 0x000fe4000f8ec03f */
[----:B------:R-:W-:-:S02]  /*1520*/  UIADD3 UR7, UR51, 0xa0, -UR52 ;  /* 0x000000a033077890 */ /* 0x000fc4000fffe834 */
[----:B------:R-:W-:Y:S01]  /*1530*/  USHF.R.U32.HI UR46, URZ, 0x10, UR46 ;  /* 0x000000103f2e7899 */ /* 0x000fe2000801162e */
[----:B------:R-:W-:Y:S01]  /*1540*/  @UP0 ULDC UR4, c[0x0][0x44c] ;  /* 0x0001130000040ab9 */ /* 0x000fe20000000800 */
[----:B------:R-:W-:Y:S01]  /*1550*/  @UP0 ULDC UR8, c[0x0][0x450] ;  /* 0x0001140000080ab9 */ /* 0x000fe20000000800 */
[----:B------:R-:W-:Y:S02]  /*1560*/  UIMAD.WIDE.U32 UR4, UR6, UR4, URZ ;  /* 0x00000004060472a5 */ /* 0x000fe4000f8e003f */
[----:B------:R-:W-:Y:S02]  /*1570*/  UIADD3 UR4, UR51, 0x9f, URZ ;  /* 0x0000009f33047890 */ /* 0x000fe4000fffe03f */
[----:B------:R-:W-:Y:S02]  /*1580*/  @UP0 USHF.R.U32.HI UR6, URZ, UR8, UR5 ;  /* 0x000000083f060299 */ /* 0x000fe40008011605 */
[----:B------:R-:W-:Y:S02]  /*1590*/  UIMAD.WIDE UR4, UR4, 0x66666667, URZ ;  /* 0x66666667040478a5 */ /* 0x000fe4000f8e023f */
[----:B------:R-:W-:-:S02]  /*15a0*/  UIADD3 UR6, UR7, UR6, URZ ;  /* 0x0000000607067290 */ /* 0x000fc4000fffe03f */
[----:B------:R-:W-:Y:S02]  /*15b0*/  USHF.R.U32.HI UR4, URZ, 0x1f, UR5 ;  /* 0x0000001f3f047899 */ /* 0x000fe40008011605 */
[----:B------:R-:W-:Y:S02]  /*15c0*/  UIMAD.WIDE UR6, UR6, 0x66666667, URZ ;  /* 0x66666667060678a5 */ /* 0x000fe4000f8e023f */
[----:B------:R-:W-:Y:S02]  /*15d0*/  ULEA.HI.SX32 UR4, UR5, UR4, 0x1a ;  /* 0x0000000405047291 */ /* 0x000fe4000f8fd23f */
[----:B------:R-:W-:-:S04]  /*15e0*/  USHF.R.U32.HI UR6, URZ, 0x1f, UR7 ;  /* 0x0000001f3f067899 */ /* 0x000fc80008011607 */
[----:B------:R-:W-:-:S04]  /*15f0*/  ULEA.HI.SX32 UR6, UR7, UR6, 0x1a ;  /* 0x0000000607067291 */ /* 0x000fc8000f8fd23f */
[----:B------:R-:W-:-:S04]  /*1600*/  UISETP.LT.AND UP0, UPT, UR4, UR6, UPT ;  /* 0x000000060400728c */ /* 0x000fc8000bf01270 */
[----:B------:R-:W-:-:S03]  /*1610*/  USEL UR9, UR4, UR6, UP0 ;  /* 0x0000000604097287 */ /* 0x000fc60008000000 */
[----:B------:R-:W-:Y:S01]  /*1620*/  UMOV UR4, URZ ;  /* 0x0000003f00047c82 */ /* 0x000fe20008000000 */
[----:B------:R-:W-:-:S06]  /*1630*/  UISETP.GE.AND UP0, UPT, UR9, 0x1, UPT ;  /* 0x000000010900788c */ /* 0x000fcc000bf06270 */
[----:B------:R-:W-:-:S13]  /*1640*/  PLOP3.LUT P0, PT, PT, PT, UP0, 0x80, 0x0 ;  /* 0x000000000000781c */ /* 0x000fda0003f0f008 */
[----:B------:R-:W-:Y:S05]  /*1650*/  @!P0 BRA `(.L_x_2048) ;  /* 0x0000000000908947 */ /* 0x000fea0003800000 */
        /* <DEDUP_REMOVED lines=36> */
.L_x_2048:
        /* <DEDUP_REMOVED lines=8> */
[----:B------:R-:W-:-:S02]  /*1920*/  VIADDMNMX R0, R3, UR39, R0, PT ;  /* 0x0000002703007c46 */ /* 0x000fc4000b800100 */
[----:B------:R-:W-:Y:S02]  /*1930*/  CS2R R10, SRZ ;  /* 0x00000000000a7805 */ /* 0x000fe4000001ff00 */
[----:B------:R-:W-:Y:S02]  /*1940*/  CS2R R36, SRZ ;  /* 0x0000000000247805 */ /* 0x000fe4000001ff00 */
[----:B------:R-:W-:Y:S02]  /*1950*/  CS2R R32, SRZ ;  /* 0x0000000000207805 */ /* 0x000fe4000001ff00 */
[----:B------:R-:W-:Y:S01]  /*1960*/  R2UR UR56, R0 ;  /* 0x00000000003872ca */ /* 0x000fe200000e0000 */
[----:B------:R-:W-:Y:S01]  /*1970*/  IMAD.MOV.U32 R0, RZ, RZ, RZ ;  /* 0x000000ffff007224 */ /* 0x000fe200078e00ff */
[----:B------:R-:W-:Y:S01]  /*1980*/  CS2R R12, SRZ ;  /* 0x00000000000c7805 */ /* 0x000fe2000001ff00 */
[----:B------:R-:W-:Y:S01]  /*1990*/  IMAD.MOV.U32 R47, RZ, RZ, RZ ;  /* 0x000000ffff2f7224 */ /* 0x000fe200078e00ff */
        /* <DEDUP_REMOVED lines=9> */
[----:B------:R-:W-:Y:S01]  /*1a30*/  UISETP.GT.AND UP0, UPT, UR56, UR39, UPT ;  /* 0x000000273800728c */ /* 0x000fe2000bf04270 */
[----:B------:R-:W-:Y:S01]  /*1a40*/  CS2R R60, SRZ ;  /* 0x00000000003c7805 */ /* 0x000fe2000001ff00 */
[----:B------:R-:W-:Y:S01]  /*1a50*/  IMAD.MOV.U32 R90, RZ, RZ, RZ ;  /* 0x000000ffff5a7224 */ /* 0x000fe200078e00ff */
[----:B------:R-:W-:Y:S02]  /*1a60*/  CS2R R62, SRZ ;  /* 0x00000000003e7805 */ /* 0x000fe4000001ff00 */
[----:B------:R-:W-:Y:S02]  /*1a70*/  CS2R R58, SRZ ;  /* 0x00000000003a7805 */ /* 0x000fe4000001ff00 */
[----:B------:R-:W-:-:S02]  /*1a80*/  CS2R R68, SRZ ;  /* 0x0000000000447805 */ /* 0x000fc4000001ff00 */
[----:B------:R-:W-:Y:S02]  /*1a90*/  PLOP3.LUT P1, PT, PT, PT, UP0, 0x80, 0x0 ;  /* 0x000000000000781c */ /* 0x000fe40003f2f008 */
        /* <DEDUP_REMOVED lines=43> */
.L_x_2050:
        /* <DEDUP_REMOVED lines=10> */
[----:B0-----:R-:W-:-:S02]  /*1df0*/  @P1 IMAD R2, R8, UR42, RZ ;  /* 0x0000002a08021c24 */ /* 0x001fc4000f8e02ff */
[----:B------:R-:W-:-:S04]  /*1e00*/  @P1 IMAD.WIDE.U32 R4, R8, UR43, RZ ;  /* 0x0000002b08041c25 */ /* 0x000fc8000f8e00ff */
[----:B------:R-:W-:Y:S02]  /*1e10*/  @P1 IMAD R9, R9, UR43, R2 ;  /* 0x0000002b09091c24 */ /* 0x000fe4000f8e0202 */
[C---:B-1----:R-:W-:Y:S02]  /*1e20*/  @P0 IMAD R0, R6.reuse, UR42, RZ ;  /* 0x0000002a06000c24 */ /* 0x042fe4000f8e02ff */
[----:B------:R-:W-:-:S04]  /*1e30*/  @P0 IMAD.WIDE.U32 R2, R6, UR43, RZ ;  /* 0x0000002b06020c25 */ /* 0x000fc8000f8e00ff */
[----:B------:R-:W-:Y:S02]  /*1e40*/  @P0 IMAD R7, R7, UR43, R0 ;  /* 0x0000002b07070c24 */ /* 0x000fe4000f8e0200 */
[----:B------:R-:W-:Y:S02]  /*1e50*/  @P1 IMAD.IADD R5, R5, 0x1, R9 ;  /* 0x0000000105051824 */ /* 0x000fe400078e0209 */
[----:B------:R-:W-:Y:S02]  /*1e60*/  @P0 IMAD.IADD R3, R3, 0x1, R7 ;  /* 0x0000000103030824 */ /* 0x000fe400078e0207 */
[----:B------:R-:W-:Y:S02]  /*1e70*/  IMAD.MOV.U32 R0, RZ, RZ, 0x3f800000 ;  /* 0x3f800000ff007424 */ /* 0x000fe400078e00ff */
[----:B--2---:R-:W-:-:S04]  /*1e80*/  @P0 IMAD.WIDE.U32 R2, R10, UR44, R2 ;  /* 0x0000002c0a020c25 */ /* 0x004fc8000f8e0002 */
[----:B---3--:R-:W-:Y:S01]  /*1e90*/  @P1 IMAD.WIDE.U32 R6, R12, UR44, R4 ;  /* 0x0000002c0c061c25 */ /* 0x008fe2000f8e0004 */
[----:B------:R-:W-:-:S03]  /*1ea0*/  @P0 LEA R4, P2, R2, UR4, 0x2 ;  /* 0x0000000402040c11 */ /* 0x000fc6000f8410ff */
[----:B------:R-:W-:Y:S01]  /*1eb0*/  @P0 IMAD R5, R11, UR44, R3 ;  /* 0x0000002c0b050c24 */ /* 0x000fe2000f8e0203 */
[----:B------:R-:W-:Y:S01]  /*1ec0*/  @P1 LEA R8, P3, R6, UR6, 0x2 ;  /* 0x0000000606081c11 */ /* 0x000fe2000f8610ff */
[----:B------:R-:W-:-:S03]  /*1ed0*/  @P1 IMAD R3, R13, UR44, R7 ;  /* 0x0000002c0d031c24 */ /* 0x000fc6000f8e0207 */
[----:B------:R-:W-:Y:S02]  /*1ee0*/  @P0 LEA.HI.X R5, R2, UR5, R5, 0x2, P2 ;  /* 0x0000000502050c11 */ /* 0x000fe400090f1405 */
[----:B------:R-:W-:Y:S01]  /*1ef0*/  @P1 LEA.HI.X R9, R6, UR7, R3, 0x2, P3 ;  /* 0x0000000706091c11 */ /* 0x000fe200098f1403 */
[----:B------:R-:W-:-:S04]  /*1f00*/  IMAD.MOV.U32 R3, RZ, RZ, 0x3f800000 ;  /* 0x3f800000ff037424 */ /* 0x000fc800078e00ff */
[----:B------:R-:W2:Y:S04]  /*1f10*/  @P1 LDG.E R0, desc[UR54][R8.64] ;  /* 0x0000003608001981 */ /* 0x000ea8000c1e1900 */
[----:B------:R-:W2:Y:S01]  /*1f20*/  @P0 LDG.E R3, desc[UR54][R4.64] ;  /* 0x0000003604030981 */ /* 0x000ea2000c1e1900 */
[----:B------:R-:W-:-:S04]  /*1f30*/  ULEA.HI UR4, UR48, UR48, URZ, 0x1 ;  /* 0x0000003030047291 */ /* 0x000fc8000f8f083f */
[----:B------:R-:W-:-:S04]  /*1f40*/  ULOP3.LUT UR4, UR4, 0xfffffffe, URZ, 0xc0, !UPT ;  /* 0xfffffffe04047892 */ /* 0x000fc8000f8ec03f */
[----:B------:R-:W-:-:S06]  /*1f50*/  UIADD3 UR4, UR48, -UR4, URZ ;  /* 0x8000000430047290 */ /* 0x000fcc000fffe03f */
[----:B------:R-:W-:Y:S01]  /*1f60*/  IMAD.U32 R2, RZ, RZ, UR4 ;  /* 0x00000004ff027e24 */ /* 0x000fe2000f8e00ff */
[----:B------:R-:W-:-:S04]  /*1f70*/  ULDC UR4, c[0x0][0x9d8] ;  /* 0x0002760000047ab9 */ /* 0x000fc80000000800 */
[----:B------:R-:W-:-:S04]  /*1f80*/  SHF.L.U32 R2, R2, 0x1f, RZ ;  /* 0x0000001f02027819 */ /* 0x000fc800000006ff */
[----:B------:R-:W0:Y:S01]  /*1f90*/  SYNCS.PHASECHK.TRANS64.TRYWAIT P0, [UR41+0x29800], R2 ;  /* 0x02980002ff0075a7 */ /* 0x000e220008000169 */
[----:B------:R-:W-:-:S05]  /*1fa0*/  IMAD.U32 R6, RZ, RZ, UR49 ;  /* 0x00000031ff067e24 */ /* 0x000fca000f8e00ff */
[----:B------:R-:W-:Y:S01]  /*1fb0*/  ISETP.NE.AND P1, PT, R6, 0x3, PT ;  /* 0x000000030600780c */ /* 0x000fe20003f25270 */
[----:B--2---:R-:W-:-:S04]  /*1fc0*/  FMUL.FTZ R0, R3, R0 ;  /* 0x0000000003007220 */ /* 0x004fc80000410000 */
[----:B------:R-:W-:Y:S01]  /*1fd0*/  FMUL.FTZ R0, R0, UR4 ;  /* 0x0000000400007c20 */ /* 0x000fe20008410000 */
[----:B0-----:R-:W-:Y:S07]  /*1fe0*/  @!P0 BRA `(.L_x_2051) ;  /* 0x00000160000c8947 */ /* 0x001fee0003800000 */
.L_x_2204:
[----:B------:R-:W-:Y:S05]  /*1ff0*/  @!P1 BRA `(.L_x_2052) ;  /* 0x0000000000049947 */ /* 0x000fea0003800000 */
[----:B------:R-:W-:Y:S01]  /*2000*/  BPT.TRAP 0x1 ;  /* 0x000000040000795c */ /* 0x000fe20000300000 */
.L_x_2052:
[----:B0-----:R-:W-:Y:S02]  /*2010*/  IMAD.U32 R2, RZ, RZ, UR53 ;  /* 0x00000035ff027e24 */ /* 0x001fe4000f8e00ff */
[----:B------:R-:W-:-:S03]  /*2020*/  IMAD.U32 R3, RZ, RZ, UR47 ;  /* 0x0000002fff037e24 */ /* 0x000fc6000f8e00ff */
[----:B------:R-:W-:Y:S02]  /*2030*/  LEA R2, R2, UR41, 0x3 ;  /* 0x0000002902027c11 */ /* 0x000fe4000f8e18ff */
[----:B------:R-:W-:-:S04]  /*2040*/  SHF.L.U32 R3, R3, 0x1f, RZ ;  /* 0x0000001f03037819 */ /* 0x000fc800000006ff */
[----:B------:R0:W1:Y:S01]  /*2050*/  SYNCS.PHASECHK.TRANS64.TRYWAIT P2, [R2+URZ+0x29830], R3 ;  /* 0x02983003020075a7 */ /* 0x000062000804017f */
[----:B------:R-:W-:Y:S05]  /*2060*/  @!P1 BRA `(.L_x_2053) ;  /* 0x0000000000049947 */ /* 0x000fea0003800000 */
[----:B------:R-:W-:Y:S01]  /*2070*/  BPT.TRAP 0x1 ;  /* 0x000000040000795c */ /* 0x000fe20000300000 */
.L_x_2053:
[----:B------:R-:W2:Y:S02]  /*2080*/  S2R R4, SR_TID.X ;  /* 0x0000000000047919 */ /* 0x000ea40000002100 */
[----:B--2---:R-:W-:Y:S01]  /*2090*/  LOP3.LUT P0, RZ, R4, 0x7f, RZ, 0xc0, !PT ;  /* 0x0000007f04ff7812 */ /* 0x004fe2000780c0ff */
[----:B-1----:R-:W-:-:S12]  /*20a0*/  @P2 BRA `(.L_x_2054) ;  /* 0x0000000000082947 */ /* 0x002fd80003800000 */
[----:B------:R-:W1:Y:S02]  /*20b0*/  SYNCS.PHASECHK.TRANS64.TRYWAIT P2, [R2+URZ+0x29830], R3 ;  /* 0x02983003020075a7 */ /* 0x000e64000804017f */
[----:B-1----:R-:W-:Y:S05]  /*20c0*/  @!P2 BRA `(.L_x_2055) ;  /* 0x0000015c00eca947 */ /* 0x002fea0003800000 */
.L_x_2054:
[----:B------:R-:W-:Y:S05]  /*20d0*/  WARPSYNC.ALL ;  /* 0x0000000000007948 */ /* 0x000fea0003800000 */
[----:B------:R-:W-:Y:S01]  /*20e0*/  UIADD3 UR4, UR41, 0x1a400, URZ ;  /* 0x0001a40029047890 */ /* 0x000fe2000fffe03f */
[----:B------:R-:W-:Y:S01]  /*20f0*/  WARPGROUP.ARRIVE ;  /* 0x00000000000079c5 */ /* 0x000fe20000000000 */
[----:B------:R-:W-:Y:S01]  /*2100*/  ULOP3.LUT UR28, UR57, 0x10000, URZ, 0xfc, !UPT ;  /* 0x00010000391c7892 */ /* 0x000fe2000f8efc3f */
[----:B01----:R-:W-:Y:S01]  /*2110*/  @!P0 VIADD R2, R2, 0x29840 ;  /* 0x0002984002028836 */ /* 0x003fe20000000000 */
[----:B------:R-:W-:Y:S01]  /*2120*/  USHF.R.U32.HI UR4, URZ, 0x4, UR4 ;  /* 0x000000043f047899 */ /* 0x000fe20008011604 */
[----:B------:R-:W-:Y:S01]  /*2130*/  UMOV UR25, 0x80000020 ;  /* 0x8000002000197882 */ /* 0x000fe20000000000 */
[----:B------:R-:W-:-:S02]  /*2140*/  UMOV UR27, 0x80000020 ;  /* 0x80000020001b7882 */ /* 0x000fc40000000000 */
[----:B------:R-:W-:Y:S01]  /*2150*/  ULOP3.LUT UR4, UR4, 0x3fff, URZ, 0xc0, !UPT ;  /* 0x00003fff04047892 */ /* 0x000fe2000f8ec03f */
[----:B------:R-:W-:Y:S01]  /*2160*/  UMOV UR24, UR28 ;  /* 0x0000001c00187c82 */ /* 0x000fe20008000000 */
[----:B------:R-:W-:Y:S02]  /*2170*/  UMOV UR5, UR25 ;  /* 0x0000001900057c82 */ /* 0x000fe40008000000 */
[----:B------:R-:W-:Y:S01]  /*2180*/  ULOP3.LUT UR50, UR4, 0x10000, URZ, 0xfc, !UPT ;  /* 0x0001000004327892 */ /* 0x000fe2000f8efc3f */
[----:B------:R-:W-:Y:S02]  /*2190*/  UMOV UR7, 0x80000020 ;  /* 0x8000002000077882 */ /* 0x000fe40000000000 */
[----:B------:R-:W-:Y:S01]  /*21a0*/  UMOV UR4, UR24 ;  /* 0x0000001800047c82 */ /* 0x000fe20008000000 */
[----:B------:R-:W-:Y:S01]  /*21b0*/  UIMAD UR32, UR53, 0x780, UR50 ;  /* 0x00000780352078a4 */ /* 0x000fe2000f8e0232 */
[----:B------:R-:W-:Y:S01]  /*21c0*/  UMOV UR8, UR24 ;  /* 0x0000001800087c82 */ /* 0x000fe20008000000 */
[----:B------:R-:W-:-:S02]  /*21d0*/  UMOV UR9, UR25 ;  /* 0x0000001900097c82 */ /* 0x000fc40008000000 */
[----:B------:R-:W-:Y:S02]  /*21e0*/  UIADD3 UR6, UR32, 0x100, URZ ;  /* 0x0000010020067890 */ /* 0x000fe4000fffe03f */
[----:B------:R-:W-:Y:S02]  /*21f0*/  UIADD3 UR10, UR32, 0x180, URZ ;  /* 0x00000180200a7890 */ /* 0x000fe4000fffe03f */
[----:B------:R-:W-:Y:S01]  /*2200*/  UMOV UR26, UR32 ;  /* 0x00000020001a7c82 */ /* 0x000fe20008000000 */
[----:B------:R-:W-:Y:S01]  /*2210*/  UMOV UR11, 0x80000020 ;  /* 0x80000020000b7882 */ /* 0x000fe20000000000 */
[----:B------:R-:W-:Y:S01]  /*2220*/  QGMMA.64x32x32.F32.E4M3.E4M3 R88, gdesc[UR24], RZ, !UPT, gsb0 ;  /* 0x00600000185879f3 */ /* 0x000fe2000c0008ff */
[----:B------:R-:W-:Y:S01]  /*2230*/  UIADD3 UR26, UR32, 0x80, URZ ;  /* 0x00000080201a7890 */ /* 0x000fe2000fffe03f */
[----:B------:R-:W-:Y:S01]  /*2240*/  UMOV UR27, 0x80000020 ;  /* 0x80000020001b7882 */ /* 0x000fe20000000000 */
[----:B------:R-:W-:Y:S02]  /*2250*/  UIADD3 UR12, UR28, 0x2, URZ ;  /* 0x000000021c0c7890 */ /* 0x000fe4000fffe03f */
[----:B------:R-:W-:Y:S01]  /*2260*/  UIADD3 UR14, UR32, 0x182, URZ ;  /* 0x00000182200e7890 */ /* 0x000fe2000fffe03f */
[----:B------:R-:W-:Y:S01]  /*2270*/  UMOV UR15, 0x80000020 ;  /* 0x80000020000f7882 */ /* 0x000fe20000000000 */
[----:B------:R-:W-:-:S02]  /*2280*/  UIADD3 UR16, UR28, 0x200, URZ ;  /* 0x000002001c107890 */ /* 0x000fc4000fffe03f */
[----:B------:R-:W-:Y:S01]  /*2290*/  UIADD3 UR18, UR32, 0x400, URZ ;  /* 0x0000040020127890 */ /* 0x000fe2000fffe03f */
[----:B------:R-:W-:Y:S01]  /*22a0*/  UMOV UR19, 0x80000020 ;  /* 0x8000002000137882 */ /* 0x000fe20000000000 */
[----:B------:R-:W-:Y:S01]  /*22b0*/  UIADD3 UR22, UR32, 0x402, URZ ;  /* 0x0000040220167890 */ /* 0x000fe2000fffe03f */
[----:B------:R-:W-:Y:S01]  /*22c0*/  UMOV UR23, 0x80000020 ;  /* 0x8000002000177882 */ /* 0x000fe20000000000 */
[----:B------:R-:W-:Y:S01]  /*22d0*/  UIADD3 UR30, UR32, 0x680, URZ ;  /* 0x00000680201e7890 */ /* 0x000fe2000fffe03f */
[----:B------:R-:W-:Y:S01]  /*22e0*/  UMOV UR31, 0x80000020 ;  /* 0x80000020001f7882 */ /* 0x000fe20000000000 */
[----:B------:R-:W-:Y:S01]  /*22f0*/  UIADD3 UR57, UR56, -0x2, URZ ;  /* 0xfffffffe38397890 */ /* 0x000fe2000fffe03f */
        /* <DEDUP_REMOVED lines=54> */
[----:B------:R-:W-:Y:S01]  /*2660*/  UIMAD UR7, UR56, -0xa0, UR51 ;  /* 0xffffff60380778a4 */ /* 0x000fe2000f8e0233 */
        /* <DEDUP_REMOVED lines=30> */
[----:B------:R-:W-:Y:S01]  /*2850*/  ULDC UR10, c[0x0][0x988] ;  /* 0x00026200000a7ab9 */ /* 0x000fe20000000800 */
[----:B------:R-:W-:Y:S01]  /*2860*/  UMOV UR11, UR36 ;  /* 0x00000024000b7c82 */ /* 0x000fe20008000000 */
        /* <DEDUP_REMOVED lines=47> */
[----:B------:R-:W-:Y:S02]  /*2b60*/  ULDC UR6, c[0x0][0x448] ;  /* 0x0001120000067ab9 */ /* 0x000fe40000000800 */
[----:B------:R-:W-:-:S06]  /*2b70*/  UISETP.NE.AND UP0, UPT, UR6, 0x1, UPT ;  /* 0x000000010600788c */ /* 0x000fcc000bf05270 */
[----:B------:R-:W-:-:S05]  /*2b80*/  PLOP3.LUT P2, PT, PT, PT, UP0, 0x80, 0x0 ;  /* 0x000000000000781c */ /* 0x000fca0003f4f008 */
[----:B------:R-:W-:Y:S01]  /*2b90*/  @UP0 ULDC UR6, c[0x0][0x44c] ;  /* 0x0001130000060ab9 */ /* 0x000fe20000000800 */
[----:B------:R-:W-:Y:S01]  /*2ba0*/  @UP0 ULDC UR14, c[0x0][0x450] ;  /* 0x00011400000e0ab9 */ /* 0x000fe20000000800 */
        /* <DEDUP_REMOVED lines=20> */
[----:B------:R0:W1:Y:S01]  /*2cf0*/  MUFU.TANH R104, R88 ;  /* 0x0000005800687308 */ /* 0x0000620000002400 */
[----:B------:R-:W-:Y:S01]  /*2d00*/  UMOV UR23, 0x80000020 ;  /* 0x8000002000177882 */ /* 0x000fe20000000000 */
[C---:B------:R-:W-:Y:S01]  /*2d10*/  FMUL.FTZ R93, R0.reuse, R93 ;  /* 0x0000005d005d7220 */ /* 0x040fe20000410000 */
[C---:B------:R-:W-:Y:S01]  /*2d20*/  FMUL.FTZ R96, R0.reuse, R96 ;  /* 0x0000006000607220 */ /* 0x040fe20000410000 */
[C---:B------:R-:W-:Y:S01]  /*2d30*/  FMUL.FTZ R97, R0.reuse, R97 ;  /* 0x0000006100617220 */ /* 0x040fe20000410000 */
[C---:B------:R-:W-:Y:S01]  /*2d40*/  FMUL.FTZ R100, R0.reuse, R100 ;  /* 0x0000006400647220 */ /* 0x040fe20000410000 */
[C---:B------:R-:W-:Y:S01]  /*2d50*/  FMUL.FTZ R5, R0.reuse, R94 ;  /* 0x0000005e00057220 */ /* 0x040fe20000410000 */
[C---:B------:R-:W-:Y:S01]  /*2d60*/  FMUL.FTZ R10, R0.reuse, R102 ;  /* 0x00000066000a7220 */ /* 0x040fe20000410000 */
[----:B------:R-:W2:Y:S01]  /*2d70*/  MUFU.TANH R89, R89 ;  /* 0x0000005900597308 */ /* 0x000ea20000002400 */
[C---:B0-----:R-:W-:Y:S01]  /*2d80*/  FMUL.FTZ R88, R0.reuse, R101 ;  /* 0x0000006500587220 */ /* 0x041fe20000410000 */
[C---:B------:R-:W-:Y:S01]  /*2d90*/  FMUL.FTZ R3, R0.reuse, R90 ;  /* 0x0000005a00037220 */ /* 0x040fe20000410000 */
[C---:B------:R-:W-:Y:S01]  /*2da0*/  FMUL.FTZ R4, R0.reuse, R91 ;  /* 0x0000005b00047220 */ /* 0x040fe20000410000 */
[C---:B------:R-:W-:Y:S01]  /*2db0*/  FMUL.FTZ R7, R0.reuse, R98 ;  /* 0x0000006200077220 */ /* 0x040fe20000410000 */
[----:B------:R-:W-:-:S03]  /*2dc0*/  FMUL.FTZ R8, R0, R99 ;  /* 0x0000006300087220 */ /* 0x000fc60000410000 */
[----:B------:R-:W0:Y:S08]  /*2dd0*/  MUFU.TANH R92, R92 ;  /* 0x0000005c005c7308 */ /* 0x000e300000002400 */
[----:B------:R-:W3:Y:S08]  /*2de0*/  MUFU.TANH R93, R93 ;  /* 0x0000005d005d7308 */ /* 0x000ef00000002400 */
[----:B------:R-:W4:Y:S08]  /*2df0*/  MUFU.TANH R96, R96 ;  /* 0x0000006000607308 */ /* 0x000f300000002400 */
[----:B------:R-:W5:Y:S08]  /*2e00*/  MUFU.TANH R97, R97 ;  /* 0x0000006100617308 */ /* 0x000f700000002400 */
[----:B------:R-:W5:Y:S08]  /*2e10*/  MUFU.TANH R105, R100 ;  /* 0x0000006400697308 */ /* 0x000f700000002400 */
[----:B------:R-:W5:Y:S01]  /*2e20*/  MUFU.TANH R88, R88 ;  /* 0x0000005800587308 */ /* 0x000f620000002400 */
[----:B------:R-:W-:-:S02]  /*2e30*/  WARPGROUP.DEPBAR.LE gsb0, 0x0 ;  /* 0x00008000000079c5 */ /* 0x000fc40000010000 */
[----:B------:R-:W-:Y:S01]  /*2e40*/  WARPGROUP.ARRIVE ;  /* 0x00000000000079c5 */ /* 0x000fe20000000000 */
[C---:B------:R-:W-:Y:S01]  /*2e50*/  FMUL.FTZ R77, R0.reuse, R77 ;  /* 0x0000004d004d7220 */ /* 0x040fe20000410000 */
[C---:B------:R-:W-:Y:S01]  /*2e60*/  FMUL.FTZ R15, R0.reuse, R83 ;  /* 0x00000053000f7220 */ /* 0x040fe20000410000 */
[C---:B------:R-:W-:Y:S01]  /*2e70*/  FMUL.FTZ R20, R0.reuse, R82 ;  /* 0x0000005200147220 */ /* 0x040fe20000410000 */
[C---:B------:R-:W-:Y:S01]  /*2e80*/  FMUL.FTZ R14, R0.reuse, R79 ;  /* 0x0000004f000e7220 */ /* 0x040fe20000410000 */
[----:B------:R1:W-:Y:S01]  /*2e90*/  MUFU.TANH R95, R77 ;  /* 0x0000004d005f7308 */ /* 0x0003e20000002400 */
[----:B------:R-:W-:Y:S01]  /*2ea0*/  QGMMA.64x32x32.F32.E4M3.E4M3 R56, gdesc[UR20], R56, gsb0 ;  /* 0x00600000143879f3 */ /* 0x000fe20008000838 */
[----:B------:R-:W-:Y:S01]  /*2eb0*/  UIADD3 UR22, UR32, 0x682, URZ ;  /* 0x0000068220167890 */ /* 0x000fe2000fffe03f */
[----:B------:R-:W-:Y:S01]  /*2ec0*/  IMAD.U32 R82, RZ, RZ, UR7 ;  /* 0x00000007ff527e24 */ /* 0x000fe2000f8e00ff */
[----:B------:R-:W-:Y:S01]  /*2ed0*/  UMOV UR23, 0x80000020 ;  /* 0x8000002000177882 */ /* 0x000fe20000000000 */
[C---:B------:R-:W-:Y:S01]  /*2ee0*/  FMUL.FTZ R72, R0.reuse, R72 ;  /* 0x0000004800487220 */ /* 0x040fe20000410000 */
[C---:B------:R-:W-:Y:S01]  /*2ef0*/  FMUL.FTZ R73, R0.reuse, R73 ;  /* 0x0000004900497220 */ /* 0x040fe20000410000 */
[----:B------:R-:W-:Y:S01]  /*2f00*/  FMUL.FTZ R76, R0, R76 ;  /* 0x0000004c004c7220 */ /* 0x000fe20000410000 */
[----:B------:R-:W-:Y:S01]  /*2f10*/  IADD3 R82, -R17, 0xa0, R82 ;  /* 0x000000a011527810 */ /* 0x000fe20007ffe152 */
[----:B-1----:R-:W-:Y:S01]  /*2f20*/  VIADD R77, R18, UR36 ;  /* 0x00000024124d7c36 */ /* 0x002fe20008000000 */
[----:B------:R1:W5:Y:S01]  /*2f30*/  MUFU.TANH R91, R72 ;  /* 0x00000048005b7308 */ /* 0x0003620000002400 */
        /* <DEDUP_REMOVED lines=8> */
[C---:B-1----:R-:W-:Y:S01]  /*2fc0*/  FMUL.FTZ R72, R0.reuse, R87 ;  /* 0x0000005700487220 */ /* 0x042fe20000410000 */
[----:B------:R-:W-:-:S06]  /*2fd0*/  FMUL.FTZ R12, R0, R74 ;  /* 0x0000004a000c7220 */ /* 0x000fcc0000410000 */
[----:B------:R-:W1:Y:S08]  /*2fe0*/  MUFU.TANH R76, R76 ;  /* 0x0000004c004c7308 */ /* 0x000e700000002400 */
[----:B------:R-:W1:Y:S08]  /*2ff0*/  MUFU.TANH R99, R80 ;  /* 0x0000005000637308 */ /* 0x000e700000002400 */
[----:B------:R-:W1:Y:S08]  /*3000*/  MUFU.TANH R81, R81 ;  /* 0x0000005100517308 */ /* 0x000e700000002400 */
[----:B------:R-:W1:Y:S08]  /*3010*/  MUFU.TANH R101, R84 ;  /* 0x0000005400657308 */ /* 0x000e700000002400 */
[----:B------:R-:W1:Y:S01]  /*3020*/  MUFU.TANH R85, R85 ;  /* 0x0000005500557308 */ /* 0x000e620000002400 */
        /* <DEDUP_REMOVED lines=14> */
[----:B------:R0:W-:Y:S01]  /*3110*/  MUFU.TANH R103, R57 ;  /* 0x0000003900677308 */ /* 0x0001e20000002400 */
[----:B--2---:R-:W-:Y:S01]  /*3120*/  @P2 IMAD.HI.U32 R60, R77, UR6, RZ ;  /* 0x000000064d3c2c27 */ /* 0x004fe2000f8e00ff */
[----:B------:R-:W-:-:S04]  /*3130*/  @UP0 ULDC UR6, c[0x0][0x450] ;  /* 0x0001140000060ab9 */ /* 0x000fc80000000800 */
[----:B------:R-:W-:Y:S01]  /*3140*/  @P2 SHF.R.U32.HI R77, RZ, UR6, R60 ;  /* 0x00000006ff4d2c19 */ /* 0x000fe2000801163c */
[----:B------:R-:W-:Y:S01]  /*3150*/  UIMAD UR6, UR56, -0xa0, URZ ;  /* 0xffffff60380678a4 */ /* 0x000fe2000f8e023f */
[----:B------:R2:W-:Y:S01]  /*3160*/  MUFU.TANH R107, R61 ;  /* 0x0000003d006b7308 */ /* 0x0005e20000002400 */
[C---:B0-----:R-:W-:Y:S01]  /*3170*/  FMUL.FTZ R57, R0.reuse, R58 ;  /* 0x0000003a00397220 */ /* 0x041fe20000410000 */
[C---:B------:R-:W-:Y:S01]  /*3180*/  FMUL.FTZ R58, R0.reuse, R62 ;  /* 0x0000003e003a7220 */ /* 0x040fe20000410000 */
[----:B------:R-:W0:Y:S01]  /*3190*/  SHFL.IDX PT, R83, R77, RZ, 0x1c1f ;  /* 0x001c1fff4d537589 */ /* 0x000e2200000e0000 */
[C---:B------:R-:W-:Y:S01]  /*31a0*/  FMUL.FTZ R60, R0.reuse, R67 ;  /* 0x00000043003c7220 */ /* 0x040fe20000410000 */
[----:B------:R-:W-:Y:S01]  /*31b0*/  IMAD.U32 R62, RZ, RZ, UR6 ;  /* 0x00000006ff3e7e24 */ /* 0x000fe2000f8e00ff */
[----:B------:R-:W-:Y:S01]  /*31c0*/  @UP0 ULDC UR6, c[0x0][0x44c] ;  /* 0x0001130000060ab9 */ /* 0x000fe20000000800 */
[----:B------:R-:W1:Y:S01]  /*31d0*/  SHFL.IDX PT, R77, R77, 0x1, 0x1c1f ;  /* 0x003c1f004d4d7f89 */ /* 0x000e6200000e0000 */
[----:B------:R-:W-:Y:S01]  /*31e0*/  MUFU.TANH R108, R65 ;  /* 0x00000041006c7308 */ /* 0x000fe20000002400 */
[C---:B--2---:R-:W-:Y:S01]  /*31f0*/  FMUL.FTZ R61, R0.reuse, R66 ;  /* 0x00000042003d7220 */ /* 0x044fe20000410000 */
[----:B------:R-:W-:Y:S01]  /*3200*/  IMAD.U32 R66, RZ, RZ, UR52 ;  /* 0x00000034ff427e24 */ /* 0x000fe2000f8e00ff */
[----:B------:R-:W-:Y:S01]  /*3210*/  IADD3 R79, -R17, 0xa1, R62 ;  /* 0x000000a1114f7810 */ /* 0x000fe20007ffe13e */
[----:B------:R-:W-:Y:S01]  /*3220*/  FMUL.FTZ R62, R0, R71 ;  /* 0x00000047003e7220 */ /* 0x000fe20000410000 */
[----:B------:R-:W-:-:S02]  /*3230*/  UIMAD.WIDE.U32 UR6, UR36, UR6, URZ ;  /* 0x00000006240672a5 */ /* 0x000fc4000f8e003f */
[----:B------:R-:W-:Y:S01]  /*3240*/  IADD3 R79, -R66, UR51, R79 ;  /* 0x00000033424f7c10 */ /* 0x000fe2000fffe14f */
[----:B------:R2:W1:Y:S01]  /*3250*/  MUFU.TANH R87, R56 ;  /* 0x0000003800577308 */ /* 0x0004620000002400 */
[----:B------:R-:W-:-:S04]  /*3260*/  @UP0 USHF.R.U32.HI UR11, URZ, UR14, UR7 ;  /* 0x0000000e3f0b0299 */ /* 0x000fc80008011607 */
[----:B------:R-:W-:-:S03]  /*3270*/  UIADD3 UR6, UR11, UR51, -UR52 ;  /* 0x000000330b067290 */ /* 0x000fc6000fffe834 */
[----:B------:R-:W1:Y:S01]  /*3280*/  MUFU.TANH R64, R64 ;  /* 0x0000004000407308 */ /* 0x000e620000002400 */
[C---:B--2---:R-:W-:Y:S01]  /*3290*/  FMUL.FTZ R56, R0.reuse, R59 ;  /* 0x0000003b00387220 */ /* 0x044fe20000410000 */
[C---:B------:R-:W-:Y:S01]  /*32a0*/  FMUL.FTZ R59, R0.reuse, R63 ;  /* 0x0000003f003b7220 */ /* 0x040fe20000410000 */
[----:B0-----:R-:W-:Y:S01]  /*32b0*/  VIADDMNMX R83, R83, R79, R82, PT ;  /* 0x0000004f53537246 */ /* 0x001fe20003800152 */
[----:B------:R-:W-:Y:S01]  /*32c0*/  FMUL.FTZ R63, R0, R70 ;  /* 0x00000046003f7220 */ /* 0x000fe20000410000 */
[----:B------:R-:W-:Y:S02]  /*32d0*/  UIMAD.WIDE UR6, UR6, 0x66666667, URZ ;  /* 0x66666667060678a5 */ /* 0x000fe4000f8e023f */
[C---:B------:R-:W-:Y:S01]  /*32e0*/  ISETP.GT.AND P5, PT, R83.reuse, RZ, PT ;  /* 0x000000ff5300720c */ /* 0x040fe20003fa4270 */
[----:B------:R-:W0:Y:S01]  /*32f0*/  MUFU.TANH R109, R68 ;  /* 0x00000044006d7308 */ /* 0x000e220000002400 */
[C---:B------:R-:W-:Y:S01]  /*3300*/  ISETP.GT.AND P6, PT, R83.reuse, 0x1, PT ;  /* 0x000000015300780c */ /* 0x040fe20003fc4270 */
[----:B------:R-:W-:Y:S01]  /*3310*/  USHF.R.U32.HI UR6, URZ, 0x1f, UR7 ;  /* 0x0000001f3f067899 */ /* 0x000fe20008011607 */
[----:B------:R-:W-:-:S02]  /*3320*/  ISETP.GT.AND P3, PT, R83, 0x8, PT ;  /* 0x000000085300780c */ /* 0x000fc40003f64270 */
[----:B------:R-:W-:Y:S01]  /*3330*/  FSEL R102, R104, -INF , P5 ;  /* 0xff80000068667808 */ /* 0x000fe20002800000 */
[----:B------:R-:W-:Y:S01]  /*3340*/  ULEA.HI.SX32 UR6, UR7, UR6, 0x1a ;  /* 0x0000000607067291 */ /* 0x000fe2000f8fd23f */
[----:B------:R-:W-:Y:S01]  /*3350*/  FSEL R94, R89, -INF , P6 ;  /* 0xff800000595e7808 */ /* 0x000fe20003000000 */
[----:B------:R2:W0:Y:S01]  /*3360*/  MUFU.TANH R110, R69 ;  /* 0x00000045006e7308 */ /* 0x0004220000002400 */
[C---:B------:R-:W-:Y:S01]  /*3370*/  ISETP.GT.AND P4, PT, R83.reuse, 0x9, PT ;  /* 0x000000095300780c */ /* 0x040fe20003f84270 */
[----:B------:R-:W-:Y:S01]  /*3380*/  UISETP.LT.AND UP1, UPT, UR39, UR6, UPT ;  /* 0x000000062700728c */ /* 0x000fe2000bf21270 */
[----:B------:R-:W-:Y:S02]  /*3390*/  FSEL R92, R92, -INF , P3 ;  /* 0xff8000005c5c7808 */ /* 0x000fe40001800000 */
[----:B------:R-:W-:Y:S01]  /*33a0*/  FMNMX.FTZ R65, R102, R94, !PT ;  /* 0x0000005e66417209 */ /* 0x000fe20007810000 */
[----:B------:R-:W-:Y:S02]  /*33b0*/  WARPGROUP.DEPBAR.LE gsb0, 0x0 ;  /* 0x00008000000079c5 */ /* 0x000fe40000010000 */
[----:B------:R-:W-:Y:S01]  /*33c0*/  ISETP.GT.AND P5, PT, R83, 0x10, PT ;  /* 0x000000105300780c */ /* 0x000fe20003fa4270 */
[----:B------:R-:W-:Y:S01]  /*33d0*/  WARPGROUP.ARRIVE ;  /* 0x00000000000079c5 */ /* 0x000fe20000000000 */
[----:B---3--:R-:W-:Y:S01]  /*33e0*/  FSEL R90, R93, -INF , P4 ;  /* 0xff8000005d5a7808 */ /* 0x008fe20002000000 */
[----:B------:R-:W-:Y:S01]  /*33f0*/  FMUL.FTZ R40, R0, R40 ;  /* 0x0000002800287220 */ /* 0x000fe20000410000 */
[----:B------:R-:W-:Y:S01]  /*3400*/  FMNMX.FTZ R65, R92, R65, !PT ;  /* 0x000000415c417209 */ /* 0x000fe20007810000 */
[----:B------:R-:W-:Y:S01]  /*3410*/  FMUL.FTZ R41, R0, R41 ;  /* 0x0000002900297220 */ /* 0x000fe20000410000 */
[C---:B------:R-:W-:Y:S01]  /*3420*/  ISETP.GT.AND P3, PT, R83.reuse, 0x11, PT ;  /* 0x000000115300780c */ /* 0x040fe20003f64270 */
[----:B------:R-:W-:Y:S01]  /*3430*/  QGMMA.64x32x32.F32.E4M3.E4M3 R24, gdesc[UR20], R24, gsb0 ;  /* 0x00600000141879f3 */ /* 0x000fe20008000818 */
[----:B----4-:R-:W-:Y:S01]  /*3440*/  FSEL R100, R96, -INF , P5 ;  /* 0xff80000060647808 */ /* 0x010fe20002800000 */
[----:B------:R3:W4:Y:S01]  /*3450*/  MUFU.TANH R111, R40 ;  /* 0x00000028006f7308 */ /* 0x0007220000002400 */
[----:B------:R-:W-:Y:S01]  /*3460*/  FMNMX.FTZ R65, R90, R65, !PT ;  /* 0x000000415a417209 */ /* 0x000fe20007810000 */
[C---:B------:R-:W-:Y:S01]  /*3470*/  FMUL.FTZ R44, R0.reuse, R44 ;  /* 0x0000002c002c7220 */ /* 0x040fe20000410000 */
[----:B------:R-:W-:Y:S01]  /*3480*/  ISETP.GT.AND P4, PT, R83, 0x18, PT ;  /* 0x000000185300780c */ /* 0x000fe20003f84270 */
[C---:B------:R-:W-:Y:S01]  /*3490*/  FMUL.FTZ R53, R0.reuse, R53 ;  /* 0x0000003500357220 */ /* 0x040fe20000410000 */
[----:B-----5:R-:W-:Y:S01]  /*34a0*/  FSEL R98, R97, -INF , P3 ;  /* 0xff80000061627808 */ /* 0x020fe20001800000 */
[----:B------:R-:W-:Y:S01]  /*34b0*/  FMUL.FTZ R45, R0, R45 ;  /* 0x0000002d002d7220 */ /* 0x000fe20000410000 */
[----:B------:R-:W-:Y:S01]  /*34c0*/  FMNMX.FTZ R65, R100, R65, !PT ;  /* 0x0000004164417209 */ /* 0x000fe20007810000 */
[----:B------:R5:W4:Y:S01]  /*34d0*/  MUFU.TANH R89, R41 ;  /* 0x0000002900597308 */ /* 0x000b220000002400 */
[----:B------:R-:W-:Y:S01]  /*34e0*/  ISETP.GT.AND P3, PT, R83, 0x19, PT ;  /* 0x000000195300780c */ /* 0x000fe20003f64270 */
[C---:B------:R-:W-:Y:S01]  /*34f0*/  FMUL.FTZ R52, R0.reuse, R52 ;  /* 0x0000003400347220 */ /* 0x040fe20000410000 */
[----:B------:R-:W-:Y:S01]  /*3500*/  FSEL R96, R105, -INF , P4 ;  /* 0xff80000069607808 */ /* 0x000fe20002000000 */
[----:B------:R-:W-:Y:S01]  /*3510*/  FMUL.FTZ R48, R0, R48 ;  /* 0x0000003000307220 */ /* 0x000fe20000410000 */
[----:B------:R-:W-:Y:S01]  /*3520*/  FMNMX.FTZ R65, R98, R65, !PT ;  /* 0x0000004162417209 */ /* 0x000fe20007810000 */
[----:B------:R-:W-:Y:S01]  /*3530*/  FMUL.FTZ R49, R0, R49 ;  /* 0x0000003100317220 */ /* 0x000fe20000410000 */
[C---:B------:R-:W-:Y:S01]  /*3540*/  ISETP.GT.AND P4, PT, R83.reuse, 0x20, PT ;  /* 0x000000205300780c */ /* 0x040fe20003f84270 */
[----:B------:R-:W4:Y:S01]  /*3550*/  MUFU.TANH R93, R44 ;  /* 0x0000002c005d7308 */ /* 0x000f220000002400 */
[----:B------:R-:W-:Y:S01]  /*3560*/  FSEL R88, R88, -INF , P3 ;  /* 0xff80000058587808 */ /* 0x000fe20001800000 */
[----:B--2---:R-:W-:Y:S01]  /*3570*/  FMUL.FTZ R69, R0, R42 ;  /* 0x0000002a00457220 */ /* 0x004fe20000410000 */
[----:B------:R-:W-:Y:S01]  /*3580*/  FMNMX.FTZ R65, R96, R65, !PT ;  /* 0x0000004160417209 */ /* 0x000fe20007810000 */
[----:B------:R-:W-:Y:S01]  /*3590*/  USEL UR56, UR39, UR6, !UP1 ;  /* 0x0000000627387287 */ /* 0x000fe2000c800000 */
[----:B------:R-:W-:-:S02]  /*35a0*/  ISETP.GT.AND P3, PT, R83, 0x21, PT ;  /* 0x000000215300780c */ /* 0x000fc40003f64270 */
[----:B------:R-:W-:Y:S01]  /*35b0*/  FSEL R86, R91, -INF , P4 ;  /* 0xff8000005b567808 */ /* 0x000fe20002000000 */
[----:B------:R-:W2:Y:S01]  /*35c0*/  MUFU.TANH R45, R45 ;  /* 0x0000002d002d7308 */ /* 0x000ea20000002400 */
[----:B------:R-:W-:Y:S01]  /*35d0*/  FMNMX.FTZ R65, R88, R65, !PT ;  /* 0x0000004158417209 */ /* 0x000fe20007810000 */
[----:B------:R-:W-:Y:S01]  /*35e0*/  UISETP.GE.AND UP1, UPT, UR57, UR56, UPT ;  /* 0x000000383900728c */ /* 0x000fe2000bf26270 */
[----:B------:R-:W-:Y:S02]  /*35f0*/  ISETP.GT.AND P4, PT, R83, 0x28, PT ;  /* 0x000000285300780c */ /* 0x000fe40003f84270 */
[----:B------:R-:W-:Y:S01]  /*3600*/  FSEL R84, R73, -INF , P3 ;  /* 0xff80000049547808 */ /* 0x000fe20001800000 */
[----:B------:R-:W-:Y:S01]  /*3610*/  FMUL.FTZ R73, R0, R43 ;  /* 0x0000002b00497220 */ /* 0x000fe20000410000 */
[----:B------:R-:W-:Y:S01]  /*3620*/  FMNMX.FTZ R65, R86, R65, !PT ;  /* 0x0000004156417209 */ /* 0x000fe20007810000 */
[----:B------:R-:W2:Y:S01]  /*3630*/  MUFU.TANH R48, R48 ;  /* 0x0000003000307308 */ /* 0x000ea20000002400 */
[----:B------:R-:W-:-:S02]  /*3640*/  ISETP.GT.AND P3, PT, R83, 0x29, PT ;  /* 0x000000295300780c */ /* 0x000fc40003f64270 */
[----:B-1----:R-:W-:Y:S02]  /*3650*/  FSEL R80, R76, -INF , P4 ;  /* 0xff8000004c507808 */ /* 0x002fe40002000000 */
[----:B------:R-:W-:Y:S02]  /*3660*/  FMNMX.FTZ R65, R84, R65, !PT ;  /* 0x0000004154417209 */ /* 0x000fe40007810000 */
[----:B------:R-:W-:Y:S01]  /*3670*/  ISETP.GT.AND P4, PT, R83, 0x30, PT ;  /* 0x000000305300780c */ /* 0x000fe20003f84270 */
[----:B------:R-:W1:Y:S01]  /*3680*/  MUFU.TANH R91, R49 ;  /* 0x00000031005b7308 */ /* 0x000e620000002400 */
[----:B------:R-:W-:Y:S02]  /*3690*/  FSEL R78, R95, -INF , P3 ;  /* 0xff8000005f4e7808 */ /* 0x000fe40001800000 */
[----:B------:R-:W-:Y:S02]  /*36a0*/  FMNMX.FTZ R65, R80, R65, !PT ;  /* 0x0000004150417209 */ /* 0x000fe40007810000 */
[----:B------:R-:W-:-:S02]  /*36b0*/  ISETP.GT.AND P3, PT, R83, 0x31, PT ;  /* 0x000000315300780c */ /* 0x000fc40003f64270 */
[----:B------:R-:W-:Y:S01]  /*36c0*/  FSEL R76, R99, -INF , P4 ;  /* 0xff800000634c7808 */ /* 0x000fe20002000000 */
[----:B------:R-:W1:Y:S01]  /*36d0*/  MUFU.TANH R95, R52 ;  /* 0x00000034005f7308 */ /* 0x000e620000002400 */
[----:B------:R-:W-:Y:S01]  /*36e0*/  FMNMX.FTZ R65, R78, R65, !PT ;  /* 0x000000414e417209 */ /* 0x000fe20007810000 */
[----:B------:R-:W-:Y:S01]  /*36f0*/  FMUL.FTZ R99, R0, R51 ;  /* 0x0000003300637220 */ /* 0x000fe20000410000 */
[----:B------:R-:W-:Y:S02]  /*3700*/  ISETP.GT.AND P4, PT, R83, 0x38, PT ;  /* 0x000000385300780c */ /* 0x000fe40003f84270 */
[----:B------:R-:W-:Y:S02]  /*3710*/  FSEL R75, R81, -INF , P3 ;  /* 0xff800000514b7808 */ /* 0x000fe40001800000 */
[----:B---3--:R-:W-:Y:S01]  /*3720*/  FMNMX.FTZ R40, R76, R65, !PT ;  /* 0x000000414c287209 */ /* 0x008fe20007810000 */
[----:B------:R-:W3:Y:S01]  /*3730*/  MUFU.TANH R81, R53 ;  /* 0x0000003500517308 */ /* 0x000ee20000002400 */
[----:B------:R-:W-:Y:S01]  /*3740*/  ISETP.GT.AND P3, PT, R83, 0x39, PT ;  /* 0x000000395300780c */ /* 0x000fe20003f64270 */
[----:B------:R-:W-:-:S02]  /*3750*/  WARPGROUP.DEPBAR.LE gsb0, 0x0 ;  /* 0x00008000000079c5 */ /* 0x000fc40000010000 */
[----:B------:R-:W-:Y:S01]  /*3760*/  FSEL R74, R101, -INF , P4 ;  /* 0xff800000654a7808 */ /* 0x000fe20002000000 */
[C---:B------:R-:W-:Y:S01]  /*3770*/  FMUL.FTZ R24, R0.reuse, R24 ;  /* 0x0000001800187220 */ /* 0x040fe20000410000 */
[----:B-----5:R-:W-:Y:S01]  /*3780*/  FMNMX.FTZ R41, R75, R40, !PT ;  /* 0x000000284b297209 */ /* 0x020fe20007810000 */
[C---:B------:R-:W-:Y:S01]  /*3790*/  FMUL.FTZ R25, R0.reuse, R25 ;  /* 0x0000001900197220 */ /* 0x040fe20000410000 */
[----:B------:R-:W-:Y:S01]  /*37a0*/  ISETP.GT.AND P4, PT, R83, 0x40, PT ;  /* 0x000000405300780c */ /* 0x000fe20003f84270 */
[C---:B------:R-:W-:Y:S01]  /*37b0*/  FMUL.FTZ R29, R0.reuse, R29 ;  /* 0x0000001d001d7220 */ /* 0x040fe20000410000 */
[----:B------:R-:W-:Y:S01]  /*37c0*/  FSEL R71, R85, -INF , P3 ;  /* 0xff80000055477808 */ /* 0x000fe20001800000 */
[----:B------:R-:W-:Y:S01]  /*37d0*/  FMUL.FTZ R32, R0, R32 ;  /* 0x0000002000207220 */ /* 0x000fe20000410000 */
[----:B------:R-:W-:Y:S01]  /*37e0*/  FMNMX.FTZ R40, R74, R41, !PT ;  /* 0x000000294a287209 */ /* 0x000fe20007810000 */
[----:B------:R5:W3:Y:S01]  /*37f0*/  MUFU.TANH R85, R24 ;  /* 0x0000001800557308 */ /* 0x000ae20000002400 */
[----:B------:R-:W-:Y:S01]  /*3800*/  ISETP.GT.AND P3, PT, R83, 0x41, PT ;  /* 0x000000415300780c */ /* 0x000fe20003f64270 */
[C---:B------:R-:W-:Y:S01]  /*3810*/  FMUL.FTZ R33, R0.reuse, R33 ;  /* 0x0000002100217220 */ /* 0x040fe20000410000 */
[----:B------:R-:W-:Y:S01]  /*3820*/  FSEL R70, R87, -INF , P4 ;  /* 0xff80000057467808 */ /* 0x000fe20002000000 */
[----:B------:R-:W-:Y:S01]  /*3830*/  FMUL.FTZ R101, R0, R39 ;  /* 0x0000002700657220 */ /* 0x000fe20000410000 */
[----:B------:R-:W-:-:S02]  /*3840*/  FMNMX.FTZ R41, R71, R40, !PT ;  /* 0x0000002847297209 */ /* 0x000fc40007810000 */
[----:B------:R-:W-:Y:S01]  /*3850*/  ISETP.GT.AND P4, PT, R83, 0x48, PT ;  /* 0x000000485300780c */ /* 0x000fe20003f84270 */
[----:B------:R-:W3:Y:S01]  /*3860*/  MUFU.TANH R87, R25 ;  /* 0x0000001900577308 */ /* 0x000ee20000002400 */
[----:B------:R-:W-:Y:S01]  /*3870*/  FSEL R68, R103, -INF , P3 ;  /* 0xff80000067447808 */ /* 0x000fe20001800000 */
[----:B-----5:R-:W-:Y:S01]  /*3880*/  FMUL.FTZ R24, R0, R28 ;  /* 0x0000001c00187220 */ /* 0x020fe20000410000 */
[----:B------:R-:W-:Y:S01]  /*3890*/  FMNMX.FTZ R41, R70, R41, !PT ;  /* 0x0000002946297209 */ /* 0x000fe20007810000 */
[C---:B------:R-:W-:Y:S01]  /*38a0*/  FMUL.FTZ R103, R0.reuse, R54 ;  /* 0x0000003600677220 */ /* 0x040fe20000410000 */
[----:B------:R-:W-:Y:S01]  /*38b0*/  ISETP.GT.AND P3, PT, R83, 0x49, PT ;  /* 0x000000495300780c */ /* 0x000fe20003f64270 */
[----:B------:R-:W-:Y:S01]  /*38c0*/  FMUL.FTZ R54, R0, R35 ;  /* 0x0000002300367220 */ /* 0x000fe20000410000 */
[----:B------:R-:W-:Y:S01]  /*38d0*/  FSEL R67, R106, -INF , P4 ;  /* 0xff8000006a437808 */ /* 0x000fe20002000000 */
[----:B------:R-:W5:Y:S01]  /*38e0*/  MUFU.TANH R97, R24 ;  /* 0x0000001800617308 */ /* 0x000f620000002400 */
[----:B------:R-:W-:-:S02]  /*38f0*/  FMNMX.FTZ R40, R68, R41, !PT ;  /* 0x0000002944287209 */ /* 0x000fc40007810000 */
[----:B------:R-:W-:Y:S02]  /*3900*/  ISETP.GT.AND P4, PT, R83, 0x50, PT ;  /* 0x000000505300780c */ /* 0x000fe40003f84270 */
[----:B------:R-:W-:Y:S02]  /*3910*/  FSEL R66, R107, -INF , P3 ;  /* 0xff8000006b427808 */ /* 0x000fe40001800000 */
[----:B------:R-:W-:Y:S01]  /*3920*/  FMNMX.FTZ R41, R67, R40, !PT ;  /* 0x0000002843297209 */ /* 0x000fe20007810000 */
[----:B------:R-:W-:Y:S01]  /*3930*/  MUFU.TANH R3, R3 ;  /* 0x0000000300037308 */ /* 0x000fe20000002400 */
[----:B------:R-:W-:Y:S02]  /*3940*/  ISETP.GT.AND P3, PT, R83, 0x51, PT ;  /* 0x000000515300780c */ /* 0x000fe40003f64270 */
[----:B------:R-:W-:Y:S02]  /*3950*/  FSEL R65, R64, -INF , P4 ;  /* 0xff80000040417808 */ /* 0x000fe40002000000 */
[----:B------:R-:W-:-:S02]  /*3960*/  FMNMX.FTZ R40, R66, R41, !PT ;  /* 0x0000002942287209 */ /* 0x000fc40007810000 */
[----:B------:R-:W-:Y:S01]  /*3970*/  ISETP.GT.AND P4, PT, R83, 0x58, PT ;  /* 0x000000585300780c */ /* 0x000fe20003f84270 */
[----:B------:R-:W-:Y:S01]  /*3980*/  MUFU.TANH R4, R4 ;  /* 0x0000000400047308 */ /* 0x000fe20000002400 */
[----:B------:R-:W-:Y:S02]  /*3990*/  FSEL R64, R108, -INF , P3 ;  /* 0xff8000006c407808 */ /* 0x000fe40001800000 */
[----:B------:R-:W-:Y:S02]  /*39a0*/  FMNMX.FTZ R41, R65, R40, !PT ;  /* 0x0000002841297209 */ /* 0x000fe40007810000 */
[----:B------:R-:W-:Y:S02]  /*39b0*/  ISETP.GT.AND P3, PT, R83, 0x59, PT ;  /* 0x000000595300780c */ /* 0x000fe40003f64270 */
[----:B0-----:R-:W-:Y:S01]  /*39c0*/  FSEL R53, R109, -INF , P4 ;  /* 0xff8000006d357808 */ /* 0x001fe20002000000 */
[----:B------:R-:W-:Y:S01]  /*39d0*/  MUFU.TANH R5, R5 ;  /* 0x0000000500057308 */ /* 0x000fe20000002400 */
[----:B------:R-:W-:-:S02]  /*39e0*/  FMNMX.FTZ R40, R64, R41, !PT ;  /* 0x0000002940287209 */ /* 0x000fc40007810000 */
[----:B------:R-:W-:Y:S02]  /*39f0*/  ISETP.GT.AND P4, PT, R83, 0x60, PT ;  /* 0x000000605300780c */ /* 0x000fe40003f84270 */
[----:B------:R-:W-:Y:S02]  /*3a00*/  FSEL R52, R110, -INF , P3 ;  /* 0xff8000006e347808 */ /* 0x000fe40001800000 */
[----:B------:R-:W-:Y:S01]  /*3a10*/  FMNMX.FTZ R41, R53, R40, !PT ;  /* 0x0000002835297209 */ /* 0x000fe20007810000 */
[----:B------:R-:W-:Y:S01]  /*3a20*/  MUFU.TANH R6, R6 ;  /* 0x0000000600067308 */ /* 0x000fe20000002400 */
[----:B------:R-:W-:Y:S02]  /*3a30*/  ISETP.GT.AND P3, PT, R83, 0x61, PT ;  /* 0x000000615300780c */ /* 0x000fe40003f64270 */
[----:B----4-:R-:W-:Y:S02]  /*3a40*/  FSEL R49, R111, -INF , P4 ;  /* 0xff8000006f317808 */ /* 0x010fe40002000000 */
[----:B------:R-:W-:-:S02]  /*3a50*/  FMNMX.FTZ R28, R52, R41, !PT ;  /* 0x00000029341c7209 */ /* 0x000fc40007810000 */
[----:B------:R-:W-:Y:S01]  /*3a60*/  ISETP.GT.AND P4, PT, R83, 0x68, PT ;  /* 0x000000685300780c */ /* 0x000fe20003f84270 */
[----:B------:R-:W-:Y:S01]  /*3a70*/  MUFU.TANH R7, R7 ;  /* 0x0000000700077308 */ /* 0x000fe20000002400 */
[----:B------:R-:W-:Y:S02]  /*3a80*/  FSEL R44, R89, -INF , P3 ;  /* 0xff800000592c7808 */ /* 0x000fe40001800000 */
[----:B------:R-:W-:Y:S02]  /*3a90*/  FMNMX.FTZ R41, R49, R28, !PT ;  /* 0x0000001c31297209 */ /* 0x000fe40007810000 */
[----:B------:R-:W-:Y:S02]  /*3aa0*/  ISETP.GT.AND P3, PT, R83, 0x69, PT ;  /* 0x000000695300780c */ /* 0x000fe40003f64270 */
[----:B------:R-:W-:Y:S01]  /*3ab0*/  FSEL R28, R93, -INF , P4 ;  /* 0xff8000005d1c7808 */ /* 0x000fe20002000000 */
[----:B------:R-:W0:Y:S01]  /*3ac0*/  MUFU.TANH R89, R29 ;  /* 0x0000001d00597308 */ /* 0x000e220000002400 */
[----:B------:R-:W-:-:S02]  /*3ad0*/  FMNMX.FTZ R41, R44, R41, !PT ;  /* 0x000000292c297209 */ /* 0x000fc40007810000 */
[----:B------:R-:W-:Y:S02]  /*3ae0*/  ISETP.GT.AND P4, PT, R83, 0x70, PT ;  /* 0x000000705300780c */ /* 0x000fe40003f84270 */
[----:B--2---:R-:W-:Y:S02]  /*3af0*/  FSEL R40, R45, -INF , P3 ;  /* 0xff8000002d287808 */ /* 0x004fe40001800000 */
[----:B------:R-:W-:Y:S01]  /*3b00*/  FMNMX.FTZ R41, R28, R41, !PT ;  /* 0x000000291c297209 */ /* 0x000fe20007810000 */
[----:B------:R2:W4:Y:S01]  /*3b10*/  MUFU.TANH R93, R32 ;  /* 0x00000020005d7308 */ /* 0x0005220000002400 */
[----:B------:R-:W-:Y:S02]  /*3b20*/  ISETP.GT.AND P3, PT, R83, 0x71, PT ;  /* 0x000000715300780c */ /* 0x000fe40003f64270 */
[----:B------:R-:W-:Y:S02]  /*3b30*/  FSEL R48, R48, -INF , P4 ;  /* 0xff80000030307808 */ /* 0x000fe40002000000 */
[----:B------:R-:W-:-:S02]  /*3b40*/  FMNMX.FTZ R41, R40, R41, !PT ;  /* 0x0000002928297209 */ /* 0x000fc40007810000 */
[----:B------:R-:W-:Y:S01]  /*3b50*/  ISETP.GT.AND P4, PT, R83, 0x78, PT ;  /* 0x000000785300780c */ /* 0x000fe20003f84270 */
[----:B------:R-:W-:Y:S01]  /*3b60*/  MUFU.TANH R8, R8 ;  /* 0x0000000800087308 */ /* 0x000fe20000002400 */
[----:B-1----:R-:W-:Y:S01]  /*3b70*/  FSEL R43, R91, -INF , P3 ;  /* 0xff8000005b2b7808 */ /* 0x002fe20001800000 */
[----:B--2---:R-:W-:Y:S01]  /*3b80*/  FMUL.FTZ R32, R0, R37 ;  /* 0x0000002500207220 */ /* 0x004fe20000410000 */
[----:B------:R-:W-:Y:S02]  /*3b90*/  FMNMX.FTZ R24, R48, R41, !PT ;  /* 0x0000002930187209 */ /* 0x000fe40007810000 */
[----:B------:R-:W-:Y:S02]  /*3ba0*/  ISETP.GT.AND P3, PT, R83, 0x79, PT ;  /* 0x000000795300780c */ /* 0x000fe40003f64270 */
[----:B------:R-:W-:Y:S01]  /*3bb0*/  FSEL R42, R95, -INF , P4 ;  /* 0xff8000005f2a7808 */ /* 0x000fe20002000000 */
[----:B------:R1:W2:Y:S01]  /*3bc0*/  MUFU.TANH R91, R33 ;  /* 0x00000021005b7308 */ /* 0x0002a20000002400 */
[----:B------:R-:W-:Y:S01]  /*3bd0*/  FMNMX.FTZ R25, R43, R24, !PT ;  /* 0x000000182b197209 */ /* 0x000fe20007810000 */
[C---:B------:R-:W-:Y:S01]  /*3be0*/  FMUL.FTZ R24, R0.reuse, R36 ;  /* 0x0000002400187220 */ /* 0x040fe20000410000 */
[----:B------:R-:W-:Y:S01]  /*3bf0*/  ISETP.GT.AND P4, PT, R83, 0x80, PT ;  /* 0x000000805300780c */ /* 0x000fe20003f84270 */
[C---:B------:R-:W-:Y:S01]  /*3c00*/  FMUL.FTZ R95, R0.reuse, R27 ;  /* 0x0000001b005f7220 */ /* 0x040fe20000410000 */
[----:B---3--:R-:W-:Y:S01]  /*3c10*/  FSEL R29, R81, -INF , P3 ;  /* 0xff800000511d7808 */ /* 0x008fe20001800000 */
[----:B------:R-:W-:Y:S01]  /*3c20*/  FMUL.FTZ R81, R0, R46 ;  /* 0x0000002e00517220 */ /* 0x000fe20000410000 */
[----:B------:R-:W-:Y:S01]  /*3c30*/  FMNMX.FTZ R104, R42, R25, !PT ;  /* 0x000000192a687209 */ /* 0x000fe20007810000 */
[----:B------:R-:W-:Y:S01]  /*3c40*/  MUFU.TANH R10, R10 ;  /* 0x0000000a000a7308 */ /* 0x000fe20000002400 */
[----:B------:R-:W-:-:S02]  /*3c50*/  ISETP.GT.AND P3, PT, R83, 0x81, PT ;  /* 0x000000815300780c */ /* 0x000fc40003f64270 */
[----:B------:R-:W-:Y:S02]  /*3c60*/  FSEL R45, R85, -INF , P4 ;  /* 0xff800000552d7808 */ /* 0x000fe40002000000 */
[----:B------:R-:W-:Y:S02]  /*3c70*/  FMNMX.FTZ R104, R29, R104, !PT ;  /* 0x000000681d687209 */ /* 0x000fe40007810000 */
[----:B------:R-:W-:Y:S01]  /*3c80*/  ISETP.GT.AND P4, PT, R83, 0x88, PT ;  /* 0x000000885300780c */ /* 0x000fe20003f84270 */
[----:B------:R2:W3:Y:S01]  /*3c90*/  MUFU.TANH R85, R24 ;  /* 0x0000001800557308 */ /* 0x0004e20000002400 */
[----:B------:R-:W-:Y:S02]  /*3ca0*/  FSEL R41, R87, -INF , P3 ;  /* 0xff80000057297808 */ /* 0x000fe40001800000 */
[----:B------:R-:W-:Y:S02]  /*3cb0*/  FMNMX.FTZ R104, R45, R104, !PT ;  /* 0x000000682d687209 */ /* 0x000fe40007810000 */
[----:B------:R-:W-:-:S02]  /*3cc0*/  ISETP.GT.AND P3, PT, R83, 0x89, PT ;  /* 0x000000895300780c */ /* 0x000fc40003f64270 */
[----:B-----5:R-:W-:Y:S01]  /*3cd0*/  FSEL R36, R97, -INF , P4 ;  /* 0xff80000061247808 */ /* 0x020fe20002000000 */
[----:B------:R3:W5:Y:S01]  /*3ce0*/  MUFU.TANH R87, R32 ;  /* 0x0000002000577308 */ /* 0x0007620000002400 */
[----:B-1----:R-:W-:Y:S01]  /*3cf0*/  FMNMX.FTZ R33, R41, R104, !PT ;  /* 0x0000006829217209 */ /* 0x002fe20007810000 */
[----:B------:R-:W-:Y:S01]  /*3d00*/  FMUL.FTZ R97, R0, R30 ;  /* 0x0000001e00617220 */ /* 0x000fe20000410000 */
[----:B------:R-:W-:Y:S02]  /*3d10*/  ISETP.GT.AND P4, PT, R83, 0x90, PT ;  /* 0x000000905300780c */ /* 0x000fe40003f84270 */
[----:B0-----:R-:W-:Y:S02]  /*3d20*/  FSEL R25, R89, -INF , P3 ;  /* 0xff80000059197808 */ /* 0x001fe40001800000 */
[----:B------:R-:W-:Y:S01]  /*3d30*/  FMNMX.FTZ R104, R36, R33, !PT ;  /* 0x0000002124687209 */ /* 0x000fe20007810000 */
[----:B------:R-:W0:Y:S01]  /*3d40*/  MUFU.TANH R9, R9 ;  /* 0x0000000900097308 */ /* 0x000e220000002400 */
[----:B------:R-:W-:-:S02]  /*3d50*/  ISETP.GT.AND P3, PT, R83, 0x91, PT ;  /* 0x000000915300780c */ /* 0x000fc40003f64270 */
[----:B----4-:R-:W-:Y:S01]  /*3d60*/  FSEL R37, R93, -INF , P4 ;  /* 0xff8000005d257808 */ /* 0x010fe20002000000 */
[C---:B------:R-:W-:Y:S01]  /*3d70*/  FMUL.FTZ R93, R0.reuse, R38 ;  /* 0x00000026005d7220 */ /* 0x040fe20000410000 */
[----:B------:R-:W-:Y:S02]  /*3d80*/  FMNMX.FTZ R104, R25, R104, !PT ;  /* 0x0000006819687209 */ /* 0x000fe40007810000 */
[----:B------:R-:W-:Y:S01]  /*3d90*/  ISETP.GT.AND P4, PT, R83, 0x98, PT ;  /* 0x000000985300780c */ /* 0x000fe20003f84270 */
[----:B------:R-:W1:Y:S01]  /*3da0*/  MUFU.TANH R12, R12 ;  /* 0x0000000c000c7308 */ /* 0x000e620000002400 */
[----:B--2---:R-:W-:Y:S01]  /*3db0*/  FSEL R24, R91, -INF , P3 ;  /* 0xff8000005b187808 */ /* 0x004fe20001800000 */
[C---:B------:R-:W-:Y:S01]  /*3dc0*/  FMUL.FTZ R91, R0.reuse, R34 ;  /* 0x00000022005b7220 */ /* 0x040fe20000410000 */
[----:B------:R-:W-:Y:S01]  /*3dd0*/  FMNMX.FTZ R33, R37, R104, !PT ;  /* 0x0000006825217209 */ /* 0x000fe20007810000 */
[C---:B------:R-:W-:Y:S01]  /*3de0*/  FMUL.FTZ R104, R0.reuse, R50 ;  /* 0x0000003200687220 */ /* 0x040fe20000410000 */
[----:B------:R-:W-:Y:S01]  /*3df0*/  ISETP.GT.AND P3, PT, R83, 0x99, PT ;  /* 0x000000995300780c */ /* 0x000fe20003f64270 */
[C---:B------:R-:W-:Y:S01]  /*3e00*/  FMUL.FTZ R83, R0.reuse, R47 ;  /* 0x0000002f00537220 */ /* 0x040fe20000410000 */
[----:B---3--:R-:W-:Y:S01]  /*3e10*/  FSEL R32, R85, -INF , P4 ;  /* 0xff80000055207808 */ /* 0x008fe20002000000 */
[----:B------:R-:W-:Y:S01]  /*3e20*/  FMUL.FTZ R85, R0, R26 ;  /* 0x0000001a00557220 */ /* 0x000fe20000410000 */
[----:B------:R-:W-:Y:S01]  /*3e30*/  FMNMX.FTZ R47, R24, R33, !PT ;  /* 0x00000021182f7209 */ /* 0x000fe20007810000 */
[----:B------:R-:W2:Y:S01]  /*3e40*/  MUFU.TANH R11, R11 ;  /* 0x0000000b000b7308 */ /* 0x000ea20000002400 */
[----:B-----5:R-:W-:Y:S01]  /*3e50*/  FSEL R33, R87, -INF , P3 ;  /* 0xff80000057217808 */ /* 0x020fe20001800000 */
[----:B------:R-:W-:Y:S01]  /*3e60*/  FMUL.FTZ R87, R0, R55 ;  /* 0x0000003700577220 */ /* 0x000fe20000410000 */
[----:B------:R-:W-:Y:S01]  /*3e70*/  FMNMX.FTZ R46, R32, R47, !PT ;  /* 0x0000002f202e7209 */ /* 0x000fe20007810000 */
[----:B------:R-:W-:Y:S01]  /*3e80*/  FMUL.FTZ R55, R0, R31 ;  /* 0x0000001f00377220 */ /* 0x000fe20000410000 */
[----:B------:R-:W-:-:S02]  /*3e90*/  VIADDMNMX R82, R77, R79, R82, PT ;  /* 0x0000004f4d527246 */ /* 0x000fc40003800152 */
[----:B------:R-:W-:Y:S01]  /*3ea0*/  FMNMX.FTZ R46, R33, R46, !PT ;  /* 0x0000002e212e7209 */ /* 0x000fe20007810000 */
[----:B------:R-:W3:Y:S01]  /*3eb0*/  MUFU.TANH R13, R13 ;  /* 0x0000000d000d7308 */ /* 0x000ee20000002400 */
[C---:B------:R-:W-:Y:S02]  /*3ec0*/  ISETP.GT.AND P4, PT, R82.reuse, 0x1, PT ;  /* 0x000000015200780c */ /* 0x040fe40003f84270 */
[----:B------:R-:W-:Y:S01]  /*3ed0*/  ISETP.GT.AND P5, PT, R82, 0x8, PT ;  /* 0x000000085200780c */ /* 0x000fe20003fa4270 */
[----:B------:R-:W4:Y:S04]  /*3ee0*/  SHFL.BFLY PT, R47, R46, 0x2, 0x1f ;  /* 0x0c401f002e2f7f89 */ /* 0x000f2800000e0000 */
[----:B------:R-:W5:Y:S08]  /*3ef0*/  MUFU.TANH R14, R14 ;  /* 0x0000000e000e7308 */ /* 0x000f700000002400 */
[----:B------:R-:W5:Y:S08]  /*3f00*/  MUFU.TANH R20, R20 ;  /* 0x0000001400147308 */ /* 0x000f700000002400 */
[----:B------:R-:W5:Y:S01]  /*3f10*/  MUFU.TANH R15, R15 ;  /* 0x0000000f000f7308 */ /* 0x000f620000002400 */
[----:B----4-:R-:W-:-:S02]  /*3f20*/  FMNMX.FTZ R47, R46, R47, !PT ;  /* 0x0000002f2e2f7209 */ /* 0x010fc40007810000 */
[----:B------:R-:W-:-:S05]  /*3f30*/  FSEL R46, R5, -INF , P5 ;  /* 0xff800000052e7808 */ /* 0x000fca0002800000 */
[----:B------:R-:W4:Y:S01]  /*3f40*/  MUFU.TANH R21, R21 ;  /* 0x0000001500157308 */ /* 0x000f220000002400 */
[----:B------:R-:W0:Y:S07]  /*3f50*/  SHFL.BFLY PT, R26, R47, 0x1, 0x1f ;  /* 0x0c201f002f1a7f89 */ /* 0x000e2e00000e0000 */
[----:B------:R-:W4:Y:S08]  /*3f60*/  MUFU.TANH R72, R72 ;  /* 0x0000004800487308 */ /* 0x000f300000002400 */
[----:B------:R-:W4:Y:S08]  /*3f70*/  MUFU.TANH R57, R57 ;  /* 0x0000003900397308 */ /* 0x000f300000002400 */
[----:B------:R-:W4:Y:S01]  /*3f80*/  MUFU.TANH R56, R56 ;  /* 0x0000003800387308 */ /* 0x000f220000002400 */
[----:B0-----:R-:W-:Y:S01]  /*3f90*/  FMNMX.FTZ R89, R47, R26, !PT ;  /* 0x0000001a2f597209 */ /* 0x001fe20007810000 */
[----:B------:R-:W-:Y:S01]  /*3fa0*/  IMAD.U32 R26, RZ, RZ, UR10 ;  /* 0x0000000aff1a7e24 */ /* 0x000fe2000f8e00ff */
[----:B------:R-:W-:-:S02]  /*3fb0*/  FSEL R47, R4, -INF , P4 ;  /* 0xff800000042f7808 */ /* 0x000fc40002000000 */
[C---:B------:R-:W-:Y:S01]  /*3fc0*/  FSETP.NEU.FTZ.AND P3, PT, R89.reuse, -INF , PT ;  /* 0xff8000005900780b */ /* 0x040fe20003f7d000 */
[----:B------:R-:W-:-:S01]  /*3fd0*/  FFMA.FTZ R26, R89, R26, -8 ;  /* 0xc1000000591a7423 */ /* 0x000fc2000001001a */
[----:B------:R-:W-:Y:S01]  /*3fe0*/  ISETP.GT.AND P4, PT, R82, 0x10, PT ;  /* 0x000000105200780c */ /* 0x000fe20003f84270 */
[----:B------:R-:W0:Y:S03]  /*3ff0*/  MUFU.TANH R58, R58 ;  /* 0x0000003a003a7308 */ /* 0x000e260000002400 */
[----:B------:R-:W-:Y:S02]  /*4000*/  FSEL R39, R26, RZ, P3 ;  /* 0x000000ff1a277208 */ /* 0x000fe40001800000 */
[----:B------:R-:W-:Y:S02]  /*4010*/  ISETP.GT.AND P3, PT, R82, RZ, PT ;  /* 0x000000ff5200720c */ /* 0x000fe40003f64270 */
[----:B------:R-:W-:Y:S01]  /*4020*/  FSEL R7, R7, -INF , P4 ;  /* 0xff80000007077808 */ /* 0x000fe20002000000 */
[----:B------:R-:W0:Y:S01]  /*4030*/  MUFU.TANH R59, R59 ;  /* 0x0000003b003b7308 */ /* 0x000e220000002400 */
[----:B------:R-:W-:Y:S01]  /*4040*/  FSEL R38, R3, -INF , P3 ;  /* 0xff80000003267808 */ /* 0x000fe20001800000 */
[--C-:B------:R-:W-:Y:S01]  /*4050*/  FFMA.FTZ R4, R88, UR10, -R39.reuse ;  /* 0x0000000a58047c23 */ /* 0x100fe20008010827 */
[----:B------:R-:W-:Y:S01]  /*4060*/  ISETP.GT.AND P3, PT, R82, 0x9, PT ;  /* 0x000000095200780c */ /* 0x000fe20003f64270 */
[--C-:B------:R-:W-:Y:S01]  /*4070*/  FFMA.FTZ R26, R102, UR10, -R39.reuse ;  /* 0x0000000a661a7c23 */ /* 0x100fe20008010827 */
[----:B------:R-:W-:Y:S01]  /*4080*/  FMNMX.FTZ R5, R38, R47, !PT ;  /* 0x0000002f26057209 */ /* 0x000fe20007810000 */
[--C-:B------:R-:W-:Y:S01]  /*4090*/  FFMA.FTZ R27, R94, UR10, -R39.reuse ;  /* 0x0000000a5e1b7c23 */ /* 0x100fe20008010827 */
[----:B------:R-:W-:Y:S01]  /*40a0*/  FSEL R50, R6, -INF , P3 ;  /* 0xff80000006327808 */ /* 0x000fe20001800000 */
[----:B------:R-:W0:Y:S01]  /*40b0*/  MUFU.TANH R61, R61 ;  /* 0x0000003d003d7308 */ /* 0x000e220000002400 */
[----:B------:R-:W-:Y:S01]  /*40c0*/  FMNMX.FTZ R5, R46, R5, !PT ;  /* 0x000000052e057209 */ /* 0x000fe20007810000 */
[--C-:B------:R-:W-:Y:S01]  /*40d0*/  FFMA.FTZ R30, R92, UR10, -R39.reuse ;  /* 0x0000000a5c1e7c23 */ /* 0x100fe20008010827 */
[----:B------:R-:W-:Y:S01]  /*40e0*/  ISETP.GT.AND P3, PT, R82, 0x11, PT ;  /* 0x000000115200780c */ /* 0x000fe20003f64270 */
[--C-:B------:R-:W-:Y:S01]  /*40f0*/  FFMA.FTZ R35, R90, UR10, -R39.reuse ;  /* 0x0000000a5a237c23 */ /* 0x100fe20008010827 */
[----:B------:R-:W-:Y:S01]  /*4100*/  FMNMX.FTZ R6, R50, R5, !PT ;  /* 0x0000000532067209 */ /* 0x000fe20007810000 */
[--C-:B------:R-:W-:Y:S01]  /*4110*/  FFMA.FTZ R31, R100, UR10, -R39.reuse ;  /* 0x0000000a641f7c23 */ /* 0x100fe20008010827 */
[----:B------:R-:W-:Y:S01]  /*4120*/  ISETP.GT.AND P4, PT, R82, 0x18, PT ;  /* 0x000000185200780c */ /* 0x000fe20003f84270 */
[----:B------:R-:W0:Y:S01]  /*4130*/  MUFU.TANH R60, R60 ;  /* 0x0000003c003c7308 */ /* 0x000e220000002400 */
[----:B------:R-:W-:Y:S01]  /*4140*/  FSEL R51, R8, -INF , P3 ;  /* 0xff80000008337808 */ /* 0x000fe20001800000 */
[--C-:B------:R-:W-:Y:S01]  /*4150*/  FFMA.FTZ R34, R98, UR10, -R39.reuse ;  /* 0x0000000a62227c23 */ /* 0x100fe20008010827 */
[----:B------:R-:W-:Y:S01]  /*4160*/  FMNMX.FTZ R6, R7, R6, !PT ;  /* 0x0000000607067209 */ /* 0x000fe20007810000 */
[--C-:B------:R-:W-:Y:S01]  /*4170*/  FFMA.FTZ R3, R96, UR10, -R39.reuse ;  /* 0x0000000a60037c23 */ /* 0x100fe20008010827 */
[----:B------:R-:W-:Y:S01]  /*4180*/  ISETP.GT.AND P3, PT, R82, 0x19, PT ;  /* 0x000000195200780c */ /* 0x000fe20003f64270 */
[--C-:B------:R-:W-:Y:S01]  /*4190*/  FFMA.FTZ R5, R86, UR10, -R39.reuse ;  /* 0x0000000a56057c23 */ /* 0x100fe20008010827 */
[----:B------:R-:W-:Y:S01]  /*41a0*/  FSEL R10, R10, -INF , P4 ;  /* 0xff8000000a0a7808 */ /* 0x000fe20002000000 */
[----:B------:R-:W0:Y:S01]  /*41b0*/  MUFU.TANH R63, R63 ;  /* 0x0000003f003f7308 */ /* 0x000e220000002400 */
[----:B------:R-:W-:Y:S01]  /*41c0*/  FMNMX.FTZ R77, R51, R6, !PT ;  /* 0x00000006334d7209 */ /* 0x000fe20007810000 */
[--C-:B------:R-:W-:Y:S01]  /*41d0*/  FFMA.FTZ R6, R84, UR10, -R39.reuse ;  /* 0x0000000a54067c23 */ /* 0x100fe20008010827 */
[----:B------:R-:W-:Y:S01]  /*41e0*/  ISETP.GT.AND P4, PT, R82, 0x20, PT ;  /* 0x000000205200780c */ /* 0x000fe20003f84270 */
[--C-:B------:R-:W-:Y:S01]  /*41f0*/  FFMA.FTZ R84, R75, UR10, -R39.reuse ;  /* 0x0000000a4b547c23 */ /* 0x100fe20008010827 */
[----:B------:R-:W-:Y:S01]  /*4200*/  FSEL R9, R9, -INF , P3 ;  /* 0xff80000009097808 */ /* 0x000fe20001800000 */
[--C-:B------:R-:W-:Y:S01]  /*4210*/  FFMA.FTZ R67, R67, UR10, -R39.reuse ;  /* 0x0000000a43437c23 */ /* 0x100fe20008010827 */
[----:B------:R-:W-:Y:S01]  /*4220*/  FMNMX.FTZ R8, R10, R77, !PT ;  /* 0x0000004d0a087209 */ /* 0x000fe20007810000 */
[----:B------:R-:W0:Y:S01]  /*4230*/  MUFU.TANH R62, R62 ;  /* 0x0000003e003e7308 */ /* 0x000e220000002400 */
[----:B------:R-:W-:Y:S01]  /*4240*/  ISETP.GT.AND P3, PT, R82, 0x21, PT ;  /* 0x000000215200780c */ /* 0x000fe20003f64270 */
[--C-:B------:R-:W-:Y:S01]  /*4250*/  FFMA.FTZ R66, R66, UR10, -R39.reuse ;  /* 0x0000000a42427c23 */ /* 0x100fe20008010827 */
[----:B-1----:R-:W-:Y:S01]  /*4260*/  FSEL R12, R12, -INF , P4 ;  /* 0xff8000000c0c7808 */ /* 0x002fe20002000000 */
[--C-:B------:R-:W-:Y:S01]  /*4270*/  FFMA.FTZ R65, R65, UR10, -R39.reuse ;  /* 0x0000000a41417c23 */ /* 0x100fe20008010827 */
[----:B------:R-:W-:Y:S01]  /*4280*/  FMNMX.FTZ R79, R9, R8, !PT ;  /* 0x00000008094f7209 */ /* 0x000fe20007810000 */
[--C-:B------:R-:W-:Y:S01]  /*4290*/  FFMA.FTZ R8, R80, UR10, -R39.reuse ;  /* 0x0000000a50087c23 */ /* 0x100fe20008010827 */
[----:B------:R-:W-:Y:S01]  /*42a0*/  ISETP.GT.AND P4, PT, R82, 0x28, PT ;  /* 0x000000285200780c */ /* 0x000fe20003f84270 */
[----:B------:R-:W1:Y:S01]  /*42b0*/  MUFU.TANH R69, R69 ;  /* 0x0000004500457308 */ /* 0x000e620000002400 */
[----:B--2---:R-:W-:Y:S01]  /*42c0*/  FSEL R77, R11, -INF , P3 ;  /* 0xff8000000b4d7808 */ /* 0x004fe20001800000 */
[--C-:B------:R-:W-:Y:S01]  /*42d0*/  FFMA.FTZ R11, R78, UR10, -R39.reuse ;  /* 0x0000000a4e0b7c23 */ /* 0x100fe20008010827 */
[----:B------:R-:W-:Y:S01]  /*42e0*/  FMNMX.FTZ R80, R12, R79, !PT ;  /* 0x0000004f0c507209 */ /* 0x000fe20007810000 */
[--C-:B------:R-:W-:Y:S01]  /*42f0*/  FFMA.FTZ R64, R64, UR10, -R39.reuse ;  /* 0x0000000a40407c23 */ /* 0x100fe20008010827 */
[----:B------:R-:W-:Y:S01]  /*4300*/  ISETP.GT.AND P3, PT, R82, 0x29, PT ;  /* 0x000000295200780c */ /* 0x000fe20003f64270 */
[--C-:B------:R-:W-:Y:S01]  /*4310*/  FFMA.FTZ R53, R53, UR10, -R39.reuse ;  /* 0x0000000a35357c23 */ /* 0x100fe20008010827 */
[----:B---3--:R-:W-:Y:S01]  /*4320*/  FSEL R79, R13, -INF , P4 ;  /* 0xff8000000d4f7808 */ /* 0x008fe20002000000 */
[----:B------:R-:W2:Y:S01]  /*4330*/  MUFU.TANH R73, R73 ;  /* 0x0000004900497308 */ /* 0x000ea20000002400 */
[----:B------:R-:W-:Y:S01]  /*4340*/  FMNMX.FTZ R80, R77, R80, !PT ;  /* 0x000000504d507209 */ /* 0x000fe20007810000 */
[--C-:B------:R-:W-:Y:S01]  /*4350*/  FFMA.FTZ R52, R52, UR10, -R39.reuse ;  /* 0x0000000a34347c23 */ /* 0x100fe20008010827 */
[----:B------:R-:W-:Y:S01]  /*4360*/  ISETP.GT.AND P4, PT, R82, 0x30, PT ;  /* 0x000000305200780c */ /* 0x000fe20003f84270 */
[--C-:B------:R-:W-:Y:S01]  /*4370*/  FFMA.FTZ R49, R49, UR10, -R39.reuse ;  /* 0x0000000a31317c23 */ /* 0x100fe20008010827 */
[----:B-----5:R-:W-:Y:S01]  /*4380*/  FSEL R14, R14, -INF , P3 ;  /* 0xff8000000e0e7808 */ /* 0x020fe20001800000 */
[--C-:B------:R-:W-:Y:S01]  /*4390*/  FFMA.FTZ R44, R44, UR10, -R39.reuse ;  /* 0x0000000a2c2c7c23 */ /* 0x100fe20008010827 */
[----:B------:R-:W-:Y:S01]  /*43a0*/  FMNMX.FTZ R13, R79, R80, !PT ;  /* 0x000000504f0d7209 */ /* 0x000fe20007810000 */
[--C-:B------:R-:W-:Y:S01]  /*43b0*/  FFMA.FTZ R80, R76, UR10, -R39.reuse ;  /* 0x0000000a4c507c23 */ /* 0x100fe20008010827 */
[----:B------:R-:W-:Y:S01]  /*43c0*/  ISETP.GT.AND P3, PT, R82, 0x31, PT ;  /* 0x000000315200780c */ /* 0x000fe20003f64270 */
[----:B------:R-:W3:Y:S01]  /*43d0*/  MUFU.TANH R81, R81 ;  /* 0x0000005100517308 */ /* 0x000ee20000002400 */
[----:B------:R-:W-:Y:S01]  /*43e0*/  FSEL R78, R20, -INF , P4 ;  /* 0xff800000144e7808 */ /* 0x000fe20002000000 */
[--C-:B------:R-:W-:Y:S01]  /*43f0*/  FFMA.FTZ R28, R28, UR10, -R39.reuse ;  /* 0x0000000a1c1c7c23 */ /* 0x100fe20008010827 */
[----:B------:R-:W-:Y:S01]  /*4400*/  FMNMX.FTZ R13, R14, R13, !PT ;  /* 0x0000000d0e0d7209 */ /* 0x000fe20007810000 */
[--C-:B------:R-:W-:Y:S01]  /*4410*/  FFMA.FTZ R43, R43, UR10, -R39.reuse ;  /* 0x0000000a2b2b7c23 */ /* 0x100fe20008010827 */
[----:B------:R-:W-:Y:S01]  /*4420*/  ISETP.GT.AND P4, PT, R82, 0x38, PT ;  /* 0x000000385200780c */ /* 0x000fe20003f84270 */
[--C-:B------:R-:W-:Y:S01]  /*4430*/  FFMA.FTZ R42, R42, UR10, -R39.reuse ;  /* 0x0000000a2a2a7c23 */ /* 0x100fe20008010827 */
[----:B------:R-:W-:Y:S01]  /*4440*/  FSEL R15, R15, -INF , P3 ;  /* 0xff8000000f0f7808 */ /* 0x000fe20001800000 */
[----:B------:R-:W5:Y:S01]  /*4450*/  MUFU.TANH R83, R83 ;  /* 0x0000005300537308 */ /* 0x000f620000002400 */
[----:B------:R-:W-:Y:S01]  /*4460*/  FMNMX.FTZ R20, R78, R13, !PT ;  /* 0x0000000d4e147209 */ /* 0x000fe20007810000 */
[--C-:B------:R-:W-:Y:S01]  /*4470*/  FFMA.FTZ R36, R36, UR10, -R39.reuse ;  /* 0x0000000a24247c23 */ /* 0x100fe20008010827 */
[C---:B------:R-:W-:Y:S01]  /*4480*/  ISETP.GT.AND P3, PT, R82.reuse, 0x39, PT ;  /* 0x000000395200780c */ /* 0x040fe20003f64270 */
[--C-:B------:R-:W-:Y:S01]  /*4490*/  FFMA.FTZ R25, R25, UR10, -R39.reuse ;  /* 0x0000000a19197c23 */ /* 0x100fe20008010827 */
[----:B----4-:R-:W-:Y:S01]  /*44a0*/  FSEL R21, R21, -INF , P4 ;  /* 0xff80000015157808 */ /* 0x010fe20002000000 */
[--C-:B------:R-:W-:Y:S01]  /*44b0*/  FFMA.FTZ R37, R37, UR10, -R39.reuse ;  /* 0x0000000a25257c23 */ /* 0x100fe20008010827 */
[----:B------:R-:W-:Y:S01]  /*44c0*/  FMNMX.FTZ R20, R15, R20, !PT ;  /* 0x000000140f147209 */ /* 0x000fe20007810000 */
[----:B------:R4:W-:Y:S01]  /*44d0*/  MUFU.EX2 R13, R80 ;  /* 0x00000050000d7308 */ /* 0x0009e20000000800 */
[----:B------:R-:W-:Y:S01]  /*44e0*/  ISETP.GT.AND P4, PT, R82, 0x40, PT ;  /* 0x000000405200780c */ /* 0x000fe20003f84270 */
[--C-:B------:R-:W-:Y:S01]  /*44f0*/  FFMA.FTZ R24, R24, UR10, -R39.reuse ;  /* 0x0000000a18187c23 */ /* 0x100fe20008010827 */
[----:B------:R-:W-:Y:S01]  /*4500*/  FSEL R72, R72, -INF , P3 ;  /* 0xff80000048487808 */ /* 0x000fe20001800000 */
[--C-:B------:R-:W-:Y:S01]  /*4510*/  FFMA.FTZ R32, R32, UR10, -R39.reuse ;  /* 0x0000000a20207c23 */ /* 0x100fe20008010827 */
[----:B------:R-:W-:Y:S01]  /*4520*/  FMNMX.FTZ R75, R21, R20, !PT ;  /* 0x00000014154b7209 */ /* 0x000fe20007810000 */
[--C-:B------:R-:W-:Y:S01]  /*4530*/  FFMA.FTZ R33, R33, UR10, -R39.reuse ;  /* 0x0000000a21217c23 */ /* 0x100fe20008010827 */
[----:B------:R-:W-:Y:S01]  /*4540*/  ISETP.GT.AND P3, PT, R82, 0x41, PT ;  /* 0x000000415200780c */ /* 0x000fe20003f64270 */
[----:B------:R-:W5:Y:S01]  /*4550*/  MUFU.TANH R104, R104 ;  /* 0x0000006800687308 */ /* 0x000f620000002400 */
[----:B------:R-:W-:Y:S01]  /*4560*/  FSEL R57, R57, -INF , P4 ;  /* 0xff80000039397808 */ /* 0x000fe20002000000 */
[----:B----4-:R-:W-:Y:S01]  /*4570*/  FFMA.FTZ R80, R68, UR10, -R39 ;  /* 0x0000000a44507c23 */ /* 0x010fe20008010827 */
[----:B------:R-:W-:-:S02]  /*4580*/  FMNMX.FTZ R76, R72, R75, !PT ;  /* 0x0000004b484c7209 */ /* 0x000fc40007810000 */
[----:B------:R-:W-:Y:S02]  /*4590*/  ISETP.GT.AND P4, PT, R82, 0x48, PT ;  /* 0x000000485200780c */ /* 0x000fe40003f84270 */
[----:B------:R-:W-:Y:S01]  /*45a0*/  FSEL R75, R56, -INF , P3 ;  /* 0xff800000384b7808 */ /* 0x000fe20001800000 */
[----:B------:R-:W-:Y:S01]  /*45b0*/  FFMA.FTZ R56, R74, UR10, -R39 ;  /* 0x0000000a4a387c23 */ /* 0x000fe20008010827 */
[----:B------:R-:W-:Y:S01]  /*45c0*/  FMNMX.FTZ R76, R57, R76, !PT ;  /* 0x0000004c394c7209 */ /* 0x000fe20007810000 */
[----:B------:R-:W4:Y:S01]  /*45d0*/  MUFU.TANH R99, R99 ;  /* 0x0000006300637308 */ /* 0x000f220000002400 */
[----:B------:R-:W-:Y:S02]  /*45e0*/  ISETP.GT.AND P3, PT, R82, 0x49, PT ;  /* 0x000000495200780c */ /* 0x000fe40003f64270 */
[----:B0-----:R-:W-:Y:S02]  /*45f0*/  FSEL R58, R58, -INF , P4 ;  /* 0xff8000003a3a7808 */ /* 0x001fe40002000000 */
[----:B------:R-:W-:-:S02]  /*4600*/  FMNMX.FTZ R105, R75, R76, !PT ;  /* 0x0000004c4b697209 */ /* 0x000fc40007810000 */
[----:B------:R-:W-:Y:S01]  /*4610*/  ISETP.GT.AND P4, PT, R82, 0x50, PT ;  /* 0x000000505200780c */ /* 0x000fe20003f84270 */
[----:B------:R-:W0:Y:S01]  /*4620*/  MUFU.TANH R103, R103 ;  /* 0x0000006700677308 */ /* 0x000e220000002400 */
[----:B------:R-:W-:Y:S01]  /*4630*/  FSEL R74, R59, -INF , P3 ;  /* 0xff8000003b4a7808 */ /* 0x000fe20001800000 */
[----:B------:R-:W-:Y:S01]  /*4640*/  FFMA.FTZ R59, R71, UR10, -R39 ;  /* 0x0000000a473b7c23 */ /* 0x000fe20008010827 */
[----:B------:R-:W-:Y:S02]  /*4650*/  FMNMX.FTZ R105, R58, R105, !PT ;  /* 0x000000693a697209 */ /* 0x000fe40007810000 */
[----:B------:R-:W-:Y:S02]  /*4660*/  ISETP.GT.AND P3, PT, R82, 0x51, PT ;  /* 0x000000515200780c */ /* 0x000fe40003f64270 */
[----:B------:R-:W-:Y:S01]  /*4670*/  FSEL R61, R61, -INF , P4 ;  /* 0xff8000003d3d7808 */ /* 0x000fe20002000000 */
[----:B------:R-:W0:Y:S01]  /*4680*/  MUFU.TANH R87, R87 ;  /* 0x0000005700577308 */ /* 0x000e220000002400 */
[----:B------:R-:W-:-:S02]  /*4690*/  FMNMX.FTZ R76, R74, R105, !PT ;  /* 0x000000694a4c7209 */ /* 0x000fc40007810000 */
[----:B------:R-:W-:Y:S02]  /*46a0*/  ISETP.GT.AND P4, PT, R82, 0x58, PT ;  /* 0x000000585200780c */ /* 0x000fe40003f84270 */
[----:B------:R-:W-:Y:S01]  /*46b0*/  FSEL R71, R60, -INF , P3 ;  /* 0xff8000003c477808 */ /* 0x000fe20001800000 */
[----:B------:R-:W-:Y:S01]  /*46c0*/  FFMA.FTZ R60, R70, UR10, -R39 ;  /* 0x0000000a463c7c23 */ /* 0x000fe20008010827 */
[----:B------:R-:W-:Y:S01]  /*46d0*/  FMNMX.FTZ R76, R61, R76, !PT ;  /* 0x0000004c3d4c7209 */ /* 0x000fe20007810000 */
[----:B------:R-:W0:Y:S01]  /*46e0*/  MUFU.TANH R85, R85 ;  /* 0x0000005500557308 */ /* 0x000e220000002400 */
[----:B------:R-:W-:Y:S02]  /*46f0*/  ISETP.GT.AND P3, PT, R82, 0x59, PT ;  /* 0x000000595200780c */ /* 0x000fe40003f64270 */
[----:B------:R-:W-:Y:S02]  /*4700*/  FSEL R63, R63, -INF , P4 ;  /* 0xff8000003f3f7808 */ /* 0x000fe40002000000 */
[----:B------:R-:W-:-:S02]  /*4710*/  FMNMX.FTZ R76, R71, R76, !PT ;  /* 0x0000004c474c7209 */ /* 0x000fc40007810000 */
[----:B------:R-:W-:Y:S01]  /*4720*/  ISETP.GT.AND P4, PT, R82, 0x60, PT ;  /* 0x000000605200780c */ /* 0x000fe20003f84270 */
[----:B------:R-:W0:Y:S01]  /*4730*/  MUFU.TANH R95, R95 ;  /* 0x0000005f005f7308 */ /* 0x000e220000002400 */
[----:B------:R-:W-:Y:S02]  /*4740*/  FSEL R62, R62, -INF , P3 ;  /* 0xff8000003e3e7808 */ /* 0x000fe40001800000 */
[----:B------:R-:W-:Y:S02]  /*4750*/  FMNMX.FTZ R105, R63, R76, !PT ;  /* 0x0000004c3f697209 */ /* 0x000fe40007810000 */
[----:B------:R-:W-:Y:S02]  /*4760*/  ISETP.GT.AND P3, PT, R82, 0x61, PT ;  /* 0x000000615200780c */ /* 0x000fe40003f64270 */
[----:B-1----:R-:W-:Y:S01]  /*4770*/  FSEL R68, R69, -INF , P4 ;  /* 0xff80000045447808 */ /* 0x002fe20002000000 */
[----:B------:R-:W1:Y:S01]  /*4780*/  MUFU.TANH R97, R97 ;  /* 0x0000006100617308 */ /* 0x000e620000002400 */
[----:B------:R-:W-:-:S02]  /*4790*/  FMNMX.FTZ R105, R62, R105, !PT ;  /* 0x000000693e697209 */ /* 0x000fc40007810000 */
[----:B------:R-:W-:Y:S02]  /*47a0*/  ISETP.GT.AND P4, PT, R82, 0x68, PT ;  /* 0x000000685200780c */ /* 0x000fe40003f84270 */
[----:B--2---:R-:W-:Y:S02]  /*47b0*/  FSEL R73, R73, -INF , P3 ;  /* 0xff80000049497808 */ /* 0x004fe40001800000 */
[----:B------:R-:W-:Y:S01]  /*47c0*/  FMNMX.FTZ R70, R68, R105, !PT ;  /* 0x0000006944467209 */ /* 0x000fe20007810000 */
[----:B------:R-:W2:Y:S01]  /*47d0*/  MUFU.TANH R55, R55 ;  /* 0x0000003700377308 */ /* 0x000ea20000002400 */
[----:B------:R-:W-:Y:S02]  /*47e0*/  ISETP.GT.AND P3, PT, R82, 0x69, PT ;  /* 0x000000695200780c */ /* 0x000fe40003f64270 */
[----:B---3--:R-:W-:Y:S02]  /*47f0*/  FSEL R81, R81, -INF , P4 ;  /* 0xff80000051517808 */ /* 0x008fe40002000000 */
[----:B------:R-:W-:-:S02]  /*4800*/  FMNMX.FTZ R70, R73, R70, !PT ;  /* 0x0000004649467209 */ /* 0x000fc40007810000 */
[C---:B------:R-:W-:Y:S01]  /*4810*/  ISETP.GT.AND P4, PT, R82.reuse, 0x70, PT ;  /* 0x000000705200780c */ /* 0x040fe20003f84270 */
[----:B------:R-:W3:Y:S01]  /*4820*/  MUFU.TANH R91, R91 ;  /* 0x0000005b005b7308 */ /* 0x000ee20000002400 */
[----:B-----5:R-:W-:Y:S02]  /*4830*/  FSEL R83, R83, -INF , P3 ;  /* 0xff80000053537808 */ /* 0x020fe40001800000 */
[----:B------:R-:W-:Y:S02]  /*4840*/  FMNMX.FTZ R70, R81, R70, !PT ;  /* 0x0000004651467209 */ /* 0x000fe40007810000 */
[----:B------:R-:W-:Y:S02]  /*4850*/  ISETP.GT.AND P3, PT, R82, 0x71, PT ;  /* 0x000000715200780c */ /* 0x000fe40003f64270 */
[----:B------:R-:W-:Y:S01]  /*4860*/  FSEL R104, R104, -INF , P4 ;  /* 0xff80000068687808 */ /* 0x000fe20002000000 */
[----:B------:R-:W5:Y:S01]  /*4870*/  MUFU.TANH R54, R54 ;  /* 0x0000003600367308 */ /* 0x000f620000002400 */
[----:B------:R-:W-:-:S02]  /*4880*/  FMNMX.FTZ R105, R83, R70, !PT ;  /* 0x0000004653697209 */ /* 0x000fc40007810000 */
[----:B------:R-:W-:Y:S02]  /*4890*/  ISETP.GT.AND P4, PT, R82, 0x78, PT ;  /* 0x000000785200780c */ /* 0x000fe40003f84270 */
[----:B----4-:R-:W-:Y:S02]  /*48a0*/  FSEL R99, R99, -INF , P3 ;  /* 0xff80000063637808 */ /* 0x010fe40001800000 */
[----:B------:R-:W-:Y:S01]  /*48b0*/  FMNMX.FTZ R70, R104, R105, !PT ;  /* 0x0000006968467209 */ /* 0x000fe20007810000 */
[----:B------:R-:W4:Y:S01]  /*48c0*/  MUFU.TANH R93, R93 ;  /* 0x0000005d005d7308 */ /* 0x000f220000002400 */
[----:B------:R-:W-:Y:S02]  /*48d0*/  ISETP.GT.AND P3, PT, R82, 0x79, PT ;  /* 0x000000795200780c */ /* 0x000fe40003f64270 */
[----:B0-----:R-:W-:Y:S02]  /*48e0*/  FSEL R103, R103, -INF , P4 ;  /* 0xff80000067677808 */ /* 0x001fe40002000000 */
[----:B------:R-:W-:-:S02]  /*48f0*/  FMNMX.FTZ R70, R99, R70, !PT ;  /* 0x0000004663467209 */ /* 0x000fc40007810000 */
[C---:B------:R-:W-:Y:S01]  /*4900*/  ISETP.GT.AND P4, PT, R82.reuse, 0x80, PT ;  /* 0x000000805200780c */ /* 0x040fe20003f84270 */
[----:B------:R-:W0:Y:S01]  /*4910*/  MUFU.TANH R101, R101 ;  /* 0x0000006500657308 */ /* 0x000e220000002400 */
[----:B------:R-:W-:Y:S02]  /*4920*/  FSEL R87, R87, -INF , P3 ;  /* 0xff80000057577808 */ /* 0x000fe40001800000 */
[----:B------:R-:W-:Y:S02]  /*4930*/  FMNMX.FTZ R70, R103, R70, !PT ;  /* 0x0000004667467209 */ /* 0x000fe40007810000 */
[----:B------:R-:W-:Y:S02]  /*4940*/  ISETP.GT.AND P3, PT, R82, 0x81, PT ;  /* 0x000000815200780c */ /* 0x000fe40003f64270 */
[----:B------:R-:W-:Y:S01]  /*4950*/  FSEL R85, R85, -INF , P4 ;  /* 0xff80000055557808 */ /* 0x000fe20002000000 */
[----:B------:R-:W-:Y:S01]  /*4960*/  MUFU.EX2 R69, R80 ;  /* 0x0000005000457308 */ /* 0x000fe20000000800 */
[----:B------:R-:W-:-:S02]  /*4970*/  FMNMX.FTZ R70, R87, R70, !PT ;  /* 0x0000004657467209 */ /* 0x000fc40007810000 */
[C---:B------:R-:W-:Y:S02]  /*4980*/  ISETP.GT.AND P4, PT, R82.reuse, 0x88, PT ;  /* 0x000000885200780c */ /* 0x040fe40003f84270 */
[----:B------:R-:W-:Y:S02]  /*4990*/  FSEL R95, R95, -INF , P3 ;  /* 0xff8000005f5f7808 */ /* 0x000fe40001800000 */
[----:B------:R-:W-:Y:S01]  /*49a0*/  FMNMX.FTZ R70, R85, R70, !PT ;  /* 0x0000004655467209 */ /* 0x000fe20007810000 */
[----:B------:R-:W-:Y:S01]  /*49b0*/  MUFU.EX2 R26, R26 ;  /* 0x0000001a001a7308 */ /* 0x000fe20000000800 */
[----:B------:R-:W-:Y:S02]  /*49c0*/  ISETP.GT.AND P3, PT, R82, 0x89, PT ;  /* 0x000000895200780c */ /* 0x000fe40003f64270 */
[----:B-1----:R-:W-:Y:S02]  /*49d0*/  FSEL R97, R97, -INF , P4 ;  /* 0xff80000061617808 */ /* 0x002fe40002000000 */
[----:B------:R-:W-:-:S02]  /*49e0*/  FMNMX.FTZ R70, R95, R70, !PT ;  /* 0x000000465f467209 */ /* 0x000fc40007810000 */
[C---:B------:R-:W-:Y:S01]  /*49f0*/  ISETP.GT.AND P4, PT, R82.reuse, 0x90, PT ;  /* 0x000000905200780c */ /* 0x040fe20003f84270 */
[----:B------:R-:W-:Y:S01]  /*4a00*/  MUFU.EX2 R27, R27 ;  /* 0x0000001b001b7308 */ /* 0x000fe20000000800 */
[----:B--2---:R-:W-:Y:S02]  /*4a10*/  FSEL R55, R55, -INF , P3 ;  /* 0xff80000037377808 */ /* 0x004fe40001800000 */
[----:B------:R-:W-:Y:S02]  /*4a20*/  FMNMX.FTZ R70, R97, R70, !PT ;  /* 0x0000004661467209 */ /* 0x000fe40007810000 */
[----:B------:R-:W-:Y:S02]  /*4a30*/  ISETP.GT.AND P3, PT, R82, 0x91, PT ;  /* 0x000000915200780c */ /* 0x000fe40003f64270 */
[----:B---3--:R-:W-:Y:S01]  /*4a40*/  FSEL R91, R91, -INF , P4 ;  /* 0xff8000005b5b7808 */ /* 0x008fe20002000000 */
[----:B------:R-:W-:Y:S01]  /*4a50*/  MUFU.EX2 R30, R30 ;  /* 0x0000001e001e7308 */ /* 0x000fe20000000800 */
[----:B------:R-:W-:-:S02]  /*4a60*/  FMNMX.FTZ R70, R55, R70, !PT ;  /* 0x0000004637467209 */ /* 0x000fc40007810000 */
[----:B------:R-:W-:Y:S02]  /*4a70*/  ISETP.GT.AND P4, PT, R82, 0x98, PT ;  /* 0x000000985200780c */ /* 0x000fe40003f84270 */
[----:B-----5:R-:W-:Y:S02]  /*4a80*/  FSEL R54, R54, -INF , P3 ;  /* 0xff80000036367808 */ /* 0x020fe40001800000 */
[----:B------:R-:W-:Y:S01]  /*4a90*/  FMNMX.FTZ R105, R91, R70, !PT ;  /* 0x000000465b697209 */ /* 0x000fe20007810000 */
[----:B------:R-:W1:Y:S01]  /*4aa0*/  MUFU.EX2 R35, R35 ;  /* 0x0000002300237308 */ /* 0x000e620000000800 */
[----:B------:R-:W-:Y:S01]  /*4ab0*/  ISETP.GT.AND P3, PT, R82, 0x99, PT ;  /* 0x000000995200780c */ /* 0x000fe20003f64270 */
[--C-:B------:R-:W-:Y:S01]  /*4ac0*/  FFMA.FTZ R82, R29, UR10, -R39.reuse ;  /* 0x0000000a1d527c23 */ /* 0x100fe20008010827 */
[----:B----4-:R-:W-:Y:S01]  /*4ad0*/  FSEL R93, R93, -INF , P4 ;  /* 0xff8000005d5d7808 */ /* 0x010fe20002000000 */
[----:B------:R-:W-:Y:S01]  /*4ae0*/  FFMA.FTZ R29, R45, UR10, -R39 ;  /* 0x0000000a2d1d7c23 */ /* 0x000fe20008010827 */
[----:B------:R-:W-:-:S02]  /*4af0*/  FMNMX.FTZ R76, R54, R105, !PT ;  /* 0x00000069364c7209 */ /* 0x000fc40007810000 */
[----:B0-----:R-:W-:Y:S01]  /*4b00*/  FSEL R70, R101, -INF , P3 ;  /* 0xff80000065467808 */ /* 0x001fe20001800000 */
[----:B------:R-:W-:Y:S01]  /*4b10*/  MUFU.EX2 R31, R31 ;  /* 0x0000001f001f7308 */ /* 0x000fe20000000800 */
[----:B------:R-:W-:-:S04]  /*4b20*/  FMNMX.FTZ R101, R93, R76, !PT ;  /* 0x0000004c5d657209 */ /* 0x000fc80007810000 */
[----:B------:R-:W-:Y:S01]  /*4b30*/  FMNMX.FTZ R76, R70, R101, !PT ;  /* 0x00000065464c7209 */ /* 0x000fe20007810000 */
[----:B------:R-:W-:-:S01]  /*4b40*/  FFMA.FTZ R101, R40, UR10, -R39 ;  /* 0x0000000a28657c23 */ /* 0x000fc20008010827 */
[--C-:B------:R-:W-:Y:S01]  /*4b50*/  FFMA.FTZ R40, R48, UR10, -R39.reuse ;  /* 0x0000000a30287c23 */ /* 0x100fe20008010827 */
[----:B------:R-:W-:-:S01]  /*4b60*/  FFMA.FTZ R48, R41, UR10, -R39 ;  /* 0x0000000a29307c23 */ /* 0x000fc20008010827 */
[----:B------:R-:W-:Y:S01]  /*4b70*/  IMAD.U32 R41, RZ, RZ, UR10 ;  /* 0x0000000aff297e24 */ /* 0x000fe2000f8e00ff */
[----:B------:R-:W0:Y:S01]  /*4b80*/  SHFL.BFLY PT, R105, R76, 0x2, 0x1f ;  /* 0x0c401f004c697f89 */ /* 0x000e2200000e0000 */
[----:B------:R-:W-:Y:S01]  /*4b90*/  MUFU.EX2 R34, R34 ;  /* 0x0000002200227308 */ /* 0x000fe20000000800 */
[----:B-1----:R-:W-:-:S04]  /*4ba0*/  F2FP.SATFINITE.E4M3.F32.PACK_AB_MERGE_C R184, R35, R30, RZ ;  /* 0x0000001e23b8723e */ /* 0x002fc800048070ff */
[----:B------:R-:W-:-:S03]  /*4bb0*/  F2FP.SATFINITE.E4M3.F32.PACK_AB_MERGE_C R184, R27, R26, R184 ;  /* 0x0000001a1bb8723e */ /* 0x000fc600048070b8 */
[----:B------:R-:W-:Y:S08]  /*4bc0*/  MUFU.EX2 R3, R3 ;  /* 0x0000000300037308 */ /* 0x000ff00000000800 */
[----:B------:R-:W1:Y:S01]  /*4bd0*/  MUFU.EX2 R4, R4 ;  /* 0x0000000400047308 */ /* 0x000e620000000800 */
[----:B0-----:R-:W-:-:S07]  /*4be0*/  FMNMX.FTZ R80, R76, R105, !PT ;  /* 0x000000694c507209 */ /* 0x001fce0007810000 */
[----:B------:R-:W-:Y:S01]  /*4bf0*/  MUFU.EX2 R5, R5 ;  /* 0x0000000500057308 */ /* 0x000fe20000000800 */
[----:B------:R-:W0:Y:S07]  /*4c00*/  SHFL.BFLY PT, R45, R80, 0x1, 0x1f ;  /* 0x0c201f00502d7f89 */ /* 0x000e2e00000e0000 */
[----:B------:R2:W-:Y:S01]  /*4c10*/  MUFU.EX2 R105, R82 ;  /* 0x0000005200697308 */ /* 0x0005e20000000800 */
[----:B-1----:R-:W-:-:S04]  /*4c20*/  F2FP.SATFINITE.E4M3.F32.PACK_AB_MERGE_C R186, R4, R3, RZ ;  /* 0x0000000304ba723e */ /* 0x002fc800048070ff */
[----:B------:R-:W-:-:S03]  /*4c30*/  F2FP.SATFINITE.E4M3.F32.PACK_AB_MERGE_C R186, R34, R31, R186 ;  /* 0x0000001f22ba723e */ /* 0x000fc600048070ba */
[----:B------:R-:W-:Y:S08]  /*4c40*/  MUFU.EX2 R6, R6 ;  /* 0x0000000600067308 */ /* 0x000ff00000000800 */
[----:B------:R-:W-:Y:S01]  /*4c50*/  MUFU.EX2 R8, R8 ;  /* 0x0000000800087308 */ /* 0x000fe20000000800 */
[----:B0-----:R-:W-:-:S04]  /*4c60*/  FMNMX.FTZ R88, R80, R45, !PT ;  /* 0x0000002d50587209 */ /* 0x001fc80007810000 */
        /* <DEDUP_REMOVED lines=14> */
[----:B--2---:R-:W-:-:S01]  /*4d50*/  FFMA.FTZ R82, R9, UR10, -R76 ;  /* 0x0000000a09527c23 */ /* 0x004fc2000801084c */
        /* <DEDUP_REMOVED lines=14> */
[----:B------:R1:W-:Y:S01]  /*4e40*/  MUFU.EX2 R47, R41 ;  /* 0x00000029002f7308 */ /* 0x0003e20000000800 */
        /* <DEDUP_REMOVED lines=8> */
[----:B-1----:R-:W-:-:S01]  /*4ed0*/  FFMA.FTZ R41, R14, UR10, -R76 ;  /* 0x0000000a0e297c23 */ /* 0x002fc2000801084c */
[----:B0-----:R-:W-:Y:S01]  /*4ee0*/  FADD.FTZ R78, R38, R39 ;  /* 0x00000027264e7221 */ /* 0x001fe20000010000 */
[----:B------:R-:W-:-:S01]  /*4ef0*/  FFMA.FTZ R14, R57, UR10, -R76 ;  /* 0x0000000a390e7c23 */ /* 0x000fc2000801084c */
[--C-:B------:R-:W-:Y:S01]  /*4f00*/  FFMA.FTZ R97, R97, UR10, -R76.reuse ;  /* 0x0000000a61617c23 */ /* 0x100fe2000801084c */
[----:B------:R-:W-:-:S01]  /*4f10*/  FFMA.FTZ R55, R55, UR10, -R76 ;  /* 0x0000000a37377c23 */ /* 0x000fc2000801084c */
[--C-:B------:R-:W-:Y:S01]  /*4f20*/  FFMA.FTZ R91, R91, UR10, -R76.reuse ;  /* 0x0000000a5b5b7c23 */ /* 0x100fe2000801084c */
[----:B------:R-:W-:-:S01]  /*4f30*/  FFMA.FTZ R54, R54, UR10, -R76 ;  /* 0x0000000a36367c23 */ /* 0x000fc2000801084c */
[----:B------:R-:W0:Y:S01]  /*4f40*/  MUFU.EX2 R7, R7 ;  /* 0x0000000700077308 */ /* 0x000e220000000800 */
[----:B--2---:R-:W-:-:S01]  /*4f50*/  FFMA.FTZ R50, R71, UR10, -R76 ;  /* 0x0000000a47327c23 */ /* 0x004fc2000801084c */
[--C-:B------:R-:W-:Y:S01]  /*4f60*/  FFMA.FTZ R93, R93, UR10, -R76.reuse ;  /* 0x0000000a5d5d7c23 */ /* 0x100fe2000801084c */
[----:B------:R-:W-:-:S05]  /*4f70*/  FFMA.FTZ R70, R70, UR10, -R76 ;  /* 0x0000000a46467c23 */ /* 0x000fca000801084c */
[----:B------:R1:W-:Y:S01]  /*4f80*/  MUFU.EX2 R51, R45 ;  /* 0x0000002d00337308 */ /* 0x0003e20000000800 */
[----:B---3--:R-:W-:-:S04]  /*4f90*/  F2FP.SATFINITE.E4M3.F32.PACK_AB_MERGE_C R185, R80, R47, RZ ;  /* 0x0000002f50b9723e */ /* 0x008fc800048070ff */
[----:B------:R-:W-:Y:S02]  /*4fa0*/  F2FP.SATFINITE.E4M3.F32.PACK_AB_MERGE_C R185, R39, R38, R185 ;  /* 0x0000002627b9723e */ /* 0x000fe400048070b9 */
[----:B------:R-:W-:Y:S01]  /*4fb0*/  CS2R R38, SRZ ;  /* 0x0000000000267805 */ /* 0x000fe2000001ff00 */
[----:B------:R-:W2:Y:S01]  /*4fc0*/  MUFU.EX2 R46, R46 ;  /* 0x0000002e002e7308 */ /* 0x000ea20000000800 */
[----:B-1----:R-:W-:-:S07]  /*4fd0*/  FADD.FTZ R45, R26, R27 ;  /* 0x0000001b1a2d7221 */ /* 0x002fce0000010000 */
[----:B------:R1:W-:Y:S08]  /*4fe0*/  MUFU.EX2 R77, R21 ;  /* 0x00000015004d7308 */ /* 0x0003f00000000800 */
[----:B------:R3:W-:Y:S01]  /*4ff0*/  MUFU.EX2 R57, R74 ;  /* 0x0000004a00397308 */ /* 0x0007e20000000800 */
[----:B-1----:R-:W-:-:S01]  /*5000*/  FFMA.FTZ R21, R61, UR10, -R76 ;  /* 0x0000000a3d157c23 */ /* 0x002fc2000801084c */
[----:B------:R-:W-:-:S04]  /*5010*/  FADD.FTZ R61, R47, R78 ;  /* 0x0000004e2f3d7221 */ /* 0x000fc80000010000 */
[----:B------:R-:W-:Y:S02]  /*5020*/  FADD.FTZ R78, R80, R61 ;  /* 0x0000003d504e7221 */ /* 0x000fe40000010000 */
[----:B------:R-:W1:Y:S01]  /*5030*/  MUFU.EX2 R82, R82 ;  /* 0x0000005200527308 */ /* 0x000e620000000800 */
[----:B---3--:R-:W-:-:S01]  /*5040*/  FADD.FTZ R74, R30, R45 ;  /* 0x0000002d1e4a7221 */ /* 0x008fc20000010000 */
[----:B0-----:R-:W-:Y:S01]  /*5050*/  FADD.FTZ R71, R7, R78 ;  /* 0x0000004e07477221 */ /* 0x001fe20000010000 */
[----:B------:R-:W-:Y:S02]  /*5060*/  @!P0 PRMT R45, RZ, 0x654, R2 ;  /* 0x00000654ff2d8816 */ /* 0x000fe40000000002 */
[----:B------:R-:W-:Y:S01]  /*5070*/  FADD.FTZ R74, R35, R74 ;  /* 0x0000004a234a7221 */ /* 0x000fe20000010000 */
[----:B--2---:R-:W-:-:S01]  /*5080*/  FADD.FTZ R78, R46, R71 ;  /* 0x000000472e4e7221 */ /* 0x004fc20000010000 */
[----:B------:R0:W-:Y:S01]  /*5090*/  @!P0 SYNCS.ARRIVE.TRANS64.RED.A1T0 RZ, [R45+URZ], RZ ;  /* 0x000000ff2dff89a7 */ /* 0x0001e2000810043f */
[----:B------:R-:W2:Y:S01]  /*50a0*/  MUFU.EX2 R9, R9 ;  /* 0x0000000900097308 */ /* 0x000ea20000000800 */
[----:B------:R-:W-:-:S01]  /*50b0*/  FADD.FTZ R61, R31, R74 ;  /* 0x0000004a1f3d7221 */ /* 0x000fc20000010000 */
[----:B------:R-:W-:-:S03]  /*50c0*/  FADD.FTZ R71, R51, R78 ;  /* 0x0000004e33477221 */ /* 0x000fc60000010000 */
[----:B------:R-:W-:Y:S01]  /*50d0*/  FADD.FTZ R74, R34, R61 ;  /* 0x0000003d224a7221 */ /* 0x000fe20000010000 */
[----:B0-----:R-:W-:-:S02]  /*50e0*/  FFMA.FTZ R45, R73, UR10, -R76 ;  /* 0x0000000a492d7c23 */ /* 0x001fc4000801084c */
[----:B------:R-:W0:Y:S01]  /*50f0*/  MUFU.EX2 R10, R10 ;  /* 0x0000000a000a7308 */ /* 0x000e220000000800 */
[----:B------:R-:W-:-:S01]  /*5100*/  FADD.FTZ R61, R3, R74 ;  /* 0x0000004a033d7221 */ /* 0x000fc20000010000 */
[C---:B-1----:R-:W-:Y:S01]  /*5110*/  FADD.FTZ R74, R82.reuse, R71 ;  /* 0x00000047524a7221 */ /* 0x042fe20000010000 */
[----:B------:R-:W-:-:S04]  /*5120*/  F2FP.SATFINITE.E4M3.F32.PACK_AB_MERGE_C R51, R82, R51, RZ ;  /* 0x000000335233723e */ /* 0x000fc800048070ff */
[----:B------:R-:W-:Y:S01]  /*5130*/  F2FP.SATFINITE.E4M3.F32.PACK_AB_MERGE_C R187, R46, R7, R51 ;  /* 0x000000072ebb723e */ /* 0x000fe20004807033 */
[----:B------:R-:W1:Y:S01]  /*5140*/  MUFU.EX2 R79, R79 ;  /* 0x0000004f004f7308 */ /* 0x000e620000000800 */
[----:B--2---:R-:W-:-:S01]  /*5150*/  FADD.FTZ R71, R9, R74 ;  /* 0x0000004a09477221 */ /* 0x004fc20000010000 */
[----:B------:R-:W-:-:S06]  /*5160*/  CS2R R46, SRZ ;  /* 0x00000000002e7805 */ /* 0x000fcc000001ff00 */
[----:B------:R2:W-:Y:S01]  /*5170*/  MUFU.EX2 R2, R68 ;  /* 0x0000004400027308 */ /* 0x0005e20000000800 */
[----:B0-----:R-:W-:-:S07]  /*5180*/  FADD.FTZ R74, R10, R71 ;  /* 0x000000470a4a7221 */ /* 0x001fce0000010000 */
[----:B------:R0:W3:Y:S01]  /*5190*/  MUFU.EX2 R84, R41 ;  /* 0x0000002900547308 */ /* 0x0000e20000000800 */
[----:B--2---:R-:W-:-:S04]  /*51a0*/  FADD.FTZ R68, R4, R61 ;  /* 0x0000003d04447221 */ /* 0x004fc80000010000 */
[----:B------:R-:W-:-:S03]  /*51b0*/  FADD.FTZ R61, R5, R68 ;  /* 0x00000044053d7221 */ /* 0x000fc60000010000 */
[----:B------:R-:W2:Y:S01]  /*51c0*/  MUFU.EX2 R12, R12 ;  /* 0x0000000c000c7308 */ /* 0x000ea20000000800 */
[----:B------:R-:W-:-:S01]  /*51d0*/  FADD.FTZ R61, R6, R61 ;  /* 0x0000003d063d7221 */ /* 0x000fc20000010000 */
[----:B0-----:R-:W-:-:S03]  /*51e0*/  FFMA.FTZ R41, R75, UR10, -R76 ;  /* 0x0000000a4b297c23 */ /* 0x001fc6000801084c */
[----:B------:R-:W-:Y:S01]  /*51f0*/  FADD.FTZ R78, R8, R61 ;  /* 0x0000003d084e7221 */ /* 0x000fe20000010000 */
[----:B-1----:R-:W-:-:S02]  /*5200*/  FADD.FTZ R61, R79, R74 ;  /* 0x0000004a4f3d7221 */ /* 0x002fc40000010000 */
[----:B------:R-:W0:Y:S01]  /*5210*/  MUFU.EX2 R15, R15 ;  /* 0x0000000f000f7308 */ /* 0x000e220000000800 */
[----:B------:R-:W-:-:S01]  /*5220*/  FADD.FTZ R78, R11, R78 ;  /* 0x0000004e0b4e7221 */ /* 0x000fc20000010000 */
[C---:B---3--:R-:W-:Y:S01]  /*5230*/  FADD.FTZ R61, R84.reuse, R61 ;  /* 0x0000003d543d7221 */ /* 0x048fe20000010000 */
[----:B------:R-:W-:Y:S02]  /*5240*/  F2FP.SATFINITE.E4M3.F32.PACK_AB_MERGE_C R79, R84, R79, RZ ;  /* 0x0000004f544f723e */ /* 0x000fe400048070ff */
[----:B------:R-:W-:Y:S02]  /*5250*/  FADD.FTZ R71, R13, R78 ;  /* 0x0000004e0d477221 */ /* 0x000fe40000010000 */
[----:B------:R-:W-:Y:S01]  /*5260*/  F2FP.SATFINITE.E4M3.F32.PACK_AB_MERGE_C R181, R10, R9, R79 ;  /* 0x000000090ab5723e */ /* 0x000fe2000480704f */
[----:B------:R-:W1:Y:S01]  /*5270*/  MUFU.EX2 R56, R56 ;  /* 0x0000003800387308 */ /* 0x000e620000000800 */
[----:B--2---:R-:W-:-:S01]  /*5280*/  FADD.FTZ R74, R12, R61 ;  /* 0x0000003d0c4a7221 */ /* 0x004fc20000010000 */
[----:B------:R-:W-:-:S06]  /*5290*/  FADD.FTZ R71, R20, R71 ;  /* 0x0000004714477221 */ /* 0x000fcc0000010000 */
[----:B------:R-:W2:Y:S01]  /*52a0*/  MUFU.EX2 R59, R59 ;  /* 0x0000003b003b7308 */ /* 0x000ea20000000800 */
[----:B0-----:R-:W-:-:S04]  /*52b0*/  FADD.FTZ R74, R15, R74 ;  /* 0x0000004a0f4a7221 */ /* 0x001fc80000010000 */
[----:B------:R-:W-:Y:S01]  /*52c0*/  FADD.FTZ R61, R77, R74 ;  /* 0x0000004a4d3d7221 */ /* 0x000fe20000010000 */
[----:B------:R-:W-:Y:S02]  /*52d0*/  CS2R R74, SRZ ;  /* 0x00000000004a7805 */ /* 0x000fe4000001ff00 */
[----:B------:R-:W0:Y:S01]  /*52e0*/  MUFU.EX2 R72, R72 ;  /* 0x0000004800487308 */ /* 0x000e220000000800 */
[----:B-1----:R-:W-:-:S07]  /*52f0*/  FADD.FTZ R78, R56, R71 ;  /* 0x00000047384e7221 */ /* 0x002fce0000010000 */
[----:B------:R-:W1:Y:S01]  /*5300*/  MUFU.EX2 R60, R60 ;  /* 0x0000003c003c7308 */ /* 0x000e620000000800 */
[----:B--2---:R-:W-:-:S01]  /*5310*/  FADD.FTZ R35, R59, R78 ;  /* 0x0000004e3b237221 */ /* 0x004fc20000010000 */
[----:B------:R-:W-:Y:S02]  /*5320*/  F2FP.SATFINITE.E4M3.F32.PACK_AB_MERGE_C R56, R59, R56, RZ ;  /* 0x000000383b38723e */ /* 0x000fe400048070ff */
[----:B------:R-:W-:Y:S02]  /*5330*/  CS2R R78, SRZ ;  /* 0x00000000004e7805 */ /* 0x000fe4000001ff00 */
[----:B------:R-:W-:Y:S02]  /*5340*/  F2FP.SATFINITE.E4M3.F32.PACK_AB_MERGE_C R182, R20, R13, R56 ;  /* 0x0000000d14b6723e */ /* 0x000fe40004807038 */
[----:B------:R-:W2:Y:S01]  /*5350*/  MUFU.EX2 R14, R14 ;  /* 0x0000000e000e7308 */ /* 0x000ea20000000800 */
[----:B0-----:R-:W-:-:S01]  /*5360*/  FADD.FTZ R61, R72, R61 ;  /* 0x0000003d483d7221 */ /* 0x001fc20000010000 */
[----:B------:R-:W-:-:S02]  /*5370*/  F2FP.SATFINITE.E4M3.F32.PACK_AB_MERGE_C R72, R72, R77, RZ ;  /* 0x0000004d4848723e */ /* 0x000fc400048070ff */
[----:B------:R-:W-:Y:S02]  /*5380*/  CS2R R76, SRZ ;  /* 0x00000000004c7805 */ /* 0x000fe4000001ff00 */
[----:B------:R-:W-:Y:S02]  /*5390*/  F2FP.SATFINITE.E4M3.F32.PACK_AB_MERGE_C R183, R15, R12, R72 ;  /* 0x0000000c0fb7723e */ /* 0x000fe40004807048 */
[----:B------:R-:W-:Y:S01]  /*53a0*/  CS2R R72, SRZ ;  /* 0x0000000000487805 */ /* 0x000fe2000001ff00 */
[----:B------:R-:W0:Y:S01]  /*53b0*/  MUFU.EX2 R41, R41 ;  /* 0x0000002900297308 */ /* 0x000e220000000800 */
[----:B-1----:R-:W-:-:S01]  /*53c0*/  FADD.FTZ R30, R60, R35 ;  /* 0x000000233c1e7221 */ /* 0x002fc20000010000 */
[----:B------:R-:W-:-:S03]  /*53d0*/  F2FP.SATFINITE.E4M3.F32.PACK_AB_MERGE_C R35, R11, R8, RZ ;  /* 0x000000080b23723e */ /* 0x000fc600048070ff */
[----:B------:R-:W-:Y:S01]  /*53e0*/  FADD.FTZ R30, R69, R30 ;  /* 0x0000001e451e7221 */ /* 0x000fe20000010000 */
[----:B------:R-:W-:Y:S02]  /*53f0*/  F2FP.SATFINITE.E4M3.F32.PACK_AB_MERGE_C R180, R6, R5, R35 ;  /* 0x0000000506b4723e */ /* 0x000fe40004807023 */
[----:B------:R-:W-:Y:S01]  /*5400*/  CS2R R34, SRZ ;  /* 0x0000000000227805 */ /* 0x000fe2000001ff00 */
[----:B------:R-:W1:Y:S01]  /*5410*/  MUFU.EX2 R67, R67 ;  /* 0x0000004300437308 */ /* 0x000e620000000800 */
[----:B--2---:R-:W-:-:S07]  /*5420*/  FADD.FTZ R4, R14, R61 ;  /* 0x0000003d0e047221 */ /* 0x004fce0000010000 */
        /* <DEDUP_REMOVED lines=8> */
[----:B------:R-:W-:Y:S01]  /*54b0*/  CS2R R58, SRZ ;  /* 0x00000000003a7805 */ /* 0x000fe2000001ff00 */
[----:B------:R-:W2:Y:S01]  /*54c0*/  MUFU.EX2 R21, R21 ;  /* 0x0000001500157308 */ /* 0x000ea20000000800 */
[----:B0-----:R-:W-:-:S01]  /*54d0*/  FADD.FTZ R30, R66, R11 ;  /* 0x0000000b421e7221 */ /* 0x001fc20000010000 */
[----:B------:R-:W-:Y:S02]  /*54e0*/  F2FP.SATFINITE.E4M3.F32.PACK_AB_MERGE_C R66, R66, R67, RZ ;  /* 0x000000434242723e */ /* 0x000fe400048070ff */
[----:B------:R-:W-:Y:S02]  /*54f0*/  F2FP.SATFINITE.E4M3.F32.PACK_AB_MERGE_C R177, R41, R14, R57 ;  /* 0x0000000e29b1723e */ /* 0x000fe40004807039 */
[----:B------:R-:W-:-:S02]  /*5500*/  CS2R R56, SRZ ;  /* 0x0000000000387805 */ /* 0x000fc4000001ff00 */
[----:B------:R-:W-:Y:S02]  /*5510*/  F2FP.SATFINITE.E4M3.F32.PACK_AB_MERGE_C R176, R69, R60, R66 ;  /* 0x0000003c45b0723e */ /* 0x000fe40004807042 */
[----:B------:R-:W-:Y:S01]  /*5520*/  CS2R R60, SRZ ;  /* 0x00000000003c7805 */ /* 0x000fe2000001ff00 */
[----:B------:R-:W0:Y:S01]  /*5530*/  MUFU.EX2 R64, R64 ;  /* 0x0000004000407308 */ /* 0x000e220000000800 */
[----:B-1----:R-:W-:-:S01]  /*5540*/  FADD.FTZ R3, R65, R30 ;  /* 0x0000001e41037221 */ /* 0x002fc20000010000 */
[----:B------:R-:W-:-:S06]  /*5550*/  CS2R R66, SRZ ;  /* 0x0000000000427805 */ /* 0x000fcc000001ff00 */
        /* <DEDUP_REMOVED lines=11> */
[C---:B-1----:R-:W-:Y:S01]  /*5610*/  F2FP.SATFINITE.E4M3.F32.PACK_AB_MERGE_C R53, R52.reuse, R53, RZ ;  /* 0x000000353435723e */ /* 0x042fe200048070ff */
[----:B------:R-:W-:-:S03]  /*5620*/  FADD.FTZ R52, R52, R3 ;  /* 0x0000000334347221 */ /* 0x000fc60000010000 */
[----:B------:R-:W-:Y:S02]  /*5630*/  F2FP.SATFINITE.E4M3.F32.PACK_AB_MERGE_C R178, R64, R65, R53 ;  /* 0x0000004140b2723e */ /* 0x000fe40004807035 */
[----:B------:R-:W-:Y:S01]  /*5640*/  CS2R R64, SRZ ;  /* 0x0000000000407805 */ /* 0x000fe2000001ff00 */
[----:B------:R-:W1:Y:S01]  /*5650*/  MUFU.EX2 R44, R44 ;  /* 0x0000002c002c7308 */ /* 0x000e620000000800 */
[----:B--2---:R-:W-:-:S01]  /*5660*/  FADD.FTZ R11, R62, R11 ;  /* 0x0000000b3e0b7221 */ /* 0x004fc20000010000 */
[----:B------:R-:W-:-:S03]  /*5670*/  F2FP.SATFINITE.E4M3.F32.PACK_AB_MERGE_C R63, R62, R63, RZ ;  /* 0x0000003f3e3f723e */ /* 0x000fc600048070ff */
[----:B------:R-:W-:Y:S01]  /*5680*/  FADD.FTZ R26, R2, R11 ;  /* 0x0000000b021a7221 */ /* 0x000fe20000010000 */
[----:B------:R-:W-:Y:S02]  /*5690*/  F2FP.SATFINITE.E4M3.F32.PACK_AB_MERGE_C R179, R50, R21, R63 ;  /* 0x0000001532b3723e */ /* 0x000fe4000480703f */
[----:B------:R-:W-:Y:S01]  /*56a0*/  CS2R R50, SRZ ;  /* 0x0000000000327805 */ /* 0x000fe2000001ff00 */
[----:B------:R-:W2:Y:S01]  /*56b0*/  MUFU.EX2 R45, R45 ;  /* 0x0000002d002d7308 */ /* 0x000ea20000000800 */
[----:B0-----:R-:W-:-:S01]  /*56c0*/  FADD.FTZ R3, R49, R52 ;  /* 0x0000003431037221 */ /* 0x001fc20000010000 */
[----:B------:R-:W-:Y:S02]  /*56d0*/  CS2R R52, SRZ ;  /* 0x0000000000347805 */ /* 0x000fe4000001ff00 */
[----:B------:R-:W-:-:S04]  /*56e0*/  CS2R R62, SRZ ;  /* 0x00000000003e7805 */ /* 0x000fc8000001ff00 */
[----:B------:R-:W0:Y:S01]  /*56f0*/  MUFU.EX2 R28, R28 ;  /* 0x0000001c001c7308 */ /* 0x000e220000000800 */
[----:B-1----:R-:W-:-:S07]  /*5700*/  FADD.FTZ R3, R44, R3 ;  /* 0x000000032c037221 */ /* 0x002fce0000010000 */
[----:B------:R-:W1:Y:S01]  /*5710*/  MUFU.EX2 R81, R81 ;  /* 0x0000005100517308 */ /* 0x000e620000000800 */
[----:B--2---:R-:W-:-:S07]  /*5720*/  FADD.FTZ R26, R45, R26 ;  /* 0x0000001a2d1a7221 */ /* 0x004fce0000010000 */
[----:B------:R-:W2:Y:S01]  /*5730*/  MUFU.EX2 R101, R101 ;  /* 0x0000006500657308 */ /* 0x000ea20000000800 */
[----:B0-----:R-:W-:-:S07]  /*5740*/  FADD.FTZ R30, R28, R3 ;  /* 0x000000031c1e7221 */ /* 0x001fce0000010000 */
[----:B------:R0:W3:Y:S01]  /*5750*/  MUFU.EX2 R68, R83 ;  /* 0x0000005300447308 */ /* 0x0000e20000000800 */
[----:B-1----:R-:W-:-:S01]  /*5760*/  FADD.FTZ R3, R81, R26 ;  /* 0x0000001a51037221 */ /* 0x002fc20000010000 */
[----:B------:R-:W-:-:S06]  /*5770*/  CS2R R26, SRZ ;  /* 0x00000000001a7805 */ /* 0x000fcc000001ff00 */
[----:B------:R-:W1:Y:S01]  /*5780*/  MUFU.EX2 R40, R40 ;  /* 0x0000002800287308 */ /* 0x000e620000000800 */
[C---:B--2---:R-:W-:Y:S01]  /*5790*/  F2FP.SATFINITE.E4M3.F32.PACK_AB_MERGE_C R28, R101.reuse, R28, RZ ;  /* 0x0000001c651c723e */ /* 0x044fe200048070ff */
[----:B------:R-:W-:Y:S01]  /*57a0*/  FADD.FTZ R101, R101, R30 ;  /* 0x0000001e65657221 */ /* 0x000fe20000010000 */
[----:B------:R-:W-:Y:S02]  /*57b0*/  CS2R R30, SRZ ;  /* 0x00000000001e7805 */ /* 0x000fe4000001ff00 */
[----:B0-----:R-:W-:Y:S02]  /*57c0*/  CS2R R82, SRZ ;  /* 0x0000000000527805 */ /* 0x001fe4000001ff00 */
[----:B------:R-:W-:Y:S01]  /*57d0*/  F2FP.SATFINITE.E4M3.F32.PACK_AB_MERGE_C R172, R44, R49, R28 ;  /* 0x000000312cac723e */ /* 0x000fe2000480701c */
[----:B------:R-:W0:Y:S01]  /*57e0*/  MUFU.EX2 R104, R104 ;  /* 0x0000006800687308 */ /* 0x000e220000000800 */
[----:B---3--:R-:W-:-:S01]  /*57f0*/  FADD.FTZ R3, R68, R3 ;  /* 0x0000000344037221 */ /* 0x008fc20000010000 */
[----:B------:R-:W-:-:S02]  /*5800*/  F2FP.SATFINITE.E4M3.F32.PACK_AB_MERGE_C R81, R68, R81, RZ ;  /* 0x000000514451723e */ /* 0x000fc400048070ff */
[----:B------:R-:W-:Y:S02]  /*5810*/  CS2R R68, SRZ ;  /* 0x0000000000447805 */ /* 0x000fe4000001ff00 */
[----:B------:R-:W-:Y:S02]  /*5820*/  F2FP.SATFINITE.E4M3.F32.PACK_AB_MERGE_C R173, R45, R2, R81 ;  /* 0x000000022dad723e */ /* 0x000fe40004807051 */
[----:B------:R-:W-:Y:S01]  /*5830*/  CS2R R44, SRZ ;  /* 0x00000000002c7805 */ /* 0x000fe2000001ff00 */
[----:B------:R-:W2:Y:S01]  /*5840*/  MUFU.EX2 R43, R43 ;  /* 0x0000002b002b7308 */ /* 0x000ea20000000800 */
[----:B-1----:R-:W-:-:S01]  /*5850*/  FADD.FTZ R10, R40, R101 ;  /* 0x00000065280a7221 */ /* 0x002fc20000010000 */
[----:B------:R-:W-:-:S06]  /*5860*/  CS2R R80, SRZ ;  /* 0x0000000000507805 */ /* 0x000fcc000001ff00 */
[----:B------:R-:W1:Y:S01]  /*5870*/  MUFU.EX2 R99, R99 ;  /* 0x0000006300637308 */ /* 0x000e620000000800 */
[----:B0-----:R-:W-:-:S07]  /*5880*/  FADD.FTZ R20, R104, R3 ;  /* 0x0000000368147221 */ /* 0x001fce0000010000 */
[----:B------:R-:W0:Y:S01]  /*5890*/  MUFU.EX2 R42, R42 ;  /* 0x0000002a002a7308 */ /* 0x000e220000000800 */
[----:B--2---:R-:W-:-:S07]  /*58a0*/  FADD.FTZ R3, R43, R10 ;  /* 0x0000000a2b037221 */ /* 0x004fce0000010000 */
[----:B------:R-:W2:Y:S01]  /*58b0*/  MUFU.EX2 R103, R103 ;  /* 0x0000006700677308 */ /* 0x000ea20000000800 */
[----:B-1----:R-:W-:-:S07]  /*58c0*/  FADD.FTZ R20, R99, R20 ;  /* 0x0000001463147221 */ /* 0x002fce0000010000 */
[----:B------:R1:W3:Y:S01]  /*58d0*/  MUFU.EX2 R4, R87 ;  /* 0x0000005700047308 */ /* 0x0002e20000000800 */
[----:B0-----:R-:W-:-:S01]  /*58e0*/  FADD.FTZ R10, R42, R3 ;  /* 0x000000032a0a7221 */ /* 0x001fc20000010000 */
[----:B------:R-:W-:-:S03]  /*58f0*/  F2FP.SATFINITE.E4M3.F32.PACK_AB_MERGE_C R42, R105, R42, RZ ;  /* 0x0000002a692a723e */ /* 0x000fc600048070ff */
[----:B------:R-:W-:Y:S01]  /*5900*/  FADD.FTZ R10, R105, R10 ;  /* 0x0000000a690a7221 */ /* 0x000fe20000010000 */
[----:B------:R-:W-:Y:S02]  /*5910*/  F2FP.SATFINITE.E4M3.F32.PACK_AB_MERGE_C R174, R43, R40, R42 ;  /* 0x000000282bae723e */ /* 0x000fe4000480702a */
[----:B------:R-:W-:Y:S01]  /*5920*/  CS2R R40, SRZ ;  /* 0x0000000000287805 */ /* 0x000fe2000001ff00 */
[----:B------:R-:W0:Y:S01]  /*5930*/  MUFU.EX2 R29, R29 ;  /* 0x0000001d001d7308 */ /* 0x000e220000000800 */
[----:B--2---:R-:W-:-:S01]  /*5940*/  FADD.FTZ R3, R103, R20 ;  /* 0x0000001467037221 */ /* 0x004fc20000010000 */
[----:B------:R-:W-:Y:S02]  /*5950*/  CS2R R42, SRZ ;  /* 0x00000000002a7805 */ /* 0x000fe4000001ff00 */
[----:B-1----:R-:W-:-:S04]  /*5960*/  CS2R R86, SRZ ;  /* 0x0000000000567805 */ /* 0x002fc8000001ff00 */
[----:B------:R-:W1:Y:S01]  /*5970*/  MUFU.EX2 R85, R85 ;  /* 0x0000005500557308 */ /* 0x000e620000000800 */
[C---:B---3--:R-:W-:Y:S01]  /*5980*/  F2FP.SATFINITE.E4M3.F32.PACK_AB_MERGE_C R103, R4.reuse, R103, RZ ;  /* 0x000000670467723e */ /* 0x048fe200048070ff */
[----:B------:R-:W-:-:S03]  /*5990*/  FADD.FTZ R4, R4, R3 ;  /* 0x0000000304047221 */ /* 0x000fc60000010000 */
[----:B------:R-:W-:-:S03]  /*59a0*/  F2FP.SATFINITE.E4M3.F32.PACK_AB_MERGE_C R175, R99, R104, R103 ;  /* 0x0000006863af723e */ /* 0x000fc60004807067 */
        /* <DEDUP_REMOVED lines=13> */
[C---:B0-----:R-:W-:Y:S01]  /*5a80*/  F2FP.SATFINITE.E4M3.F32.PACK_AB_MERGE_C R97, R6.reuse, R97, RZ ;  /* 0x000000610661723e */ /* 0x041fe200048070ff */
[----:B------:R-:W-:-:S03]  /*5a90*/  FADD.FTZ R6, R6, R3 ;  /* 0x0000000306067221 */ /* 0x000fc60000010000 */
[----:B------:R-:W-:Y:S02]  /*5aa0*/  F2FP.SATFINITE.E4M3.F32.PACK_AB_MERGE_C R169, R8, R85, R97 ;  /* 0x0000005508a9723e */ /* 0x000fe40004807061 */
[----:B------:R-:W-:Y:S01]  /*5ab0*/  CS2R R84, SRZ ;  /* 0x0000000000547805 */ /* 0x000fe2000001ff00 */
[----:B------:R-:W0:Y:S01]  /*5ac0*/  MUFU.EX2 R91, R91 ;  /* 0x0000005b005b7308 */ /* 0x000e220000000800 */
[----:B-1----:R-:W-:-:S01]  /*5ad0*/  FADD.FTZ R10, R25, R10 ;  /* 0x0000000a190a7221 */ /* 0x002fc20000010000 */
[----:B------:R-:W-:-:S04]  /*5ae0*/  F2FP.SATFINITE.E4M3.F32.PACK_AB_MERGE_C R36, R25, R36, RZ ;  /* 0x000000241924723e */ /* 0x000fc800048070ff */
[----:B------:R-:W-:Y:S02]  /*5af0*/  F2FP.SATFINITE.E4M3.F32.PACK_AB_MERGE_C R168, R48, R29, R36 ;  /* 0x0000001d30a8723e */ /* 0x000fe40004807024 */
[----:B------:R-:W-:Y:S01]  /*5b00*/  CS2R R28, SRZ ;  /* 0x00000000001c7805 */ /* 0x000fe2000001ff00 */
[----:B------:R-:W1:Y:S01]  /*5b10*/  MUFU.EX2 R24, R24 ;  /* 0x0000001800187308 */ /* 0x000e620000000800 */
[----:B--2---:R-:W-:-:S01]  /*5b20*/  FADD.FTZ R3, R37, R10 ;  /* 0x0000000a25037221 */ /* 0x004fc20000010000 */
[----:B------:R-:W-:-:S06]  /*5b30*/  CS2R R48, SRZ ;  /* 0x0000000000307805 */ /* 0x000fcc000001ff00 */
[----:B------:R-:W2:Y:S01]  /*5b40*/  MUFU.EX2 R54, R54 ;  /* 0x0000003600367308 */ /* 0x000ea20000000800 */
[----:B0-----:R-:W-:-:S07]  /*5b50*/  FADD.FTZ R5, R91, R6 ;  /* 0x000000065b057221 */ /* 0x001fce0000010000 */
[----:B------:R-:W-:Y:S01]  /*5b60*/  MUFU.EX2 R32, R32 ;  /* 0x0000002000207308 */ /* 0x000fe20000000800 */
[----:B-1----:R-:W-:-:S07]  /*5b70*/  FADD.FTZ R3, R24, R3 ;  /* 0x0000000318037221 */ /* 0x002fce0000010000 */
[----:B------:R-:W0:Y:S01]  /*5b80*/  MUFU.EX2 R33, R33 ;  /* 0x0000002100217308 */ /* 0x000e220000000800 */
[----:B--2---:R-:W-:-:S07]  /*5b90*/  FADD.FTZ R2, R54, R5 ;  /* 0x0000000536027221 */ /* 0x004fce0000010000 */
[----:B------:R-:W-:Y:S08]  /*5ba0*/  MUFU.EX2 R93, R93 ;  /* 0x0000005d005d7308 */ /* 0x000ff00000000800 */
[----:B------:R-:W1:Y:S01]  /*5bb0*/  MUFU.EX2 R70, R70 ;  /* 0x0000004600467308 */ /* 0x000e620000000800 */
[----:B0-----:R-:W-:Y:S01]  /*5bc0*/  F2FP.SATFINITE.E4M3.F32.PACK_AB_MERGE_C R4, R33, R32, RZ ;  /* 0x000000202104723e */ /* 0x001fe200048070ff */
[----:B------:R-:W-:-:S03]  /*5bd0*/  FADD.FTZ R32, R32, R3 ;  /* 0x0000000320207221 */ /* 0x000fc60000010000 */
[----:B------:R-:W-:Y:S01]  /*5be0*/  F2FP.SATFINITE.E4M3.F32.PACK_AB_MERGE_C R170, R24, R37, R4 ;  /* 0x0000002518aa723e */ /* 0x000fe20004807004 */
[----:B------:R-:W-:-:S01]  /*5bf0*/  FADD.FTZ R3, R33, R32 ;  /* 0x0000002021037221 */ /* 0x000fc20000010000 */
[----:B------:R-:W-:Y:S02]  /*5c00*/  CS2R R24, SRZ ;  /* 0x0000000000187805 */ /* 0x000fe4000001ff00 */
[----:B------:R-:W-:Y:S02]  /*5c10*/  CS2R R32, SRZ ;  /* 0x0000000000207805 */ /* 0x000fe4000001ff00 */
[----:B------:R-:W-:Y:S02]  /*5c20*/  CS2R R36, SRZ ;  /* 0x0000000000247805 */ /* 0x000fe4000001ff00 */
[----:B-1----:R-:W-:Y:S01]  /*5c30*/  F2FP.SATFINITE.E4M3.F32.PACK_AB_MERGE_C R5, R70, R93, RZ ;  /* 0x0000005d4605723e */ /* 0x002fe200048070ff */
[----:B------:R-:W-:-:S03]  /*5c40*/  FADD.FTZ R93, R93, R2 ;  /* 0x000000025d5d7221 */ /* 0x000fc60000010000 */
[----:B------:R-:W-:Y:S01]  /*5c50*/  F2FP.SATFINITE.E4M3.F32.PACK_AB_MERGE_C R171, R54, R91, R5 ;  /* 0x0000005b36ab723e */ /* 0x000fe20004807005 */
[----:B------:R-:W-:-:S01]  /*5c60*/  FADD.FTZ R2, R70, R93 ;  /* 0x0000005d46027221 */ /* 0x000fc20000010000 */
[----:B------:R-:W-:Y:S02]  /*5c70*/  CS2R R54, SRZ ;  /* 0x0000000000367805 */ /* 0x000fe4000001ff00 */
[----:B------:R-:W-:Y:S01]  /*5c80*/  CS2R R70, SRZ ;  /* 0x0000000000467805 */ /* 0x000fe2000001ff00 */
        /* <DEDUP_REMOVED lines=38> */
.L_x_2066:
[----:B------:R-:W-:Y:S01]  /*5ef0*/  ISETP.NE.AND P4, PT, RZ, UR45, PT ;  /* 0x0000002dff007c0c */ /* 0x000fe2000bf85270 */
[----:B------:R-:W-:-:S04]  /*5f00*/  UISETP.NE.AND UP1, UPT, UR59, 0x1, UPT ;  /* 0x000000013b00788c */ /* 0x000fc8000bf25270 */
[----:B------:R-:W-:-:S04]  /*5f10*/  USEL UR47, URZ, 0x1, UP1 ;  /* 0x000000013f2f7887 */ /* 0x000fc80008800000 */
[----:B------:R-:W-:-:S04]  /*5f20*/  ULOP3.LUT UR47, UR60, UR47, URZ, 0x3c, !UPT ;  /* 0x0000002f3c2f7292 */ /* 0x000fc8000f8e3c3f */
[----:B------:R-:W-:Y:S08]  /*5f30*/  @P4 BRA `(.L_x_2057) ;  /* 0x0000000000384947 */ /* 0x000ff00003800000 */
[----:B------:R-:W-:Y:S05]  /*5f40*/  @!P1 BRA `(.L_x_2058) ;  /* 0x0000000000049947 */ /* 0x000fea0003800000 */
[----:B------:R-:W-:Y:S01]  /*5f50*/  BPT.TRAP 0x1 ;  /* 0x000000040000795c */ /* 0x000fe20000300000 */
.L_x_2058:
        /* <DEDUP_REMOVED lines=9> */
.L_x_2059:
[----:B-1----:R-:W-:Y:S05]  /*5ff0*/  @P3 BRA `(.L_x_2057) ;  /* 0x0000000000083947 */ /* 0x002fea0003800000 */
[----:B------:R-:W1:Y:S02]  /*6000*/  SYNCS.PHASECHK.TRANS64.TRYWAIT P3, [UR6+0x29830], R6 ;  /* 0x02983006ff0075a7 */ /* 0x000e640008060146 */
[----:B-1----:R-:W-:Y:S05]  /*6010*/  @!P3 BRA `(.L_x_2060) ;  /* 0x00000120002cb947 */ /* 0x002fea0003800000 */
.L_x_2057:
        /* <DEDUP_REMOVED lines=191> */
.L_x_2062:
[----:B------:R-:W-:Y:S01]  /*6c10*/  ULEA UR6, UR59, UR41, 0x3 ;  /* 0x000000293b067291 */ /* 0x000fe2000f8e183f */
[----:B------:R-:W-:-:S05]  /*6c20*/  IMAD.U32 R6, RZ, RZ, UR60 ;  /* 0x0000003cff067e24 */ /* 0x000fca000f8e00ff */
[----:B------:R-:W-:-:S04]  /*6c30*/  SHF.L.U32 R6, R6, 0x1f, RZ ;  /* 0x0000001f06067819 */ /* 0x000fc800000006ff */
[----:B------:R0:W1:Y:S01]  /*6c40*/  SYNCS.PHASECHK.TRANS64.TRYWAIT P3, [UR6+0x29850], R6 ;  /* 0x02985006ff0075a7 */ /* 0x0000620008060146 */
[----:B------:R-:W-:Y:S05]  /*6c50*/  @!P1 BRA `(.L_x_2063) ;  /* 0x0000000000049947 */ /* 0x000fea0003800000 */
[----:B------:R-:W-:Y:S01]  /*6c60*/  BPT.TRAP 0x1 ;  /* 0x000000040000795c */ /* 0x000fe20000300000 */
.L_x_2063:
[----:B-1----:R-:W-:Y:S05]  /*6c70*/  @P3 BRA `(.L_x_2061) ;  /* 0x0000000000083947 */ /* 0x002fea0003800000 */
[----:B------:R-:W1:Y:S02]  /*6c80*/  SYNCS.PHASECHK.TRANS64.TRYWAIT P3, [UR6+0x29850], R6 ;  /* 0x02985006ff0075a7 */ /* 0x000e640008060146 */
[----:B-1----:R-:W-:Y:S05]  /*6c90*/  @!P3 BRA `(.L_x_2064) ;  /* 0x000001140024b947 */ /* 0x002fea0003800000 */
.L_x_2061:
[----:B------:R-:W-:Y:S01]  /*6ca0*/  FMUL.FTZ R11, R0, R157 ;  /* 0x0000009d000b7220 */ /* 0x000fe20000410000 */
[----:B------:R-:W-:Y:S01]  /*6cb0*/  VIADD R157, R18, UR36 ;  /* 0x00000024129d7c36 */ /* 0x000fe20008000000 */
[----:B------:R-:W-:Y:S01]  /*6cc0*/  @UP0 ULDC UR6, c[0x0][0x44c] ;  /* 0x0001130000060ab9 */ /* 0x000fe20000000800 */
[C---:B------:R-:W-:Y:S01]  /*6cd0*/  FMUL.FTZ R12, R0.reuse, R158 ;  /* 0x0000009e000c7220 */ /* 0x040fe20000410000 */
[----:B------:R-:W-:Y:S01]  /*6ce0*/  FMUL.FTZ R10, R0, R156 ;  /* 0x0000009c000a7220 */ /* 0x000fe20000410000 */
[----:B------:R-:W-:-:S04]  /*6cf0*/  @P2 IMAD.HI.U32 R158, R157, UR6, RZ ;  /* 0x000000069d9e2c27 */ /* 0x000fc8000f8e00ff */
[C---:B------:R-:W-:Y:S01]  /*6d00*/  FMUL.FTZ R156, R0.reuse, R130 ;  /* 0x00000082009c7220 */ /* 0x040fe20000410000 */
[----:B------:R-:W-:Y:S01]  /*6d10*/  @UP0 ULDC UR6, c[0x0][0x450] ;  /* 0x0001140000060ab9 */ /* 0x000fe20000000800 */
[C---:B------:R-:W-:Y:S01]  /*6d20*/  FMUL.FTZ R13, R0.reuse, R159 ;  /* 0x0000009f000d7220 */ /* 0x040fe20000410000 */
[----:B------:R-:W-:Y:S01]  /*6d30*/  IMAD.MOV.U32 R130, RZ, RZ, R157 ;  /* 0x000000ffff827224 */ /* 0x000fe200078e009d */
[----:B------:R-:W-:Y:S01]  /*6d40*/  @P2 SHF.R.U32.HI R130, RZ, UR6, R158 ;  /* 0x00000006ff822c19 */ /* 0x000fe2000801169e */
[----:B------:R-:W-:Y:S01]  /*6d50*/  UIMAD UR6, UR57, -0xa0, URZ ;  /* 0xffffff60390678a4 */ /* 0x000fe2000f8e023f */
[C---:B01----:R-:W-:Y:S01]  /*6d60*/  FMUL.FTZ R6, R0.reuse, R152 ;  /* 0x0000009800067220 */ /* 0x043fe20000410000 */
[C---:B------:R-:W-:Y:S01]  /*6d70*/  FMUL.FTZ R15, R0.reuse, R161 ;  /* 0x000000a1000f7220 */ /* 0x040fe20000410000 */
[C---:B------:R-:W-:Y:S01]  /*6d80*/  FMUL.FTZ R7, R0.reuse, R153 ;  /* 0x0000009900077220 */ /* 0x040fe20000410000 */
[----:B------:R-:W0:Y:S01]  /*6d90*/  SHFL.IDX PT, R159, R130, RZ, 0x1c1f ;  /* 0x001c1fff829f7589 */ /* 0x000e2200000e0000 */
[----:B------:R-:W-:Y:S01]  /*6da0*/  FMUL.FTZ R157, R0, R134 ;  /* 0x00000086009d7220 */ /* 0x000fe20000410000 */
[----:B------:R-:W-:Y:S01]  /*6db0*/  IMAD.U32 R158, RZ, RZ, UR6 ;  /* 0x00000006ff9e7e24 */ /* 0x000fe2000f8e00ff */
[----:B------:R-:W1:Y:S01]  /*6dc0*/  MUFU.TANH R6, R6 ;  /* 0x0000000600067308 */ /* 0x000e620000002400 */
[----:B------:R-:W-:-:S02]  /*6dd0*/  IMAD.U32 R161, RZ, RZ, UR52 ;  /* 0x00000034ffa17e24 */ /* 0x000fc4000f8e00ff */
[C---:B------:R-:W-:Y:S01]  /*6de0*/  FMUL.FTZ R14, R0.reuse, R160 ;  /* 0x000000a0000e7220 */ /* 0x040fe20000410000 */
[C---:B------:R-:W-:Y:S01]  /*6df0*/  FMUL.FTZ R152, R0.reuse, R164 ;  /* 0x000000a400987220 */ /* 0x040fe20000410000 */
[----:B------:R-:W-:Y:S01]  /*6e00*/  IADD3 R134, -R17, 0x1, R158 ;  /* 0x0000000111867810 */ /* 0x000fe20007ffe19e */
[C---:B------:R-:W-:Y:S01]  /*6e10*/  FMUL.FTZ R153, R0.reuse, R165 ;  /* 0x000000a500997220 */ /* 0x040fe20000410000 */
[C---:B------:R-:W-:Y:S01]  /*6e20*/  FMUL.FTZ R136, R0.reuse, R136 ;  /* 0x0000008800887220 */ /* 0x040fe20000410000 */
[C---:B------:R-:W-:Y:S01]  /*6e30*/  FMUL.FTZ R137, R0.reuse, R137 ;  /* 0x0000008900897220 */ /* 0x040fe20000410000 */
[----:B------:R-:W-:Y:S01]  /*6e40*/  IADD3 R134, -R161, UR51, R134 ;  /* 0x00000033a1867c10 */ /* 0x000fe2000fffe186 */
        /* <DEDUP_REMOVED lines=11> */
[----:B------:R-:W-:Y:S01]  /*6f00*/  FMUL.FTZ R125, R0, R125 ;  /* 0x0000007d007d7220 */ /* 0x000fe20000410000 */
[----:B0-----:R-:W-:-:S02]  /*6f10*/  IMAD.IADD R158, R134, 0x1, R159 ;  /* 0x00000001869e7824 */ /* 0x001fc400078e029f */
[C---:B------:R-:W-:Y:S01]  /*6f20*/  FMUL.FTZ R159, R0.reuse, R104 ;  /* 0x00000068009f7220 */ /* 0x040fe20000410000 */
[C---:B------:R-:W-:Y:S01]  /*6f30*/  FMUL.FTZ R104, R0.reuse, R105 ;  /* 0x0000006900687220 */ /* 0x040fe20000410000 */
[----:B------:R-:W-:Y:S01]  /*6f40*/  FMUL.FTZ R128, R0, R128 ;  /* 0x0000008000807220 */ /* 0x000fe20000410000 */
[----:B------:R-:W0:Y:S01]  /*6f50*/  MUFU.TANH R11, R11 ;  /* 0x0000000b000b7308 */ /* 0x000e220000002400 */
[----:B------:R-:W-:Y:S01]  /*6f60*/  ISETP.GT.AND P3, PT, R158, RZ, PT ;  /* 0x000000ff9e00720c */ /* 0x000fe20003f64270 */
[----:B------:R-:W-:Y:S01]  /*6f70*/  FMUL.FTZ R129, R0, R129 ;  /* 0x0000008100817220 */ /* 0x000fe20000410000 */
[----:B------:R-:W-:Y:S01]  /*6f80*/  ISETP.GT.AND P4, PT, R158, 0x1, PT ;  /* 0x000000019e00780c */ /* 0x000fe20003f84270 */
[----:B------:R-:W-:Y:S01]  /*6f90*/  FMUL.FTZ R132, R0, R132 ;  /* 0x0000008400847220 */ /* 0x000fe20000410000 */
[----:B-1----:R-:W-:Y:S01]  /*6fa0*/  FSEL R105, R6, -INF , P3 ;  /* 0xff80000006697808 */ /* 0x002fe20001800000 */
[----:B------:R-:W-:Y:S01]  /*6fb0*/  FMUL.FTZ R133, R0, R133 ;  /* 0x0000008500857220 */ /* 0x000fe20000410000 */
[----:B------:R-:W-:Y:S01]  /*6fc0*/  ISETP.GT.AND P3, PT, R158, 0x8, PT ;  /* 0x000000089e00780c */ /* 0x000fe20003f64270 */
[----:B------:R-:W1:Y:S01]  /*6fd0*/  MUFU.TANH R14, R14 ;  /* 0x0000000e000e7308 */ /* 0x000e620000002400 */
[----:B--2---:R-:W-:Y:S01]  /*6fe0*/  FSEL R7, R7, -INF , P4 ;  /* 0xff80000007077808 */ /* 0x004fe20002000000 */
[C---:B------:R-:W-:Y:S01]  /*6ff0*/  FMUL.FTZ R108, R0.reuse, R108 ;  /* 0x0000006c006c7220 */ /* 0x040fe20000410000 */
[----:B------:R-:W-:Y:S01]  /*7000*/  FMNMX.FTZ R160, R105, R4, !PT ;  /* 0x0000000469a07209 */ /* 0x000fe20007810000 */
[----:B------:R-:W-:Y:S01]  /*7010*/  FMUL.FTZ R109, R0, R109 ;  /* 0x0000006d006d7220 */ /* 0x000fe20000410000 */
[----:B------:R-:W-:Y:S01]  /*7020*/  ISETP.GT.AND P4, PT, R158, 0x9, PT ;  /* 0x000000099e00780c */ /* 0x000fe20003f84270 */
[----:B------:R-:W-:Y:S01]  /*7030*/  FMUL.FTZ R112, R0, R112 ;  /* 0x0000007000707220 */ /* 0x000fe20000410000 */
[----:B---3--:R-:W-:Y:S01]  /*7040*/  FSEL R10, R10, -INF , P3 ;  /* 0xff8000000a0a7808 */ /* 0x008fe20001800000 */
        /* <DEDUP_REMOVED lines=10> */
[----:B------:R-:W-:Y:S01]  /*70f0*/  FMUL.FTZ R117, R0, R117 ;  /* 0x0000007500757220 */ /* 0x000fe20000410000 */
[----:B-1----:R-:W-:Y:S01]  /*7100*/  FSEL R14, R14, -INF , P3 ;  /* 0xff8000000e0e7808 */ /* 0x002fe20001800000 */
[----:B------:R-:W-:Y:S01]  /*7110*/  FMUL.FTZ R89, R0, R89 ;  /* 0x0000005900597220 */ /* 0x000fe20000410000 */
[----:B------:R-:W-:Y:S01]  /*7120*/  ISETP.GT.AND P3, PT, R158, 0x18, PT ;  /* 0x000000189e00780c */ /* 0x000fe20003f64270 */
[C---:B------:R-:W-:Y:S01]  /*7130*/  FMUL.FTZ R20, R0.reuse, R162 ;  /* 0x000000a200147220 */ /* 0x040fe20000410000 */
[----:B------:R-:W-:Y:S01]  /*7140*/  FMUL.FTZ R162, R0, R96 ;  /* 0x0000006000a27220 */ /* 0x000fe20000410000 */
[----:B------:R-:W1:Y:S01]  /*7150*/  MUFU.TANH R153, R153 ;  /* 0x0000009900997308 */ /* 0x000e620000002400 */
[----:B--2---:R-:W-:Y:S01]  /*7160*/  FSEL R15, R15, -INF , P4 ;  /* 0xff8000000f0f7808 */ /* 0x004fe20002000000 */
[----:B------:R-:W-:Y:S01]  /*7170*/  UIADD3 UR6, UR41, 0x400, URZ ;  /* 0x0000040029067890 */ /* 0x000fe2000fffe03f */
[C---:B------:R-:W-:Y:S01]  /*7180*/  ISETP.GT.AND P4, PT, R158.reuse, 0x19, PT ;  /* 0x000000199e00780c */ /* 0x040fe20003f84270 */
[----:B------:R-:W-:Y:S01]  /*7190*/  WARPGROUP.ARRIVE ;  /* 0x00000000000079c5 */ /* 0x000fe20000000000 */
[----:B------:R-:W-:Y:S01]  /*71a0*/  UMOV UR7, 0xc0000010 ;  /* 0xc000001000077882 */ /* 0x000fe20000000000 */
[----:B------:R-:W-:Y:S01]  /*71b0*/  USHF.R.U32.HI UR6, URZ, 0x4, UR6 ;  /* 0x000000043f067899 */ /* 0x000fe20008011606 */
[----:B------:R-:W-:Y:S01]  /*71c0*/  ISETP.GT.AND P5, PT, R158, 0x98, PT ;  /* 0x000000989e00780c */ /* 0x000fe20003fa4270 */
[----:B------:R-:W2:Y:S01]  /*71d0*/  MUFU.TANH R136, R136 ;  /* 0x0000008800887308 */ /* 0x000ea20000002400 */
[----:B0-----:R-:W-:Y:S01]  /*71e0*/  FSEL R152, R152, -INF , P3 ;  /* 0xff80000098987808 */ /* 0x001fe20001800000 */
[----:B------:R-:W-:Y:S01]  /*71f0*/  ULOP3.LUT UR6, UR6, 0x3fff, URZ, 0xc0, !UPT ;  /* 0x00003fff06067892 */ /* 0x000fe2000f8ec03f */
[----:B------:R-:W-:Y:S01]  /*7200*/  ISETP.GT.AND P3, PT, R158, 0x20, PT ;  /* 0x000000209e00780c */ /* 0x000fe20003f64270 */
[----:B------:R-:W-:Y:S01]  /*7210*/  UMOV UR10, UR53 ;  /* 0x00000035000a7c82 */ /* 0x000fe20008000000 */
[C---:B------:R-:W-:Y:S01]  /*7220*/  FMUL.FTZ R8, R0.reuse, R154 ;  /* 0x0000009a00087220 */ /* 0x040fe20000410000 */
[----:B------:R-:W-:Y:S01]  /*7230*/  ULOP3.LUT UR6, UR6, 0x10000, URZ, 0xfc, !UPT ;  /* 0x0001000006067892 */ /* 0x000fe2000f8efc3f */
[----:B------:R-:W-:Y:S01]  /*7240*/  FMUL.FTZ R9, R0, R155 ;  /* 0x0000009b00097220 */ /* 0x000fe20000410000 */
[----:B------:R0:W-:Y:S01]  /*7250*/  MUFU.TANH R6, R159 ;  /* 0x0000009f00067308 */ /* 0x0001e20000002400 */
[----:B-1----:R-:W-:Y:S01]  /*7260*/  FSEL R153, R153, -INF , P4 ;  /* 0xff80000099997808 */ /* 0x002fe20002000000 */
[----:B------:R-:W-:Y:S01]  /*7270*/  UIMAD UR11, UR59, 0x500, UR6 ;  /* 0x000005003b0b78a4 */ /* 0x000fe2000f8e0206 */
[----:B------:R-:W-:Y:S01]  /*7280*/  ISETP.GT.AND P4, PT, R158, 0x21, PT ;  /* 0x000000219e00780c */ /* 0x000fe20003f84270 */
[C---:B------:R-:W-:Y:S01]  /*7290*/  FMUL.FTZ R154, R0.reuse, R166 ;  /* 0x000000a6009a7220 */ /* 0x040fe20000410000 */
[C---:B------:R-:W-:Y:S01]  /*72a0*/  FMUL.FTZ R155, R0.reuse, R167 ;  /* 0x000000a7009b7220 */ /* 0x040fe20000410000 */
[C---:B------:R-:W-:Y:S01]  /*72b0*/  FMUL.FTZ R138, R0.reuse, R138 ;  /* 0x0000008a008a7220 */ /* 0x040fe20000410000 */
[----:B------:R-:W-:Y:S01]  /*72c0*/  FMUL.FTZ R139, R0, R139 ;  /* 0x0000008b008b7220 */ /* 0x000fe20000410000 */
[----:B------:R-:W1:Y:S01]  /*72d0*/  MUFU.TANH R137, R137 ;  /* 0x0000008900897308 */ /* 0x000e620000002400 */
[----:B0-----:R-:W-:Y:S01]  /*72e0*/  FMNMX.FTZ R159, R11, R160, !PT ;  /* 0x000000a00b9f7209 */ /* 0x001fe20007810000 */
[----:B------:R-:W-:Y:S01]  /*72f0*/  UMOV UR6, UR11 ;  /* 0x0000000b00067c82 */ /* 0x000fe20008000000 */
[----:B--2---:R-:W-:Y:S01]  /*7300*/  FSEL R136, R136, -INF , P3 ;  /* 0xff80000088887808 */ /* 0x004fe20001800000 */
[----:B------:R-:W-:Y:S01]  /*7310*/  QGMMA.64x128x32.F32.E4M3.E4M3 R24, R184, gdesc[UR4], R24, gsb0 ;  /* 0x01e00004b8187df3 */ /* 0x000fe20008000818 */
[----:B------:R-:W-:Y:S01]  /*7320*/  FMNMX.FTZ R160, R14, R159, !PT ;  /* 0x0000009f0ea07209 */ /* 0x000fe20007810000 */
[----:B------:R-:W-:Y:S01]  /*7330*/  UIADD3 UR6, UR11, 0x100, URZ ;  /* 0x000001000b067890 */ /* 0x000fe2000fffe03f */
[----:B------:R-:W-:Y:S01]  /*7340*/  ISETP.GT.AND P3, PT, R158, 0x28, PT ;  /* 0x000000289e00780c */ /* 0x000fe20003f64270 */
[----:B------:R-:W0:Y:S01]  /*7350*/  MUFU.TANH R140, R140 ;  /* 0x0000008c008c7308 */ /* 0x000e220000002400 */
[----:B------:R-:W-:Y:S01]  /*7360*/  FMNMX.FTZ R159, R15, R160, !PT ;  /* 0x000000a00f9f7209 */ /* 0x000fe20007810000 */
[----:B------:R-:W-:Y:S01]  /*7370*/  UMOV UR7, 0xc0000010 ;  /* 0xc000001000077882 */ /* 0x000fe20000000000 */
[C---:B------:R-:W-:Y:S01]  /*7380*/  FMUL.FTZ R142, R0.reuse, R142 ;  /* 0x0000008e008e7220 */ /* 0x040fe20000410000 */
[----:B------:R-:W-:Y:S01]  /*7390*/  FMUL.FTZ R143, R0, R143 ;  /* 0x0000008f008f7220 */ /* 0x000fe20000410000 */
[----:B------:R-:W-:Y:S01]  /*73a0*/  FMNMX.FTZ R160, R152, R159, !PT ;  /* 0x0000009f98a07209 */ /* 0x000fe20007810000 */
[C---:B------:R-:W-:Y:S01]  /*73b0*/  FMUL.FTZ R146, R0.reuse, R146 ;  /* 0x0000009200927220 */ /* 0x040fe20000410000 */
[C---:B------:R-:W-:Y:S01]  /*73c0*/  FMUL.FTZ R147, R0.reuse, R147 ;  /* 0x0000009300937220 */ /* 0x040fe20000410000 */
[----:B------:R-:W2:Y:S01]  /*73d0*/  MUFU.TANH R141, R141 ;  /* 0x0000008d008d7308 */ /* 0x000ea20000002400 */
[----:B------:R-:W-:Y:S01]  /*73e0*/  FMNMX.FTZ R159, R153, R160, !PT ;  /* 0x000000a0999f7209 */ /* 0x000fe20007810000 */
[C---:B------:R-:W-:Y:S01]  /*73f0*/  FMUL.FTZ R150, R0.reuse, R150 ;  /* 0x0000009600967220 */ /* 0x040fe20000410000 */
[----:B-1----:R-:W-:Y:S01]  /*7400*/  FSEL R137, R137, -INF , P4 ;  /* 0xff80000089897808 */ /* 0x002fe20002000000 */
[----:B------:R-:W-:Y:S01]  /*7410*/  FMUL.FTZ R151, R0, R151 ;  /* 0x0000009700977220 */ /* 0x000fe20000410000 */
[----:B------:R-:W-:Y:S01]  /*7420*/  FMNMX.FTZ R160, R136, R159, !PT ;  /* 0x0000009f88a07209 */ /* 0x000fe20007810000 */
[----:B------:R-:W-:Y:S01]  /*7430*/  FMUL.FTZ R122, R0, R122 ;  /* 0x0000007a007a7220 */ /* 0x000fe20000410000 */
[----:B------:R-:W-:Y:S01]  /*7440*/  ISETP.GT.AND P4, PT, R158, 0x29, PT ;  /* 0x000000299e00780c */ /* 0x000fe20003f84270 */
[----:B------:R-:W1:Y:S01]  /*7450*/  MUFU.TANH R144, R144 ;  /* 0x0000009000907308 */ /* 0x000e620000002400 */
[----:B0-----:R-:W-:Y:S01]  /*7460*/  FSEL R140, R140, -INF , P3 ;  /* 0xff8000008c8c7808 */ /* 0x001fe20001800000 */
[C---:B------:R-:W-:Y:S01]  /*7470*/  FMUL.FTZ R123, R0.reuse, R123 ;  /* 0x0000007b007b7220 */ /* 0x040fe20000410000 */
[----:B------:R-:W-:Y:S01]  /*7480*/  FMNMX.FTZ R159, R137, R160, !PT ;  /* 0x000000a0899f7209 */ /* 0x000fe20007810000 */
[----:B------:R-:W-:Y:S01]  /*7490*/  FMUL.FTZ R126, R0, R126 ;  /* 0x0000007e007e7220 */ /* 0x000fe20000410000 */
[----:B------:R-:W-:Y:S01]  /*74a0*/  ISETP.GT.AND P3, PT, R158, 0x30, PT ;  /* 0x000000309e00780c */ /* 0x000fe20003f64270 */
[----:B------:R-:W-:Y:S01]  /*74b0*/  FMUL.FTZ R127, R0, R127 ;  /* 0x0000007f007f7220 */ /* 0x000fe20000410000 */
[----:B------:R-:W-:Y:S01]  /*74c0*/  FMNMX.FTZ R160, R140, R159, !PT ;  /* 0x0000009f8ca07209 */ /* 0x000fe20007810000 */
[----:B------:R-:W0:Y:S01]  /*74d0*/  MUFU.TANH R145, R145 ;  /* 0x0000009100917308 */ /* 0x000e220000002400 */
[----:B--2---:R-:W-:Y:S01]  /*74e0*/  FSEL R141, R141, -INF , P4 ;  /* 0xff8000008d8d7808 */ /* 0x004fe20002000000 */
[----:B------:R-:W-:Y:S01]  /*74f0*/  FMUL.FTZ R131, R0, R131 ;  /* 0x0000008300837220 */ /* 0x000fe20000410000 */
[----:B------:R-:W-:Y:S01]  /*7500*/  ISETP.GT.AND P4, PT, R158, 0x31, PT ;  /* 0x000000319e00780c */ /* 0x000fe20003f84270 */
[C---:B------:R-:W-:Y:S01]  /*7510*/  FMUL.FTZ R135, R0.reuse, R135 ;  /* 0x0000008700877220 */ /* 0x040fe20000410000 */
[----:B------:R-:W-:Y:S01]  /*7520*/  FMNMX.FTZ R159, R141, R160, !PT ;  /* 0x000000a08d9f7209 */ /* 0x000fe20007810000 */
[C---:B------:R-:W-:Y:S01]  /*7530*/  FMUL.FTZ R106, R0.reuse, R106 ;  /* 0x0000006a006a7220 */ /* 0x040fe20000410000 */
[----:B------:R-:W-:Y:S01]  /*7540*/  FMUL.FTZ R107, R0, R107 ;  /* 0x0000006b006b7220 */ /* 0x000fe20000410000 */
[----:B------:R-:W2:Y:S01]  /*7550*/  MUFU.TANH R148, R148 ;  /* 0x0000009400947308 */ /* 0x000ea20000002400 */
[----:B-1----:R-:W-:Y:S01]  /*7560*/  FSEL R144, R144, -INF , P3 ;  /* 0xff80000090907808 */ /* 0x002fe20001800000 */
[----:B------:R-:W-:Y:S01]  /*7570*/  FMUL.FTZ R110, R0, R110 ;  /* 0x0000006e006e7220 */ /* 0x000fe20000410000 */
[----:B------:R-:W-:Y:S01]  /*7580*/  ISETP.GT.AND P3, PT, R158, 0x38, PT ;  /* 0x000000389e00780c */ /* 0x000fe20003f64270 */
[----:B------:R-:W-:Y:S01]  /*7590*/  FMUL.FTZ R114, R0, R114 ;  /* 0x0000007200727220 */ /* 0x000fe20000410000 */
[----:B------:R-:W-:Y:S01]  /*75a0*/  FMNMX.FTZ R160, R144, R159, !PT ;  /* 0x0000009f90a07209 */ /* 0x000fe20007810000 */
[C---:B------:R-:W-:Y:S01]  /*75b0*/  FMUL.FTZ R115, R0.reuse, R115 ;  /* 0x0000007300737220 */ /* 0x040fe20000410000 */
[C---:B------:R-:W-:Y:S01]  /*75c0*/  FMUL.FTZ R118, R0.reuse, R118 ;  /* 0x0000007600767220 */ /* 0x040fe20000410000 */
[----:B------:R-:W1:Y:S01]  /*75d0*/  MUFU.TANH R149, R149 ;  /* 0x0000009500957308 */ /* 0x000e620000002400 */
[----:B0-----:R-:W-:Y:S01]  /*75e0*/  FSEL R145, R145, -INF , P4 ;  /* 0xff80000091917808 */ /* 0x001fe20002000000 */
[----:B------:R-:W-:Y:S01]  /*75f0*/  FMUL.FTZ R119, R0, R119 ;  /* 0x0000007700777220 */ /* 0x000fe20000410000 */
[----:B------:R-:W-:Y:S01]  /*7600*/  ISETP.GT.AND P4, PT, R158, 0x39, PT ;  /* 0x000000399e00780c */ /* 0x000fe20003f84270 */
[C---:B------:R-:W-:Y:S01]  /*7610*/  FMUL.FTZ R90, R0.reuse, R90 ;  /* 0x0000005a005a7220 */ /* 0x040fe20000410000 */
[----:B------:R-:W-:Y:S01]  /*7620*/  FMNMX.FTZ R159, R145, R160, !PT ;  /* 0x000000a0919f7209 */ /* 0x000fe20007810000 */
[C---:B------:R-:W-:Y:S01]  /*7630*/  FMUL.FTZ R91, R0.reuse, R91 ;  /* 0x0000005b005b7220 */ /* 0x040fe20000410000 */
[----:B------:R-:W-:Y:S01]  /*7640*/  FMUL.FTZ R94, R0, R94 ;  /* 0x0000005e005e7220 */ /* 0x000fe20000410000 */
[----:B------:R-:W0:Y:S01]  /*7650*/  MUFU.TANH R120, R120 ;  /* 0x0000007800787308 */ /* 0x000e220000002400 */
[----:B--2---:R-:W-:Y:S01]  /*7660*/  FSEL R148, R148, -INF , P3 ;  /* 0xff80000094947808 */ /* 0x004fe20001800000 */
[----:B------:R-:W-:Y:S01]  /*7670*/  FMUL.FTZ R95, R0, R95 ;  /* 0x0000005f005f7220 */ /* 0x000fe20000410000 */
[----:B------:R-:W-:Y:S01]  /*7680*/  ISETP.GT.AND P3, PT, R158, 0x40, PT ;  /* 0x000000409e00780c */ /* 0x000fe20003f64270 */
[----:B------:R-:W-:Y:S01]  /*7690*/  FMUL.FTZ R98, R0, R98 ;  /* 0x0000006200627220 */ /* 0x000fe20000410000 */
[----:B------:R-:W-:Y:S01]  /*76a0*/  FMNMX.FTZ R160, R148, R159, !PT ;  /* 0x0000009f94a07209 */ /* 0x000fe20007810000 */
[C---:B------:R-:W-:Y:S01]  /*76b0*/  FMUL.FTZ R99, R0.reuse, R99 ;  /* 0x0000006300637220 */ /* 0x040fe20000410000 */
[----:B------:R-:W-:Y:S01]  /*76c0*/  FMUL.FTZ R103, R0, R103 ;  /* 0x0000006700677220 */ /* 0x000fe20000410000 */
[----:B------:R-:W2:Y:S01]  /*76d0*/  MUFU.TANH R121, R121 ;  /* 0x0000007900797308 */ /* 0x000ea20000002400 */
[----:B-1----:R-:W-:Y:S01]  /*76e0*/  FSEL R149, R149, -INF , P4 ;  /* 0xff80000095957808 */ /* 0x002fe20002000000 */
[----:B------:R-:W1:Y:S01]  /*76f0*/  S2R R225, SR_TID.X ;  /* 0x0000000000e17919 */ /* 0x000e620000002100 */
[----:B------:R-:W-:-:S02]  /*7700*/  ISETP.GT.AND P4, PT, R158, 0x41, PT ;  /* 0x000000419e00780c */ /* 0x000fc40003f84270 */
[----:B------:R-:W-:-:S03]  /*7710*/  FMNMX.FTZ R159, R149, R160, !PT ;  /* 0x000000a0959f7209 */ /* 0x000fc60007810000 */
[----:B------:R-:W3:Y:S01]  /*7720*/  MUFU.TANH R124, R124 ;  /* 0x0000007c007c7308 */ /* 0x000ee20000002400 */
[----:B0-----:R-:W-:Y:S02]  /*7730*/  FSEL R120, R120, -INF , P3 ;  /* 0xff80000078787808 */ /* 0x001fe40001800000 */
[----:B------:R-:W-:Y:S02]  /*7740*/  ISETP.GT.AND P3, PT, R158, 0x48, PT ;  /* 0x000000489e00780c */ /* 0x000fe40003f64270 */
[----:B------:R-:W-:-:S03]  /*7750*/  FMNMX.FTZ R160, R120, R159, !PT ;  /* 0x0000009f78a07209 */ /* 0x000fc60007810000 */
[----:B------:R-:W0:Y:S01]  /*7760*/  MUFU.TANH R125, R125 ;  /* 0x0000007d007d7308 */ /* 0x000e220000002400 */
[----:B--2---:R-:W-:Y:S02]  /*7770*/  FSEL R121, R121, -INF , P4 ;  /* 0xff80000079797808 */ /* 0x004fe40002000000 */
[----:B------:R-:W-:Y:S02]  /*7780*/  ISETP.GT.AND P4, PT, R158, 0x49, PT ;  /* 0x000000499e00780c */ /* 0x000fe40003f84270 */
[----:B------:R-:W-:-:S03]  /*7790*/  FMNMX.FTZ R159, R121, R160, !PT ;  /* 0x000000a0799f7209 */ /* 0x000fc60007810000 */
[----:B------:R-:W2:Y:S01]  /*77a0*/  MUFU.TANH R128, R128 ;  /* 0x0000008000807308 */ /* 0x000ea20000002400 */
[----:B---3--:R-:W-:Y:S02]  /*77b0*/  FSEL R124, R124, -INF , P3 ;  /* 0xff8000007c7c7808 */ /* 0x008fe40001800000 */
[----:B------:R-:W-:Y:S02]  /*77c0*/  ISETP.GT.AND P3, PT, R158, 0x50, PT ;  /* 0x000000509e00780c */ /* 0x000fe40003f64270 */
[----:B------:R-:W-:Y:S01]  /*77d0*/  FMNMX.FTZ R160, R124, R159, !PT ;  /* 0x0000009f7ca07209 */ /* 0x000fe20007810000 */
[----:B------:R-:W-:Y:S02]  /*77e0*/  FMUL.FTZ R159, R0, R88 ;  /* 0x00000058009f7220 */ /* 0x000fe40000410000 */
[----:B------:R-:W3:Y:S01]  /*77f0*/  MUFU.TANH R129, R129 ;  /* 0x0000008100817308 */ /* 0x000ee20000002400 */
[----:B0-----:R-:W-:Y:S02]  /*7800*/  FSEL R125, R125, -INF , P4 ;  /* 0xff8000007d7d7808 */ /* 0x001fe40002000000 */
[----:B------:R-:W-:-:S02]  /*7810*/  ISETP.GT.AND P4, PT, R158, 0x51, PT ;  /* 0x000000519e00780c */ /* 0x000fc40003f84270 */
[----:B------:R-:W-:Y:S01]  /*7820*/  FMNMX.FTZ R161, R125, R160, !PT ;  /* 0x000000a07da17209 */ /* 0x000fe20007810000 */
[----:B------:R-:W-:Y:S01]  /*7830*/  FMUL.FTZ R160, R0, R92 ;  /* 0x0000005c00a07220 */ /* 0x000fe20000410000 */
[----:B-1----:R-:W-:Y:S01]  /*7840*/  SHF.R.U32.HI R225, RZ, 0x7, R225 ;  /* 0x00000007ffe17819 */ /* 0x002fe200000116e1 */
[----:B------:R-:W0:Y:S01]  /*7850*/  MUFU.TANH R132, R132 ;  /* 0x0000008400847308 */ /* 0x000e220000002400 */
[----:B--2---:R-:W-:Y:S02]  /*7860*/  FSEL R128, R128, -INF , P3 ;  /* 0xff80000080807808 */ /* 0x004fe40001800000 */
[----:B------:R-:W-:Y:S02]  /*7870*/  ISETP.GT.AND P3, PT, R158, 0x58, PT ;  /* 0x000000589e00780c */ /* 0x000fe40003f64270 */
[----:B------:R-:W-:-:S03]  /*7880*/  FMNMX.FTZ R88, R128, R161, !PT ;  /* 0x000000a180587209 */ /* 0x000fc60007810000 */
[----:B------:R-:W1:Y:S01]  /*7890*/  MUFU.TANH R133, R133 ;  /* 0x0000008500857308 */ /* 0x000e620000002400 */
[----:B---3--:R-:W-:Y:S02]  /*78a0*/  FSEL R129, R129, -INF , P4 ;  /* 0xff80000081817808 */ /* 0x008fe40002000000 */
[----:B------:R-:W-:Y:S02]  /*78b0*/  ISETP.GT.AND P4, PT, R158, 0x59, PT ;  /* 0x000000599e00780c */ /* 0x000fe40003f84270 */
[----:B------:R-:W-:-:S03]  /*78c0*/  FMNMX.FTZ R161, R129, R88, !PT ;  /* 0x0000005881a17209 */ /* 0x000fc60007810000 */
[----:B------:R-:W2:Y:S01]  /*78d0*/  MUFU.TANH R104, R104 ;  /* 0x0000006800687308 */ /* 0x000ea20000002400 */
[----:B0-----:R-:W-:Y:S02]  /*78e0*/  FSEL R132, R132, -INF , P3 ;  /* 0xff80000084847808 */ /* 0x001fe40001800000 */
[----:B------:R-:W-:Y:S02]  /*78f0*/  ISETP.GT.AND P3, PT, R158, 0x60, PT ;  /* 0x000000609e00780c */ /* 0x000fe40003f64270 */
[----:B------:R-:W-:Y:S02]  /*7900*/  FMNMX.FTZ R88, R132, R161, !PT ;  /* 0x000000a184587209 */ /* 0x000fe40007810000 */
[----:B------:R-:W-:Y:S01]  /*7910*/  FSEL R6, R6, -INF , P3 ;  /* 0xff80000006067808 */ /* 0x000fe20001800000 */
[----:B------:R-:W0:Y:S01]  /*7920*/  MUFU.TANH R108, R108 ;  /* 0x0000006c006c7308 */ /* 0x000e220000002400 */
[----:B-1----:R-:W-:Y:S02]  /*7930*/  FSEL R133, R133, -INF , P4 ;  /* 0xff80000085857808 */ /* 0x002fe40002000000 */
[----:B------:R-:W-:-:S02]  /*7940*/  ISETP.GT.AND P4, PT, R158, 0x61, PT ;  /* 0x000000619e00780c */ /* 0x000fc40003f84270 */
[----:B------:R-:W-:Y:S02]  /*7950*/  FMNMX.FTZ R161, R133, R88, !PT ;  /* 0x0000005885a17209 */ /* 0x000fe40007810000 */
[----:B------:R-:W-:Y:S01]  /*7960*/  ISETP.GT.AND P3, PT, R158, 0x68, PT ;  /* 0x000000689e00780c */ /* 0x000fe20003f64270 */
[----:B------:R-:W1:Y:S01]  /*7970*/  MUFU.TANH R109, R109 ;  /* 0x0000006d006d7308 */ /* 0x000e620000002400 */
[----:B--2---:R-:W-:Y:S02]  /*7980*/  FSEL R104, R104, -INF , P4 ;  /* 0xff80000068687808 */ /* 0x004fe40002000000 */
[----:B------:R-:W-:Y:S01]  /*7990*/  FMNMX.FTZ R163, R6, R161, !PT ;  /* 0x000000a106a37209 */ /* 0x000fe20007810000 */
[----:B------:R-:W-:Y:S01]  /*79a0*/  FMUL.FTZ R161, R0, R93 ;  /* 0x0000005d00a17220 */ /* 0x000fe20000410000 */
[----:B------:R-:W-:Y:S02]  /*79b0*/  ISETP.GT.AND P4, PT, R158, 0x69, PT ;  /* 0x000000699e00780c */ /* 0x000fe40003f84270 */
[----:B------:R-:W-:Y:S01]  /*79c0*/  FMNMX.FTZ R163, R104, R163, !PT ;  /* 0x000000a368a37209 */ /* 0x000fe20007810000 */
[----:B------:R-:W2:Y:S01]  /*79d0*/  MUFU.TANH R112, R112 ;  /* 0x0000007000707308 */ /* 0x000ea20000002400 */
[----:B0-----:R-:W-:Y:S01]  /*79e0*/  FSEL R88, R108, -INF , P3 ;  /* 0xff8000006c587808 */ /* 0x001fe20001800000 */
[----:B------:R-:W-:-:S02]  /*79f0*/  WARPGROUP.DEPBAR.LE gsb0, 0x0 ;  /* 0x00008000000079c5 */ /* 0x000fc40000010000 */
[----:B------:R-:W-:Y:S01]  /*7a00*/  ISETP.GT.AND P3, PT, R158, 0x70, PT ;  /* 0x000000709e00780c */ /* 0x000fe20003f64270 */
[----:B------:R-:W-:Y:S01]  /*7a10*/  WARPGROUP.ARRIVE ;  /* 0x00000000000079c5 */ /* 0x000fe20000000000 */
[----:B------:R-:W-:Y:S02]  /*7a20*/  FMNMX.FTZ R163, R88, R163, !PT ;  /* 0x000000a358a37209 */ /* 0x000fe40007810000 */
[----:B------:R-:W0:Y:S01]  /*7a30*/  MUFU.TANH R113, R113 ;  /* 0x0000007100717308 */ /* 0x000e220000002400 */
[----:B-1----:R-:W-:Y:S02]  /*7a40*/  FSEL R92, R109, -INF , P4 ;  /* 0xff8000006d5c7808 */ /* 0x002fe40002000000 */
[----:B------:R-:W-:Y:S01]  /*7a50*/  ISETP.GT.AND P4, PT, R158, 0x71, PT ;  /* 0x000000719e00780c */ /* 0x000fe20003f84270 */
[----:B------:R-:W-:Y:S01]  /*7a60*/  QGMMA.64x128x32.F32.E4M3.E4M3 R24, R180, gdesc[UR4], R24, gsb0 ;  /* 0x01e00004b4187df3 */ /* 0x000fe20008000818 */
[----:B------:R-:W-:Y:S01]  /*7a70*/  FMNMX.FTZ R108, R92, R163, !PT ;  /* 0x000000a35c6c7209 */ /* 0x000fe20007810000 */
[----:B------:R-:W-:-:S02]  /*7a80*/  UIADD3 UR6, UR11, 0x200, URZ ;  /* 0x000002000b067890 */ /* 0x000fc4000fffe03f */
[----:B------:R-:W1:Y:S01]  /*7a90*/  MUFU.TANH R116, R116 ;  /* 0x0000007400747308 */ /* 0x000e620000002400 */
[----:B--2---:R-:W-:Y:S01]  /*7aa0*/  FSEL R93, R112, -INF , P3 ;  /* 0xff800000705d7808 */ /* 0x004fe20001800000 */
[----:B------:R-:W-:Y:S01]  /*7ab0*/  FMUL.FTZ R112, R0, R97 ;  /* 0x0000006100707220 */ /* 0x000fe20000410000 */
[----:B------:R-:W-:Y:S01]  /*7ac0*/  ISETP.GT.AND P3, PT, R158, 0x78, PT ;  /* 0x000000789e00780c */ /* 0x000fe20003f64270 */
[----:B------:R-:W-:Y:S01]  /*7ad0*/  UMOV UR7, 0xc0000010 ;  /* 0xc000001000077882 */ /* 0x000fe20000000000 */
[----:B------:R-:W-:-:S03]  /*7ae0*/  FMNMX.FTZ R109, R93, R108, !PT ;  /* 0x0000006c5d6d7209 */ /* 0x000fc60007810000 */
[----:B------:R-:W2:Y:S01]  /*7af0*/  MUFU.TANH R117, R117 ;  /* 0x0000007500757308 */ /* 0x000ea20000002400 */
[----:B0-----:R-:W-:Y:S01]  /*7b00*/  FSEL R96, R113, -INF , P4 ;  /* 0xff80000071607808 */ /* 0x001fe20002000000 */
[----:B------:R-:W-:Y:S01]  /*7b10*/  FMUL.FTZ R113, R0, R100 ;  /* 0x0000006400717220 */ /* 0x000fe20000410000 */
[----:B------:R-:W-:-:S05]  /*7b20*/  ISETP.GT.AND P4, PT, R158, 0x79, PT ;  /* 0x000000799e00780c */ /* 0x000fca0003f84270 */
[----:B------:R-:W0:Y:S01]  /*7b30*/  MUFU.TANH R159, R159 ;  /* 0x0000009f009f7308 */ /* 0x000e220000002400 */
[----:B-1----:R-:W-:Y:S02]  /*7b40*/  FSEL R97, R116, -INF , P3 ;  /* 0xff80000074617808 */ /* 0x002fe40001800000 */
[----:B------:R-:W-:Y:S02]  /*7b50*/  FMNMX.FTZ R116, R96, R109, !PT ;  /* 0x0000006d60747209 */ /* 0x000fe40007810000 */
[C---:B------:R-:W-:Y:S02]  /*7b60*/  ISETP.GT.AND P3, PT, R158.reuse, 0x80, PT ;  /* 0x000000809e00780c */ /* 0x040fe40003f64270 */
[----:B------:R-:W-:Y:S01]  /*7b70*/  FMNMX.FTZ R109, R97, R116, !PT ;  /* 0x00000074616d7209 */ /* 0x000fe20007810000 */
[----:B------:R-:W1:Y:S01]  /*7b80*/  MUFU.TANH R89, R89 ;  /* 0x0000005900597308 */ /* 0x000e620000002400 */
[----:B--2---:R-:W-:Y:S02]  /*7b90*/  FSEL R108, R117, -INF , P4 ;  /* 0xff800000756c7808 */ /* 0x004fe40002000000 */
[----:B------:R-:W-:-:S02]  /*7ba0*/  ISETP.GT.AND P4, PT, R158, 0x81, PT ;  /* 0x000000819e00780c */ /* 0x000fc40003f84270 */
[----:B------:R-:W-:-:S03]  /*7bb0*/  FMNMX.FTZ R117, R108, R109, !PT ;  /* 0x0000006d6c757209 */ /* 0x000fc60007810000 */
[----:B------:R-:W2:Y:S01]  /*7bc0*/  MUFU.TANH R160, R160 ;  /* 0x000000a000a07308 */ /* 0x000ea20000002400 */
[----:B0-----:R-:W-:Y:S02]  /*7bd0*/  FSEL R100, R159, -INF , P3 ;  /* 0xff8000009f647808 */ /* 0x001fe40001800000 */
[----:B------:R-:W-:-:S05]  /*7be0*/  ISETP.GT.AND P3, PT, R158, 0x88, PT ;  /* 0x000000889e00780c */ /* 0x000fca0003f64270 */
[----:B------:R-:W0:Y:S01]  /*7bf0*/  MUFU.TANH R161, R161 ;  /* 0x000000a100a17308 */ /* 0x000e220000002400 */
[----:B-1----:R-:W-:Y:S01]  /*7c00*/  FSEL R109, R89, -INF , P4 ;  /* 0xff800000596d7808 */ /* 0x002fe20002000000 */
[----:B------:R-:W-:Y:S01]  /*7c10*/  FMUL.FTZ R89, R0, R101 ;  /* 0x0000006500597220 */ /* 0x000fe20000410000 */
[----:B------:R-:W-:-:S05]  /*7c20*/  ISETP.GT.AND P4, PT, R158, 0x89, PT ;  /* 0x000000899e00780c */ /* 0x000fca0003f84270 */
[----:B------:R-:W1:Y:S01]  /*7c30*/  MUFU.TANH R162, R162 ;  /* 0x000000a200a27308 */ /* 0x000e620000002400 */
[----:B--2---:R-:W-:Y:S02]  /*7c40*/  FSEL R101, R160, -INF , P3 ;  /* 0xff800000a0657808 */ /* 0x004fe40001800000 */
[----:B------:R-:W-:-:S05]  /*7c50*/  ISETP.GT.AND P3, PT, R158, 0x90, PT ;  /* 0x000000909e00780c */ /* 0x000fca0003f64270 */
[----:B------:R2:W3:Y:S08]  /*7c60*/  MUFU.TANH R163, R112 ;  /* 0x0000007000a37308 */ /* 0x0004f00000002400 */
[----:B------:R1:W4:Y:S01]  /*7c70*/  MUFU.TANH R159, R113 ;  /* 0x00000071009f7308 */ /* 0x0003220000002400 */
[----:B--2---:R-:W-:-:S04]  /*7c80*/  FMNMX.FTZ R112, R100, R117, !PT ;  /* 0x0000007564707209 */ /* 0x004fc80007810000 */
[----:B------:R-:W-:Y:S02]  /*7c90*/  FMNMX.FTZ R116, R109, R112, !PT ;  /* 0x000000706d747209 */ /* 0x000fe40007810000 */
[----:B0-----:R-:W-:Y:S01]  /*7ca0*/  FSEL R112, R161, -INF , P4 ;  /* 0xff800000a1707808 */ /* 0x001fe20002000000 */
[----:B------:R0:W2:Y:S01]  /*7cb0*/  MUFU.TANH R164, R89 ;  /* 0x0000005900a47308 */ /* 0x0000a20000002400 */
[----:B------:R-:W-:Y:S02]  /*7cc0*/  FMNMX.FTZ R117, R101, R116, !PT ;  /* 0x0000007465757209 */ /* 0x000fe40007810000 */
[----:B------:R-:W-:Y:S02]  /*7cd0*/  ISETP.GT.AND P4, PT, R158, 0x91, PT ;  /* 0x000000919e00780c */ /* 0x000fe40003f84270 */
[----:B-1----:R-:W-:Y:S02]  /*7ce0*/  FSEL R113, R162, -INF , P3 ;  /* 0xff800000a2717808 */ /* 0x002fe40001800000 */
[----:B------:R-:W-:Y:S01]  /*7cf0*/  FMNMX.FTZ R160, R112, R117, !PT ;  /* 0x0000007570a07209 */ /* 0x000fe20007810000 */
[----:B------:R-:W1:Y:S01]  /*7d00*/  MUFU.TANH R8, R8 ;  /* 0x0000000800087308 */ /* 0x000e620000002400 */
[----:B---3--:R-:W-:-:S02]  /*7d10*/  FSEL R116, R163, -INF , P4 ;  /* 0xff800000a3747808 */ /* 0x008fc40002000000 */
[----:B0-----:R-:W-:Y:S02]  /*7d20*/  FMNMX.FTZ R89, R113, R160, !PT ;  /* 0x000000a071597209 */ /* 0x001fe40007810000 */
[----:B------:R-:W-:Y:S01]  /*7d30*/  ISETP.GT.AND P3, PT, R158, 0x99, PT ;  /* 0x000000999e00780c */ /* 0x000fe20003f64270 */
[C---:B------:R-:W-:Y:S01]  /*7d40*/  FMUL.FTZ R158, R0.reuse, R111 ;  /* 0x0000006f009e7220 */ /* 0x040fe20000410000 */
[----:B----4-:R-:W-:Y:S01]  /*7d50*/  FSEL R111, R159, -INF , P5 ;  /* 0xff8000009f6f7808 */ /* 0x010fe20002800000 */
[----:B------:R-:W-:Y:S01]  /*7d60*/  FMUL.FTZ R159, R0, R102 ;  /* 0x00000066009f7220 */ /* 0x000fe20000410000 */
[----:B------:R-:W-:Y:S01]  /*7d70*/  FMNMX.FTZ R160, R116, R89, !PT ;  /* 0x0000005974a07209 */ /* 0x000fe20007810000 */
[----:B------:R-:W-:Y:S01]  /*7d80*/  IMAD.U32 R102, RZ, RZ, UR10 ;  /* 0x0000000aff667e24 */ /* 0x000fe2000f8e00ff */
[----:B--2---:R-:W-:Y:S01]  /*7d90*/  FSEL R117, R164, -INF , P3 ;  /* 0xff800000a4757808 */ /* 0x004fe20001800000 */
[----:B------:R-:W0:Y:S01]  /*7da0*/  MUFU.TANH R9, R9 ;  /* 0x0000000900097308 */ /* 0x000e220000002400 */
[----:B------:R-:W-:-:S04]  /*7db0*/  FMNMX.FTZ R160, R111, R160, !PT ;  /* 0x000000a06fa07209 */ /* 0x000fc80007810000 */
[----:B------:R-:W-:-:S03]  /*7dc0*/  FMNMX.FTZ R160, R117, R160, !PT ;  /* 0x000000a075a07209 */ /* 0x000fc60007810000 */
[----:B------:R-:W2:Y:S02]  /*7dd0*/  MUFU.TANH R12, R12 ;  /* 0x0000000c000c7308 */ /* 0x000ea40000002400 */
[----:B------:R-:W3:Y:S06]  /*7de0*/  SHFL.BFLY PT, R89, R160, 0x2, 0x1f ;  /* 0x0c401f00a0597f89 */ /* 0x000eec00000e0000 */
[----:B------:R-:W4:Y:S08]  /*7df0*/  MUFU.TANH R13, R13 ;  /* 0x0000000d000d7308 */ /* 0x000f300000002400 */
[----:B------:R-:W5:Y:S08]  /*7e00*/  MUFU.TANH R20, R20 ;  /* 0x0000001400147308 */ /* 0x000f700000002400 */
[----:B------:R-:W5:Y:S01]  /*7e10*/  MUFU.TANH R21, R21 ;  /* 0x0000001500157308 */ /* 0x000f620000002400 */
[----:B---3--:R-:W-:-:S05]  /*7e20*/  FMNMX.FTZ R160, R160, R89, !PT ;  /* 0x00000059a0a07209 */ /* 0x008fca0007810000 */
[----:B------:R-:W3:Y:S02]  /*7e30*/  SHFL.BFLY PT, R89, R160, 0x1, 0x1f ;  /* 0x0c201f00a0597f89 */ /* 0x000ee400000e0000 */
[----:B------:R-:W5:Y:S01]  /*7e40*/  MUFU.TANH R154, R154 ;  /* 0x0000009a009a7308 */ /* 0x000f620000002400 */
[----:B------:R-:W-:-:S07]  /*7e50*/  WARPGROUP.DEPBAR.LE gsb0, 0x0 ;  /* 0x00008000000079c5 */ /* 0x000fce0000010000 */
[----:B------:R-:W5:Y:S01]  /*7e60*/  MUFU.TANH R155, R155 ;  /* 0x0000009b009b7308 */ /* 0x000f620000002400 */
[----:B------:R-:W-:-:S06]  /*7e70*/  WARPGROUP.ARRIVE ;  /* 0x00000000000079c5 */ /* 0x000fcc0000000000 */
[----:B------:R-:W-:Y:S01]  /*7e80*/  QGMMA.64x128x32.F32.E4M3.E4M3 R24, R176, gdesc[UR4], R24, gsb0 ;  /* 0x01e00004b0187df3 */ /* 0x000fe20008000818 */
[----:B------:R-:W5:Y:S01]  /*7e90*/  MUFU.TANH R138, R138 ;  /* 0x0000008a008a7308 */ /* 0x000f620000002400 */
[----:B------:R-:W-:Y:S01]  /*7ea0*/  UIADD3 UR6, UR11, 0x300, URZ ;  /* 0x000003000b067890 */ /* 0x000fe2000fffe03f */
[----:B------:R-:W-:Y:S01]  /*7eb0*/  UMOV UR7, 0xc0000010 ;  /* 0xc000001000077882 */ /* 0x000fe20000000000 */
[----:B---3--:R-:W-:-:S05]  /*7ec0*/  FMNMX.FTZ R89, R160, R89, !PT ;  /* 0x00000059a0597209 */ /* 0x008fca0007810000 */
[----:B------:R-:W3:Y:S01]  /*7ed0*/  MUFU.TANH R139, R139 ;  /* 0x0000008b008b7308 */ /* 0x000ee20000002400 */
[C---:B------:R-:W-:Y:S01]  /*7ee0*/  FSETP.NEU.FTZ.AND P3, PT, R89.reuse, -INF , PT ;  /* 0xff8000005900780b */ /* 0x040fe20003f7d000 */
[----:B------:R-:W-:-:S06]  /*7ef0*/  FFMA.FTZ R102, R89, R102, -8 ;  /* 0xc100000059667423 */ /* 0x000fcc0000010066 */
[----:B------:R-:W3:Y:S01]  /*7f00*/  MUFU.TANH R142, R142 ;  /* 0x0000008e008e7308 */ /* 0x000ee20000002400 */
[----:B------:R-:W-:-:S05]  /*7f10*/  FSEL R102, R102, RZ, P3 ;  /* 0x000000ff66667208 */ /* 0x000fca0001800000 */
[--C-:B------:R-:W-:Y:S01]  /*7f20*/  FFMA.FTZ R160, R105, UR10, -R102.reuse ;  /* 0x0000000a69a07c23 */ /* 0x100fe20008010866 */
[----:B------:R-:W-:-:S01]  /*7f30*/  FFMA.FTZ R161, R124, UR10, -R102 ;  /* 0x0000000a7ca17c23 */ /* 0x000fc20008010866 */
[----:B------:R1:W0:Y:S01]  /*7f40*/  SHFL.IDX PT, R105, R130, 0x1, 0x1c1f ;  /* 0x003c1f0082697f89 */ /* 0x00022200000e0000 */
[----:B------:R-:W3:Y:S01]  /*7f50*/  MUFU.TANH R143, R143 ;  /* 0x0000008f008f7308 */ /* 0x000ee20000002400 */
[----:B------:R-:W-:-:S01]  /*7f60*/  FFMA.FTZ R7, R7, UR10, -R102 ;  /* 0x0000000a07077c23 */ /* 0x000fc20008010866 */
[--C-:B------:R-:W-:Y:S01]  /*7f70*/  FFMA.FTZ R10, R10, UR10, -R102.reuse ;  /* 0x0000000a0a0a7c23 */ /* 0x100fe20008010866 */
[----:B------:R-:W-:-:S01]  /*7f80*/  FFMA.FTZ R11, R11, UR10, -R102 ;  /* 0x0000000a0b0b7c23 */ /* 0x000fc20008010866 */
[--C-:B------:R-:W-:Y:S01]  /*7f90*/  FFMA.FTZ R14, R14, UR10, -R102.reuse ;  /* 0x0000000a0e0e7c23 */ /* 0x100fe20008010866 */
[----:B------:R-:W-:-:S01]  /*7fa0*/  FFMA.FTZ R15, R15, UR10, -R102 ;  /* 0x0000000a0f0f7c23 */ /* 0x000fc20008010866 */
[--C-:B------:R-:W-:Y:S01]  /*7fb0*/  FFMA.FTZ R136, R136, UR10, -R102.reuse ;  /* 0x0000000a88887c23 */ /* 0x100fe20008010866 */
[----:B-1----:R-:W-:-:S01]  /*7fc0*/  FFMA.FTZ R130, R153, UR10, -R102 ;  /* 0x0000000a99827c23 */ /* 0x002fc20008010866 */
[----:B------:R-:W1:Y:S01]  /*7fd0*/  MUFU.TANH R146, R146 ;  /* 0x0000009200927308 */ /* 0x000e620000002400 */
[----:B------:R-:W-:-:S01]  /*7fe0*/  FFMA.FTZ R137, R137, UR10, -R102 ;  /* 0x0000000a89897c23 */ /* 0x000fc20008010866 */
[--C-:B------:R-:W-:Y:S01]  /*7ff0*/  FFMA.FTZ R140, R140, UR10, -R102.reuse ;  /* 0x0000000a8c8c7c23 */ /* 0x100fe20008010866 */
[----:B------:R-:W-:-:S01]  /*8000*/  FFMA.FTZ R141, R141, UR10, -R102 ;  /* 0x0000000a8d8d7c23 */ /* 0x000fc20008010866 */
[--C-:B------:R-:W-:Y:S01]  /*8010*/  FFMA.FTZ R144, R144, UR10, -R102.reuse ;  /* 0x0000000a90907c23 */ /* 0x100fe20008010866 */
[----:B------:R-:W-:-:S01]  /*8020*/  FFMA.FTZ R145, R145, UR10, -R102 ;  /* 0x0000000a91917c23 */ /* 0x000fc20008010866 */
[--C-:B------:R-:W-:Y:S01]  /*8030*/  FFMA.FTZ R148, R148, UR10, -R102.reuse ;  /* 0x0000000a94947c23 */ /* 0x100fe20008010866 */
[----:B------:R-:W-:-:S01]  /*8040*/  FFMA.FTZ R149, R149, UR10, -R102 ;  /* 0x0000000a95957c23 */ /* 0x000fc20008010866 */
[----:B------:R-:W1:Y:S01]  /*8050*/  MUFU.TANH R147, R147 ;  /* 0x0000009300937308 */ /* 0x000e620000002400 */
[----:B------:R-:W-:-:S01]  /*8060*/  FFMA.FTZ R120, R120, UR10, -R102 ;  /* 0x0000000a78787c23 */ /* 0x000fc20008010866 */
[--C-:B------:R-:W-:Y:S01]  /*8070*/  FFMA.FTZ R121, R121, UR10, -R102.reuse ;  /* 0x0000000a79797c23 */ /* 0x100fe20008010866 */
[----:B------:R-:W-:-:S01]  /*8080*/  FFMA.FTZ R125, R125, UR10, -R102 ;  /* 0x0000000a7d7d7c23 */ /* 0x000fc20008010866 */
[--C-:B------:R-:W-:Y:S01]  /*8090*/  FFMA.FTZ R129, R129, UR10, -R102.reuse ;  /* 0x0000000a81817c23 */ /* 0x100fe20008010866 */
[----:B------:R-:W-:-:S01]  /*80a0*/  FFMA.FTZ R133, R133, UR10, -R102 ;  /* 0x0000000a85857c23 */ /* 0x000fc20008010866 */
[----:B------:R-:W-:Y:S01]  /*80b0*/  FFMA.FTZ R6, R6, UR10, -R102 ;  /* 0x0000000a06067c23 */ /* 0x000fe20008010866 */
[----:B0-----:R-:W-:-:S02]  /*80c0*/  IMAD.IADD R134, R134, 0x1, R105 ;  /* 0x0000000186867824 */ /* 0x001fc400078e0269 */
[--C-:B------:R-:W-:Y:S01]  /*80d0*/  FFMA.FTZ R105, R152, UR10, -R102.reuse ;  /* 0x0000000a98697c23 */ /* 0x100fe20008010866 */
[----:B------:R-:W0:Y:S01]  /*80e0*/  MUFU.TANH R150, R150 ;  /* 0x0000009600967308 */ /* 0x000e220000002400 */
[----:B------:R-:W-:-:S01]  /*80f0*/  FFMA.FTZ R100, R100, UR10, -R102 ;  /* 0x0000000a64647c23 */ /* 0x000fc20008010866 */
[--C-:B------:R-:W-:Y:S01]  /*8100*/  FFMA.FTZ R109, R109, UR10, -R102.reuse ;  /* 0x0000000a6d6d7c23 */ /* 0x100fe20008010866 */
[C---:B------:R-:W-:Y:S01]  /*8110*/  ISETP.GT.AND P4, PT, R134.reuse, RZ, PT ;  /* 0x000000ff8600720c */ /* 0x040fe20003f84270 */
[--C-:B------:R-:W-:Y:S01]  /*8120*/  FFMA.FTZ R101, R101, UR10, -R102.reuse ;  /* 0x0000000a65657c23 */ /* 0x100fe20008010866 */
[----:B------:R-:W-:Y:S01]  /*8130*/  ISETP.GT.AND P5, PT, R134, 0x1, PT ;  /* 0x000000018600780c */ /* 0x000fe20003fa4270 */
[----:B------:R-:W-:Y:S01]  /*8140*/  FFMA.FTZ R111, R111, UR10, -R102 ;  /* 0x0000000a6f6f7c23 */ /* 0x000fe20008010866 */
[----:B------:R-:W-:Y:S01]  /*8150*/  FSEL R8, R8, -INF , P4 ;  /* 0xff80000008087808 */ /* 0x000fe20002000000 */
[----:B------:R-:W0:Y:S01]  /*8160*/  MUFU.TANH R151, R151 ;  /* 0x0000009700977308 */ /* 0x000e220000002400 */
[----:B------:R-:W-:-:S02]  /*8170*/  ISETP.GT.AND P4, PT, R134, 0x8, PT ;  /* 0x000000088600780c */ /* 0x000fc40003f84270 */
[----:B------:R-:W-:Y:S02]  /*8180*/  FSEL R9, R9, -INF , P5 ;  /* 0xff80000009097808 */ /* 0x000fe40002800000 */
[----:B------:R-:W-:Y:S02]  /*8190*/  FMNMX.FTZ R152, R8, R5, !PT ;  /* 0x0000000508987209 */ /* 0x000fe40007810000 */
[----:B------:R-:W-:Y:S01]  /*81a0*/  ISETP.GT.AND P5, PT, R134, 0x9, PT ;  /* 0x000000098600780c */ /* 0x000fe20003fa4270 */
[----:B------:R-:W0:Y:S01]  /*81b0*/  MUFU.TANH R122, R122 ;  /* 0x0000007a007a7308 */ /* 0x000e220000002400 */
[----:B--2---:R-:W-:Y:S02]  /*81c0*/  FSEL R12, R12, -INF , P4 ;  /* 0xff8000000c0c7808 */ /* 0x004fe40002000000 */
[----:B------:R-:W-:Y:S02]  /*81d0*/  FMNMX.FTZ R153, R9, R152, !PT ;  /* 0x0000009809997209 */ /* 0x000fe40007810000 */
[----:B------:R-:W-:-:S02]  /*81e0*/  ISETP.GT.AND P4, PT, R134, 0x10, PT ;  /* 0x000000108600780c */ /* 0x000fc40003f84270 */
[----:B----4-:R-:W-:Y:S01]  /*81f0*/  FSEL R13, R13, -INF , P5 ;  /* 0xff8000000d0d7808 */ /* 0x010fe20002800000 */
[----:B------:R-:W2:Y:S01]  /*8200*/  MUFU.TANH R123, R123 ;  /* 0x0000007b007b7308 */ /* 0x000ea20000002400 */
[----:B------:R-:W-:Y:S02]  /*8210*/  FMNMX.FTZ R152, R12, R153, !PT ;  /* 0x000000990c987209 */ /* 0x000fe40007810000 */
[----:B------:R-:W-:Y:S02]  /*8220*/  ISETP.GT.AND P5, PT, R134, 0x11, PT ;  /* 0x000000118600780c */ /* 0x000fe40003fa4270 */
[----:B-----5:R-:W-:Y:S02]  /*8230*/  FSEL R20, R20, -INF , P4 ;  /* 0xff80000014147808 */ /* 0x020fe40002000000 */
[----:B------:R-:W-:Y:S01]  /*8240*/  FMNMX.FTZ R153, R13, R152, !PT ;  /* 0x000000980d997209 */ /* 0x000fe20007810000 */
[----:B------:R-:W4:Y:S01]  /*8250*/  MUFU.TANH R126, R126 ;  /* 0x0000007e007e7308 */ /* 0x000f220000002400 */
[----:B------:R-:W-:-:S02]  /*8260*/  ISETP.GT.AND P4, PT, R134, 0x18, PT ;  /* 0x000000188600780c */ /* 0x000fc40003f84270 */
[----:B------:R-:W-:Y:S02]  /*8270*/  FSEL R21, R21, -INF , P5 ;  /* 0xff80000015157808 */ /* 0x000fe40002800000 */
[----:B------:R-:W-:Y:S02]  /*8280*/  FMNMX.FTZ R152, R20, R153, !PT ;  /* 0x0000009914987209 */ /* 0x000fe40007810000 */
[----:B------:R-:W-:Y:S01]  /*8290*/  ISETP.GT.AND P5, PT, R134, 0x19, PT ;  /* 0x000000198600780c */ /* 0x000fe20003fa4270 */
[----:B------:R-:W5:Y:S01]  /*82a0*/  MUFU.TANH R127, R127 ;  /* 0x0000007f007f7308 */ /* 0x000f620000002400 */
[----:B------:R-:W-:Y:S02]  /*82b0*/  FSEL R154, R154, -INF , P4 ;  /* 0xff8000009a9a7808 */ /* 0x000fe40002000000 */
[----:B------:R-:W-:Y:S02]  /*82c0*/  FMNMX.FTZ R153, R21, R152, !PT ;  /* 0x0000009815997209 */ /* 0x000fe40007810000 */
[----:B------:R-:W-:-:S02]  /*82d0*/  ISETP.GT.AND P4, PT, R134, 0x20, PT ;  /* 0x000000208600780c */ /* 0x000fc40003f84270 */
[----:B------:R-:W-:Y:S01]  /*82e0*/  FSEL R155, R155, -INF , P5 ;  /* 0xff8000009b9b7808 */ /* 0x000fe20002800000 */
[----:B------:R-:W5:Y:S01]  /*82f0*/  MUFU.TANH R156, R156 ;  /* 0x0000009c009c7308 */ /* 0x000f620000002400 */
[----:B------:R-:W-:Y:S02]  /*8300*/  FMNMX.FTZ R152, R154, R153, !PT ;  /* 0x000000999a987209 */ /* 0x000fe40007810000 */
[----:B------:R-:W-:Y:S02]  /*8310*/  ISETP.GT.AND P5, PT, R134, 0x21, PT ;  /* 0x000000218600780c */ /* 0x000fe40003fa4270 */
[----:B------:R-:W-:Y:S02]  /*8320*/  FSEL R138, R138, -INF , P4 ;  /* 0xff8000008a8a7808 */ /* 0x000fe40002000000 */
[----:B------:R-:W-:Y:S01]  /*8330*/  FMNMX.FTZ R153, R155, R152, !PT ;  /* 0x000000989b997209 */ /* 0x000fe20007810000 */
[----:B------:R-:W5:Y:S01]  /*8340*/  MUFU.TANH R131, R131 ;  /* 0x0000008300837308 */ /* 0x000f620000002400 */
[----:B------:R-:W-:-:S02]  /*8350*/  ISETP.GT.AND P4, PT, R134, 0x28, PT ;  /* 0x000000288600780c */ /* 0x000fc40003f84270 */
[----:B---3--:R-:W-:Y:S02]  /*8360*/  FSEL R139, R139, -INF , P5 ;  /* 0xff8000008b8b7808 */ /* 0x008fe40002800000 */
[----:B------:R-:W-:Y:S02]  /*8370*/  FMNMX.FTZ R152, R138, R153, !PT ;  /* 0x000000998a987209 */ /* 0x000fe40007810000 */
[----:B------:R-:W-:Y:S01]  /*8380*/  ISETP.GT.AND P5, PT, R134, 0x29, PT ;  /* 0x000000298600780c */ /* 0x000fe20003fa4270 */
[----:B------:R-:W3:Y:S01]  /*8390*/  MUFU.TANH R157, R157 ;  /* 0x0000009d009d7308 */ /* 0x000ee20000002400 */
[----:B------:R-:W-:Y:S02]  /*83a0*/  FSEL R142, R142, -INF , P4 ;  /* 0xff8000008e8e7808 */ /* 0x000fe40002000000 */
[----:B------:R-:W-:Y:S02]  /*83b0*/  FMNMX.FTZ R153, R139, R152, !PT ;  /* 0x000000988b997209 */ /* 0x000fe40007810000 */
[----:B------:R-:W-:-:S02]  /*83c0*/  ISETP.GT.AND P4, PT, R134, 0x30, PT ;  /* 0x000000308600780c */ /* 0x000fc40003f84270 */
[----:B------:R-:W-:Y:S01]  /*83d0*/  FSEL R143, R143, -INF , P5 ;  /* 0xff8000008f8f7808 */ /* 0x000fe20002800000 */
[----:B------:R-:W3:Y:S01]  /*83e0*/  MUFU.TANH R135, R135 ;  /* 0x0000008700877308 */ /* 0x000ee20000002400 */
[----:B------:R-:W-:Y:S02]  /*83f0*/  FMNMX.FTZ R152, R142, R153, !PT ;  /* 0x000000998e987209 */ /* 0x000fe40007810000 */
[----:B------:R-:W-:Y:S02]  /*8400*/  ISETP.GT.AND P5, PT, R134, 0x31, PT ;  /* 0x000000318600780c */ /* 0x000fe40003fa4270 */
[----:B-1----:R-:W-:Y:S02]  /*8410*/  FSEL R146, R146, -INF , P4 ;  /* 0xff80000092927808 */ /* 0x002fe40002000000 */
[----:B------:R-:W-:Y:S01]  /*8420*/  FMNMX.FTZ R153, R143, R152, !PT ;  /* 0x000000988f997209 */ /* 0x000fe20007810000 */
[----:B------:R-:W1:Y:S01]  /*8430*/  MUFU.TANH R106, R106 ;  /* 0x0000006a006a7308 */ /* 0x000e620000002400 */
[----:B------:R-:W-:-:S02]  /*8440*/  ISETP.GT.AND P4, PT, R134, 0x38, PT ;  /* 0x000000388600780c */ /* 0x000fc40003f84270 */
[----:B------:R-:W-:Y:S02]  /*8450*/  FSEL R147, R147, -INF , P5 ;  /* 0xff80000093937808 */ /* 0x000fe40002800000 */
[----:B------:R-:W-:Y:S02]  /*8460*/  FMNMX.FTZ R152, R146, R153, !PT ;  /* 0x0000009992987209 */ /* 0x000fe40007810000 */
[----:B------:R-:W-:Y:S01]  /*8470*/  ISETP.GT.AND P5, PT, R134, 0x39, PT ;  /* 0x000000398600780c */ /* 0x000fe20003fa4270 */
[----:B------:R-:W1:Y:S01]  /*8480*/  MUFU.TANH R107, R107 ;  /* 0x0000006b006b7308 */ /* 0x000e620000002400 */
[----:B0-----:R-:W-:Y:S02]  /*8490*/  FSEL R150, R150, -INF , P4 ;  /* 0xff80000096967808 */ /* 0x001fe40002000000 */
[----:B------:R-:W-:Y:S01]  /*84a0*/  FMNMX.FTZ R153, R147, R152, !PT ;  /* 0x0000009893997209 */ /* 0x000fe20007810000 */
[----:B------:R-:W-:Y:S02]  /*84b0*/  WARPGROUP.DEPBAR.LE gsb0, 0x0 ;  /* 0x00008000000079c5 */ /* 0x000fe40000010000 */
[----:B------:R-:W-:Y:S01]  /*84c0*/  ISETP.GT.AND P4, PT, R134, 0x40, PT ;  /* 0x000000408600780c */ /* 0x000fe20003f84270 */
[----:B------:R-:W-:Y:S01]  /*84d0*/  WARPGROUP.ARRIVE ;  /* 0x00000000000079c5 */ /* 0x000fe20000000000 */
[----:B------:R-:W-:Y:S01]  /*84e0*/  FSEL R151, R151, -INF , P5 ;  /* 0xff80000097977808 */ /* 0x000fe20002800000 */
[----:B------:R-:W0:Y:S01]  /*84f0*/  MUFU.TANH R110, R110 ;  /* 0x0000006e006e7308 */ /* 0x000e220000002400 */
[----:B------:R-:W-:-:S02]  /*8500*/  FMNMX.FTZ R152, R150, R153, !PT ;  /* 0x0000009996987209 */ /* 0x000fc40007810000 */
[----:B------:R-:W-:Y:S01]  /*8510*/  ISETP.GT.AND P5, PT, R134, 0x41, PT ;  /* 0x000000418600780c */ /* 0x000fe20003fa4270 */
[----:B------:R-:W-:Y:S01]  /*8520*/  QGMMA.64x128x32.F32.E4M3.E4M3 R24, R172, gdesc[UR4], R24, gsb0 ;  /* 0x01e00004ac187df3 */ /* 0x000fe20008000818 */
[----:B------:R-:W-:Y:S01]  /*8530*/  FSEL R122, R122, -INF , P4 ;  /* 0xff8000007a7a7808 */ /* 0x000fe20002000000 */
[----:B------:R-:W-:Y:S01]  /*8540*/  UIADD3 UR6, UR11, 0x400, URZ ;  /* 0x000004000b067890 */ /* 0x000fe2000fffe03f */
[----:B------:R-:W-:Y:S01]  /*8550*/  FMNMX.FTZ R153, R151, R152, !PT ;  /* 0x0000009897997209 */ /* 0x000fe20007810000 */
[----:B------:R-:W0:Y:S01]  /*8560*/  MUFU.TANH R158, R158 ;  /* 0x0000009e009e7308 */ /* 0x000e220000002400 */
[----:B------:R-:W-:Y:S01]  /*8570*/  ISETP.GT.AND P4, PT, R134, 0x48, PT ;  /* 0x000000488600780c */ /* 0x000fe20003f84270 */
[----:B------:R-:W-:Y:S01]  /*8580*/  UMOV UR7, 0xc0000010 ;  /* 0xc000001000077882 */ /* 0x000fe20000000000 */
[----:B--2---:R-:W-:Y:S02]  /*8590*/  FSEL R123, R123, -INF , P5 ;  /* 0xff8000007b7b7808 */ /* 0x004fe40002800000 */
[----:B------:R-:W-:-:S02]  /*85a0*/  FMNMX.FTZ R152, R122, R153, !PT ;  /* 0x000000997a987209 */ /* 0x000fc40007810000 */
[----:B------:R-:W-:Y:S01]  /*85b0*/  ISETP.GT.AND P5, PT, R134, 0x49, PT ;  /* 0x000000498600780c */ /* 0x000fe20003fa4270 */
[----:B------:R-:W2:Y:S01]  /*85c0*/  MUFU.TANH R114, R114 ;  /* 0x0000007200727308 */ /* 0x000ea20000002400 */
[----:B----4-:R-:W-:Y:S02]  /*85d0*/  FSEL R126, R126, -INF , P4 ;  /* 0xff8000007e7e7808 */ /* 0x010fe40002000000 */
[----:B------:R-:W-:Y:S02]  /*85e0*/  FMNMX.FTZ R153, R123, R152, !PT ;  /* 0x000000987b997209 */ /* 0x000fe40007810000 */
[----:B------:R-:W-:Y:S02]  /*85f0*/  ISETP.GT.AND P4, PT, R134, 0x50, PT ;  /* 0x000000508600780c */ /* 0x000fe40003f84270 */
[----:B-----5:R-:W-:Y:S01]  /*8600*/  FSEL R127, R127, -INF , P5 ;  /* 0xff8000007f7f7808 */ /* 0x020fe20002800000 */
[----:B------:R-:W4:Y:S01]  /*8610*/  MUFU.TANH R115, R115 ;  /* 0x0000007300737308 */ /* 0x000f220000002400 */
[----:B------:R-:W-:-:S02]  /*8620*/  FMNMX.FTZ R152, R126, R153, !PT ;  /* 0x000000997e987209 */ /* 0x000fc40007810000 */
[----:B------:R-:W-:Y:S02]  /*8630*/  ISETP.GT.AND P5, PT, R134, 0x51, PT ;  /* 0x000000518600780c */ /* 0x000fe40003fa4270 */
[----:B------:R-:W-:Y:S02]  /*8640*/  FSEL R156, R156, -INF , P4 ;  /* 0xff8000009c9c7808 */ /* 0x000fe40002000000 */
[----:B------:R-:W-:Y:S01]  /*8650*/  FMNMX.FTZ R153, R127, R152, !PT ;  /* 0x000000987f997209 */ /* 0x000fe20007810000 */
[----:B------:R-:W5:Y:S01]  /*8660*/  MUFU.TANH R118, R118 ;  /* 0x0000007600767308 */ /* 0x000f620000002400 */
[----:B------:R-:W-:Y:S02]  /*8670*/  ISETP.GT.AND P4, PT, R134, 0x58, PT ;  /* 0x000000588600780c */ /* 0x000fe40003f84270 */
[----:B------:R-:W-:Y:S02]  /*8680*/  FSEL R131, R131, -INF , P5 ;  /* 0xff80000083837808 */ /* 0x000fe40002800000 */
[----:B------:R-:W-:-:S02]  /*8690*/  FMNMX.FTZ R152, R156, R153, !PT ;  /* 0x000000999c987209 */ /* 0x000fc40007810000 */
[C---:B------:R-:W-:Y:S01]  /*86a0*/  ISETP.GT.AND P5, PT, R134.reuse, 0x59, PT ;  /* 0x000000598600780c */ /* 0x040fe20003fa4270 */
[----:B------:R-:W5:Y:S01]  /*86b0*/  MUFU.TANH R119, R119 ;  /* 0x0000007700777308 */ /* 0x000f620000002400 */
[----:B---3--:R-:W-:Y:S02]  /*86c0*/  FSEL R157, R157, -INF , P4 ;  /* 0xff8000009d9d7808 */ /* 0x008fe40002000000 */
[----:B------:R-:W-:Y:S02]  /*86d0*/  FMNMX.FTZ R152, R131, R152, !PT ;  /* 0x0000009883987209 */ /* 0x000fe40007810000 */
[----:B------:R-:W-:Y:S02]  /*86e0*/  ISETP.GT.AND P4, PT, R134, 0x60, PT ;  /* 0x000000608600780c */ /* 0x000fe40003f84270 */
[----:B------:R-:W-:Y:S01]  /*86f0*/  FSEL R135, R135, -INF , P5 ;  /* 0xff80000087877808 */ /* 0x000fe20002800000 */
[----:B------:R-:W3:Y:S01]  /*8700*/  MUFU.TANH R90, R90 ;  /* 0x0000005a005a7308 */ /* 0x000ee20000002400 */
[----:B------:R-:W-:-:S02]  /*8710*/  FMNMX.FTZ R152, R157, R152, !PT ;  /* 0x000000989d987209 */ /* 0x000fc40007810000 */
[----:B------:R-:W-:Y:S02]  /*8720*/  ISETP.GT.AND P5, PT, R134, 0x61, PT ;  /* 0x000000618600780c */ /* 0x000fe40003fa4270 */
[----:B-1----:R-:W-:Y:S02]  /*8730*/  FSEL R124, R106, -INF , P4 ;  /* 0xff8000006a7c7808 */ /* 0x002fe40002000000 */
[----:B------:R-:W-:Y:S01]  /*8740*/  FMNMX.FTZ R153, R135, R152, !PT ;  /* 0x0000009887997209 */ /* 0x000fe20007810000 */
[----:B------:R1:W-:Y:S01]  /*8750*/  MUFU.EX2 R106, R161 ;  /* 0x000000a1006a7308 */ /* 0x0003e20000000800 */
[----:B------:R-:W-:Y:S02]  /*8760*/  ISETP.GT.AND P4, PT, R134, 0x68, PT ;  /* 0x000000688600780c */ /* 0x000fe40003f84270 */
[----:B------:R-:W-:Y:S02]  /*8770*/  FSEL R107, R107, -INF , P5 ;  /* 0xff8000006b6b7808 */ /* 0x000fe40002800000 */
[----:B------:R-:W-:-:S02]  /*8780*/  FMNMX.FTZ R152, R124, R153, !PT ;  /* 0x000000997c987209 */ /* 0x000fc40007810000 */
[----:B------:R-:W-:Y:S01]  /*8790*/  ISETP.GT.AND P5, PT, R134, 0x69, PT ;  /* 0x000000698600780c */ /* 0x000fe20003fa4270 */
[----:B------:R-:W3:Y:S01]  /*87a0*/  MUFU.TANH R91, R91 ;  /* 0x0000005b005b7308 */ /* 0x000ee20000002400 */
[----:B0-----:R-:W-:Y:S01]  /*87b0*/  FSEL R110, R110, -INF , P4 ;  /* 0xff8000006e6e7808 */ /* 0x001fe20002000000 */
[----:B-1----:R-:W-:Y:S01]  /*87c0*/  FFMA.FTZ R161, R128, UR10, -R102 ;  /* 0x0000000a80a17c23 */ /* 0x002fe20008010866 */
        /* <DEDUP_REMOVED lines=8> */
[----:B------:R-:W1:Y:S01]  /*8850*/  MUFU.TANH R95, R95 ;  /* 0x0000005f005f7308 */ /* 0x000e620000002400 */
[----:B------:R-:W-:Y:S02]  /*8860*/  ISETP.GT.AND P4, PT, R134, 0x78, PT ;  /* 0x000000788600780c */ /* 0x000fe40003f84270 */
[----:B----4-:R-:W-:Y:S02]  /*8870*/  FSEL R115, R115, -INF , P5 ;  /* 0xff80000073737808 */ /* 0x010fe40002800000 */
[----:B------:R-:W-:-:S02]  /*8880*/  FMNMX.FTZ R152, R128, R153, !PT ;  /* 0x0000009980987209 */ /* 0x000fc40007810000 */
[----:B------:R-:W-:Y:S01]  /*8890*/  ISETP.GT.AND P5, PT, R134, 0x79, PT ;  /* 0x000000798600780c */ /* 0x000fe20003fa4270 */
[----:B------:R2:W-:Y:S01]  /*88a0*/  MUFU.EX2 R114, R161 ;  /* 0x000000a100727308 */ /* 0x0005e20000000800 */
[----:B-----5:R-:W-:Y:S02]  /*88b0*/  FSEL R118, R118, -INF , P4 ;  /* 0xff80000076767808 */ /* 0x020fe40002000000 */
[----:B------:R-:W-:Y:S02]  /*88c0*/  FMNMX.FTZ R153, R115, R152, !PT ;  /* 0x0000009873997209 */ /* 0x000fe40007810000 */
[----:B------:R-:W-:Y:S02]  /*88d0*/  ISETP.GT.AND P4, PT, R134, 0x80, PT ;  /* 0x000000808600780c */ /* 0x000fe40003f84270 */
[----:B------:R-:W-:Y:S01]  /*88e0*/  FSEL R119, R119, -INF , P5 ;  /* 0xff80000077777808 */ /* 0x000fe20002800000 */
[----:B------:R-:W4:Y:S01]  /*88f0*/  MUFU.TANH R98, R98 ;  /* 0x0000006200627308 */ /* 0x000f220000002400 */
[----:B------:R-:W-:Y:S01]  /*8900*/  FMNMX.FTZ R152, R118, R153, !PT ;  /* 0x0000009976987209 */ /* 0x000fe20007810000 */
[----:B--2---:R-:W-:Y:S01]  /*8910*/  FFMA.FTZ R161, R132, UR10, -R102 ;  /* 0x0000000a84a17c23 */ /* 0x004fe20008010866 */
[----:B------:R-:W-:-:S02]  /*8920*/  ISETP.GT.AND P5, PT, R134, 0x81, PT ;  /* 0x000000818600780c */ /* 0x000fc40003fa4270 */
[----:B---3--:R-:W-:Y:S02]  /*8930*/  FSEL R132, R90, -INF , P4 ;  /* 0xff8000005a847808 */ /* 0x008fe40002000000 */
[----:B------:R-:W-:Y:S01]  /*8940*/  FMNMX.FTZ R153, R119, R152, !PT ;  /* 0x0000009877997209 */ /* 0x000fe20007810000 */
[----:B------:R-:W2:Y:S01]  /*8950*/  MUFU.TANH R99, R99 ;  /* 0x0000006300637308 */ /* 0x000ea20000002400 */
[----:B------:R-:W-:Y:S02]  /*8960*/  ISETP.GT.AND P4, PT, R134, 0x88, PT ;  /* 0x000000888600780c */ /* 0x000fe40003f84270 */
[----:B------:R-:W-:Y:S02]  /*8970*/  FSEL R91, R91, -INF , P5 ;  /* 0xff8000005b5b7808 */ /* 0x000fe40002800000 */
[----:B------:R-:W-:Y:S02]  /*8980*/  FMNMX.FTZ R152, R132, R153, !PT ;  /* 0x0000009984987209 */ /* 0x000fe40007810000 */
[----:B------:R-:W-:Y:S01]  /*8990*/  ISETP.GT.AND P5, PT, R134, 0x89, PT ;  /* 0x000000898600780c */ /* 0x000fe20003fa4270 */
[----:B------:R-:W3:Y:S01]  /*89a0*/  MUFU.TANH R159, R159 ;  /* 0x0000009f009f7308 */ /* 0x000ee20000002400 */
[----:B0-----:R-:W-:-:S02]  /*89b0*/  FSEL R94, R94, -INF , P4 ;  /* 0xff8000005e5e7808 */ /* 0x001fc40002000000 */
[----:B------:R-:W-:Y:S02]  /*89c0*/  FMNMX.FTZ R153, R91, R152, !PT ;  /* 0x000000985b997209 */ /* 0x000fe40007810000 */
[----:B------:R-:W-:Y:S02]  /*89d0*/  ISETP.GT.AND P4, PT, R134, 0x90, PT ;  /* 0x000000908600780c */ /* 0x000fe40003f84270 */
[----:B-1----:R-:W-:Y:S01]  /*89e0*/  FSEL R95, R95, -INF , P5 ;  /* 0xff8000005f5f7808 */ /* 0x002fe20002800000 */
[----:B------:R-:W0:Y:S01]  /*89f0*/  MUFU.TANH R103, R103 ;  /* 0x0000006700677308 */ /* 0x000e220000002400 */
[----:B------:R-:W-:Y:S02]  /*8a00*/  FMNMX.FTZ R152, R94, R153, !PT ;  /* 0x000000995e987209 */ /* 0x000fe40007810000 */
[----:B------:R-:W-:Y:S02]  /*8a10*/  ISETP.GT.AND P5, PT, R134, 0x91, PT ;  /* 0x000000918600780c */ /* 0x000fe40003fa4270 */
[----:B----4-:R-:W-:-:S02]  /*8a20*/  FSEL R98, R98, -INF , P4 ;  /* 0xff80000062627808 */ /* 0x010fc40002000000 */
[----:B------:R-:W-:Y:S01]  /*8a30*/  FMNMX.FTZ R153, R95, R152, !PT ;  /* 0x000000985f997209 */ /* 0x000fe20007810000 */
[----:B------:R-:W-:-:S01]  /*8a40*/  FFMA.FTZ R152, R104, UR10, -R102 ;  /* 0x0000000a68987c23 */ /* 0x000fc20008010866 */
[----:B------:R-:W-:Y:S01]  /*8a50*/  ISETP.GT.AND P4, PT, R134, 0x98, PT ;  /* 0x000000988600780c */ /* 0x000fe20003f84270 */
[----:B------:R1:W-:Y:S01]  /*8a60*/  MUFU.EX2 R90, R161 ;  /* 0x000000a1005a7308 */ /* 0x0003e20000000800 */
[----:B--2---:R-:W-:Y:S02]  /*8a70*/  FSEL R99, R99, -INF , P5 ;  /* 0xff80000063637808 */ /* 0x004fe40002800000 */
[----:B------:R-:W-:Y:S02]  /*8a80*/  FMNMX.FTZ R104, R98, R153, !PT ;  /* 0x0000009962687209 */ /* 0x000fe40007810000 */
[----:B------:R-:W-:Y:S01]  /*8a90*/  ISETP.GT.AND P5, PT, R134, 0x99, PT ;  /* 0x000000998600780c */ /* 0x000fe20003fa4270 */
[--C-:B------:R-:W-:Y:S01]  /*8aa0*/  FFMA.FTZ R134, R88, UR10, -R102.reuse ;  /* 0x0000000a58867c23 */ /* 0x100fe20008010866 */
[----:B---3--:R-:W-:Y:S01]  /*8ab0*/  FSEL R159, R159, -INF , P4 ;  /* 0xff8000009f9f7808 */ /* 0x008fe20002000000 */
[----:B------:R2:W-:Y:S01]  /*8ac0*/  MUFU.EX2 R153, R152 ;  /* 0x0000009800997308 */ /* 0x0005e20000000800 */
[----:B------:R-:W-:Y:S01]  /*8ad0*/  FMNMX.FTZ R104, R99, R104, !PT ;  /* 0x0000006863687209 */ /* 0x000fe20007810000 */
[--C-:B-1----:R-:W-:Y:S01]  /*8ae0*/  FFMA.FTZ R161, R92, UR10, -R102.reuse ;  /* 0x0000000a5ca17c23 */ /* 0x102fe20008010866 */
[----:B0-----:R-:W-:Y:S01]  /*8af0*/  FSEL R103, R103, -INF , P5 ;  /* 0xff80000067677808 */ /* 0x001fe20002800000 */
        /* <DEDUP_REMOVED lines=9> */
[----:B------:R0:W-:Y:S01]  /*8b90*/  MUFU.EX2 R104, R134 ;  /* 0x0000008600687308 */ /* 0x0001e20000000800 */
[----:B------:R-:W1:Y:S01]  /*8ba0*/  SHFL.BFLY PT, R163, R88, 0x2, 0x1f ;  /* 0x0c401f0058a37f89 */ /* 0x000e6200000e0000 */
[----:B------:R-:W-:-:S01]  /*8bb0*/  FFMA.FTZ R102, R117, UR10, -R102 ;  /* 0x0000000a75667c23 */ /* 0x000fc20008010866 */
[----:B------:R-:W-:-:S02]  /*8bc0*/  WARPGROUP.DEPBAR.LE gsb0, 0x0 ;  /* 0x00008000000079c5 */ /* 0x000fc40000010000 */
[----:B------:R-:W-:-:S03]  /*8bd0*/  WARPGROUP.ARRIVE ;  /* 0x00000000000079c5 */ /* 0x000fc60000000000 */
[----:B------:R-:W-:Y:S03]  /*8be0*/  MUFU.EX2 R160, R160 ;  /* 0x000000a000a07308 */ /* 0x000fe60000000800 */
[----:B------:R-:W-:Y:S05]  /*8bf0*/  QGMMA.64x128x32.F32.E4M3.E4M3 R24, R168, gdesc[UR4], R24, gsb0 ;  /* 0x01e00004a8187df3 */ /* 0x000fea0008000818 */
[----:B------:R-:W-:Y:S08]  /*8c00*/  MUFU.EX2 R7, R7 ;  /* 0x0000000700077308 */ /* 0x000ff00000000800 */
[----:B------:R-:W-:Y:S01]  /*8c10*/  MUFU.EX2 R10, R10 ;  /* 0x0000000a000a7308 */ /* 0x000fe20000000800 */
[----:B-1----:R-:W-:-:S05]  /*8c20*/  FMNMX.FTZ R163, R88, R163, !PT ;  /* 0x000000a358a37209 */ /* 0x002fca0007810000 */
[----:B------:R-:W1:Y:S02]  /*8c30*/  SHFL.BFLY PT, R88, R163, 0x1, 0x1f ;  /* 0x0c201f00a3587f89 */ /* 0x000e6400000e0000 */
[----:B------:R-:W-:Y:S08]  /*8c40*/  MUFU.EX2 R11, R11 ;  /* 0x0000000b000b7308 */ /* 0x000ff00000000800 */
[----:B------:R-:W-:Y:S08]  /*8c50*/  MUFU.EX2 R14, R14 ;  /* 0x0000000e000e7308 */ /* 0x000ff00000000800 */
[----:B------:R-:W-:Y:S01]  /*8c60*/  MUFU.EX2 R15, R15 ;  /* 0x0000000f000f7308 */ /* 0x000fe20000000800 */
[----:B-1----:R-:W-:Y:S01]  /*8c70*/  FMNMX.FTZ R88, R163, R88, !PT ;  /* 0x00000058a3587209 */ /* 0x002fe20007810000 */
[----:B------:R-:W-:-:S06]  /*8c80*/  IMAD.U32 R163, RZ, RZ, UR10 ;  /* 0x0000000affa37e24 */ /* 0x000fcc000f8e00ff */
[----:B------:R-:W-:Y:S01]  /*8c90*/  MUFU.EX2 R105, R105 ;  /* 0x0000006900697308 */ /* 0x000fe20000000800 */
[C---:B------:R-:W-:Y:S01]  /*8ca0*/  FSETP.NEU.FTZ.AND P4, PT, R88.reuse, -INF , PT ;  /* 0xff8000005800780b */ /* 0x040fe20003f9d000 */
[----:B------:R-:W-:-:S05]  /*8cb0*/  FFMA.FTZ R116, R88, R163, -8 ;  /* 0xc100000058747423 */ /* 0x000fca00000100a3 */
[----:B------:R-:W-:Y:S01]  /*8cc0*/  FSEL R116, R116, RZ, P4 ;  /* 0x000000ff74747208 */ /* 0x000fe20002000000 */
[----:B------:R-:W-:Y:S04]  /*8cd0*/  MUFU.EX2 R130, R130 ;  /* 0x0000008200827308 */ /* 0x000fe80000000800 */
[----:B--2---:R-:W-:-:S01]  /*8ce0*/  FFMA.FTZ R152, R126, UR10, -R116 ;  /* 0x0000000a7e987c23 */ /* 0x004fc20008010874 */
[--C-:B0-----:R-:W-:Y:S01]  /*8cf0*/  FFMA.FTZ R134, R155, UR10, -R116.reuse ;  /* 0x0000000a9b867c23 */ /* 0x101fe20008010874 */
[----:B------:R-:W-:Y:S01]  /*8d00*/  FSEL R126, R88, RZ, P4 ;  /* 0x000000ff587e7208 */ /* 0x000fe20002000000 */
[--C-:B------:R-:W-:Y:S01]  /*8d10*/  FFMA.FTZ R117, R8, UR10, -R116.reuse ;  /* 0x0000000a08757c23 */ /* 0x100fe20008010874 */
[----:B------:R-:W-:Y:S01]  /*8d20*/  FSEL R155, R89, RZ, P3 ;  /* 0x000000ff599b7208 */ /* 0x000fe20001800000 */
[--C-:B------:R-:W-:Y:S01]  /*8d30*/  FFMA.FTZ R8, R9, UR10, -R116.reuse ;  /* 0x0000000a09087c23 */ /* 0x100fe20008010874 */
[----:B------:R-:W-:-:S01]  /*8d40*/  FFMA.FTZ R9, R12, UR10, -R116 ;  /* 0x0000000a0c097c23 */ /* 0x000fc20008010874 */
[----:B------:R-:W-:Y:S01]  /*8d50*/  FADD.FTZ R126, -R126, R5 ;  /* 0x000000057e7e7221 */ /* 0x000fe20000010100 */
[----:B------:R-:W-:-:S01]  /*8d60*/  FFMA.FTZ R12, R13, UR10, -R116 ;  /* 0x0000000a0d0c7c23 */ /* 0x000fc20008010874 */
[----:B------:R-:W-:Y:S01]  /*8d70*/  FADD.FTZ R155, -R155, R4 ;  /* 0x000000049b9b7221 */ /* 0x000fe20000010100 */
[----:B------:R-:W-:Y:S01]  /*8d80*/  MUFU.EX2 R117, R117 ;  /* 0x0000007500757308 */ /* 0x000fe20000000800 */
[----:B------:R-:W-:Y:S01]  /*8d90*/  FMUL.FTZ R126, R126, UR10 ;  /* 0x0000000a7e7e7c20 */ /* 0x000fe20008410000 */
[--C-:B------:R-:W-:Y:S01]  /*8da0*/  FFMA.FTZ R13, R20, UR10, -R116.reuse ;  /* 0x0000000a140d7c23 */ /* 0x100fe20008010874 */
[----:B------:R-:W-:Y:S01]  /*8db0*/  FMUL.FTZ R155, R155, UR10 ;  /* 0x0000000a9b9b7c20 */ /* 0x000fe20008410000 */
        /* <DEDUP_REMOVED lines=21> */
[----:B0-----:R-:W-:-:S01]  /*8f10*/  FFMA.FTZ R162, R5, R3, R160 ;  /* 0x0000000305a27223 */ /* 0x001fc200000100a0 */
[--C-:B------:R-:W-:Y:S01]  /*8f20*/  FFMA.FTZ R107, R107, UR10, -R116.reuse ;  /* 0x0000000a6b6b7c23 */ /* 0x100fe20008010874 */
[----:B------:R-:W-:-:S01]  /*8f30*/  FFMA.FTZ R110, R110, UR10, -R116 ;  /* 0x0000000a6e6e7c23 */ /* 0x000fc20008010874 */
[----:B------:R-:W-:Y:S01]  /*8f40*/  FFMA.FTZ R128, R128, UR10, -R116 ;  /* 0x0000000a80807c23 */ /* 0x000fe20008010874 */
[----:B------:R-:W-:-:S01]  /*8f50*/  FADD.FTZ R155, R7, R162 ;  /* 0x000000a2079b7221 */ /* 0x000fc20000010000 */
[--C-:B------:R-:W-:Y:S01]  /*8f60*/  FFMA.FTZ R115, R115, UR10, -R116.reuse ;  /* 0x0000000a73737c23 */ /* 0x100fe20008010874 */
[----:B------:R-:W-:-:S01]  /*8f70*/  FFMA.FTZ R118, R118, UR10, -R116 ;  /* 0x0000000a76767c23 */ /* 0x000fc20008010874 */
[----:B------:R-:W0:Y:S01]  /*8f80*/  MUFU.EX2 R9, R9 ;  /* 0x0000000900097308 */ /* 0x000e220000000800 */
[----:B-1----:R-:W-:-:S01]  /*8f90*/  FFMA.FTZ R3, R126, R2, R117 ;  /* 0x000000027e037223 */ /* 0x002fc20000010075 */
[----:B------:R-:W-:Y:S01]  /*8fa0*/  FADD.FTZ R162, R10, R155 ;  /* 0x0000009b0aa27221 */ /* 0x000fe20000010000 */
[----:B------:R-:W-:-:S01]  /*8fb0*/  FFMA.FTZ R119, R119, UR10, -R116 ;  /* 0x0000000a77777c23 */ /* 0x000fc20008010874 */
[--C-:B------:R-:W-:Y:S01]  /*8fc0*/  FFMA.FTZ R132, R132, UR10, -R116.reuse ;  /* 0x0000000a84847c23 */ /* 0x100fe20008010874 */
[----:B------:R-:W-:-:S01]  /*8fd0*/  FFMA.FTZ R91, R91, UR10, -R116 ;  /* 0x0000000a5b5b7c23 */ /* 0x000fc20008010874 */
[----:B------:R-:W-:Y:S01]  /*8fe0*/  FADD.FTZ R155, R11, R162 ;  /* 0x000000a20b9b7221 */ /* 0x000fe20000010000 */
[----:B------:R-:W-:-:S01]  /*8ff0*/  FFMA.FTZ R94, R94, UR10, -R116 ;  /* 0x0000000a5e5e7c23 */ /* 0x000fc20008010874 */
[----:B------:R-:W1:Y:S01]  /*9000*/  MUFU.EX2 R12, R12 ;  /* 0x0000000c000c7308 */ /* 0x000e620000000800 */
[----:B--2---:R-:W-:-:S01]  /*9010*/  FADD.FTZ R2, R8, R3 ;  /* 0x0000000308027221 */ /* 0x004fc20000010000 */
[--C-:B------:R-:W-:Y:S01]  /*9020*/  FFMA.FTZ R95, R95, UR10, -R116.reuse ;  /* 0x0000000a5f5f7c23 */ /* 0x100fe20008010874 */
[----:B------:R-:W-:-:S01]  /*9030*/  FFMA.FTZ R98, R98, UR10, -R116 ;  /* 0x0000000a62627c23 */ /* 0x000fc20008010874 */
[----:B------:R-:W-:-:S02]  /*9040*/  IMAD.U32 R162, RZ, RZ, UR58 ;  /* 0x0000003affa27e24 */ /* 0x000fc4000f8e00ff */
[----:B------:R-:W-:-:S01]  /*9050*/  FFMA.FTZ R99, R99, UR10, -R116 ;  /* 0x0000000a63637c23 */ /* 0x000fc20008010874 */
[--C-:B------:R-:W-:Y:S01]  /*9060*/  FFMA.FTZ R159, R159, UR10, -R116.reuse ;  /* 0x0000000a9f9f7c23 */ /* 0x100fe20008010874 */
[----:B------:R-:W-:-:S01]  /*9070*/  FFMA.FTZ R103, R103, UR10, -R116 ;  /* 0x0000000a67677c23 */ /* 0x000fc20008010874 */
[----:B------:R-:W2:Y:S01]  /*9080*/  MUFU.EX2 R13, R13 ;  /* 0x0000000d000d7308 */ /* 0x000ea20000000800 */
[----:B0-----:R-:W-:-:S01]  /*9090*/  FADD.FTZ R3, R9, R2 ;  /* 0x0000000209037221 */ /* 0x001fc20000010000 */
[----:B------:R-:W-:-:S06]  /*90a0*/  @!P0 LEA R162, R162, UR41, 0x3 ;  /* 0x00000029a2a28c11 */ /* 0x000fcc000f8e18ff */
[----:B------:R-:W0:Y:S01]  /*90b0*/  MUFU.EX2 R20, R20 ;  /* 0x0000001400147308 */ /* 0x000e220000000800 */
[----:B-1----:R-:W-:-:S07]  /*90c0*/  FADD.FTZ R2, R12, R3 ;  /* 0x000000030c027221 */ /* 0x002fce0000010000 */
[----:B------:R-:W1:Y:S01]  /*90d0*/  MUFU.EX2 R21, R21 ;  /* 0x0000001500157308 */ /* 0x000e620000000800 */
[----:B--2---:R-:W-:-:S07]  /*90e0*/  FADD.FTZ R3, R13, R2 ;  /* 0x000000020d037221 */ /* 0x004fce0000010000 */
[----:B------:R-:W2:Y:S01]  /*90f0*/  MUFU.EX2 R134, R134 ;  /* 0x0000008600867308 */ /* 0x000ea20000000800 */
[----:B0-----:R-:W-:-:S01]  /*9100*/  FADD.FTZ R2, R20, R3 ;  /* 0x0000000314027221 */ /* 0x001fc20000010000 */
[----:B------:R-:W-:-:S06]  /*9110*/  WARPGROUP.DEPBAR.LE gsb0, 0x0 ;  /* 0x00008000000079c5 */ /* 0x000fcc0000010000 */
[----:B------:R-:W-:Y:S08]  /*9120*/  MUFU.EX2 R4, R152 ;  /* 0x0000009800047308 */ /* 0x000ff00000000800 */
[----:B------:R-:W-:Y:S08]  /*9130*/  MUFU.EX2 R136, R136 ;  /* 0x0000008800887308 */ /* 0x000ff00000000800 */
[----:B------:R-:W0:Y:S08]  /*9140*/  MUFU.EX2 R138, R138 ;  /* 0x0000008a008a7308 */ /* 0x000e300000000800 */
[----:B------:R3:W-:Y:S08]  /*9150*/  MUFU.EX2 R152, R156 ;  /* 0x0000009c00987308 */ /* 0x0007f00000000800 */
[----:B------:R-:W4:Y:S01]  /*9160*/  MUFU.EX2 R137, R137 ;  /* 0x0000008900897308 */ /* 0x000f220000000800 */
[----:B---3--:R-:W-:-:S01]  /*9170*/  FADD.FTZ R156, R14, R155 ;  /* 0x0000009b0e9c7221 */ /* 0x008fc20000010000 */
[----:B-1----:R-:W-:-:S03]  /*9180*/  FADD.FTZ R155, R21, R2 ;  /* 0x00000002159b7221 */ /* 0x002fc60000010000 */
[----:B------:R-:W-:Y:S01]  /*9190*/  FADD.FTZ R156, R15, R156 ;  /* 0x0000009c0f9c7221 */ /* 0x000fe20000010000 */
[----:B--2---:R-:W-:-:S02]  /*91a0*/  FADD.FTZ R155, R134, R155 ;  /* 0x0000009b869b7221 */ /* 0x004fc40000010000 */
[----:B------:R-:W1:Y:S01]  /*91b0*/  MUFU.EX2 R139, R139 ;  /* 0x0000008b008b7308 */ /* 0x000e620000000800 */
[----:B------:R-:W-:-:S01]  /*91c0*/  FADD.FTZ R3, R105, R156 ;  /* 0x0000009c69037221 */ /* 0x000fc20000010000 */
[----:B0-----:R-:W-:Y:S01]  /*91d0*/  FADD.FTZ R156, R138, R155 ;  /* 0x0000009b8a9c7221 */ /* 0x001fe20000010000 */
[----:B------:R-:W-:-:S02]  /*91e0*/  FFMA.FTZ R155, R158, UR10, -R116 ;  /* 0x0000000a9e9b7c23 */ /* 0x000fc40008010874 */
[----:B------:R-:W-:-:S03]  /*91f0*/  FADD.FTZ R3, R130, R3 ;  /* 0x0000000382037221 */ /* 0x000fc60000010000 */
[----:B------:R-:W0:Y:S01]  /*9200*/  MUFU.EX2 R140, R140 ;  /* 0x0000008c008c7308 */ /* 0x000e220000000800 */
[----:B------:R-:W-:-:S04]  /*9210*/  FADD.FTZ R2, R136, R3 ;  /* 0x0000000388027221 */ /* 0x000fc80000010000 */
[----:B----4-:R-:W-:-:S03]  /*9220*/  FADD.FTZ R3, R137, R2 ;  /* 0x0000000289037221 */ /* 0x010fc60000010000 */
        /* <DEDUP_REMOVED lines=34> */
[----:B0-----:R-:W-:-:S04]  /*9450*/  FADD.FTZ R157, R123, R156 ;  /* 0x0000009c7b9d7221 */ /* 0x001fc80000010000 */
[----:B------:R-:W-:-:S03]  /*9460*/  FADD.FTZ R156, R4, R157 ;  /* 0x0000009d049c7221 */ /* 0x000fc60000010000 */
[----:B------:R-:W0:Y:S01]  /*9470*/  MUFU.EX2 R129, R129 ;  /* 0x0000008100817308 */ /* 0x000e220000000800 */
[----:B--2---:R-:W-:-:S04]  /*9480*/  FADD.FTZ R3, R125, R2 ;  /* 0x000000027d037221 */ /* 0x004fc80000010000 */
[----:B------:R-:W-:-:S03]  /*9490*/  FADD.FTZ R2, R114, R3 ;  /* 0x0000000372027221 */ /* 0x000fc60000010000 */
[----:B------:R-:W2:Y:S01]  /*94a0*/  MUFU.EX2 R131, R131 ;  /* 0x0000008300837308 */ /* 0x000ea20000000800 */
[----:B-1----:R-:W-:-:S04]  /*94b0*/  FADD.FTZ R157, R127, R156 ;  /* 0x0000009c7f9d7221 */ /* 0x002fc80000010000 */
[----:B------:R-:W-:-:S03]  /*94c0*/  FADD.FTZ R156, R152, R157 ;  /* 0x0000009d989c7221 */ /* 0x000fc60000010000 */
[----:B------:R-:W1:Y:S01]  /*94d0*/  MUFU.EX2 R154, R154 ;  /* 0x0000009a009a7308 */ /* 0x000e620000000800 */
[----:B0-----:R-:W-:-:S04]  /*94e0*/  FADD.FTZ R3, R129, R2 ;  /* 0x0000000281037221 */ /* 0x001fc80000010000 */
[----:B------:R-:W-:-:S03]  /*94f0*/  FADD.FTZ R2, R90, R3 ;  /* 0x000000035a027221 */ /* 0x000fc60000010000 */
        /* <DEDUP_REMOVED lines=19> */
[----:B0-----:R-:W-:-:S01]  /*9630*/  FADD.FTZ R3, R161, R2 ;  /* 0x00000002a1037221 */ /* 0x001fc20000010000 */
[----:B------:R-:W-:-:S05]  /*9640*/  IADD3 R2, -R225, 0xb, RZ ;  /* 0x0000000be1027810 */ /* 0x000fca0007ffe1ff */
[----:B------:R0:W-:Y:S06]  /*9650*/  BAR.ARV R2, 0x100 ;  /* 0x000400020000751d */ /* 0x0001ec0000002000 */
[----:B------:R-:W3:Y:S01]  /*9660*/  MUFU.EX2 R128, R128 ;  /* 0x0000008000807308 */ /* 0x000ee20000000800 */
[----:B--2---:R-:W-:-:S01]  /*9670*/  FADD.FTZ R157, R155, R156 ;  /* 0x0000009c9b9d7221 */ /* 0x004fc20000010000 */
[----:B0-----:R-:W-:Y:S02]  /*9680*/  @!P0 VIADD R2, R162, 0x29840 ;  /* 0x00029840a2028836 */ /* 0x001fe40000000000 */
[----:B-1----:R-:W-:-:S03]  /*9690*/  FADD.FTZ R156, R92, R3 ;  /* 0x000000035c9c7221 */ /* 0x002fc60000010000 */
[----:B------:R-:W-:Y:S01]  /*96a0*/  @!P0 PRMT R2, RZ, 0x654, R2 ;  /* 0x00000654ff028816 */ /* 0x000fe20000000002 */
[----:B------:R-:W0:Y:S03]  /*96b0*/  MUFU.EX2 R93, R93 ;  /* 0x0000005d005d7308 */ /* 0x000e260000000800 */
[----:B------:R1:W-:Y:S05]  /*96c0*/  @!P0 SYNCS.ARRIVE.TRANS64.RED.A1T0 RZ, [R2+URZ], RZ ;  /* 0x000000ff02ff89a7 */ /* 0x0003ea000810043f */
[----:B------:R-:W2:Y:S01]  /*96d0*/  MUFU.EX2 R115, R115 ;  /* 0x0000007300737308 */ /* 0x000ea20000000800 */
[----:B---3--:R-:W-:-:S07]  /*96e0*/  FADD.FTZ R158, R128, R157 ;  /* 0x0000009d809e7221 */ /* 0x008fce0000010000 */
[----:B------:R-:W3:Y:S01]  /*96f0*/  MUFU.EX2 R96, R96 ;  /* 0x0000006000607308 */ /* 0x000ee20000000800 */
[----:B0-----:R-:W-:-:S07]  /*9700*/  FADD.FTZ R3, R93, R156 ;  /* 0x0000009c5d037221 */ /* 0x001fce0000010000 */
[----:B------:R-:W0:Y:S01]  /*9710*/  MUFU.EX2 R118, R118 ;  /* 0x0000007600767308 */ /* 0x000e220000000800 */
[----:B--2---:R-:W-:-:S07]  /*9720*/  FADD.FTZ R157, R115, R158 ;  /* 0x0000009e739d7221 */ /* 0x004fce0000010000 */
        /* <DEDUP_REMOVED lines=40> */
.L_x_2065:
[----:B------:R-:W-:Y:S01]  /*99b0*/  UISETP.GT.AND UP1, UPT, UR57, UR56, UPT ;  /* 0x000000383900728c */ /* 0x000fe2000bf24270 */
[----:B------:R-:W-:Y:S01]  /*99c0*/  F2FP.SATFINITE.E4M3.F32.PACK_AB_MERGE_C R10, R11, R10, RZ ;  /* 0x0000000a0b0a723e */ /* 0x000fe200048070ff */
[----:B------:R-:W-:Y:S01]  /*99d0*/  ULEA UR6, UR59, UR41, 0x3 ;  /* 0x000000293b067291 */ /* 0x000fe2000f8e183f */
[----:B------:R-:W-:Y:S01]  /*99e0*/  F2FP.SATFINITE.E4M3.F32.PACK_AB_MERGE_C R4, R127, R4, RZ ;  /* 0x000000047f04723e */ /* 0x000fe200048070ff */
[----:B------:R-:W-:Y:S01]  /*99f0*/  UIADD3 UR57, UR57, -0x1, URZ ;  /* 0xffffffff39397890 */ /* 0x000fe2000fffe03f */
[----:B------:R-:W-:Y:S01]  /*9a00*/  F2FP.SATFINITE.E4M3.F32.PACK_AB_MERGE_C R9, R12, R9, RZ ;  /* 0x000000090c09723e */ /* 0x000fe200048070ff */
[----:B------:R-:W-:Y:S01]  /*9a10*/  UIADD3 UR6, UR6, 0x29860, URZ ;  /* 0x0002986006067890 */ /* 0x000fe2000fffe03f */
[----:B------:R-:W-:Y:S01]  /*9a20*/  PLOP3.LUT P3, PT, PT, PT, UP1, 0x80, 0x0 ;  /* 0x000000000000781c */ /* 0x000fe20003f6f018 */
[----:B------:R-:W-:Y:S01]  /*9a30*/  UMOV UR60, UR47 ;  /* 0x0000002f003c7c82 */ /* 0x000fe20008000000 */
[----:B------:R-:W-:Y:S01]  /*9a40*/  F2FP.SATFINITE.E4M3.F32.PACK_AB_MERGE_C R105, R130, R105, RZ ;  /* 0x000000698269723e */ /* 0x000fe200048070ff */
[----:B------:R-:W-:Y:S01]  /*9a50*/  UPRMT UR6, UR40, 0x654, UR6 ;  /* 0x0000065428067896 */ /* 0x000fe20008000006 */
[----:B------:R-:W-:Y:S01]  /*9a60*/  F2FP.SATFINITE.E4M3.F32.PACK_AB_MERGE_C R21, R134, R21, RZ ;  /* 0x000000158615723e */ /* 0x000fe200048070ff */
[----:B------:R-:W-:Y:S01]  /*9a70*/  UMOV UR59, UR58 ;  /* 0x0000003a003b7c82 */ /* 0x000fe20008000000 */
        /* <DEDUP_REMOVED lines=100> */
[----:B------:R-:W-:-:S02]  /*a0c0*/  IMAD.MOV.U32 R5, RZ, RZ, R88 ;  /* 0x000000ffff057224 */ /* 0x000fc400078e0058 */
[----:B------:R-:W-:Y:S01]  /*a0d0*/  IMAD.MOV.U32 R4, RZ, RZ, R89 ;  /* 0x000000ffff047224 */ /* 0x000fe200078e0059 */
[----:B------:R-:W-:Y:S06]  /*a0e0*/  @P3 BRA `(.L_x_2066) ;  /* 0xffffffbc00803947 */ /* 0x000fec000383ffff */
[----:B------:R-:W-:-:S05]  /*a0f0*/  UMOV UR53, UR58 ;  /* 0x0000003a00357c82 */ /* 0x000fca0008000000 */
.L_x_2056:
[----:B------:R-:W-:-:S06]  /*a100*/  UISETP.GE.AND UP0, UPT, UR57, UR39, UPT ;  /* 0x000000273900728c */ /* 0x000fcc000bf06270 */
[----:B------:R-:W-:-:S13]  /*a110*/  PLOP3.LUT P2, PT, PT, PT, UP0, 0x80, 0x0 ;  /* 0x000000000000781c */ /* 0x000fda0003f4f008 */
[----:B------:R-:W-:Y:S05]  /*a120*/  @!P2 BRA `(.L_x_2067) ;  /* 0x0000003400b0a947 */ /* 0x000fea0003800000 */
[----:B------:R-:W-:Y:S01]  /*a130*/  IMAD.MOV.U32 R5, RZ, RZ, R88 ;  /* 0x000000ffff057224 */ /* 0x000fe200078e0058 */
[----:B------:R-:W-:Y:S01]  /*a140*/  UMOV UR56, UR47 ;  /* 0x0000002f00387c82 */ /* 0x000fe20008000000 */
[----:B------:R-:W-:Y:S01]  /*a150*/  IMAD.MOV.U32 R4, RZ, RZ, R89 ;  /* 0x000000ffff047224 */ /* 0x000fe200078e0059 */
[----:B------:R-:W-:Y:S01]  /*a160*/  UMOV UR52, UR53 ;  /* 0x0000003500347c82 */ /* 0x000fe20008000000 */
[----:B------:R-:W-:-:S05]  /*a170*/  ULDC UR51, c[0x0][0x988] ;  /* 0x0002620000337ab9 */ /* 0x000fca0000000800 */
.L_x_2077:
        /* <DEDUP_REMOVED lines=9> */
.L_x_2069:
[----:B------:R-:W-:Y:S01]  /*a210*/  ULEA UR6, UR53, UR41, 0x3 ;  /* 0x0000002935067291 */ /* 0x000fe2000f8e183f */
[----:B------:R-:W-:-:S05]  /*a220*/  IMAD.U32 R6, RZ, RZ, UR47 ;  /* 0x0000002fff067e24 */ /* 0x000fca000f8e00ff */
[----:B------:R-:W-:-:S04]  /*a230*/  SHF.L.U32 R6, R6, 0x1f, RZ ;  /* 0x0000001f06067819 */ /* 0x000fc800000006ff */
[----:B------:R0:W1:Y:S01]  /*a240*/  SYNCS.PHASECHK.TRANS64.TRYWAIT P2, [UR6+0x29830], R6 ;  /* 0x02983006ff0075a7 */ /* 0x0000620008040146 */
[----:B------:R-:W-:Y:S05]  /*a250*/  @!P1 BRA `(.L_x_2070) ;  /* 0x0000000000049947 */ /* 0x000fea0003800000 */
[----:B------:R-:W-:Y:S01]  /*a260*/  BPT.TRAP 0x1 ;  /* 0x000000040000795c */ /* 0x000fe20000300000 */
.L_x_2070:
[----:B-1----:R-:W-:Y:S05]  /*a270*/  @P2 BRA `(.L_x_2068) ;  /* 0x0000000000082947 */ /* 0x002fea0003800000 */
[----:B------:R-:W1:Y:S02]  /*a280*/  SYNCS.PHASECHK.TRANS64.TRYWAIT P2, [UR6+0x29830], R6 ;  /* 0x02983006ff0075a7 */ /* 0x000e640008040146 */
[----:B-1----:R-:W-:Y:S05]  /*a290*/  @!P2 BRA `(.L_x_2071) ;  /* 0x000000dc00bca947 */ /* 0x002fea0003800000 */
.L_x_2068:
[----:B-1----:R-:W1:Y:S01]  /*a2a0*/  S2R R7, SR_TID.X ;  /* 0x0000000000077919 */ /* 0x002e620000002100 */
[----:B------:R-:W-:Y:S01]  /*a2b0*/  UIMAD UR58, UR53, 0x780, UR50 ;  /* 0x00000780353a78a4 */ /* 0x000fe2000f8e0232 */
[----:B------:R-:W-:Y:S01]  /*a2c0*/  UMOV UR27, 0x80000020 ;  /* 0x80000020001b7882 */ /* 0x000fe20000000000 */
[----:B------:R-:W-:Y:S02]  /*a2d0*/  UMOV UR28, UR24 ;  /* 0x00000018001c7c82 */ /* 0x000fe40008000000 */
[----:B------:R-:W-:Y:S01]  /*a2e0*/  UIADD3 UR30, UR58, 0x80, URZ ;  /* 0x000000803a1e7890 */ /* 0x000fe2000fffe03f */
[----:B------:R-:W-:Y:S02]  /*a2f0*/  UMOV UR29, UR25 ;  /* 0x00000019001d7c82 */ /* 0x000fe40008000000 */
[----:B------:R-:W-:Y:S01]  /*a300*/  UMOV UR26, UR58 ;  /* 0x0000003a001a7c82 */ /* 0x000fe20008000000 */
[----:B------:R-:W-:Y:S01]  /*a310*/  UMOV UR31, 0x80000020 ;  /* 0x80000020001f7882 */ /* 0x000fe20000000000 */
[----:B------:R-:W-:Y:S01]  /*a320*/  UIADD3 UR34, UR58, 0x100, URZ ;  /* 0x000001003a227890 */ /* 0x000fe2000fffe03f */
[----:B------:R-:W-:Y:S01]  /*a330*/  UMOV UR32, UR24 ;  /* 0x0000001800207c82 */ /* 0x000fe20008000000 */
[----:B------:R-:W-:Y:S01]  /*a340*/  UMOV UR33, UR25 ;  /* 0x0000001900217c82 */ /* 0x000fe20008000000 */
        /* <DEDUP_REMOVED lines=177> */
.L_x_2073:
[----:B------:R-:W-:Y:S01]  /*ae60*/  ULEA UR6, UR52, UR41, 0x3 ;  /* 0x0000002934067291 */ /* 0x000fe2000f8e183f */
[----:B------:R-:W-:-:S05]  /*ae70*/  IMAD.U32 R6, RZ, RZ, UR56 ;  /* 0x00000038ff067e24 */ /* 0x000fca000f8e00ff */
[----:B------:R-:W-:-:S04]  /*ae80*/  SHF.L.U32 R6, R6, 0x1f, RZ ;  /* 0x0000001f06067819 */ /* 0x000fc800000006ff */
[----:B------:R0:W1:Y:S01]  /*ae90*/  SYNCS.PHASECHK.TRANS64.TRYWAIT P2, [UR6+0x29850], R6 ;  /* 0x02985006ff0075a7 */ /* 0x0000620008040146 */
[----:B------:R-:W-:Y:S05]  /*aea0*/  @!P1 BRA `(.L_x_2074) ;  /* 0x0000000000049947 */ /* 0x000fea0003800000 */
[----:B------:R-:W-:Y:S01]  /*aeb0*/  BPT.TRAP 0x1 ;  /* 0x000000040000795c */ /* 0x000fe20000300000 */
.L_x_2074:
[----:B-1----:R-:W-:Y:S05]  /*aec0*/  @P2 BRA `(.L_x_2072) ;  /* 0x0000000000082947 */ /* 0x002fea0003800000 */
[----:B------:R-:W1:Y:S02]  /*aed0*/  SYNCS.PHASECHK.TRANS64.TRYWAIT P2, [UR6+0x29850], R6 ;  /* 0x02985006ff0075a7 */ /* 0x000e640008040146 */
[----:B-1----:R-:W-:Y:S05]  /*aee0*/  @!P2 BRA `(.L_x_2075) ;  /* 0x000000d000c0a947 */ /* 0x002fea0003800000 */
.L_x_2072:
[----:B------:R-:W-:Y:S01]  /*aef0*/  UIADD3 UR6, UR41, 0x400, URZ ;  /* 0x0000040029067890 */ /* 0x000fe2000fffe03f */
[----:B------:R-:W-:Y:S01]  /*af00*/  WARPGROUP.ARRIVE ;  /* 0x00000000000079c5 */ /* 0x000fe20000000000 */
[----:B------:R-:W-:Y:S01]  /*af10*/  UMOV UR7, 0xc0000010 ;  /* 0xc000001000077882 */ /* 0x000fe20000000000 */
[C---:B-1----:R-:W-:Y:S01]  /*af20*/  FMUL.FTZ R7, R0.reuse, R152 ;  /* 0x0000009800077220 */ /* 0x042fe20000410000 */
[----:B------:R-:W-:Y:S01]  /*af30*/  USHF.R.U32.HI UR6, URZ, 0x4, UR6 ;  /* 0x000000043f067899 */ /* 0x000fe20008011606 */
[C---:B0-----:R-:W-:Y:S01]  /*af40*/  FMUL.FTZ R6, R0.reuse, R153 ;  /* 0x0000009900067220 */ /* 0x041fe20000410000 */
[C---:B------:R-:W-:Y:S01]  /*af50*/  FMUL.FTZ R8, R0.reuse, R154 ;  /* 0x0000009a00087220 */ /* 0x040fe20000410000 */
        /* <DEDUP_REMOVED lines=26> */
[----:B------:R-:W-:Y:S01]  /*b100*/  FMUL.FTZ R138, R0, R138 ;  /* 0x0000008a008a7220 */ /* 0x000fe20000410000 */
        /* <DEDUP_REMOVED lines=83> */
[----:B------:R-:W-:Y:S01]  /*b640*/  UMOV UR10, UR51 ;  /* 0x00000033000a7c82 */ /* 0x000fe20008000000 */
[----:B------:R-:W2:Y:S05]  /*b650*/  S2R R225, SR_TID.X ;  /* 0x0000000000e17919 */ /* 0x000eaa0000002100 */
[----:B------:R-:W3:Y:S01]  /*b660*/  MUFU.TANH R154, R154 ;  /* 0x0000009a009a7308 */ /* 0x000ee20000002400 */
[----:B0-----:R-:W-:-:S07]  /*b670*/  FMNMX.FTZ R159, R21, R88, !PT ;  /* 0x00000058159f7209 */ /* 0x001fce0007810000 */
[----:B------:R-:W0:Y:S01]  /*b680*/  MUFU.TANH R136, R136 ;  /* 0x0000008800887308 */ /* 0x000e220000002400 */
[----:B-1----:R-:W-:-:S07]  /*b690*/  FMNMX.FTZ R161, R153, R158, !PT ;  /* 0x0000009e99a17209 */ /* 0x002fce0007810000 */
[----:B------:R-:W1:Y:S01]  /*b6a0*/  MUFU.TANH R155, R155 ;  /* 0x0000009b009b7308 */ /* 0x000e620000002400 */
[----:B---3--:R-:W-:-:S07]  /*b6b0*/  FMNMX.FTZ R88, R154, R159, !PT ;  /* 0x0000009f9a587209 */ /* 0x008fce0007810000 */
[----:B------:R-:W3:Y:S01]  /*b6c0*/  MUFU.TANH R137, R137 ;  /* 0x0000008900897308 */ /* 0x000ee20000002400 */
[----:B0-----:R-:W-:Y:S02]  /*b6d0*/  FMNMX.FTZ R158, R136, R161, !PT ;  /* 0x000000a1889e7209 */ /* 0x001fe40007810000 */
[----:B--2---:R-:W-:-:S04]  /*b6e0*/  SHF.R.U32.HI R225, RZ, 0x7, R225 ;  /* 0x00000007ffe17819 */ /* 0x004fc800000116e1 */
[----:B------:R-:W-:Y:S01]  /*b6f0*/  IADD3 R162, -R225, 0xb, RZ ;  /* 0x0000000be1a27810 */ /* 0x000fe20007ffe1ff */
[----:B------:R-:W0:Y:S01]  /*b700*/  MUFU.TANH R138, R138 ;  /* 0x0000008a008a7308 */ /* 0x000e220000002400 */
[----:B-1----:R-:W-:-:S07]  /*b710*/  FMNMX.FTZ R89, R155, R88, !PT ;  /* 0x000000589b597209 */ /* 0x002fce0007810000 */
[----:B------:R-:W1:Y:S01]  /*b720*/  MUFU.TANH R140, R140 ;  /* 0x0000008c008c7308 */ /* 0x000e620000002400 */
[----:B---3--:R-:W-:Y:S01]  /*b730*/  FMNMX.FTZ R159, R137, R158, !PT ;  /* 0x0000009e899f7209 */ /* 0x008fe20007810000 */
        /* <DEDUP_REMOVED lines=49> */
[----:B------:R-:W-:-:S04]  /*ba50*/  UMOV UR7, 0xc0000010 ;  /* 0xc000001000077882 */ /* 0x000fc80000000000 */
        /* <DEDUP_REMOVED lines=83> */
[----:B------:R-:W-:Y:S06]  /*bf90*/  QGMMA.64x128x32.F32.E4M3.E4M3 R24, R168, gdesc[UR4], R24, gsb0 ;  /* 0x01e00004a8187df3 */ /* 0x000fec0008000818 */
[----:B------:R-:W0:Y:S01]  /*bfa0*/  MUFU.TANH R102, R102 ;  /* 0x0000006600667308 */ /* 0x000e220000002400 */
[----:B-1----:R-:W-:-:S07]  /*bfb0*/  FMNMX.FTZ R89, R99, R88, !PT ;  /* 0x0000005863597209 */ /* 0x002fce0007810000 */
[----:B------:R-:W1:Y:S01]  /*bfc0*/  MUFU.TANH R103, R103 ;  /* 0x0000006700677308 */ /* 0x000e620000002400 */
[----:B--2---:R-:W-:Y:S02]  /*bfd0*/  FMNMX.FTZ R158, R101, R158, !PT ;  /* 0x0000009e659e7209 */ /* 0x004fe40007810000 */
[----:B0-----:R-:W-:-:S03]  /*bfe0*/  FMNMX.FTZ R88, R102, R89, !PT ;  /* 0x0000005966587209 */ /* 0x001fc60007810000 */
[----:B------:R-:W0:Y:S01]  /*bff0*/  SHFL.BFLY PT, R89, R158, 0x2, 0x1f ;  /* 0x0c401f009e597f89 */ /* 0x000e2200000e0000 */
[----:B-1----:R-:W-:-:S05]  /*c000*/  FMNMX.FTZ R159, R103, R88, !PT ;  /* 0x00000058679f7209 */ /* 0x002fca0007810000 */
[----:B------:R-:W1:Y:S01]  /*c010*/  SHFL.BFLY PT, R88, R159, 0x2, 0x1f ;  /* 0x0c401f009f587f89 */ /* 0x000e6200000e0000 */
[----:B0-----:R-:W-:Y:S01]  /*c020*/  FMNMX.FTZ R160, R158, R89, !PT ;  /* 0x000000599ea07209 */ /* 0x001fe20007810000 */
[----:B------:R-:W-:-:S04]  /*c030*/  IMAD.U32 R158, RZ, RZ, UR10 ;  /* 0x0000000aff9e7e24 */ /* 0x000fc8000f8e00ff */
[----:B------:R-:W0:Y:S01]  /*c040*/  SHFL.BFLY PT, R89, R160, 0x1, 0x1f ;  /* 0x0c201f00a0597f89 */ /* 0x000e2200000e0000 */
[----:B-1----:R-:W-:Y:S01]  /*c050*/  FMNMX.FTZ R161, R159, R88, !PT ;  /* 0x000000589fa17209 */ /* 0x002fe20007810000 */
[----:B------:R-:W-:-:S04]  /*c060*/  IMAD.U32 R159, RZ, RZ, UR10 ;  /* 0x0000000aff9f7e24 */ /* 0x000fc8000f8e00ff */
[----:B------:R-:W1:Y:S01]  /*c070*/  SHFL.BFLY PT, R88, R161, 0x1, 0x1f ;  /* 0x0c201f00a1587f89 */ /* 0x000e6200000e0000 */
[----:B0-----:R-:W-:-:S05]  /*c080*/  FMNMX.FTZ R89, R160, R89, !PT ;  /* 0x00000059a0597209 */ /* 0x001fca0007810000 */
[C---:B------:R-:W-:Y:S01]  /*c090*/  FFMA.FTZ R158, R89.reuse, R158, -8 ;  /* 0xc1000000599e7423 */ /* 0x040fe2000001009e */
[----:B------:R-:W-:-:S03]  /*c0a0*/  FADD.FTZ R4, -R89, R4 ;  /* 0x0000000459047221 */ /* 0x000fc60000010100 */
[--C-:B------:R-:W-:Y:S01]  /*c0b0*/  FFMA.FTZ R7, R7, UR10, -R158.reuse ;  /* 0x0000000a07077c23 */ /* 0x100fe2000801089e */
[----:B------:R-:W-:-:S01]  /*c0c0*/  FFMA.FTZ R6, R6, UR10, -R158 ;  /* 0x0000000a06067c23 */ /* 0x000fc2000801089e */
[----:B-1----:R-:W-:Y:S01]  /*c0d0*/  FMNMX.FTZ R88, R161, R88, !PT ;  /* 0x00000058a1587209 */ /* 0x002fe20007810000 */
        /* <DEDUP_REMOVED lines=39> */
[----:B------:R-:W-:Y:S01]  /*c350*/  FFMA.FTZ R158, R88, R159, -8 ;  /* 0xc1000000589e7423 */ /* 0x000fe2000001009f */
[----:B------:R-:W-:Y:S01]  /*c360*/  FMUL.FTZ R4, R4, UR10 ;  /* 0x0000000a04047c20 */ /* 0x000fe20008410000 */
[----:B------:R-:W-:Y:S01]  /*c370*/  MUFU.EX2 R7, R7 ;  /* 0x0000000700077308 */ /* 0x000fe20000000800 */
[----:B------:R-:W-:Y:S01]  /*c380*/  FMUL.FTZ R5, R5, UR10 ;  /* 0x0000000a05057c20 */ /* 0x000fe20008410000 */
        /* <DEDUP_REMOVED lines=42> */
[----:B------:R-:W-:-:S02]  /*c630*/  WARPGROUP.DEPBAR.LE gsb0, 0x0 ;  /* 0x00008000000079c5 */ /* 0x000fc40000010000 */
[----:B------:R-:W-:-:S01]  /*c640*/  FFMA.FTZ R102, R102, UR10, -R158 ;  /* 0x0000000a66667c23 */ /* 0x000fc2000801089e */
[----:B------:R-:W-:Y:S01]  /*c650*/  FFMA.FTZ R103, R103, UR10, -R158 ;  /* 0x0000000a67677c23 */ /* 0x000fe2000801089e */
        /* <DEDUP_REMOVED lines=122> */
[----:B-1----:R-:W-:-:S01]  /*ce00*/  FADD.FTZ R160, R118, R161 ;  /* 0x000000a176a07221 */ /* 0x002fc20000010000 */
[----:B------:R-:W-:-:S06]  /*ce10*/  IMAD.U32 R161, RZ, RZ, UR53 ;  /* 0x00000035ffa17e24 */ /* 0x000fcc000f8e00ff */
[----:B------:R-:W1:Y:S01]  /*ce20*/  MUFU.EX2 R156, R156 ;  /* 0x0000009c009c7308 */ /* 0x000e620000000800 */
[----:B0-----:R-:W-:-:S01]  /*ce30*/  FADD.FTZ R3, R117, R2 ;  /* 0x0000000275037221 */ /* 0x001fc20000010000 */
[----:B------:R-:W-:-:S05]  /*ce40*/  @!P0 LEA R2, R161, UR41, 0x3 ;  /* 0x00000029a1028c11 */ /* 0x000fca000f8e18ff */
[----:B------:R-:W-:Y:S01]  /*ce50*/  @!P0 VIADD R2, R2, 0x29840 ;  /* 0x0002984002028836 */ /* 0x000fe20000000000 */
[----:B------:R-:W0:Y:S01]  /*ce60*/  MUFU.EX2 R90, R90 ;  /* 0x0000005a005a7308 */ /* 0x000e220000000800 */
[----:B--2---:R-:W-:-:S01]  /*ce70*/  FADD.FTZ R99, R119, R160 ;  /* 0x000000a077637221 */ /* 0x004fc20000010000 */
[----:B------:R0:W-:Y:S06]  /*ce80*/  BAR.ARV R162, 0x100 ;  /* 0x000400a20000751d */ /* 0x0001ec0000002000 */
[----:B------:R-:W2:Y:S01]  /*ce90*/  MUFU.EX2 R157, R157 ;  /* 0x0000009d009d7308 */ /* 0x000ea20000000800 */
[----:B-1----:R-:W-:-:S01]  /*cea0*/  FADD.FTZ R160, R156, R3 ;  /* 0x000000039ca07221 */ /* 0x002fc20000010000 */
[----:B------:R-:W-:-:S04]  /*ceb0*/  @!P0 PRMT R2, RZ, 0x654, R2 ;  /* 0x00000654ff028816 */ /* 0x000fc80000000002 */
[----:B------:R1:W-:Y:S02]  /*cec0*/  @!P0 SYNCS.ARRIVE.TRANS64.RED.A1T0 RZ, [R2+URZ], RZ ;  /* 0x000000ff02ff89a7 */ /* 0x0003e4000810043f */
        /* <DEDUP_REMOVED lines=26> */
[----:B-1----:R-:W-:-:S03]  /*d070*/  FADD.FTZ R3, R101, R2 ;  /* 0x0000000265037221 */ /* 0x002fc60000010000 */
[----:B--2---:R-:W-:Y:S01]  /*d080*/  FADD.FTZ R2, R103, R99 ;  /* 0x0000006367027221 */ /* 0x004fe20000010000 */
[----:B------:R-:W-:Y:S06]  /*d090*/  @!P1 BRA `(.L_x_2076) ;  /* 0x0000000000049947 */ /* 0x000fec0003800000 */
[----:B------:R-:W-:Y:S01]  /*d0a0*/  BPT.TRAP 0x1 ;  /* 0x000000040000795c */ /* 0x000fe20000300000 */
.L_x_2076:
        /* <DEDUP_REMOVED lines=114> */
[----:B------:R-:W-:Y:S01]  /*d7d0*/  F2FP.SATFINITE.E4M3.F32.PACK_AB_MERGE_C R171, R98, R95, R11 ;  /* 0x0000005f62ab723e */ /* 0x000fe2000480700b */
[----:B------:R-:W-:Y:S06]  /*d7e0*/  @P2 BRA `(.L_x_2077) ;  /* 0xffffffc800642947 */ /* 0x000fec000383ffff */
.L_x_2067:
[----:B------:R-:W-:Y:S06]  /*d7f0*/  BAR.ARV 0x8, 0x180 ;  /* 0x0206000000007b1d */ /* 0x000fec0000002000 */
[----:B------:R-:W-:Y:S05]  /*d800*/  @!P1 BRA `(.L_x_2078) ;  /* 0x0000000000049947 */ /* 0x000fea0003800000 */
[----:B------:R-:W-:Y:S01]  /*d810*/  BPT.TRAP 0x1 ;  /* 0x000000040000795c */ /* 0x000fe20000300000 */
.L_x_2078:
[----:B------:R-:W-:Y:S01]  /*d820*/  ULEA UR5, UR53, UR41, 0x3 ;  /* 0x0000002935057291 */ /* 0x000fe2000f8e183f */
[----:B------:R-:W-:-:S05]  /*d830*/  IMAD.U32 R0, RZ, RZ, UR47 ;  /* 0x0000002fff007e24 */ /* 0x000fca000f8e00ff */
[----:B------:R-:W-:-:S04]  /*d840*/  SHF.L.U32 R0, R0, 0x1f, RZ ;  /* 0x0000001f00007819 */ /* 0x000fc800000006ff */
[----:B------:R0:W1:Y:S01]  /*d850*/  SYNCS.PHASECHK.TRANS64.TRYWAIT P0, [UR5+0x29850], R0 ;  /* 0x02985000ff0075a7 */ /* 0x0000620008000145 */
[----:B------:R-:W-:Y:S05]  /*d860*/  @!P1 BRA `(.L_x_2079) ;  /* 0x0000000000049947 */ /* 0x000fea0003800000 */
[----:B------:R-:W-:Y:S01]  /*d870*/  BPT.TRAP 0x1 ;  /* 0x000000040000795c */ /* 0x000fe20000300000 */
.L_x_2079:
[----:B-1----:R-:W-:Y:S05]  /*d880*/  @P0 BRA `(.L_x_2080) ;  /* 0x0000000000080947 */ /* 0x002fea0003800000 */
[----:B------:R-:W1:Y:S02]  /*d890*/  SYNCS.PHASECHK.TRANS64.TRYWAIT P0, [UR5+0x29850], R0 ;  /* 0x02985000ff0075a7 */ /* 0x000e640008000145 */
[----:B-1----:R-:W-:Y:S05]  /*d8a0*/  @!P0 BRA `(.L_x_2081) ;  /* 0x000000a800688947 */ /* 0x002fea0003800000 */
.L_x_2080:
[----:B------:R-:W-:Y:S01]  /*d8b0*/  UIADD3 UR41, UR41, 0x400, URZ ;  /* 0x0000040029297890 */ /* 0x000fe2000fffe03f */
[----:B------:R-:W-:Y:S01]  /*d8c0*/  WARPGROUP.ARRIVE ;  /* 0x00000000000079c5 */ /* 0x000fe20000000000 */
[----:B------:R-:W-:Y:S02]  /*d8d0*/  UMOV UR7, 0xc0000010 ;  /* 0xc000001000077882 */ /* 0x000fe40000000000 */
[----:B------:R-:W-:-:S04]  /*d8e0*/  USHF.R.U32.HI UR41, URZ, 0x4, UR41 ;  /* 0x000000043f297899 */ /* 0x000fc80008011629 */
[----:B------:R-:W-:-:S04]  /*d8f0*/  ULOP3.LUT UR41, UR41, 0x3fff, URZ, 0xc0, !UPT ;  /* 0x00003fff29297892 */ /* 0x000fc8000f8ec03f */
[----:B------:R-:W-:-:S04]  /*d900*/  ULOP3.LUT UR4, UR41, 0x10000, URZ, 0xfc, !UPT ;  /* 0x0001000029047892 */ /* 0x000fc8000f8efc3f */
[----:B------:R-:W-:-:S07]  /*d910*/  UIMAD UR4, UR53, 0x500, UR4 ;  /* 0x00000500350478a4 */ /* 0x000fce000f8e0204 */
[----:B------:R-:W-:Y:S02]  /*d920*/  UMOV UR6, UR4 ;  /* 0x0000000400067c82 */ /* 0x000fe40008000000 */
[----:B------:R-:W-:Y:S01]  /*d930*/  QGMMA.64x128x32.F32.E4M3.E4M3 R24, R184, gdesc[UR4], R24, gsb0 ;  /* 0x01e00004b8187df3 */ /* 0x000fe20008000818 */
[----:B------:R-:W-:Y:S01]  /*d940*/  UIADD3 UR6, UR4, 0x100, URZ ;  /* 0x0000010004067890 */ /* 0x000fe2000fffe03f */
[----:B------:R-:W-:Y:S01]  /*d950*/  UMOV UR7, 0xc0000010 ;  /* 0xc000001000077882 */ /* 0x000fe20000000000 */
[----:B------:R-:W-:Y:S02]  /*d960*/  WARPGROUP.DEPBAR.LE gsb0, 0x0 ;  /* 0x00008000000079c5 */ /* 0x000fe40000010000 */
[----:B------:R-:W-:-:S07]  /*d970*/  WARPGROUP.ARRIVE ;  /* 0x00000000000079c5 */ /* 0x000fce0000000000 */
[----:B------:R-:W-:Y:S01]  /*d980*/  QGMMA.64x128x32.F32.E4M3.E4M3 R24, R180, gdesc[UR4], R24, gsb0 ;  /* 0x01e00004b4187df3 */ /* 0x000fe20008000818 */
[----:B------:R-:W-:Y:S02]  /*d990*/  ULDC.64 UR6, c[0x0][0x9a0] ;  /* 0x0002680000067ab9 */ /* 0x000fe40000000a00 */
[----:B------:R-:W-:-:S04]  /*d9a0*/  ISETP.NE.U32.AND P0, PT, RZ, UR6, PT ;  /* 0x00000006ff007c0c */ /* 0x000fc8000bf05070 */
[----:B------:R-:W-:-:S13]  /*d9b0*/  ISETP.NE.AND.EX P0, PT, RZ, UR7, PT, P0 ;  /* 0x00000007ff007c0c */ /* 0x000fda000bf05300 */
[----:B------:R-:W0:Y:S08]  /*d9c0*/  @P0 LDC.64 R6, c[0x0][0x9c8] ;  /* 0x00027200ff060b82 */ /* 0x000e300000000a00 */
[----:B------:R-:W2:Y:S01]  /*d9d0*/  @P0 LDC.64 R8, c[0x0][0x9d0] ;  /* 0x00027400ff080b82 */ /* 0x000ea20000000a00 */
[C---:B01----:R-:W-:Y:S02]  /*d9e0*/  @P0 IMAD R0, R6.reuse, UR42, RZ ;  /* 0x0000002a06000c24 */ /* 0x043fe4000f8e02ff */
[----:B------:R-:W-:-:S04]  /*d9f0*/  @P0 IMAD.WIDE.U32 R4, R6, UR43, RZ ;  /* 0x0000002b06040c25 */ /* 0x000fc8000f8e00ff */
[----:B------:R-:W-:-:S04]  /*da00*/  @P0 IMAD R7, R7, UR43, R0 ;  /* 0x0000002b07070c24 */ /* 0x000fc8000f8e0200 */
[----:B------:R-:W-:Y:S02]  /*da10*/  @P0 IMAD.IADD R5, R5, 0x1, R7 ;  /* 0x0000000105050824 */ /* 0x000fe400078e0207 */
[----:B--2---:R-:W-:-:S04]  /*da20*/  @P0 IMAD.WIDE.U32 R4, R8, UR44, R4 ;  /* 0x0000002c08040c25 */ /* 0x004fc8000f8e0004 */
[----:B------:R-:W-:Y:S01]  /*da30*/  @P0 IMAD R5, R9, UR44, R5 ;  /* 0x0000002c09050c24 */ /* 0x000fe2000f8e0205 */
[----:B------:R-:W-:Y:S01]  /*da40*/  @P0 LEA R6, P2, R4, UR6, 0x2 ;  /* 0x0000000604060c11 */ /* 0x000fe2000f8410ff */
[----:B------:R-:W-:-:S03]  /*da50*/  UIADD3 UR6, UR4, 0x200, URZ ;  /* 0x0000020004067890 */ /* 0x000fc6000fffe03f */
[----:B------:R-:W-:Y:S01]  /*da60*/  @P0 LEA.HI.X R7, R4, UR7, R5, 0x2, P2 ;  /* 0x0000000704070c11 */ /* 0x000fe200090f1405 */
[----:B------:R-:W-:Y:S01]  /*da70*/  UMOV UR7, 0xc0000010 ;  /* 0xc000001000077882 */ /* 0x000fe20000000000 */
[----:B------:R-:W-:-:S06]  /*da80*/  IMAD.MOV.U32 R4, RZ, RZ, 0x3f800000 ;  /* 0x3f800000ff047424 */ /* 0x000fcc00078e00ff */
[----:B------:R0:W2:Y:S01]  /*da90*/  @P0 LDG.E R4, desc[UR54][R6.64] ;  /* 0x0000003606040981 */ /* 0x0000a2000c1e1900 */
[----:B------:R-:W-:Y:S02]  /*daa0*/  WARPGROUP.DEPBAR.LE gsb0, 0x0 ;  /* 0x00008000000079c5 */ /* 0x000fe40000010000 */
[----:B------:R-:W-:-:S06]  /*dab0*/  WARPGROUP.ARRIVE ;  /* 0x00000000000079c5 */ /* 0x000fcc0000000000 */
[----:B------:R-:W-:Y:S01]  /*dac0*/  QGMMA.64x128x32.F32.E4M3.E4M3 R24, R176, gdesc[UR4], R24, gsb0 ;  /* 0x01e00004b0187df3 */ /* 0x000fe20008000818 */
[----:B------:R-:W-:Y:S01]  /*dad0*/  UIADD3 UR6, UR4, 0x300, URZ ;  /* 0x0000030004067890 */ /* 0x000fe2000fffe03f */
[----:B------:R-:W-:Y:S01]  /*dae0*/  UMOV UR7, 0xc0000010 ;  /* 0xc000001000077882 */ /* 0x000fe20000000000 */
[----:B------:R-:W1:Y:S04]  /*daf0*/  SHFL.BFLY PT, R0, R3, 0x2, 0x1f ;  /* 0x0c401f0003007f89 */ /* 0x000e6800000e0000 */
[----:B------:R-:W3:Y:S01]  /*db00*/  SHFL.BFLY PT, R9, R2, 0x2, 0x1f ;  /* 0x0c401f0002097f89 */ /* 0x000ee200000e0000 */
[----:B------:R-:W-:Y:S02]  /*db10*/  WARPGROUP.DEPBAR.LE gsb0, 0x0 ;  /* 0x00008000000079c5 */ /* 0x000fe40000010000 */
[----:B------:R-:W-:-:S06]  /*db20*/  WARPGROUP.ARRIVE ;  /* 0x00000000000079c5 */ /* 0x000fcc0000000000 */
[----:B------:R-:W-:Y:S01]  /*db30*/  QGMMA.64x128x32.F32.E4M3.E4M3 R24, R172, gdesc[UR4], R24, gsb0 ;  /* 0x01e00004ac187df3 */ /* 0x000fe20008000818 */
[----:B------:R-:W-:Y:S01]  /*db40*/  UIADD3 UR6, UR4, 0x400, URZ ;  /* 0x0000040004067890 */ /* 0x000fe2000fffe03f */
[----:B------:R-:W-:Y:S01]  /*db50*/  UMOV UR7, 0xc0000010 ;  /* 0xc000001000077882 */ /* 0x000fe20000000000 */
[----:B-1----:R-:W-:-:S01]  /*db60*/  FADD.FTZ R0, R0, R3 ;  /* 0x0000000300007221 */ /* 0x002fc20000010000 */
[----:B---3--:R-:W-:-:S04]  /*db70*/  FADD.FTZ R9, R9, R2 ;  /* 0x0000000209097221 */ /* 0x008fc80000010000 */
[----:B------:R-:W1:Y:S04]  /*db80*/  SHFL.BFLY PT, R5, R0, 0x1, 0x1f ;  /* 0x0c201f0000057f89 */ /* 0x000e6800000e0000 */
[----:B0-----:R-:W0:Y:S01]  /*db90*/  SHFL.BFLY PT, R6, R9, 0x1, 0x1f ;  /* 0x0c201f0009067f89 */ /* 0x001e2200000e0000 */
        /* <DEDUP_REMOVED lines=24> */
[----:B--2---:R-:W-:Y:S01]  /*dd20*/  FMUL.FTZ R3, R3, R4 ;  /* 0x0000000403037220 */ /* 0x004fe20000410000 */
[----:B------:R-:W-:Y:S02]  /*dd30*/  IMAD.MOV.U32 R0, RZ, RZ, -0x800000 ;  /* 0xff800000ff007424 */ /* 0x000fe400078e00ff */
[----:B------:R-:W-:Y:S01]  /*dd40*/  @P2 FFMA.FTZ R2, R6, R89, R5 ;  /* 0x0000005906022223 */ /* 0x000fe20000010005 */
[----:B------:R-:W-:-:S01]  /*dd50*/  @P3 FFMA.FTZ R0, R10, R88, R9 ;  /* 0x000000580a003223 */ /* 0x000fc20000010009 */
[----:B---3--:R-:W-:Y:S01]  /*dd60*/  FMUL.FTZ R4, R7, R4 ;  /* 0x0000000407047220 */ /* 0x008fe20000410000 */
[----:B------:R-:W-:-:S02]  /*dd70*/  WARPGROUP.DEPBAR.LE gsb0, 0x0 ;  /* 0x00008000000079c5 */ /* 0x000fc40000010000 */
[----:B------:R-:W-:Y:S05]  /*dd80*/  @!P1 BRA `(.L_x_2082) ;  /* 0x0000000000049947 */ /* 0x000fea0003800000 */
[----:B------:R-:W-:Y:S01]  /*dd90*/  BPT.TRAP 0x1 ;  /* 0x000000040000795c */ /* 0x000fe20000300000 */
.L_x_2082:
        /* <DEDUP_REMOVED lines=74> */
.L_x_2049:
        /* <DEDUP_REMOVED lines=51> */
[----:B------:R-:W-:Y:S02]  /*e570*/  SEL R73, R58, R59, P0 ;  /* 0x0000003b3a497207 */ /* 0x000fe40000000000 */
[----:B------:R-:W-:Y:S02]  /*e580*/  SEL R50, R59, R58, P0 ;  /* 0x0000003a3b327207 */ /* 0x000fe40000000000 */
[C---:B------:R-:W-:Y:S02]  /*e590*/  IADD3 R55, P6, R10.reuse, 0x20, RZ ;  /* 0x000000200a377810 */ /* 0x040fe40007fde0ff */
[----:B------:R-:W-:Y:S02]  /*e5a0*/  IADD3 R59, P1, R10, 0x40, RZ ;  /* 0x000000400a3b7810 */ /* 0x000fe40007f3e0ff */
[----:B------:R-:W-:Y:S01]  /*e5b0*/  SEL R153, R6, R9, P0 ;  /* 0x0000000906997207 */ /* 0x000fe20000000000 */
[----:B------:R-:W-:Y:S01]  /*e5c0*/  IMAD.X R101, RZ, RZ, R11, P6 ;  /* 0x000000ffff657224 */ /* 0x000fe200030e060b */
[----:B------:R-:W-:-:S02]  /*e5d0*/  SEL R27, R9, R6, P0 ;  /* 0x00000006091b7207 */ /* 0x000fc40000000000 */
[----:B------:R-:W-:Y:S02]  /*e5e0*/  LOP3.LUT R4, R55, 0x380, RZ, 0xc0, !PT ;  /* 0x0000038037047812 */ /* 0x000fe400078ec0ff */
[----:B------:R-:W-:Y:S02]  /*e5f0*/  LOP3.LUT R6, R59, 0x380, RZ, 0xc0, !PT ;  /* 0x000003803b067812 */ /* 0x000fe400078ec0ff */
        /* <DEDUP_REMOVED lines=18> */
[----:B------:R-:W-:Y:S02]  /*e720*/  IADD3 R63, P2, R10, 0x60, RZ ;  /* 0x000000600a3f7810 */ /* 0x000fe40007f5e0ff */
[----:B------:R-:W-:Y:S02]  /*e730*/  SHF.R.U64 R4, R4, 0x3, RZ ;  /* 0x0000000304047819 */ /* 0x000fe400000012ff */
[----:B------:R-:W-:Y:S02]  /*e740*/  SHF.R.U64 R6, R6, 0x3, RZ ;  /* 0x0000000306067819 */ /* 0x000fe400000012ff */
[----:B------:R-:W-:-:S02]  /*e750*/  SEL R105, R78, R79, P0 ;  /* 0x0000004f4e697207 */ /* 0x000fc40000000000 */
[----:B------:R-:W-:Y:S02]  /*e760*/  SEL R85, R79, R78, P0 ;  /* 0x0000004e4f557207 */ /* 0x000fe40000000000 */
[C---:B------:R-:W-:Y:S02]  /*e770*/  IADD3 R71, P3, R10.reuse, 0x4000, RZ ;  /* 0x000040000a477810 */ /* 0x040fe40007f7e0ff */
[C---:B------:R-:W-:Y:S02]  /*e780*/  IADD3 R75, P4, R10.reuse, 0x4020, RZ ;  /* 0x000040200a4b7810 */ /* 0x040fe40007f9e0ff */
[----:B------:R-:W-:Y:S01]  /*e790*/  SEL R119, R47, R14, P0 ;  /* 0x0000000e2f777207 */ /* 0x000fe20000000000 */
[--C-:B------:R-:W-:Y:S01]  /*e7a0*/  IMAD.X R95, RZ, RZ, R11.reuse, P3 ;  /* 0x000000ffff5f7224 */ /* 0x100fe200018e060b */
[----:B------:R-:W-:Y:S01]  /*e7b0*/  IADD3 R79, P5, R10, 0x4040, RZ ;  /* 0x000040400a4f7810 */ /* 0x000fe20007fbe0ff */
[----:B------:R-:W-:Y:S01]  /*e7c0*/  IMAD.X R9, RZ, RZ, R11, P4 ;  /* 0x000000ffff097224 */ /* 0x000fe200020e060b */
[----:B------:R-:W-:-:S02]  /*e7d0*/  SEL R151, R7, R8, P0 ;  /* 0x0000000807977207 */ /* 0x000fc40000000000 */
[----:B------:R-:W-:Y:S01]  /*e7e0*/  SEL R25, R8, R7, P0 ;  /* 0x0000000708197207 */ /* 0x000fe20000000000 */
[----:B------:R-:W-:Y:S01]  /*e7f0*/  IMAD.X R7, RZ, RZ, R11, P5 ;  /* 0x000000ffff077224 */ /* 0x000fe200028e060b */
[----:B------:R-:W-:Y:S02]  /*e800*/  SEL R47, R14, R47, P0 ;  /* 0x0000002f0e2f7207 */ /* 0x000fe40000000000 */
[----:B------:R-:W-:Y:S02]  /*e810*/  LOP3.LUT R8, R63, 0x380, RZ, 0xc0, !PT ;  /* 0x000003803f087812 */ /* 0x000fe400078ec0ff */
[----:B------:R-:W-:Y:S02]  /*e820*/  LOP3.LUT R100, R4, R55, RZ, 0x3c, !PT ;  /* 0x0000003704647212 */ /* 0x000fe400078e3cff */
[----:B------:R-:W-:Y:S02]  /*e830*/  LOP3.LUT R14, R6, R59, RZ, 0x3c, !PT ;  /* 0x0000003b060e7212 */ /* 0x000fe400078e3cff */
[----:B------:R-:W-:-:S02]  /*e840*/  SEL R123, R80, R81, P0 ;  /* 0x00000051507b7207 */ /* 0x000fc40000000000 */
[----:B------:R-:W-:Y:S02]  /*e850*/  SEL R39, R81, R80, P0 ;  /* 0x0000005051277207 */ /* 0x000fe40000000000 */
[----:B------:R-:W-:Y:S02]  /*e860*/  LOP3.LUT R4, R71, 0x380, RZ, 0xc0, !PT ;  /* 0x0000038047047812 */ /* 0x000fe400078ec0ff */
[----:B------:R-:W-:Y:S02]  /*e870*/  LOP3.LUT R6, R75, 0x380, RZ, 0xc0, !PT ;  /* 0x000003804b067812 */ /* 0x000fe400078ec0ff */
[----:B------:R-:W-:Y:S02]  /*e880*/  SEL R109, R82, R83, P0 ;  /* 0x00000053526d7207 */ /* 0x000fe40000000000 */
[----:B------:R-:W-:Y:S02]  /*e890*/  SEL R81, R83, R82, P0 ;  /* 0x0000005253517207 */ /* 0x000fe40000000000 */
[----:B------:R-:W-:-:S02]  /*e8a0*/  LOP3.LUT R30, R79, 0x380, RZ, 0xc0, !PT ;  /* 0x000003804f1e7812 */ /* 0x000fc400078ec0ff */
[----:B------:R-:W-:Y:S02]  /*e8b0*/  IADD3 R83, P6, R10, 0x4060, RZ ;  /* 0x000040600a537810 */ /* 0x000fe40007fde0ff */
[----:B------:R-:W-:Y:S02]  /*e8c0*/  SHF.R.U64 R8, R8, 0x3, RZ ;  /* 0x0000000308087819 */ /* 0x000fe400000012ff */
[----:B------:R-:W-:Y:S02]  /*e8d0*/  SHF.R.U64 R4, R4, 0x3, RZ ;  /* 0x0000000304047819 */ /* 0x000fe400000012ff */
[----:B------:R-:W-:Y:S02]  /*e8e0*/  SHF.R.U64 R6, R6, 0x3, RZ ;  /* 0x0000000306067819 */ /* 0x000fe400000012ff */
[----:B------:R-:W-:Y:S02]  /*e8f0*/  LOP3.LUT R5, R10, 0x380, RZ, 0xc0, !PT ;  /* 0x000003800a057812 */ /* 0x000fe400078ec0ff */
[----:B------:R-:W-:-:S02]  /*e900*/  SHF.R.U64 R30, R30, 0x3, RZ ;  /* 0x000000031e1e7819 */ /* 0x000fc400000012ff */
[----:B------:R-:W-:Y:S02]  /*e910*/  SEL R117, R12, R13, P0 ;  /* 0x0000000d0c757207 */ /* 0x000fe40000000000 */
[----:B------:R-:W-:Y:S01]  /*e920*/  SEL R43, R13, R12, P0 ;  /* 0x0000000c0d2b7207 */ /* 0x000fe20000000000 */
[----:B------:R-:W-:Y:S01]  /*e930*/  IMAD.X R13, RZ, RZ, R11, P2 ;  /* 0x000000ffff0d7224 */ /* 0x000fe200010e060b */
[----:B------:R-:W-:Y:S02]  /*e940*/  LOP3.LUT R52, R83, 0x380, RZ, 0xc0, !PT ;  /* 0x0000038053347812 */ /* 0x000fe400078ec0ff */
[----:B------:R-:W-:Y:S02]  /*e950*/  LOP3.LUT R12, R8, R63, RZ, 0x3c, !PT ;  /* 0x0000003f080c7212 */ /* 0x000fe400078e3cff */
[----:B------:R-:W-:Y:S02]  /*e960*/  LOP3.LUT R94, R4, R71, RZ, 0x3c, !PT ;  /* 0x00000047045e7212 */ /* 0x000fe400078e3cff */
[----:B------:R-:W-:-:S02]  /*e970*/  LOP3.LUT R8, R6, R75, RZ, 0x3c, !PT ;  /* 0x0000004b06087212 */ /* 0x000fc400078e3cff */
[----:B------:R-:W-:Y:S02]  /*e980*/  SHF.R.U64 R5, R5, 0x3, RZ ;  /* 0x0000000305057819 */ /* 0x000fe400000012ff */
[----:B------:R-:W-:Y:S02]  /*e990*/  LOP3.LUT R6, R30, R79, RZ, 0x3c, !PT ;  /* 0x0000004f1e067212 */ /* 0x000fe400078e3cff */
[----:B------:R-:W-:Y:S02]  /*e9a0*/  SHF.R.U64 R52, R52, 0x3, RZ ;  /* 0x0000000334347819 */ /* 0x000fe400000012ff */
[----:B------:R-:W-:Y:S02]  /*e9b0*/  MOV R94, R94 ;  /* 0x0000005e005e7202 */ /* 0x000fe40000000f00 */
[----:B------:R-:W-:Y:S01]  /*e9c0*/  LOP3.LUT R10, R5, R10, RZ, 0x3c, !PT ;  /* 0x0000000a050a7212 */ /* 0x000fe200078e3cff */
[----:B------:R-:W-:Y:S01]  /*e9d0*/  IMAD.X R5, RZ, RZ, R11, P6 ;  /* 0x000000ffff057224 */ /* 0x000fe200030e060b */
[----:B------:R-:W-:-:S02]  /*e9e0*/  MOV R95, R6 ;  /* 0x00000006005f7202 */ /* 0x000fc40000000f00 */
[----:B------:R-:W-:Y:S02]  /*e9f0*/  LOP3.LUT R4, R52, R83, RZ, 0x3c, !PT ;  /* 0x0000005334047212 */ /* 0x000fe400078e3cff */
[----:B------:R-:W-:Y:S02]  /*ea00*/  SEL R129, R76, R77, P0 ;  /* 0x0000004d4c817207 */ /* 0x000fe40000000000 */
[----:B------:R-:W-:Y:S02]  /*ea10*/  SEL R41, R77, R76, P0 ;  /* 0x0000004c4d297207 */ /* 0x000fe40000000000 */
[----:B------:R-:W-:Y:S02]  /*ea20*/  SEL R137, R60, R61, P0 ;  /* 0x0000003d3c897207 */ /* 0x000fe40000000000 */
[----:B------:R-:W-:Y:S02]  /*ea30*/  SEL R37, R61, R60, P0 ;  /* 0x0000003c3d257207 */ /* 0x000fe40000000000 */
[----:B------:R-:W-:-:S02]  /*ea40*/  SEL R77, R87, R86, P0 ;  /* 0x00000056574d7207 */ /* 0x000fc40000000000 */
[----:B------:R-:W-:Y:S02]  /*ea50*/  SEL R145, R15, R88, P0 ;  /* 0x000000580f917207 */ /* 0x000fe40000000000 */
[----:B------:R-:W-:Y:S01]  /*ea60*/  SEL R34, R88, R15, P0 ;  /* 0x0000000f58227207 */ /* 0x000fe20000000000 */
[----:B------:R-:W-:Y:S01]  /*ea70*/  IMAD.X R15, RZ, RZ, R11, P1 ;  /* 0x000000ffff0f7224 */ /* 0x000fe200008e060b */
[----:B------:R-:W-:Y:S02]  /*ea80*/  SEL R61, R86, R87, P0 ;  /* 0x00000057563d7207 */ /* 0x000fe40000000000 */
        /* <DEDUP_REMOVED lines=25> */
[----:B------:R-:W-:Y:S04]  /*ec20*/  SHFL.IDX PT, R55, R117, R24, 0x1c1f ;  /* 0x001c1f1875377589 */ /* 0x000fe800000e0000 */
[----:B------:R-:W-:Y:S01]  /*ec30*/  SHFL.IDX PT, R54, R119, R24, 0x1c1f ;  /* 0x001c1f1877367589 */ /* 0x000fe200000e0000 */
[----:B0-----:R-:W-:-:S02]  /*ec40*/  SEL R84, R82, R83, P0 ;  /* 0x0000005352547207 */ /* 0x001fc40000000000 */
[----:B------:R-:W-:Y:S01]  /*ec50*/  SEL R82, R83, R82, P0 ;  /* 0x0000005253527207 */ /* 0x000fe20000000000 */
        /* <DEDUP_REMOVED lines=13> */
[----:B------:R0:W-:Y:S04]  /*ed30*/  SHFL.IDX PT, R64, R91, R24, 0x1c1f ;  /* 0x001c1f185b407589 */ /* 0x0001e800000e0000 */
[----:B------:R-:W-:Y:S04]  /*ed40*/  SHFL.IDX PT, R102, R69, R24, 0x1c1f ;  /* 0x001c1f1845667589 */ /* 0x000fe800000e0000 */
[----:B------:R-:W-:Y:S01]  /*ed50*/  SHFL.IDX PT, R106, R65, R24, 0x1c1f ;  /* 0x001c1f18416a7589 */ /* 0x000fe200000e0000 */
[----:B0-----:R-:W-:-:S03]  /*ed60*/  SEL R91, R27, R4, P0 ;  /* 0x000000041b5b7207 */ /* 0x001fc60000000000 */
        /* <DEDUP_REMOVED lines=13> */
[----:B------:R-:W-:Y:S01]  /*ee40*/  SHFL.IDX PT, R70, R131, R24, 0x1c1f ;  /* 0x001c1f1883467589 */ /* 0x000fe200000e0000 */
[----:B----4-:R-:W-:Y:S02]  /*ee50*/  SEL R76, R74, R75, P0 ;  /* 0x0000004b4a4c7207 */ /* 0x010fe40000000000 */
[----:B------:R-:W-:Y:S01]  /*ee60*/  SEL R74, R75, R74, P0 ;  /* 0x0000004a4b4a7207 */ /* 0x000fe20000000000 */
[----:B------:R-:W-:Y:S01]  /*ee70*/  SHFL.IDX PT, R68, R127, R24, 0x1c1f ;  /* 0x001c1f187f447589 */ /* 0x000fe200000e0000 */
[----:B0-----:R-:W-:-:S03]  /*ee80*/  SEL R43, R56, R49, P0 ;  /* 0x00000031382b7207 */ /* 0x001fc60000000000 */
[----:B------:R-:W-:Y:S04]  /*ee90*/  SHFL.IDX PT, R62, R123, R24, 0x1c1f ;  /* 0x001c1f187b3e7589 */ /* 0x000fe800000e0000 */
[----:B------:R0:W-:Y:S04]  /*eea0*/  SHFL.IDX PT, R60, R93, R24, 0x1c1f ;  /* 0x001c1f185d3c7589 */ /* 0x0001e800000e0000 */
[----:B------:R-:W-:Y:S01]  /*eeb0*/  SHFL.IDX PT, R59, R113, R24, 0x1c1f ;  /* 0x001c1f18713b7589 */ /* 0x000fe200000e0000 */
[----:B------:R-:W-:-:S03]  /*eec0*/  SEL R50, R66, R73, P0 ;  /* 0x0000004942327207 */ /* 0x000fc60000000000 */
[----:B------:R1:W2:Y:S01]  /*eed0*/  SHFL.IDX PT, R12, R36, R6, 0x1c1f ;  /* 0x001c1f06240c7589 */ /* 0x0002a200000e0000 */
[----:B0-----:R-:W-:-:S03]  /*eee0*/  SEL R93, R4, R27, P0 ;  /* 0x0000001b045d7207 */ /* 0x001fc60000000000 */
[----:B------:R0:W3:Y:S01]  /*eef0*/  SHFL.IDX PT, R71, R35, R6, 0x1c1f ;  /* 0x001c1f0623477589 */ /* 0x0000e200000e0000 */
[----:B------:R-:W-:-:S03]  /*ef00*/  F2FP.BF16.F32.PACK_AB R4, R93, R92 ;  /* 0x0000005c5d04723e */ /* 0x000fc600000010ff */
[----:B------:R4:W-:Y:S01]  /*ef10*/  SHFL.IDX PT, R69, R38, R6, 0x1c1f ;  /* 0x001c1f0626457589 */ /* 0x0009e200000e0000 */
[----:B-1----:R-:W-:-:S03]  /*ef20*/  SEL R36, R44, R53, P0 ;  /* 0x000000352c247207 */ /* 0x002fc60000000000 */
[----:B------:R1:W3:Y:S01]  /*ef30*/  SHFL.IDX PT, R65, R39, R6, 0x1c1f ;  /* 0x001c1f0627417589 */ /* 0x0002e200000e0000 */
[----:B------:R-:W-:Y:S02]  /*ef40*/  SEL R44, R46, R57, P0 ;  /* 0x000000392e2c7207 */ /* 0x000fe40000000000 */
[----:B0-----:R-:W-:Y:S01]  /*ef50*/  SEL R35, R52, R45, P0 ;  /* 0x0000002d34237207 */ /* 0x001fe20000000000 */
[----:B------:R0:W-:Y:S01]  /*ef60*/  SHFL.IDX PT, R32, R51, R6, 0x1c1f ;  /* 0x001c1f0633207589 */ /* 0x0001e200000e0000 */
[----:B------:R-:W-:Y:S02]  /*ef70*/  SEL R53, R67, R64, P0 ;  /* 0x0000004043357207 */ /* 0x000fe40000000000 */
[----:B----4-:R-:W-:Y:S01]  /*ef80*/  SEL R38, R55, R28, P0 ;  /* 0x0000001c37267207 */ /* 0x010fe20000000000 */
[----:B------:R-:W4:Y:S01]  /*ef90*/  SHFL.IDX PT, R61, R48, R6, 0x1c1f ;  /* 0x001c1f06303d7589 */ /* 0x000f2200000e0000 */
[----:B-1----:R-:W-:-:S03]  /*efa0*/  SEL R39, R54, R47, P0 ;  /* 0x0000002f36277207 */ /* 0x002fc60000000000 */
[----:B------:R-:W-:Y:S01]  /*efb0*/  SHFL.IDX PT, R11, R137, R24, 0x1c1f ;  /* 0x001c1f18890b7589 */ /* 0x000fe200000e0000 */
[----:B--2---:R-:W-:Y:S02]  /*efc0*/  SEL R79, R12, R9, P0 ;  /* 0x000000090c4f7207 */ /* 0x004fe40000000000 */
[----:B0-----:R-:W-:Y:S01]  /*efd0*/  SEL R51, R64, R67, P0 ;  /* 0x0000004340337207 */ /* 0x001fe20000000000 */
[----:B------:R-:W-:Y:S01]  /*efe0*/  SHFL.IDX PT, R13, R133, R24, 0x1c1f ;  /* 0x001c1f18850d7589 */ /* 0x000fe200000e0000 */
[----:B---3--:R-:W-:Y:S02]  /*eff0*/  SEL R72, R70, R71, P0 ;  /* 0x0000004746487207 */ /* 0x008fe40000000000 */
[----:B------:R-:W-:Y:S01]  /*f000*/  SEL R70, R71, R70, P0 ;  /* 0x0000004647467207 */ /* 0x000fe20000000000 */
[----:B------:R-:W-:Y:S04]  /*f010*/  SHFL.IDX PT, R15, R129, R24, 0x1c1f ;  /* 0x001c1f18810f7589 */ /* 0x000fe800000e0000 */
[----:B------:R-:W-:Y:S01]  /*f020*/  SHFL.IDX PT, R63, R125, R24, 0x1c1f ;  /* 0x001c1f187d3f7589 */ /* 0x000fe200000e0000 */
[----:B------:R-:W-:-:S02]  /*f030*/  SEL R64, R62, R65, P0 ;  /* 0x000000413e407207 */ /* 0x000fc40000000000 */
[----:B------:R-:W-:Y:S01]  /*f040*/  SEL R62, R65, R62, P0 ;  /* 0x0000003e413e7207 */ /* 0x000fe20000000000 */
[----:B------:R-:W-:Y:S04]  /*f050*/  SHFL.IDX PT, R105, R105, R24, 0x1c1f ;  /* 0x001c1f1869697589 */ /* 0x000fe800000e0000 */
[----:B------:R-:W-:Y:S01]  /*f060*/  SHFL.IDX PT, R109, R109, R24, 0x1c1f ;  /* 0x001c1f186d6d7589 */ /* 0x000fe200000e0000 */
[----:B----4-:R-:W-:-:S03]  /*f070*/  SEL R48, R61, R60, P0 ;  /* 0x0000003c3d307207 */ /* 0x010fc60000000000 */
[----:B------:R0:W1:Y:S04]  /*f080*/  SHFL.IDX PT, R14, R37, R6, 0x1c1f ;  /* 0x001c1f06250e7589 */ /* 0x00006800000e0000 */
[----:B------:R2:W3:Y:S04]  /*f090*/  SHFL.IDX PT, R24, R40, R6, 0x1c1f ;  /* 0x001c1f0628187589 */ /* 0x0004e800000e0000 */
[----:B------:R4:W3:Y:S01]  /*f0a0*/  SHFL.IDX PT, R58, R41, R6, 0x1c1f ;  /* 0x001c1f06293a7589 */ /* 0x0008e200000e0000 */
[----:B0-----:R-:W-:-:S03]  /*f0b0*/  SEL R37, R45, R52, P0 ;  /* 0x000000342d257207 */ /* 0x001fc60000000000 */
[----:B------:R0:W3:Y:S01]  /*f0c0*/  SHFL.IDX PT, R26, R42, R6, 0x1c1f ;  /* 0x001c1f062a1a7589 */ /* 0x0000e200000e0000 */
[----:B------:R-:W-:Y:S02]  /*f0d0*/  SEL R45, R49, R56, P0 ;  /* 0x00000038312d7207 */ /* 0x000fe40000000000 */
[----:B--2---:R-:W-:Y:S01]  /*f0e0*/  SEL R40, R28, R55, P0 ;  /* 0x000000371c287207 */ /* 0x004fe20000000000 */
[----:B------:R2:W-:Y:S01]  /*f0f0*/  SHFL.IDX PT, R104, R89, R6, 0x1c1f ;  /* 0x001c1f0659687589 */ /* 0x0005e200000e0000 */
[----:B------:R-:W-:Y:S02]  /*f100*/  SEL R52, R73, R66, P0 ;  /* 0x0000004249347207 */ /* 0x000fe40000000000 */
[----:B----4-:R-:W-:Y:S01]  /*f110*/  SEL R41, R47, R54, P0 ;  /* 0x000000362f297207 */ /* 0x010fe20000000000 */
[----:B------:R-:W4:Y:S01]  /*f120*/  SHFL.IDX PT, R103, R103, R6, 0x1c1f ;  /* 0x001c1f0667677589 */ /* 0x000f2200000e0000 */
[----:B------:R-:W-:Y:S02]  /*f130*/  SEL R47, R59, R32, P0 ;  /* 0x000000203b2f7207 */ /* 0x000fe40000000000 */
[----:B0-----:R-:W-:Y:S01]  /*f140*/  SEL R42, R57, R46, P0 ;  /* 0x0000002e392a7207 */ /* 0x001fe20000000000 */
[----:B------:R0:W-:Y:S01]  /*f150*/  SHFL.IDX PT, R108, R85, R6, 0x1c1f ;  /* 0x001c1f06556c7589 */ /* 0x0001e200000e0000 */
[----:B------:R-:W-:-:S02]  /*f160*/  SEL R46, R60, R61, P0 ;  /* 0x0000003d3c2e7207 */ /* 0x000fc40000000000 */
[----:B--2---:R-:W-:Y:S01]  /*f170*/  SEL R89, R5, R8, P0 ;  /* 0x0000000805597207 */ /* 0x004fe20000000000 */
[----:B------:R-:W2:Y:S01]  /*f180*/  SHFL.IDX PT, R107, R107, R6, 0x1c1f ;  /* 0x001c1f066b6b7589 */ /* 0x000ea200000e0000 */
[----:B------:R-:W-:Y:S02]  /*f190*/  SEL R49, R32, R59, P0 ;  /* 0x0000003b20317207 */ /* 0x000fe40000000000 */
[----:B------:R-:W-:Y:S01]  /*f1a0*/  SEL R66, R68, R69, P0 ;  /* 0x0000004544427207 */ /* 0x000fe20000000000 */
[----:B------:R3:W2:Y:S01]  /*f1b0*/  SHFL.IDX PT, R110, R81, R6, 0x1c1f ;  /* 0x001c1f06516e7589 */ /* 0x0006a200000e0000 */
[----:B-1----:R-:W-:Y:S02]  /*f1c0*/  SEL R77, R11, R14, P0 ;  /* 0x0000000e0b4d7207 */ /* 0x002fe40000000000 */
[----:B0-----:R-:W-:Y:S02]  /*f1d0*/  SEL R85, R7, R10, P0 ;  /* 0x0000000a07557207 */ /* 0x001fe40000000000 */
[----:B------:R-:W-:-:S02]  /*f1e0*/  SEL R75, R14, R11, P0 ;  /* 0x0000000b0e4b7207 */ /* 0x000fc40000000000 */
[----:B------:R-:W-:Y:S02]  /*f1f0*/  SEL R68, R69, R68, P0 ;  /* 0x0000004445447207 */ /* 0x000fe40000000000 */
[----:B------:R-:W-:Y:S02]  /*f200*/  F2FP.BF16.F32.PACK_AB R5, R35, R34 ;  /* 0x000000222305723e */ /* 0x000fe400000010ff */
[----:B---3--:R-:W-:Y:S02]  /*f210*/  SEL R81, R9, R12, P0 ;  /* 0x0000000c09517207 */ /* 0x008fe40000000000 */
[----:B------:R-:W-:Y:S02]  /*f220*/  F2FP.BF16.F32.PACK_AB R6, R91, R90 ;  /* 0x0000005a5b06723e */ /* 0x000fe400000010ff */
[----:B------:R-:W-:Y:S02]  /*f230*/  F2FP.BF16.F32.PACK_AB R7, R37, R36 ;  /* 0x000000242507723e */ /* 0x000fe400000010ff */
[----:B------:R-:W-:-:S02]  /*f240*/  SEL R73, R13, R24, P0 ;  /* 0x000000180d497207 */ /* 0x000fc40000000000 */
[----:B------:R-:W-:Y:S01]  /*f250*/  SEL R71, R24, R13, P0 ;  /* 0x0000000d18477207 */ /* 0x000fe20000000000 */
[----:B------:R0:W-:Y:S01]  /*f260*/  STSM.16.M88.4 [R99], R4 ;  /* 0x0000000463007844 */ /* 0x0001e20000000200 */
[----:B------:R-:W-:Y:S02]  /*f270*/  SEL R67, R15, R58, P0 ;  /* 0x0000003a0f437207 */ /* 0x000fe40000000000 */
[----:B------:R-:W-:Y:S02]  /*f280*/  SEL R69, R58, R15, P0 ;  /* 0x0000000f3a457207 */ /* 0x000fe40000000000 */
[----:B------:R-:W-:Y:S02]  /*f290*/  SEL R65, R63, R26, P0 ;  /* 0x0000001a3f417207 */ /* 0x000fe40000000000 */
[----:B------:R-:W-:Y:S02]  /*f2a0*/  F2FP.BF16.F32.PACK_AB R8, R89, R88 ;  /* 0x000000585908723e */ /* 0x000fe400000010ff */
[----:B------:R-:W-:-:S02]  /*f2b0*/  F2FP.BF16.F32.PACK_AB R9, R39, R38 ;  /* 0x000000262709723e */ /* 0x000fc400000010ff */
[----:B------:R-:W-:Y:S02]  /*f2c0*/  F2FP.BF16.F32.PACK_AB R10, R87, R86 ;  /* 0x00000056570a723e */ /* 0x000fe400000010ff */
[----:B------:R-:W-:Y:S02]  /*f2d0*/  F2FP.BF16.F32.PACK_AB R11, R41, R40 ;  /* 0x00000028290b723e */ /* 0x000fe400000010ff */
[----:B------:R-:W-:Y:S01]  /*f2e0*/  SEL R63, R26, R63, P0 ;  /* 0x0000003f1a3f7207 */ /* 0x000fe20000000000 */
[----:B0-----:R-:W-:Y:S01]  /*f2f0*/  IMAD.U32 R99, RZ, RZ, UR9 ;  /* 0x00000009ff637e24 */ /* 0x001fe2000f8e00ff */
[----:B------:R-:W-:Y:S01]  /*f300*/  F2FP.BF16.F32.PACK_AB R12, R85, R84 ;  /* 0x00000054550c723e */ /* 0x000fe200000010ff */
[----:B------:R-:W-:Y:S01]  /*f310*/  STSM.16.M88.4 [R100], R8 ;  /* 0x0000000864007844 */ /* 0x000fe20000000200 */
[----:B------:R-:W-:Y:S02]  /*f320*/  F2FP.BF16.F32.PACK_AB R13, R43, R42 ;  /* 0x0000002a2b0d723e */ /* 0x000fe400000010ff */
[----:B------:R-:W-:-:S02]  /*f330*/  F2FP.BF16.F32.PACK_AB R14, R83, R82 ;  /* 0x00000052530e723e */ /* 0x000fc400000010ff */
[----:B------:R-:W-:Y:S02]  /*f340*/  F2FP.BF16.F32.PACK_AB R15, R45, R44 ;  /* 0x0000002c2d0f723e */ /* 0x000fe400000010ff */
[----:B----4-:R-:W-:Y:S02]  /*f350*/  SEL R54, R102, R103, P0 ;  /* 0x0000006766367207 */ /* 0x010fe40000000000 */
[----:B------:R-:W-:Y:S01]  /*f360*/  SEL R56, R103, R102, P0 ;  /* 0x0000006667387207 */ /* 0x000fe20000000000 */
[----:B------:R-:W-:Y:S01]  /*f370*/  STSM.16.M88.4 [R97], R12 ;  /* 0x0000000c61007844 */ /* 0x000fe20000000200 */
[----:B------:R-:W-:Y:S02]  /*f380*/  SEL R55, R101, R104, P0 ;  /* 0x0000006865377207 */ /* 0x000fe40000000000 */
[----:B------:R-:W-:Y:S02]  /*f390*/  SEL R57, R104, R101, P0 ;  /* 0x0000006568397207 */ /* 0x000fe40000000000 */
[----:B------:R-:W-:-:S02]  /*f3a0*/  F2FP.BF16.F32.PACK_AB R24, R81, R80 ;  /* 0x000000505118723e */ /* 0x000fc400000010ff */
[----:B------:R-:W-:Y:S02]  /*f3b0*/  F2FP.BF16.F32.PACK_AB R25, R47, R46 ;  /* 0x0000002e2f19723e */ /* 0x000fe400000010ff */
[----:B------:R-:W-:Y:S02]  /*f3c0*/  F2FP.BF16.F32.PACK_AB R26, R79, R78 ;  /* 0x0000004e4f1a723e */ /* 0x000fe400000010ff */
[----:B------:R-:W-:Y:S02]  /*f3d0*/  F2FP.BF16.F32.PACK_AB R27, R49, R48 ;  /* 0x00000030311b723e */ /* 0x000fe400000010ff */
[----:B--2---:R-:W-:Y:S02]  /*f3e0*/  SEL R58, R106, R107, P0 ;  /* 0x0000006b6a3a7207 */ /* 0x004fe40000000000 */
[----:B------:R-:W-:Y:S01]  /*f3f0*/  SEL R60, R107, R106, P0 ;  /* 0x0000006a6b3c7207 */ /* 0x000fe20000000000 */
[----:B------:R0:W-:Y:S01]  /*f400*/  STSM.16.M88.4 [R98], R24 ;  /* 0x0000001862007844 */ /* 0x0001e20000000200 */
[----:B------:R-:W-:-:S02]  /*f410*/  SEL R59, R105, R108, P0 ;  /* 0x0000006c693b7207 */ /* 0x000fc40000000000 */
[----:B------:R-:W-:Y:S02]  /*f420*/  SEL R61, R108, R105, P0 ;  /* 0x000000696c3d7207 */ /* 0x000fe40000000000 */
[----:B------:R-:W-:Y:S02]  /*f430*/  SEL R28, R109, R110, P0 ;  /* 0x0000006e6d1c7207 */ /* 0x000fe40000000000 */
[----:B------:R-:W-:Y:S02]  /*f440*/  SEL R32, R110, R109, P0 ;  /* 0x0000006d6e207207 */ /* 0x000fe40000000000 */
[----:B------:R-:W-:Y:S02]  /*f450*/  F2FP.BF16.F32.PACK_AB R4, R77, R76 ;  /* 0x0000004c4d04723e */ /* 0x000fe400000010ff */
[----:B------:R-:W-:Y:S02]  /*f460*/  F2FP.BF16.F32.PACK_AB R5, R51, R50 ;  /* 0x000000323305723e */ /* 0x000fe400000010ff */
[----:B------:R-:W-:-:S02]  /*f470*/  F2FP.BF16.F32.PACK_AB R6, R75, R74 ;  /* 0x0000004a4b06723e */ /* 0x000fc400000010ff */
[----:B------:R-:W-:Y:S01]  /*f480*/  F2FP.BF16.F32.PACK_AB R7, R53, R52 ;  /* 0x000000343507723e */ /* 0x000fe200000010ff */
[----:B0-----:R-:W-:Y:S01]  /*f490*/  IMAD.U32 R98, RZ, RZ, UR8 ;  /* 0x00000008ff627e24 */ /* 0x001fe2000f8e00ff */
[----:B------:R-:W-:Y:S01]  /*f4a0*/  F2FP.BF16.F32.PACK_AB R8, R73, R72 ;  /* 0x000000484908723e */ /* 0x000fe200000010ff */
[----:B------:R-:W-:Y:S01]  /*f4b0*/  ULDC.64 UR8, c[0x0][0xc08] ;  /* 0x0003020000087ab9 */ /* 0x000fe20000000a00 */
[----:B------:R-:W-:Y:S01]  /*f4c0*/  F2FP.BF16.F32.PACK_AB R9, R55, R54 ;  /* 0x000000363709723e */ /* 0x000fe200000010ff */
[----:B------:R0:W-:Y:S01]  /*f4d0*/  STSM.16.M88.4 [R94], R4 ;  /* 0x000000045e007844 */ /* 0x0001e20000000200 */
        /* <DEDUP_REMOVED lines=10> */
[----:B------:R-:W-:Y:S01]  /*f580*/  F2FP.BF16.F32.PACK_AB R26, R63, R62 ;  /* 0x0000003e3f1a723e */ /* 0x000fe200000010ff */
[----:B0-----:R-:W0:Y:S01]  /*f590*/  LDC R94, c[0x0][0xbe8] ;  /* 0x0002fa00ff5e7b82 */ /* 0x001e220000000800 */
[----:B------:R-:W-:-:S02]  /*f5a0*/  F2FP.BF16.F32.PACK_AB R27, R33, R32 ;  /* 0x00000020211b723e */ /* 0x000fc400000010ff */
[----:B------:R-:W-:-:S03]  /*f5b0*/  ISETP.NE.U32.AND P0, PT, RZ, UR10, PT ;  /* 0x0000000aff007c0c */ /* 0x000fc6000bf05070 */
[----:B------:R3:W-:Y:S02]  /*f5c0*/  STSM.16.M88.4 [R96], R24 ;  /* 0x0000001860007844 */ /* 0x0007e40000000200 */
[----:B------:R-:W-:Y:S01]  /*f5d0*/  BAR.SYNC.DEFER_BLOCKING 0x1, 0x100 ;  /* 0x0044000000007b1d */ /* 0x000fe20000010000 */
[----:B------:R-:W-:-:S13]  /*f5e0*/  ISETP.NE.AND.EX P0, PT, RZ, UR11, PT, P0 ;  /* 0x0000000bff007c0c */ /* 0x000fda000bf05300 */
[----:B------:R-:W4:Y:S01]  /*f5f0*/  @P0 LDG.E R97, desc[UR54][R98.64] ;  /* 0x0000003662610981 */ /* 0x000f22000c1e1900 */
[----:B------:R-:W-:Y:S01]  /*f600*/  UISETP.NE.U32.AND UP0, UPT, UR8, URZ, UPT ;  /* 0x0000003f0800728c */ /* 0x000fe2000bf05070 */
[----:B0-----:R-:W-:Y:S01]  /*f610*/  ISETP.NE.AND P1, PT, R94, 0x1, PT ;  /* 0x000000015e00780c */ /* 0x001fe20003f25270 */
[----:B------:R-:W-:Y:S02]  /*f620*/  ULDC UR4, c[0x0][0xa88] ;  /* 0x0002a20000047ab9 */ /* 0x000fe40000000800 */
[----:B------:R-:W-:Y:S01]  /*f630*/  UISETP.NE.AND.EX UP0, UPT, UR9, URZ, UPT, UP0 ;  /* 0x0000003f0900728c */ /* 0x000fe2000bf05300 */
[----:B-1----:R-:W-:Y:S01]  /*f640*/  IMAD.U32 R9, RZ, RZ, UR4 ;  /* 0x00000004ff097e24 */ /* 0x002fe2000f8e00ff */
[----:B------:R-:W-:-:S04]  /*f650*/  UMOV UR16, 0x9b8 ;  /* 0x000009b800107882 */ /* 0x000fc80000000000 */
[----:B------:R-:W-:-:S04]  /*f660*/  PLOP3.LUT P4, PT, PT, PT, UP0, 0x80, 0x0 ;  /* 0x000000000000781c */ /* 0x000fc80003f8f008 */
[----:B------:R-:W0:Y:S01]  /*f670*/  @P1 LDC R6, c[0x0][0xbec] ;  /* 0x0002fb00ff061b82 */ /* 0x000e220000000800 */
[----:B------:R-:W-:-:S04]  /*f680*/  @UP0 ULEA UR8, UP1, UR43, UR8, 0x2 ;  /* 0x000000082b080291 */ /* 0x000fc8000f82103f */
[----:B------:R-:W-:Y:S02]  /*f690*/  @UP0 ULEA.HI.X UR9, UR43, UR9, UR42, 0x2, UP1 ;  /* 0x000000092b090291 */ /* 0x000fe400088f142a */
[----:B------:R-:W-:Y:S01]  /*f6a0*/  UISETP.GT.AND UP1, UPT, UR46, 0x1, UPT ;  /* 0x000000012e00788c */ /* 0x000fe2000bf24270 */
[----:B------:R-:W1:Y:S01]  /*f6b0*/  @P1 LDC R11, c[0x0][0xbf0] ;  /* 0x0002fc00ff0b1b82 */ /* 0x000e620000000800 */
[----:B------:R-:W-:Y:S02]  /*f6c0*/  IMAD.U32 R4, RZ, RZ, UR8 ;  /* 0x00000008ff047e24 */ /* 0x000fe4000f8e00ff */
[----:B------:R-:W-:Y:S01]  /*f6d0*/  USEL UR16, UR16, 0x978, UP1 ;  /* 0x0000097810107887 */ /* 0x000fe20008800000 */
[----:B------:R-:W-:Y:S01]  /*f6e0*/  IMAD.U32 R5, RZ, RZ, UR9 ;  /* 0x00000009ff057e24 */ /* 0x000fe2000f8e00ff */
[----:B------:R-:W-:Y:S01]  /*f6f0*/  UISETP.NE.U32.AND UP0, UPT, UR10, URZ, UPT ;  /* 0x0000003f0a00728c */ /* 0x000fe2000bf05070 */
[----:B--2---:R-:W-:Y:S01]  /*f700*/  VIADD R15, R18, UR36 ;  /* 0x00000024120f7c36 */ /* 0x004fe20008000000 */
[----:B------:R-:W-:-:S02]  /*f710*/  UMOV UR4, URZ ;  /* 0x0000003f00047c82 */ /* 0x000fc40008000000 */
[----:B------:R-:W-:Y:S01]  /*f720*/  UISETP.NE.AND.EX UP0, UPT, UR11, URZ, UPT, UP0 ;  /* 0x0000003f0b00728c */ /* 0x000fe2000bf05300 */
[----:B------:R0:W5:Y:S01]  /*f730*/  @P4 LDG.E R9, desc[UR54][R4.64] ;  /* 0x0000003604094981 */ /* 0x000162000c1e1900 */
[----:B------:R-:W-:Y:S01]  /*f740*/  USEL UR7, UR37, URZ, UP1 ;  /* 0x0000003f25077287 */ /* 0x000fe20008800000 */
[----:B------:R-:W-:Y:S01]  /*f750*/  IMAD.MOV.U32 R7, RZ, RZ, R15 ;  /* 0x000000ffff077224 */ /* 0x000fe200078e000f */
[----:B------:R-:W-:Y:S02]  /*f760*/  USEL UR43, UR43, URZ, !UP0 ;  /* 0x0000003f2b2b7287 */ /* 0x000fe4000c000000 */
[----:B------:R-:W-:Y:S01]  /*f770*/  ULDC.64 UR10, c[0x0][UR16+0x218] ;  /* 0x00008600100a7abb */ /* 0x000fe20008000a00 */
[----:B------:R-:W-:Y:S01]  /*f780*/  ULDC.64 UR14, c[0x0][UR16+0x228] ;  /* 0x00008a00100e7abb */ /* 0x000fe20008000a00 */
[----:B------:R-:W-:Y:S01]  /*f790*/  ULDC.64 UR12, c[0x0][UR16+0x220] ;  /* 0x00008800100c7abb */ /* 0x000fe20008000a00 */
[----:B------:R-:W-:Y:S02]  /*f7a0*/  UIMAD.WIDE.U32 UR8, UR10, UR44, URZ ;  /* 0x0000002c0a0872a5 */ /* 0x000fe4000f8e003f */
[----:B------:R-:W-:Y:S01]  /*f7b0*/  UIMAD.WIDE.U32 UR18, UR14, UR7, URZ ;  /* 0x000000070e1272a5 */ /* 0x000fe2000f8e003f */
[----:B0-----:R-:W-:Y:S01]  /*f7c0*/  @P1 IMAD.HI.U32 R4, R15, R6, RZ ;  /* 0x000000060f041227 */ /* 0x001fe200078e00ff */
[----:B------:R-:W-:-:S02]  /*f7d0*/  UIMAD UR10, UR11, UR44, URZ ;  /* 0x0000002c0b0a72a4 */ /* 0x000fc4000f8e023f */
[----:B------:R-:W-:Y:S02]  /*f7e0*/  UIMAD UR14, UR15, UR7, URZ ;  /* 0x000000070f0e72a4 */ /* 0x000fe4000f8e023f */
[----:B------:R-:W-:Y:S01]  /*f7f0*/  USEL UR42, UR42, URZ, !UP0 ;  /* 0x0000003f2a2a7287 */ /* 0x000fe2000c000000 */
[----:B-1----:R-:W-:Y:S01]  /*f800*/  @P1 SHF.R.U32.HI R7, RZ, R11, R4 ;  /* 0x0000000bff071219 */ /* 0x002fe20000011604 */
[----:B------:R-:W-:Y:S01]  /*f810*/  UIMAD UR7, UR13, UR43, URZ ;  /* 0x0000002b0d0772a4 */ /* 0x000fe2000f8e023f */
[----:B------:R-:W-:Y:S01]  /*f820*/  IMAD.U32 R4, RZ, RZ, UR18 ;  /* 0x00000012ff047e24 */ /* 0x000fe2000f8e00ff */
[----:B------:R-:W-:Y:S01]  /*f830*/  UIADD3 UR9, UR9, UR10, URZ ;  /* 0x0000000a09097290 */ /* 0x000fe2000fffe03f */
[----:B------:R-:W-:Y:S01]  /*f840*/  IMAD.U32 R5, RZ, RZ, UR19 ;  /* 0x00000013ff057e24 */ /* 0x000fe2000f8e00ff */
[----:B------:R-:W-:Y:S01]  /*f850*/  UIMAD.WIDE.U32 UR10, UR12, UR43, URZ ;  /* 0x0000002b0c0a72a5 */ /* 0x000fe2000f8e003f */
[--C-:B------:R-:W-:Y:S01]  /*f860*/  IMAD.MOV R11, RZ, RZ, -R7.reuse ;  /* 0x000000ffff0b7224 */ /* 0x100fe200078e0a07 */
[----:B------:R-:W-:Y:S01]  /*f870*/  UIMAD UR7, UR12, UR42, UR7 ;  /* 0x0000002a0c0772a4 */ /* 0x000fe2000f8e0207 */
[----:B------:R-:W-:Y:S01]  /*f880*/  SHF.R.S32.HI R5, RZ, 0x1f, R7 ;  /* 0x0000001fff057819 */ /* 0x000fe20000011407 */
[----:B------:R-:W-:Y:S01]  /*f890*/  UIADD3 UR14, UR19, UR14, URZ ;  /* 0x0000000e130e7290 */ /* 0x000fe2000fffe03f */
[----:B------:R-:W-:Y:S01]  /*f8a0*/  IMAD R11, R94, R11, R15 ;  /* 0x0000000b5e0b7224 */ /* 0x000fe200078e020f */
[----:B------:R-:W-:-:S04]  /*f8b0*/  UIADD3 UR7, UR11, UR7, URZ ;  /* 0x000000070b077290 */ /* 0x000fc8000fffe03f */
[----:B------:R-:W-:Y:S01]  /*f8c0*/  IMAD.U32 R8, RZ, RZ, UR14 ;  /* 0x0000000eff087e24 */ /* 0x000fe2000f8e00ff */
        /* <DEDUP_REMOVED lines=22> */
.L_x_2085:
        /* <DEDUP_REMOVED lines=61> */
[----:B------:R-:W-:Y:S01]  /*fe00*/  IMAD R0, R22, 0x20, R202 ;  /* 0x0000002016007824 */ /* 0x000fe200078e02ca */
[----:B------:R-:W-:-:S02]  /*fe10*/  ULDC.64 UR10, c[0x0][0xae8] ;  /* 0x0002ba00000a7ab9 */ /* 0x000fc40000000a00 */
[----:B------:R-:W5:Y:S04]  /*fe20*/  LD.E.128 R12, desc[UR54][R12.64] ;  /* 0x000000360c0c7980 */ /* 0x000f68000c101d00 */
[----:B------:R-:W5:Y:S01]  /*fe30*/  LD.E.128 R24, desc[UR54][R24.64] ;  /* 0x0000003618187980 */ /* 0x000f62000c101d00 */
[----:B-1----:R-:W1:Y:S01]  /*fe40*/  @P1 LDC R21, c[0x0][0xbec] ;  /* 0x0002fb00ff151b82 */ /* 0x002e620000000800 */
[----:B------:R-:W-:Y:S01]  /*fe50*/  UIADD3 UR9, UR9, UR7, URZ ;  /* 0x0000000709097290 */ /* 0x000fe2000fffe03f */
[----:B------:R-:W-:Y:S01]  /*fe60*/  VIADD R2, R0, UR36 ;  /* 0x0000002400027c36 */ /* 0x000fe20008000000 */
[----:B------:R-:W5:Y:S02]  /*fe70*/  LD.E.128 R32, desc[UR54][R32.64] ;  /* 0x0000003620207980 */ /* 0x000f64000c101d00 */
[----:B------:R-:W-:-:S02]  /*fe80*/  UIMAD.WIDE.U32 UR8, UR44, UR10, UR8 ;  /* 0x0000000a2c0872a5 */ /* 0x000fc4000f8e0008 */
[----:B------:R-:W-:Y:S01]  /*fe90*/  USHF.R.S32.HI UR4, URZ, 0x1f, UR43 ;  /* 0x0000001f3f047899 */ /* 0x000fe2000801142b */
[----:B------:R-:W5:Y:S01]  /*fea0*/  LD.E.128 R36, desc[UR54][R36.64] ;  /* 0x0000003624247980 */ /* 0x000f62000c101d00 */
[----:B------:R-:W-:-:S03]  /*feb0*/  UIMAD UR9, UR44, UR11, UR9 ;  /* 0x0000000b2c0972a4 */ /* 0x000fc6000f8e0209 */
[----:B------:R-:W-:Y:S01]  /*fec0*/  ULDC.64 UR10, c[0x0][0xaf0] ;  /* 0x0002bc00000a7ab9 */ /* 0x000fe20000000a00 */
[----:B------:R-:W5:Y:S01]  /*fed0*/  LD.E.128 R40, desc[UR54][R40.64] ;  /* 0x0000003628287980 */ /* 0x000f62000c101d00 */
[----:B------:R-:W-:Y:S01]  /*fee0*/  UIMAD UR4, UR4, UR10, URZ ;  /* 0x0000000a040472a4 */ /* 0x000fe2000f8e023f */
[----:B------:R-:W-:Y:S01]  /*fef0*/  IMAD.MOV.U32 R29, RZ, RZ, R2 ;  /* 0x000000ffff1d7224 */ /* 0x000fe200078e0002 */
[----:B------:R-:W-:Y:S01]  /*ff00*/  UIMAD.WIDE.U32 UR8, UR43, UR10, UR8 ;  /* 0x0000000a2b0872a5 */ /* 0x000fe2000f8e0008 */
[----:B------:R-:W5:Y:S01]  /*ff10*/  LD.E.128 R44, desc[UR54][R44.64] ;  /* 0x000000362c2c7980 */ /* 0x000f62000c101d00 */
[----:B------:R-:W-:-:S03]  /*ff20*/  UIMAD UR4, UR43, UR11, UR4 ;  /* 0x0000000b2b0472a4 */ /* 0x000fc6000f8e0204 */
[----:B------:R-:W-:Y:S01]  /*ff30*/  ULDC.64 UR10, c[0x0][0xae0] ;  /* 0x0002b800000a7ab9 */ /* 0x000fe20000000a00 */
[----:B-1----:R-:W-:Y:S01]  /*ff40*/  @P1 IMAD.HI.U32 R0, R2, R21, RZ ;  /* 0x0000001502001227 */ /* 0x002fe200078e00ff */
[----:B------:R-:W-:Y:S01]  /*ff50*/  @!PT LDS RZ, [RZ] ;  /* 0x00000000fffff984 */ /* 0x000fe20000000800 */
[----:B------:R-:W-:Y:S01]  /*ff60*/  @!PT LDS RZ, [RZ] ;  /* 0x00000000fffff984 */ /* 0x000fe20000000800 */
[----:B------:R-:W-:Y:S01]  /*ff70*/  @!PT LDS RZ, [RZ] ;  /* 0x00000000fffff984 */ /* 0x000fe20000000800 */
[----:B------:R-:W-:Y:S01]  /*ff80*/  @!PT LDS RZ, [RZ] ;  /* 0x00000000fffff984 */ /* 0x000fe20000000800 */
[----:B------:R1:W-:Y:S06]  /*ff90*/  MEMBAR.ALL.CTA ;  /* 0x0000000000007992 */ /* 0x0003ec0000008000 */
[----:B-1----:R-:W1:Y:S01]  /*ffa0*/  FENCE.VIEW.ASYNC.S ;  /* 0x00000000000073c6 */ /* 0x002e620000000000 */
        /* <DEDUP_REMOVED lines=43> */
.L_x_2088:
[----:B------:R-:W-:Y:S05]  /*10260*/  BSYNC B1 ;  /* 0x0000000000017941 */ /* 0x000fea0003800000 */
.L_x_2087:
        /* <DEDUP_REMOVED lines=13> */
.L_x_2090:
[----:B------:R-:W-:Y:S05]  /*10340*/  BSYNC B1 ;  /* 0x0000000000017941 */ /* 0x000fea0003800000 */
.L_x_2089:
        /* <DEDUP_REMOVED lines=13> */
.L_x_2092:
[----:B------:R-:W-:Y:S05]  /*10420*/  BSYNC B1 ;  /* 0x0000000000017941 */ /* 0x000fea0003800000 */
.L_x_2091:
        /* <DEDUP_REMOVED lines=16> */
.L_x_2086:
        /* <DEDUP_REMOVED lines=18> */
[----:B------:R-:W-:Y:S02]  /*10650*/  UIMAD UR4, UR4, UR10, URZ ;  /* 0x0000000a040472a4 */ /* 0x000fe4000f8e023f */
[----:B------:R-:W-:Y:S01]  /*10660*/  UIMAD.WIDE.U32 UR8, UR43, UR10, UR8 ;  /* 0x0000000a2b0872a5 */ /* 0x000fe2000f8e0008 */
[----:B0-----:R-:W-:Y:S01]  /*10670*/  @P1 IMAD.HI.U32 R0, R15, R0, RZ ;  /* 0x000000000f001227 */ /* 0x001fe200078e00ff */
        /* <DEDUP_REMOVED lines=8> */
[----:B------:R-:W-:Y:S01]  /*10700*/  IMAD.U32 R5, RZ, RZ, UR9 ;  /* 0x00000009ff057e24 */ /* 0x000fe2000f8e00ff */
[----:B------:R-:W-:Y:S01]  /*10710*/  ULDC.64 UR10, c[0x0][0xb30] ;  /* 0x0002cc00000a7ab9 */ /* 0x000fe20000000a00 */
[----:B------:R-:W-:Y:S02]  /*10720*/  IMAD R9, R94, R9, R15 ;  /* 0x000000095e097224 */ /* 0x000fe400078e020f */
        /* <DEDUP_REMOVED lines=14> */
[----:B------:R-:W-:Y:S02]  /*10810*/  LEA.HI.X R20, R4, UR9, R3, 0x2, P1 ;  /* 0x0000000904147c11 */ /* 0x000fe400088f1403 */
        /* <DEDUP_REMOVED lines=9> */
[-C--:B0-----:R-:W-:Y:S02]  /*108b0*/  @!P3 LEA R6, P5, R201, R4.reuse, 0x2 ;  /* 0x00000004c906b211 */ /* 0x081fe400078a10ff */
[----:B-12---:R-:W-:Y:S02]  /*108c0*/  @!P2 IMAD.WIDE R2, R17, 0x4, R4 ;  /* 0x000000041102a825 */ /* 0x006fe400078e0204 */
        /* <DEDUP_REMOVED lines=56> */
.L_x_2095:
[----:B------:R-:W-:Y:S05]  /*10c50*/  BSYNC B1 ;  /* 0x0000000000017941 */ /* 0x000fea0003800000 */
.L_x_2094:
[----:B------:R-:W-:Y:S01]  /*10c60*/  ISETP.GE.AND P0, PT, R25, R30, PT ;  /* 0x0000001e1900720c */ /* 0x000fe20003f06270 */
[----:B-1-3--:R1:W3:Y:S04]  /*10c70*/  SHFL.IDX PT, R5, R20, 0x1, 0x1c1f ;  /* 0x003c1f0014057f89 */ /* 0x00a2e800000e0000 */
        /* <DEDUP_REMOVED lines=8> */
[-C--:B0-----:R-:W-:Y:S02]  /*10d00*/  @!P1 LEA R6, P4, R201, R4.reuse, 0x2 ;  /* 0x00000004c9069211 */ /* 0x081fe400078810ff */
[----:B--23--:R-:W-:Y:S02]  /*10d10*/  @!P6 IMAD.WIDE R2, R17, 0x4, R4 ;  /* 0x000000041102e825 */ /* 0x00cfe400078e0204 */
        /* <DEDUP_REMOVED lines=24> */
[CC--:B--2---:R-:W-:Y:S01]  /*10ea0*/  @!P2 LEA R8, P6, R194.reuse, R4.reuse, 0x2 ;  /* 0x00000004c208a211 */ /* 0x0c4fe200078c10ff */
[----:B------:R0:W-:Y:S01]  /*10eb0*/  @!P0 ST.E.64 desc[UR54][R2.64], R46 ;  /* 0x0000002e02008985 */ /* 0x0001e2000c101b36 */
[-C--:B------:R-:W-:Y:S02]  /*10ec0*/  @!P1 LEA.HI.X R7, R195, R5.reuse, R212, 0x2, P5 ;  /* 0x00000005c3079211 */ /* 0x080fe400028f14d4 */
[----:B------:R-:W-:Y:S02]  /*10ed0*/  @!P2 LEA.HI.X R9, R194, R5, R211, 0x2, P6 ;  /* 0x00000005c209a211 */ /* 0x000fe400030f14d3 */
[----:B------:R-:W-:Y:S01]  /*10ee0*/  ISETP.GE.AND P0, PT, R191, UR4, PT ;  /* 0x00000004bf007c0c */ /* 0x000fe2000bf06270 */
[----:B------:R1:W-:Y:S01]  /*10ef0*/  @!P1 ST.E.64 desc[UR54][R6.64], R48 ;  /* 0x0000003006009985 */ /* 0x0003e2000c101b36 */
[----:B---3--:R-:W-:-:S02]  /*10f00*/  @!P4 LEA R10, P1, R193, R4, 0x2 ;  /* 0x00000004c10ac211 */ /* 0x008fc400078210ff */
[----:B------:R-:W-:Y:S01]  /*10f10*/  ISETP.GE.AND P5, PT, R190, UR4, PT ;  /* 0x00000004be007c0c */ /* 0x000fe2000bfa6270 */
[----:B------:R2:W-:Y:S01]  /*10f20*/  @!P2 ST.E.64 desc[UR54][R8.64], R50 ;  /* 0x000000320800a985 */ /* 0x0005e2000c101b36 */
[----:B------:R-:W-:Y:S02]  /*10f30*/  @!P4 LEA.HI.X R11, R193, R5, R210, 0x2, P1 ;  /* 0x00000005c10bc211 */ /* 0x000fe400008f14d2 */
[----:B------:R-:W-:Y:S02]  /*10f40*/  ISETP.GE.AND P2, PT, R189, UR4, PT ;  /* 0x00000004bd007c0c */ /* 0x000fe4000bf46270 */
[----:B------:R-:W-:Y:S01]  /*10f50*/  ISETP.GE.AND P1, PT, R188, UR4, PT ;  /* 0x00000004bc007c0c */ /* 0x000fe2000bf26270 */
[----:B------:R3:W-:Y:S01]  /*10f60*/  @!P4 ST.E.64 desc[UR54][R10.64], R52 ;  /* 0x000000340a00c985 */ /* 0x0007e2000c101b36 */
[-C--:B----4-:R-:W-:Y:S02]  /*10f70*/  @!P3 LEA R12, P6, R192, R4.reuse, 0x2 ;  /* 0x00000004c00cb211 */ /* 0x090fe400078c10ff */
[----:B0-----:R-:W-:-:S02]  /*10f80*/  @!P0 LEA R2, P4, R191, R4, 0x2 ;  /* 0x00000004bf028211 */ /* 0x001fc400078810ff */
        /* <DEDUP_REMOVED lines=15> */
[----:B---3--:R-:W-:-:S04]  /*11080*/  LEA R2, P0, R23, R4, 0x2 ;  /* 0x0000000417027211 */ /* 0x008fc800078010ff */
[----:B------:R-:W-:-:S05]  /*11090*/  LEA.HI.X R3, R23, R5, R204, 0x2, P0 ;  /* 0x0000000517037211 */ /* 0x000fca00000f14cc */
[----:B------:R0:W-:Y:S01]  /*110a0*/  ST.E.64 desc[UR54][R2.64], R32 ;  /* 0x0000002002007985 */ /* 0x0001e2000c101b36 */
[----:B------:R-:W-:Y:S05]  /*110b0*/  BRA `(.L_x_2093) ;  /* 0x0000000c000c7947 */ /* 0x000fea0003800000 */
.L_x_2084:
        /* <DEDUP_REMOVED lines=29> */
.L_x_2096:
[----:B------:R-:W-:Y:S01]  /*11290*/  USEL UR43, UR43, URZ, !UP0 ;  /* 0x0000003f2b2b7287 */ /* 0x000fe2000c000000 */
[----:B------:R-:W-:Y:S01]  /*112a0*/  BSSY B1, `(.L_x_2097) ;  /* 0x0000038000017945 */ /* 0x000fe20003800000 */
[----:B------:R-:W-:-:S03]  /*112b0*/  USEL UR42, UR42, URZ, !UP0 ;  /* 0x0000003f2a2a7287 */ /* 0x000fc6000c000000 */
[----:B------:R-:W-:Y:S09]  /*112c0*/  @P0 BRA `(.L_x_2098) ;  /* 0x0000000000d40947 */ /* 0x000ff20003800000 */
        /* <DEDUP_REMOVED lines=32> */
[----:B------:R-:W-:Y:S01]  /*114d0*/  UIADD3.X UR7, UR7, UR11, UR16, UP0, UP1 ;  /* 0x0000000b07077290 */ /* 0x000fe200087e2410 */
[----:B-1----:R-:W-:Y:S01]  /*114e0*/  @P0 SHF.R.U32.HI R5, RZ, R7, R2 ;  /* 0x00000007ff050219 */ /* 0x002fe20000011602 */
[----:B------:R-:W-:Y:S01]  /*114f0*/  IMAD.U32 R2, RZ, RZ, UR20 ;  /* 0x00000014ff027e24 */ /* 0x000fe2000f8e00ff */
[----:B------:R-:W-:Y:S01]  /*11500*/  ULDC.64 UR8, c[0x0][UR17+0x210] ;  /* 0x0000840011087abb */ /* 0x000fe20008000a00 */
[----:B------:R-:W-:Y:S01]  /*11510*/  ULDC.64 UR10, c[0x0][0xba8] ;  /* 0x0002ea00000a7ab9 */ /* 0x000fe20000000a00 */
[----:B------:R-:W-:Y:S01]  /*11520*/  @!UP2 ULDC UR10, c[0x0][0xb50] ;  /* 0x0002d400000aaab9 */ /* 0x000fe20000000800 */
[--C-:B------:R-:W-:Y:S01]  /*11530*/  IMAD.MOV R7, RZ, RZ, -R5.reuse ;  /* 0x000000ffff077224 */ /* 0x100fe200078e0a05 */
[----:B------:R-:W-:Y:S01]  /*11540*/  IADD3 R2, P0, P1, R5, UR14, R2 ;  /* 0x0000000e05027c10 */ /* 0x000fe2000f91e002 */
[----:B------:R-:W-:Y:S01]  /*11550*/  @!UP2 ULDC UR11, c[0x0][0xb54] ;  /* 0x0002d500000baab9 */ /* 0x000fe20000000800 */
[----:B------:R-:W-:Y:S01]  /*11560*/  SHF.R.S32.HI R5, RZ, 0x1f, R5 ;  /* 0x0000001fff057819 */ /* 0x000fe20000011405 */
[----:B------:R-:W-:-:S03]  /*11570*/  IMAD R7, R9, R7, R4 ;  /* 0x0000000709077224 */ /* 0x000fc600078e0204 */
[----:B------:R-:W-:Y:S01]  /*11580*/  IADD3.X R3, R5, UR7, R6, P0, P1 ;  /* 0x0000000705037c10 */ /* 0x000fe200087e2406 */
        /* <DEDUP_REMOVED lines=9> */
.L_x_2098:
[----:B------:R-:W-:Y:S05]  /*11620*/  BSYNC B1 ;  /* 0x0000000000017941 */ /* 0x000fea0003800000 */
.L_x_2097:
        /* <DEDUP_REMOVED lines=11> */
[----:B------:R-:W-:Y:S01]  /*116e0*/  ULDC.64 UR10, c[0x0][0xae8] ;  /* 0x0002ba00000a7ab9 */ /* 0x000fe20000000a00 */
[----:B------:R-:W-:Y:S01]  /*116f0*/  UIADD3 UR9, UR9, UR7, URZ ;  /* 0x0000000709097290 */ /* 0x000fe2000fffe03f */
[----:B0-----:R-:W-:-:S03]  /*11700*/  IMAD.MOV.U32 R5, RZ, RZ, R6 ;  /* 0x000000ffff057224 */ /* 0x001fc600078e0006 */
        /* <DEDUP_REMOVED lines=51> */
.L_x_2100:
[----:B------:R-:W-:Y:S05]  /*11a40*/  BSYNC B1 ;  /* 0x0000000000017941 */ /* 0x000fea0003800000 */
.L_x_2099:
        /* <DEDUP_REMOVED lines=13> */
.L_x_2102:
[----:B------:R-:W-:Y:S05]  /*11b20*/  BSYNC B1 ;  /* 0x0000000000017941 */ /* 0x000fea0003800000 */
.L_x_2101:
        /* <DEDUP_REMOVED lines=13> */
.L_x_2104:
[----:B------:R-:W-:Y:S05]  /*11c00*/  BSYNC B1 ;  /* 0x0000000000017941 */ /* 0x000fea0003800000 */
.L_x_2103:
        /* <DEDUP_REMOVED lines=14> */
.L_x_2093:
[----:B------:R-:W-:Y:S05]  /*11cf0*/  BSYNC B0 ;  /* 0x0000000000007941 */ /* 0x000fea0003800000 */
.L_x_2083:
[----:B------:R-:W-:Y:S02]  /*11d00*/  ULDC UR4, c[0x0][0xc3c] ;  /* 0x00030f0000047ab9 */ /* 0x000fe40000000800 */
[----:B------:R-:W-:-:S13]  /*11d10*/  ISETP.GE.AND P0, PT, R31, UR4, PT ;  /* 0x000000041f007c0c */ /* 0x000fda000bf06270 */
[----:B------:R-:W-:Y:S05]  /*11d20*/  @!P0 BRA `(.L_x_2105) ;  /* 0xfffffef000b08947 */ /* 0x000fea000383ffff */
[----:B------:R-:W-:Y:S05]  /*11d30*/  EXIT ;  /* 0x000000000000794d */ /* 0x000fea0003800000 */
.L_x_2043:
[----:B------:R-:W-:-:S08]  /*11d40*/  NOP ;  /* 0x0000000000007918 */ /* 0x000fd00000000000 */
[----:B------:R-:W0:-:S00]  /*11d50*/  USETMAXREG.DEALLOC.CTAPOOL 0x18 ;  /* 0x00000018000079c8 */ /* 0x000e0000080e0500 */
[----:B0-----:R-:W-:Y:S01]  /*11d60*/  LOP3.LUT R0, R0, 0x3, RZ, 0xc0, !PT ;  /* 0x0000000300007812 */ /* 0x001fe200078ec0ff */
[----:B------:R-:W-:-:S05]  /*11d70*/  IMAD.MOV.U32 R6, RZ, RZ, RZ ;  /* 0x000000ffff067224 */ /* 0x000fca00078e00ff */
[----:B------:R-:W0:Y:S02]  /*11d80*/  SHFL.IDX PT, R0, R0, RZ, 0x1f ;  /* 0x00001fff00007589 */ /* 0x000e2400000e0000 */
[----:B0-----:R-:W-:-:S04]  /*11d90*/  ISETP.NE.AND P0, PT, R0, RZ, PT ;  /* 0x000000ff0000720c */ /* 0x001fc80003f05270 */
[----:B------:R-:W-:-:S05]  /*11da0*/  P2R R0, PR, RZ, 0x1 ;  /* 0x00000001ff007803 */ /* 0x000fca0000000000 */
[----:B------:R0:W-:Y:S04]  /*11db0*/  STL [R1+0x34], R0 ;  /* 0x0000340001007387 */ /* 0x0001e80000100800 */
[----:B------:R-:W-:Y:S05]  /*11dc0*/  @!P0 BRA `(.L_x_2106) ;  /* 0x00000000002c8947 */ /* 0x000fea0003800000 */
[----:B------:R-:W1:Y:S08]  /*11dd0*/  S2UR UR5, SR_CgaCtaId ;  /* 0x00000000000579c3 */ /* 0x000e700000008800 */
[----:B------:R-:W-:Y:S06]  /*11de0*/  BAR.SYNC.DEFER_BLOCKING 0x5, 0x180 ;  /* 0x0146000000007b1d */ /* 0x000fec0000010000 */
[----:B------:R-:W-:-:S02]  /*11df0*/  UMOV UR4, 0x400 ;  /* 0x0000040000047882 */ /* 0x000fc40000000000 */
[----:B-1----:R-:W-:-:S09]  /*11e00*/  ULEA UR4, UR5, UR4, 0x18 ;  /* 0x0000000405047291 */ /* 0x002fd2000f8ec03f */
[----:B------:R-:W1:Y:S04]  /*11e10*/  LDS.128 R4, [UR4+0x298d0] ;  /* 0x0298d004ff047984 */ /* 0x000e680008000c00 */
[----:B-1----:R1:W-:Y:S01]  /*11e20*/  STL.64 [R1+0x10], R4 ;  /* 0x0000100401007387 */ /* 0x0023e20000100a00 */
[----:B0-----:R-:W-:-:S03]  /*11e30*/  IMAD.MOV.U32 R0, RZ, RZ, R7 ;  /* 0x000000ffff007224 */ /* 0x001fc600078e0007 */
[----:B------:R1:W-:Y:S02]  /*11e40*/  STL [R1+0x18], R6 ;  /* 0x0000180601007387 */ /* 0x0003e40000100800 */
[----:B------:R-:W-:Y:S01]  /*11e50*/  R2UR UR42, R0 ;  /* 0x00000000002a72ca */ /* 0x000fe200000e0000 */
[----:B------:R-:W-:Y:S06]  /*11e60*/  BAR.ARV 0x4, 0x180 ;  /* 0x0106000000007b1d */ /* 0x000fec0000002000 */
[----:B------:R-:W-:Y:S08]  /*11e70*/  BRA `(.L_x_2107) ;  /* 0x0000000c00c47947 */ /* 0x000ff00003800000 */
.L_x_2106:
[----:B0-----:R-:W0:Y:S01]  /*11e80*/  S2R R0, SR_TID.X ;  /* 0x0000000000007919 */ /* 0x001e220000002100 */
[----:B------:R-:W-:Y:S01]  /*11e90*/  ULDC UR4, c[0x0][0xc3c] ;  /* 0x00030f0000047ab9 */ /* 0x000fe20000000800 */
[----:B0-----:R-:W-:-:S04]  /*11ea0*/  LOP3.LUT R0, R0, 0x1f, RZ, 0xc0, !PT ;  /* 0x0000001f00007812 */ /* 0x001fc800078ec0ff */
[----:B------:R-:W-:-:S04]  /*11eb0*/  ISETP.NE.AND P0, PT, R0, 0x1f, PT ;  /* 0x0000001f0000780c */ /* 0x000fc80003f05270 */
[----:B------:R-:W-:-:S13]  /*11ec0*/  ISETP.GE.OR P1, PT, R0, UR4, !P0 ;  /* 0x0000000400007c0c */ /* 0x000fda000c726670 */
[----:B------:R-:W0:Y:S08]  /*11ed0*/  @!P1 LDC.64 R2, c[0x0][0xc80] ;  /* 0x00032000ff029b82 */ /* 0x000e300000000a00 */
        /* <DEDUP_REMOVED lines=38> */
.L_x_2110:
        /* <DEDUP_REMOVED lines=39> */
.L_x_2108:
        /* <DEDUP_REMOVED lines=15> */
.L_x_2111:
        /* <DEDUP_REMOVED lines=62> */
.L_x_2112:
        /* <DEDUP_REMOVED lines=63> */
.L_x_2113:
[----:B01----:R-:W-:-:S05]  /*12c70*/  LOP3.LUT R3, RZ, R2, RZ, 0x33, !PT ;  /* 0x00000002ff037212 */ /* 0x003fca00078e33ff */
[----:B------:R-:W-:-:S05]  /*12c80*/  IMAD.IADD R2, R6, 0x1, R3 ;  /* 0x0000000106027824 */ /* 0x000fca00078e0203 */
[----:B------:R1:W-:Y:S01]  /*12c90*/  STL [R1+0x14], R2 ;  /* 0x0000140201007387 */ /* 0x0003e20000100800 */
[----:B------:R-:W-:Y:S05]  /*12ca0*/  BRA `(.L_x_2114) ;  /* 0x00000000000c7947 */ /* 0x000fea0003800000 */
.L_x_2109:
[----:B------:R0:W-:Y:S04]  /*12cb0*/  STL [R1+0x10], R7 ;  /* 0x0000100701007387 */ /* 0x0001e80000100800 */
[----:B------:R0:W-:Y:S04]  /*12cc0*/  STL [R1+0x14], RZ ;  /* 0x000014ff01007387 */ /* 0x0001e80000100800 */
[----:B------:R0:W-:Y:S02]  /*12cd0*/  STL [R1+0x18], RZ ;  /* 0x000018ff01007387 */ /* 0x0001e40000100800 */
.L_x_2114:
        /* <DEDUP_REMOVED lines=11> */
.L_x_2107:
        /* <DEDUP_REMOVED lines=49> */
[----:B------:R-:W-:-:S03]  /*130a0*/  IMAD.MOV.U32 R0, RZ, RZ, 0x1 ;  /* 0x00000001ff007424 */ /* 0x000fc600078e00ff */
[----:B------:R0:W-:Y:S04]  /*130b0*/  STL [R1+0x28], R2 ;  /* 0x0000280201007387 */ /* 0x0001e80000100800 */
[----:B------:R-:W-:Y:S04]  /*130c0*/  STL [R1+0x30], RZ ;  /* 0x000030ff01007387 */ /* 0x000fe80000100800 */
[----:B------:R1:W-:Y:S01]  /*130d0*/  STL [R1], R0 ;  /* 0x0000000001007387 */ /* 0x0003e20000100800 */
[C---:B0-----:R-:W-:Y:S02]  /*130e0*/  LOP3.LUT R2, R4.reuse, 0x40, RZ, 0xfc, !PT ;  /* 0x0000004004027812 */ /* 0x041fe400078efcff */
[----:B-1----:R-:W-:-:S07]  /*130f0*/  LOP3.LUT R0, R4, 0x80, RZ, 0xfc, !PT ;  /* 0x0000008004007812 */ /* 0x002fce00078efcff */
.L_x_2187:
[----:B------:R-:W-:Y:S01]  /*13100*/  ULDC.64 UR4, c[0x0][0xc88] ;  /* 0x0003220000047ab9 */ /* 0x000fe20000000a00 */
[----:B------:R-:W-:Y:S01]  /*13110*/  IMAD.MOV.U32 R0, RZ, RZ, RZ ;  /* 0x000000ffff007224 */ /* 0x000fe200078e00ff */
[----:B------:R-:W-:Y:S01]  /*13120*/  UIMAD.WIDE UR4, UR42, 0x4, UR4 ;  /* 0x000000042a0478a5 */ /* 0x000fe2000f8e0204 */
[----:B------:R-:W2:Y:S01]  /*13130*/  LDL.LU R12, [R1+0x18] ;  /* 0x00001800010c7983 */ /* 0x000ea20000300800 */
[----:B------:R-:W-:Y:S01]  /*13140*/  ULDC.64 UR6, c[0x0][0xa08] ;  /* 0x0002820000067ab9 */ /* 0x000fe20000000a00 */
[----:B------:R-:W-:Y:S01]  /*13150*/  IMAD.MOV.U32 R9, RZ, RZ, RZ ;  /* 0x000000ffff097224 */ /* 0x000fe200078e00ff */
[----:B------:R-:W-:Y:S01]  /*13160*/  ULDC.64 UR8, c[0x0][0xa18] ;  /* 0x0002860000087ab9 */ /* 0x000fe20000000a00 */
[----:B0-----:R-:W0:Y:S01]  /*13170*/  LDC R19, c[0x0][0x288] ;  /* 0x0000a200ff137b82 */ /* 0x001e220000000800 */
[----:B------:R-:W-:Y:S02]  /*13180*/  IMAD.U32 R2, RZ, RZ, UR4 ;  /* 0x00000004ff027e24 */ /* 0x000fe4000f8e00ff */
[----:B------:R-:W-:Y:S01]  /*13190*/  IMAD.U32 R3, RZ, RZ, UR5 ;  /* 0x00000005ff037e24 */ /* 0x000fe2000f8e00ff */
[----:B------:R-:W-:-:S04]  /*131a0*/  ULDC.64 UR4, c[0x0][0xa28] ;  /* 0x00028a0000047ab9 */ /* 0x000fc80000000a00 */
[----:B------:R-:W3:Y:S01]  /*131b0*/  LDG.E R2, desc[UR54][R2.64] ;  /* 0x0000003602027981 */ /* 0x000ee2000c1e1900 */
[----:B------:R-:W-:Y:S01]  /*131c0*/  UISETP.NE.U32.AND UP0, UPT, UR4, URZ, UPT ;  /* 0x0000003f0400728c */ /* 0x000fe2000bf05070 */
[----:B-1----:R-:W1:Y:S03]  /*131d0*/  LDC R10, c[0x0][0x424] ;  /* 0x00010900ff0a7b82 */ /* 0x002e660000000800 */
[----:B------:R-:W-:-:S05]  /*131e0*/  UISETP.NE.AND.EX UP0, UPT, UR5, URZ, UPT, UP0 ;  /* 0x0000003f0500728c */ /* 0x000fca000bf05300 */
[----:B------:R-:W4:Y:S01]  /*131f0*/  LDC R11, c[0x0][0x2f0] ;  /* 0x0000bc00ff0b7b82 */ /* 0x000f220000000800 */
[----:B------:R-:W-:Y:S02]  /*13200*/  PLOP3.LUT P0, PT, PT, PT, UP0, 0x80, 0x0 ;  /* 0x000000000000781c */ /* 0x000fe40003f0f008 */
[----:B---3--:R-:W-:-:S13]  /*13210*/  R2UR UR46, R2 ;  /* 0x00000000022e72ca */ /* 0x008fda00000e0000 */
[----:B------:R-:W-:Y:S02]  /*13220*/  USHF.R.S32.HI UR45, URZ, 0x1f, UR46 ;  /* 0x0000001f3f2d7899 */ /* 0x000fe4000801142e */
[----:B------:R-:W-:-:S04]  /*13230*/  @UP0 ULEA UR4, UP1, UR46, UR4, 0x2 ;  /* 0x000000042e040291 */ /* 0x000fc8000f82103f */
[----:B------:R-:W-:Y:S02]  /*13240*/  @UP0 ULEA.HI.X UR5, UR46, UR5, UR45, 0x2, UP1 ;  /* 0x000000052e050291 */ /* 0x000fe400088f142d */
[----:B------:R-:W-:-:S04]  /*13250*/  IMAD.U32 R2, RZ, RZ, UR4 ;  /* 0x00000004ff027e24 */ /* 0x000fc8000f8e00ff */
[----:B------:R-:W-:Y:S01]  /*13260*/  IMAD.U32 R3, RZ, RZ, UR5 ;  /* 0x00000005ff037e24 */ /* 0x000fe2000f8e00ff */
[----:B------:R-:W-:Y:S01]  /*13270*/  ULDC.64 UR4, c[0x0][0xa00] ;  /* 0x0002800000047ab9 */ /* 0x000fe20000000a00 */
[----:B------:R-:W-:-:S03]  /*13280*/  USHF.L.U32 UR43, UR46, 0x2, URZ ;  /* 0x000000022e2b7899 */ /* 0x000fc6000800063f */
[----:B------:R3:W5:Y:S01]  /*13290*/  @P0 LDG.E R0, desc[UR54][R2.64] ;  /* 0x0000003602000981 */ /* 0x000762000c1e1900 */
[----:B------:R-:W-:Y:S01]  /*132a0*/  ISETP.NE.U32.AND P0, PT, RZ, UR4, PT ;  /* 0x00000004ff007c0c */ /* 0x000fe2000bf05070 */
[----:B------:R-:W-:Y:S02]  /*132b0*/  USHF.L.U64.HI UR44, UR46, 0x2, UR45 ;  /* 0x000000022e2c7899 */ /* 0x000fe4000801022d */
[----:B------:R-:W-:Y:S01]  /*132c0*/  UIADD3 UR4, UP0, UR43, UR4, URZ ;  /* 0x000000042b047290 */ /* 0x000fe2000ff1e03f */
[----:B------:R-:W-:Y:S02]  /*132d0*/  ISETP.NE.AND.EX P2, PT, RZ, UR5, PT, P0 ;  /* 0x00000005ff007c0c */ /* 0x000fe4000bf45300 */
[----:B------:R-:W-:Y:S01]  /*132e0*/  ISETP.NE.U32.AND P0, PT, RZ, UR6, PT ;  /* 0x00000006ff007c0c */ /* 0x000fe2000bf05070 */
[----:B------:R-:W-:Y:S02]  /*132f0*/  UIADD3.X UR5, UR44, UR5, URZ, UP0, !UPT ;  /* 0x000000052c057290 */ /* 0x000fe400087fe43f */
[----:B------:R-:W-:Y:S01]  /*13300*/  IMAD.U32 R4, RZ, RZ, UR4 ;  /* 0x00000004ff047e24 */ /* 0x000fe2000f8e00ff */
[----:B------:R-:W-:Y:S01]  /*13310*/  UIADD3 UR4, UP0, UR43, UR6, URZ ;  /* 0x000000062b047290 */ /* 0x000fe2000ff1e03f */
[----:B------:R-:W-:-:S02]  /*13320*/  ISETP.NE.AND.EX P0, PT, RZ, UR7, PT, P0 ;  /* 0x00000007ff007c0c */ /* 0x000fc4000bf05300 */
[----:B------:R-:W-:Y:S01]  /*13330*/  IMAD.U32 R5, RZ, RZ, UR5 ;  /* 0x00000005ff057e24 */ /* 0x000fe2000f8e00ff */
[----:B------:R-:W-:-:S04]  /*13340*/  UIADD3.X UR5, UR44, UR7, URZ, UP0, !UPT ;  /* 0x000000072c057290 */ /* 0x000fc800087fe43f */
[----:B------:R-:W4:Y:S01]  /*13350*/  @P2 LDG.E R8, desc[UR54][R4.64] ;  /* 0x0000003604082981 */ /* 0x000f22000c1e1900 */
[----:B------:R-:W-:Y:S01]  /*13360*/  IMAD.U32 R6, RZ, RZ, UR4 ;  /* 0x00000004ff067e24 */ /* 0x000fe2000f8e00ff */
[----:B------:R-:W-:Y:S01]  /*13370*/  UISETP.NE.U32.AND UP0, UPT, UR8, URZ, UPT ;  /* 0x0000003f0800728c */ /* 0x000fe2000bf05070 */
[----:B------:R-:W-:-:S03]  /*13380*/  IMAD.U32 R7, RZ, RZ, UR5 ;  /* 0x00000005ff077e24 */ /* 0x000fc6000f8e00ff */
[----:B------:R-:W-:Y:S02]  /*13390*/  UISETP.NE.AND.EX UP0, UPT, UR9, URZ, UPT, UP0 ;  /* 0x0000003f0900728c */ /* 0x000fe4000bf05300 */
[----:B------:R-:W5:Y:S04]  /*133a0*/  @P0 LDG.E R9, desc[UR54][R6.64] ;  /* 0x0000003606090981 */ /* 0x000f68000c1e1900 */
[----:B------:R-:W-:-:S05]  /*133b0*/  PLOP3.LUT P3, PT, PT, PT, UP0, 0x80, 0x0 ;  /* 0x000000000000781c */ /* 0x000fca0003f6f008 */
[----:B------:R-:W-:-:S04]  /*133c0*/  @UP0 UIADD3 UR4, UP1, UR43, UR8, URZ ;  /* 0x000000082b040290 */ /* 0x000fc8000ff3e03f */
[----:B------:R-:W-:Y:S02]  /*133d0*/  @UP0 UIADD3.X UR5, UR44, UR9, URZ, UP1, !UPT ;  /* 0x000000092c050290 */ /* 0x000fe40008ffe43f */
[----:B---3--:R-:W-:-:S04]  /*133e0*/  IMAD.U32 R2, RZ, RZ, UR4 ;  /* 0x00000004ff027e24 */ /* 0x008fc8000f8e00ff */
[----:B------:R-:W-:-:S05]  /*133f0*/  IMAD.U32 R3, RZ, RZ, UR5 ;  /* 0x00000005ff037e24 */ /* 0x000fca000f8e00ff */
[----:B0-----:R0:W5:Y:S01]  /*13400*/  @P3 LDG.E R19, desc[UR54][R2.64] ;  /* 0x0000003602133981 */ /* 0x001162000c1e1900 */
[----:B------:R-:W-:Y:S01]  /*13410*/  UMOV UR47, URZ ;  /* 0x0000003f002f7c82 */ /* 0x000fe20008000000 */
[----:B--2---:R-:W-:Y:S01]  /*13420*/  R2UR UR36, R12 ;  /* 0x000000000c2472ca */ /* 0x004fe200000e0000 */
[----:B0-----:R-:W0:Y:S02]  /*13430*/  LDC.64 R2, c[0x0][0x418] ;  /* 0x00010600ff027b82 */ /* 0x001e240000000a00 */
[----:B0-----:R-:W-:Y:S02]  /*13440*/  ISETP.NE.U32.AND P1, PT, R2, RZ, PT ;  /* 0x000000ff0200720c */ /* 0x001fe40003f25070 */
[----:B------:R-:W-:Y:S02]  /*13450*/  LOP3.LUT R2, R12, 0xff000000, RZ, 0xc0, !PT ;  /* 0xff0000000c027812 */ /* 0x000fe400078ec0ff */
[----:B------:R-:W-:Y:S02]  /*13460*/  ISETP.NE.AND.EX P1, PT, R3, RZ, PT, P1 ;  /* 0x000000ff0300720c */ /* 0x000fe40003f25310 */
[----:B------:R-:W-:-:S02]  /*13470*/  SHF.R.U32.HI R2, RZ, 0x8, R2 ;  /* 0x00000008ff027819 */ /* 0x000fc40000011602 */
[----:B----4-:R-:W-:Y:S02]  /*13480*/  @P2 R2UR UR47, R8 ;  /* 0x00000000082f22ca */ /* 0x010fe400000e0000 */
[----:B------:R-:W-:-:S04]  /*13490*/  LOP3.LUT R8, R12, 0xff0000, RZ, 0xc0, !PT ;  /* 0x00ff00000c087812 */ /* 0x000fc800078ec0ff */
[----:B------:R-:W-:Y:S01]  /*134a0*/  LEA.HI R8, R8, R2, RZ, 0x10 ;  /* 0x0000000208087211 */ /* 0x000fe200078f80ff */
[----:B-1----:R-:W-:Y:S08]  /*134b0*/  @P3 BRA `(.L_x_2116) ;  /* 0x0000000000103947 */ /* 0x002ff00003800000 */
[----:B------:R-:W-:Y:S05]  /*134c0*/  @!P2 BRA `(.L_x_2116) ;  /* 0x00000000000ca947 */ /* 0x000fea0003800000 */
[----:B-----5:R-:W2:Y:S04]  /*134d0*/  LDG.E R19, desc[UR54][R4.64] ;  /* 0x0000003604137981 */ /* 0x020ea8000c1e1900 */
[----:B------:R-:W2:Y:S02]  /*134e0*/  LDG.E R4, desc[UR54][R4.64+0x4] ;  /* 0x0000043604047981 */ /* 0x000ea4000c1e1900 */
[----:B--2---:R-:W-:-:S07]  /*134f0*/  IMAD.IADD R19, R4, 0x1, -R19 ;  /* 0x0000000104137824 */ /* 0x004fce00078e0a13 */
.L_x_2116:
[----:B------:R-:W-:Y:S01]  /*13500*/  IMAD.U32 R3, RZ, RZ, UR46 ;  /* 0x0000002eff037e24 */ /* 0x000fe2000f8e00ff */
[----:B------:R-:W-:Y:S01]  /*13510*/  ULDC.64 UR4, c[0x0][0xa20] ;  /* 0x0002880000047ab9 */ /* 0x000fe20000000a00 */
[----:B-----5:R-:W-:Y:S01]  /*13520*/  IMAD.IADD R4, R9, 0x1, R0 ;  /* 0x0000000109047824 */ /* 0x020fe200078e0200 */
[----:B------:R-:W-:Y:S01]  /*13530*/  ISETP.NE.U32.AND P2, PT, RZ, UR4, PT ;  /* 0x00000004ff007c0c */ /* 0x000fe2000bf45070 */
[----:B------:R-:W-:Y:S01]  /*13540*/  ULOP3.LUT UR36, UR36, 0xffff, URZ, 0xc0, !UPT ;  /* 0x0000ffff24247892 */ /* 0x000fe2000f8ec03f */
[----:B------:R0:W-:Y:S01]  /*13550*/  STL [R1+0x4], R3 ;  /* 0x0000040301007387 */ /* 0x0001e20000100800 */
[----:B------:R-:W-:Y:S02]  /*13560*/  SEL R2, R10, 0x1, P1 ;  /* 0x000000010a027807 */ /* 0x000fe40000800000 */
[----:B------:R-:W-:Y:S01]  /*13570*/  ISETP.NE.AND.EX P2, PT, RZ, UR5, PT, P2 ;  /* 0x00000005ff007c0c */ /* 0x000fe2000bf45320 */
[----:B------:R0:W-:Y:S02]  /*13580*/  STL [R1+0x1c], R4 ;  /* 0x00001c0401007387 */ /* 0x0001e40000100800 */
[----:B------:R-:W-:-:S10]  /*13590*/  IMAD R2, R2, R11, RZ ;  /* 0x0000000b02027224 */ /* 0x000fd400078e02ff */
[----:B0-----:R-:W-:Y:S05]  /*135a0*/  @!P2 BRA `(.L_x_2117) ;  /* 0x000000000018a947 */ /* 0x001fea0003800000 */
[----:B------:R-:W-:-:S04]  /*135b0*/  UIADD3 UR4, UP0, UR43, UR4, URZ ;  /* 0x000000042b047290 */ /* 0x000fc8000ff1e03f */
[----:B------:R-:W-:Y:S02]  /*135c0*/  UIADD3.X UR5, UR44, UR5, URZ, UP0, !UPT ;  /* 0x000000052c057290 */ /* 0x000fe400087fe43f */
[----:B------:R-:W-:-:S04]  /*135d0*/  IMAD.U32 R2, RZ, RZ, UR4 ;  /* 0x00000004ff027e24 */ /* 0x000fc8000f8e00ff */
[----:B------:R-:W-:-:S05]  /*135e0*/  IMAD.U32 R3, RZ, RZ, UR5 ;  /* 0x00000005ff037e24 */ /* 0x000fca000f8e00ff */
[----:B------:R0:W5:Y:S01]  /*135f0*/  LDG.E R2, desc[UR54][R2.64] ;  /* 0x0000003602027981 */ /* 0x000162000c1e1900 */
[----:B------:R-:W-:Y:S05]  /*13600*/  BRA `(.L_x_2118) ;  /* 0x0000000000107947 */ /* 0x000fea0003800000 */
.L_x_2117:
[----:B------:R-:W-:Y:S05]  /*13610*/  @!P0 BRA `(.L_x_2118) ;  /* 0x00000000000c8947 */ /* 0x000fea0003800000 */
[----:B------:R-:W2:Y:S04]  /*13620*/  LDG.E R2, desc[UR54][R6.64] ;  /* 0x0000003606027981 */ /* 0x000ea8000c1e1900 */
[----:B------:R-:W2:Y:S02]  /*13630*/  LDG.E R6, desc[UR54][R6.64+0x4] ;  /* 0x0000043606067981 */ /* 0x000ea4000c1e1900 */
[----:B--2---:R-:W-:-:S07]  /*13640*/  IMAD.IADD R2, R6, 0x1, -R2 ;  /* 0x0000000106027824 */ /* 0x004fce00078e0a02 */
.L_x_2118:
[----:B0-----:R-:W2:Y:S01]  /*13650*/  LDL R3, [R1+0x14] ;  /* 0x0000140001037983 */ /* 0x001ea20000100800 */
[----:B-----5:R-:W-:Y:S02]  /*13660*/  IMAD.IADD R2, R2, 0x1, -R0 ;  /* 0x0000000102027824 */ /* 0x020fe400078e0a00 */
[----:B------:R-:W0:Y:S02]  /*13670*/  LDC R0, c[0x0][0x448] ;  /* 0x00011200ff007b82 */ /* 0x000e240000000800 */
[----:B0-----:R-:W-:-:S13]  /*13680*/  ISETP.NE.AND P0, PT, R0, 0x1, PT ;  /* 0x000000010000780c */ /* 0x001fda0003f05270 */
[----:B------:R-:W0:Y:S08]  /*13690*/  @P0 LDC R4, c[0x0][0x44c] ;  /* 0x00011300ff040b82 */ /* 0x000e300000000800 */
[----:B------:R-:W1:Y:S01]  /*136a0*/  @P0 LDC R0, c[0x0][0x450] ;  /* 0x00011400ff000b82 */ /* 0x000e620000000800 */
[----:B--2---:R-:W-:-:S04]  /*136b0*/  IMAD.SHL.U32 R3, R3, 0x80, RZ ;  /* 0x0000008003037824 */ /* 0x004fc800078e00ff */
[----:B------:R-:W-:-:S04]  /*136c0*/  VIADD R3, R3, 0x7f ;  /* 0x0000007f03037836 */ /* 0x000fc80000000000 */
[----:B0-----:R-:W-:-:S05]  /*136d0*/  @P0 IMAD.HI.U32 R4, R3, R4, RZ ;  /* 0x0000000403040227 */ /* 0x001fca00078e00ff */
[----:B-1----:R-:W-:Y:S01]  /*136e0*/  @P0 SHF.R.U32.HI R3, RZ, R0, R4 ;  /* 0x00000000ff030219 */ /* 0x002fe20000011604 */
[C---:B------:R-:W-:Y:S01]  /*136f0*/  VIADD R0, R2.reuse, 0x9f ;  /* 0x0000009f02007836 */ /* 0x040fe20000000000 */
[----:B------:R-:W-:Y:S02]  /*13700*/  IADD3 R2, R2, 0xa0, -R19 ;  /* 0x000000a002027810 */ /* 0x000fe40007ffe813 */
[----:B------:R-:W-:Y:S01]  /*13710*/  SHF.R.U32.HI R4, RZ, 0x10, R8 ;  /* 0x00000010ff047819 */ /* 0x000fe20000011608 */
[----:B------:R-:W-:-:S03]  /*13720*/  IMAD.HI R0, R0, 0x66666667, RZ ;  /* 0x6666666700007827 */ /* 0x000fc600078e02ff */
[----:B------:R-:W-:Y:S01]  /*13730*/  ISETP.NE.AND P0, PT, R4, RZ, PT ;  /* 0x000000ff0400720c */ /* 0x000fe20003f05270 */
[----:B------:R-:W-:Y:S01]  /*13740*/  IMAD.IADD R2, R2, 0x1, R3 ;  /* 0x0000000102027824 */ /* 0x000fe200078e0203 */
[----:B------:R-:W-:-:S03]  /*13750*/  SHF.R.U32.HI R3, RZ, 0x1f, R0 ;  /* 0x0000001fff037819 */ /* 0x000fc60000011600 */
[----:B------:R-:W-:Y:S01]  /*13760*/  IMAD.HI R2, R2, 0x66666667, RZ ;  /* 0x6666666702027827 */ /* 0x000fe200078e02ff */
[----:B------:R-:W-:-:S04]  /*13770*/  LEA.HI.SX32 R0, R0, R3, 0x1a ;  /* 0x0000000300007211 */ /* 0x000fc800078fd2ff */
[----:B------:R-:W-:-:S03]  /*13780*/  SHF.R.U32.HI R3, RZ, 0x1f, R2 ;  /* 0x0000001fff037819 */ /* 0x000fc60000011602 */
[----:B------:R-:W0:Y:S01]  /*13790*/  @!P0 LDC R4, c[0x0][0x9f0] ;  /* 0x00027c00ff048b82 */ /* 0x000e220000000800 */
[----:B------:R-:W-:Y:S01]  /*137a0*/  LEA.HI.SX32 R3, R2, R3, 0x1a ;  /* 0x0000000302037211 */ /* 0x000fe200078fd2ff */
[----:B------:R-:W-:-:S03]  /*137b0*/  IMAD.MOV.U32 R2, RZ, RZ, RZ ;  /* 0x000000ffff027224 */ /* 0x000fc600078e00ff */
[----:B------:R-:W-:-:S04]  /*137c0*/  VIMNMX R0, R0, R3, PT ;  /* 0x0000000300007248 */ /* 0x000fc80003fe0100 */
[----:B------:R-:W-:-:S13]  /*137d0*/  ISETP.GE.AND P1, PT, R0, 0x1, PT ;  /* 0x000000010000780c */ /* 0x000fda0003f26270 */
[----:B------:R-:W-:Y:S05]  /*137e0*/  @!P1 BRA `(.L_x_2119) ;  /* 0x0000000000689947 */ /* 0x000fea0003800000 */
[-C--:B0-----:R-:W-:Y:S02]  /*137f0*/  IABS R5, R4.reuse ;  /* 0x0000000400057213 */ /* 0x081fe40000000000 */
        /* <DEDUP_REMOVED lines=10> */
[----:B------:R-:W-:-:S04]  /*138a0*/  IADD3 R3, R4, -0x1, R0 ;  /* 0xffffffff04037810 */ /* 0x000fc80007ffe000 */
        /* <DEDUP_REMOVED lines=14> */
.L_x_2119:
[----:B------:R-:W-:Y:S01]  /*13990*/  LOP3.LUT R8, R8, 0xff, RZ, 0xc0, !PT ;  /* 0x000000ff08087812 */ /* 0x000fe200078ec0ff */
[----:B------:R-:W-:Y:S04]  /*139a0*/  BSSY B7, `(.L_x_2120) ;  /* 0x0000319000077945 */ /* 0x000fe80003800000 */
[----:B------:R-:W-:-:S05]  /*139b0*/  IMAD R3, R8, R2, RZ ;  /* 0x0000000208037224 */ /* 0x000fca00078e02ff */
[----:B------:R-:W-:Y:S01]  /*139c0*/  VIADDMNMX R0, R3, R2, R0, PT ;  /* 0x0000000203007246 */ /* 0x000fe20003800100 */
[----:B------:R1:W-:Y:S03]  /*139d0*/  STL [R1+0x8], R3 ;  /* 0x0000080301007387 */ /* 0x0003e60000100800 */
[----:B------:R-:W-:Y:S01]  /*139e0*/  ISETP.GT.AND P0, PT, R0, R3, PT ;  /* 0x000000030000720c */ /* 0x000fe20003f04270 */
[----:B------:R1:W-:-:S12]  /*139f0*/  STL [R1+0x2c], R0 ;  /* 0x00002c0001007387 */ /* 0x0003d80000100800 */
[----:B-1----:R-:W-:Y:S05]  /*13a00*/  @P0 BRA `(.L_x_2121) ;  /* 0x0000000000480947 */ /* 0x002fea0003800000 */
[----:B------:R-:W1:Y:S02]  /*13a10*/  S2R R3, SR_TID.X ;  /* 0x0000000000037919 */ /* 0x000e640000002100 */
[----:B-1----:R-:W-:-:S04]  /*13a20*/  LOP3.LUT R3, R3, 0x7f, RZ, 0xc0, !PT ;  /* 0x0000007f03037812 */ /* 0x002fc800078ec0ff */
[----:B------:R-:W-:-:S13]  /*13a30*/  ISETP.NE.AND P0, PT, R3, RZ, PT ;  /* 0x000000ff0300720c */ /* 0x000fda0003f05270 */
[----:B------:R-:W-:Y:S05]  /*13a40*/  @P0 BRA `(.L_x_2122) ;  /* 0x0000003000380947 */ /* 0x000fea0003800000 */
[----:B------:R-:W1:Y:S01]  /*13a50*/  S2R R3, SR_LANEID ;  /* 0x0000000000037919 */ /* 0x000e620000000000 */
[----:B------:R-:W-:Y:S02]  /*13a60*/  VOTEU.ANY UR4, UPT, PT ;  /* 0x0000000000047886 */ /* 0x000fe400038e0100 */
[----:B------:R-:W1:Y:S08]  /*13a70*/  FLO.U32 R0, UR4 ;  /* 0x0000000400007d00 */ /* 0x000e7000080e0000 */
[----:B------:R-:W2:Y:S01]  /*13a80*/  POPC R5, UR4 ;  /* 0x0000000400057d09 */ /* 0x000ea20008000000 */
[----:B-1----:R-:W-:-:S02]  /*13a90*/  ISETP.EQ.U32.AND P0, PT, R0, R3, PT ;  /* 0x000000030000720c */ /* 0x002fc40003f02070 */
[----:B------:R-:W2:Y:S11]  /*13aa0*/  LDC.64 R2, c[0x0][0xc60] ;  /* 0x00031800ff027b82 */ /* 0x000eb60000000a00 */
[----:B--2---:R-:W2:Y:S01]  /*13ab0*/  @P0 ATOMG.E.ADD.STRONG.GPU PT, R3, desc[UR54][R2.64], R5 ;  /* 0x00000005020309a8 */ /* 0x004ea200081ee1f6 */
[----:B0-----:R-:W0:Y:S02]  /*13ac0*/  S2R R4, SR_LTMASK ;  /* 0x0000000000047919 */ /* 0x001e240000003900 */
[----:B0-----:R-:W-:-:S04]  /*13ad0*/  LOP3.LUT R4, R4, UR4, RZ, 0xc0, !PT ;  /* 0x0000000404047c12 */ /* 0x001fc8000f8ec0ff */
[----:B------:R-:W0:Y:S01]  /*13ae0*/  POPC R7, R4 ;  /* 0x0000000400077309 */ /* 0x000e220000000000 */
[----:B--2---:R-:W0:Y:S02]  /*13af0*/  SHFL.IDX PT, R0, R3, R0, 0x1f ;  /* 0x00001f0003007589 */ /* 0x004e2400000e0000 */
[----:B0-----:R-:W-:-:S05]  /*13b00*/  IADD3 R0, R0, UR40, R7 ;  /* 0x0000002800007c10 */ /* 0x001fca000fffe007 */
[----:B------:R1:W-:Y:S01]  /*13b10*/  STL [R1+0x10], R0 ;  /* 0x0000100001007387 */ /* 0x0003e20000100800 */
[----:B------:R-:W-:Y:S05]  /*13b20*/  BRA `(.L_x_2122) ;  /* 0x0000003000007947 */ /* 0x000fea0003800000 */
.L_x_2121:
        /* <DEDUP_REMOVED lines=8> */
[----:B0-----:R-:W-:Y:S02]  /*13bb0*/  IMAD.U32 R4, RZ, RZ, UR6 ;  /* 0x00000006ff047e24 */ /* 0x001fe4000f8e00ff */
        /* <DEDUP_REMOVED lines=11> */
.L_x_2124:
[----:B------:R-:W-:Y:S05]  /*13c70*/  BSYNC B6 ;  /* 0x0000000000067941 */ /* 0x000fea0003800000 */
.L_x_2123:
[----:B------:R-:W-:Y:S01]  /*13c80*/  VIADD R0, R17, 0xa400 ;  /* 0x0000a40011007836 */ /* 0x000fe20000000000 */
[----:B------:R-:W-:Y:S04]  /*13c90*/  BSSY B6, `(.L_x_2125) ;  /* 0x0000014000067945 */ /* 0x000fe80003800000 */
[----:B------:R-:W-:-:S04]  /*13ca0*/  LOP3.LUT P0, RZ, R0, 0x3ff, RZ, 0xc0, !PT ;  /* 0x000003ff00ff7812 */ /* 0x000fc8000780c0ff */
[----:B------:R-:W-:-:S09]  /*13cb0*/  P2R R16, PR, RZ, 0x1 ;  /* 0x00000001ff107803 */ /* 0x000fd20000000000 */
        /* <DEDUP_REMOVED lines=17> */
.L_x_2126:
[----:B------:R-:W-:Y:S05]  /*13dd0*/  BSYNC B6 ;  /* 0x0000000000067941 */ /* 0x000fea0003800000 */
.L_x_2125:
        /* <DEDUP_REMOVED lines=20> */
.L_x_2128:
[----:B------:R-:W-:Y:S05]  /*13f20*/  BSYNC B6 ;  /* 0x0000000000067941 */ /* 0x000fea0003800000 */
.L_x_2127:
[----:B------:R-:W-:Y:S01]  /*13f30*/  ISETP.NE.AND P6, PT, R16, RZ, PT ;  /* 0x000000ff1000720c */ /* 0x000fe20003fc5270 */
[----:B------:R-:W-:-:S12]  /*13f40*/  BSSY B6, `(.L_x_2129) ;  /* 0x0000012000067945 */ /* 0x000fd80003800000 */
        /* <DEDUP_REMOVED lines=17> */
.L_x_2130:
[----:B------:R-:W-:Y:S05]  /*14060*/  BSYNC B6 ;  /* 0x0000000000067941 */ /* 0x000fea0003800000 */
.L_x_2129:
        /* <DEDUP_REMOVED lines=21> */
[----:B------:R-:W-:Y:S01]  /*141c0*/  SEL R16, R8, RZ, !P0 ;  /* 0x000000ff08107207 */ /* 0x000fe20004000000 */
[----:B------:R-:W-:Y:S08]  /*141d0*/  BRA.DIV UR4, `(.L_x_2131) ;  /* 0x0000004204347947 */ /* 0x000ff0000b800000 */
[----:B------:R1:W3:Y:S02]  /*141e0*/  SHFL.IDX PT, R14, R0, RZ, 0x1f ;  /* 0x00001fff000e7589 */ /* 0x0002e400000e0000 */
.L_x_2206:
[----:B------:R-:W-:Y:S02]  /*141f0*/  PLOP3.LUT P1, PT, PT, PT, PT, 0x8, 0x0 ;  /* 0x000000000000781c */ /* 0x000fe40003f2e170 */
[----:B---3--:R-:W-:Y:S02]  /*14200*/  ISETP.NE.AND P0, PT, R14, RZ, PT ;  /* 0x000000ff0e00720c */ /* 0x008fe40003f05270 */
[----:B-1----:R-:W-:-:S05]  /*14210*/  P2R R0, PR, RZ, 0x2 ;  /* 0x00000002ff007803 */ /* 0x002fca0000000000 */
[----:B------:R1:W-:Y:S06]  /*14220*/  STL [R1+0x18], R0 ;  /* 0x0000180001007387 */ /* 0x0003ec0000100800 */
[----:B------:R-:W-:Y:S05]  /*14230*/  @P0 BRA `(.L_x_2132) ;  /* 0x00000004008c0947 */ /* 0x000fea0003800000 */
[----:B-1----:R-:W3:Y:S01]  /*14240*/  LDL R0, [R1+0x2c] ;  /* 0x00002c0001007983 */ /* 0x002ee20000100800 */
[----:B------:R-:W-:Y:S01]  /*14250*/  UMOV UR4, 0xffffffff ;  /* 0xffffffff00047882 */ /* 0x000fe20000000000 */
[----:B---3--:R-:W-:Y:S02]  /*14260*/  VIADD R0, R0, 0xffffffff ;  /* 0xffffffff00007836 */ /* 0x008fe40000000000 */
[----:B------:R-:W-:Y:S05]  /*14270*/  BRA.DIV UR4, `(.L_x_2133) ;  /* 0x00000042042c7947 */ /* 0x000fea000b800000 */
[----:B------:R-:W-:-:S13]  /*14280*/  ELECT P6, URZ, PT ;  /* 0x00000000003f782f */ /* 0x000fda00038c0000 */
.L_x_2209:
[----:B------:R-:W-:Y:S05]  /*14290*/  @!P6 BRA `(.L_x_2132) ;  /* 0x000000040074e947 */ /* 0x000fea0003800000 */
[----:B------:R-:W-:-:S04]  /*142a0*/  ISETP.NE.U32.AND P0, PT, R2, RZ, PT ;  /* 0x000000ff0200720c */ /* 0x000fc80003f05070 */
[----:B------:R-:W-:-:S13]  /*142b0*/  ISETP.NE.AND.EX P0, PT, R3, RZ, PT, P0 ;  /* 0x000000ff0300720c */ /* 0x000fda0003f05300 */
[----:B------:R-:W-:Y:S05]  /*142c0*/  @!P0 BRA `(.L_x_2134) ;  /* 0x0000000000448947 */ /* 0x000fea0003800000 */
[----:B------:R-:W1:Y:S01]  /*142d0*/  LDC R7, c[0x0][0x43c] ;  /* 0x00010f00ff077b82 */ /* 0x000e620000000800 */
[----:B------:R-:W-:Y:S01]  /*142e0*/  ULDC.64 UR4, c[0x0][0x428] ;  /* 0x00010a0000047ab9 */ /* 0x000fe20000000a00 */
[----:B-1----:R-:W-:-:S13]  /*142f0*/  ISETP.NE.AND P0, PT, R7, 0x1, PT ;  /* 0x000000010700780c */ /* 0x002fda0003f05270 */
[----:B0-----:R-:W0:Y:S02]  /*14300*/  @P0 LDC.64 R4, c[0x0][0x440] ;  /* 0x00011000ff040b82 */ /* 0x001e240000000a00 */
        /* <DEDUP_REMOVED lines=13> */
.L_x_2134:
[----:B-1----:R-:W3:Y:S01]  /*143e0*/  LDL R3, [R1] ;  /* 0x0000000001037983 */ /* 0x002ee20000100800 */
[----:B------:R-:W-:Y:S01]  /*143f0*/  IMAD R2, R18, 0x8, R17 ;  /* 0x0000000812027824 */ /* 0x000fe200078e0211 */
[----:B--2---:R-:W1:Y:S02]  /*14400*/  S2R R8, SR_TID.X ;  /* 0x0000000000087919 */ /* 0x004e640000002100 */
[----:B-1----:R-:W-:-:S04]  /*14410*/  LOP3.LUT R8, R8, 0x7f, RZ, 0xc0, !PT ;  /* 0x0000007f08087812 */ /* 0x002fc800078ec0ff */
[----:B------:R-:W-:Y:S02]  /*14420*/  ISETP.NE.AND P1, PT, R8, RZ, PT ;  /* 0x000000ff0800720c */ /* 0x000fe40003f25270 */
[----:B---3--:R-:W-:-:S04]  /*14430*/  SHF.L.U32 R3, R3, 0x1f, RZ ;  /* 0x0000001f03037819 */ /* 0x008fc800000006ff */
[----:B------:R-:W1:Y:S02]  /*14440*/  SYNCS.PHASECHK.TRANS64.TRYWAIT P0, [R2+URZ+0x29880], R3 ;  /* 0x02988003020075a7 */ /* 0x000e64000800017f */
[----:B-1----:R-:W-:Y:S05]  /*14450*/  @!P0 BRA `(.L_x_2135) ;  /* 0x0000003c00d48947 */ /* 0x002fea0003800000 */
.L_x_2210:
[----:B------:R-:W-:Y:S05]  /*14460*/  @P1 BRA `(.L_x_2136) ;  /* 0x00000000001c1947 */ /* 0x000fea0003800000 */
[----:B0-----:R-:W0:Y:S02]  /*14470*/  S2R R4, SR_TID.X ;  /* 0x0000000000047919 */ /* 0x001e240000002100 */
[----:B0-----:R-:W-:Y:S01]  /*14480*/  LOP3.LUT R5, R4, 0x1f, RZ, 0xc0, !PT ;  /* 0x0000001f04057812 */ /* 0x001fe200078ec0ff */
[----:B------:R-:W-:-:S03]  /*14490*/  IMAD.MOV.U32 R4, RZ, RZ, 0x5000 ;  /* 0x00005000ff047424 */ /* 0x000fc600078e00ff */
[----:B------:R-:W-:Y:S01]  /*144a0*/  ISETP.NE.AND P0, PT, R5, RZ, PT ;  /* 0x000000ff0500720c */ /* 0x000fe20003f05270 */
[----:B------:R2:W-:-:S12]  /*144b0*/  SYNCS.ARRIVE.TRANS64 RZ, [R2+URZ+0x29870], R4 ;  /* 0x0298700402ff79a7 */ /* 0x0005d8000800003f */
[----:B--2---:R-:W-:Y:S05]  /*144c0*/  @!P0 BRA `(.L_x_2136) ;  /* 0x0000000000048947 */ /* 0x004fea0003800000 */
[----:B------:R-:W-:Y:S01]  /*144d0*/  BPT.TRAP 0x1 ;  /* 0x000000040000795c */ /* 0x000fe20000300000 */
.L_x_2136:
[----:B------:R-:W2:Y:S01]  /*144e0*/  LDL R5, [R1+0x1c] ;  /* 0x00001c0001057983 */ /* 0x000ea20000100800 */
[----:B0-----:R-:W-:Y:S01]  /*144f0*/  IMAD R4, R18, 0x5000, R17 ;  /* 0x0000500012047824 */ /* 0x001fe200078e0211 */
        /* <DEDUP_REMOVED lines=14> */
[----:B0-2---:R-:W-:Y:S05]  /*145e0*/  @!P0 BRA `(.L_x_2137) ;  /* 0x0000003c00848947 */ /* 0x005fea0003800000 */
.L_x_2211:
        /* <DEDUP_REMOVED lines=8> */
.L_x_2138:
[----:B------:R-:W-:Y:S01]  /*14670*/  R2UR UR27, R0 ;  /* 0x00000000001b72ca */ /* 0x000fe200000e0000 */
[----:B------:R-:W-:Y:S01]  /*14680*/  IMAD R0, R18, 0x7800, R17 ;  /* 0x0000780012007824 */ /* 0x000fe200078e0211 */
[----:B------:R-:W-:Y:S01]  /*14690*/  R2UR UR25, R2 ;  /* 0x00000000021972ca */ /* 0x000fe200000e0000 */
[----:B------:R-:W-:Y:S01]  /*146a0*/  UIADD3 UR4, UP0, UR48, 0x370, URZ ;  /* 0x0000037030047890 */ /* 0x000fe2000ff1e03f */
[----:B------:R-:W-:Y:S01]  /*146b0*/  R2UR UR29, R16 ;  /* 0x00000000101d72ca */ /* 0x000fe200000e0000 */
[----:B------:R-:W-:Y:S01]  /*146c0*/  UMOV UR6, 0x0 ;  /* 0x0000000000067882 */ /* 0x000fe20000000000 */
[----:B------:R-:W-:Y:S01]  /*146d0*/  R2UR UR8, R0 ;  /* 0x00000000000872ca */ /* 0x000fe200000e0000 */
[----:B------:R-:W-:Y:S01]  /*146e0*/  UIADD3.X UR5, URZ, UR49, URZ, UP0, !UPT ;  /* 0x000000313f057290 */ /* 0x000fe200087fe43f */
[----:B------:R-:W-:Y:S01]  /*146f0*/  PLOP3.LUT P0, PT, PT, PT, PT, 0x80, 0x0 ;  /* 0x000000000000781c */ /* 0x000fe20003f0f070 */
[----:B------:R-:W-:Y:S01]  /*14700*/  UMOV UR7, 0x14f00000 ;  /* 0x14f0000000077882 */ /* 0x000fe20000000000 */
[----:B------:R-:W-:Y:S01]  /*14710*/  UMOV UR26, URZ ;  /* 0x0000003f001a7c82 */ /* 0x000fe20008000000 */
[----:B------:R-:W-:Y:S01]  /*14720*/  UMOV UR28, UR36 ;  /* 0x00000024001c7c82 */ /* 0x000fe20008000000 */
[----:B------:R-:W-:Y:S01]  /*14730*/  P2R R0, PR, RZ, 0x1 ;  /* 0x00000001ff007803 */ /* 0x000fe20000000000 */
[----:B------:R-:W-:Y:S01]  /*14740*/  UMOV UR18, 0x40 ;  /* 0x0000004000127882 */ /* 0x000fe20000000000 */
[----:B------:R-:W-:Y:S01]  /*14750*/  UMOV UR20, UR36 ;  /* 0x0000002400147c82 */ /* 0x000fe20008000000 */
[----:B------:R-:W-:Y:S01]  /*14760*/  UIADD3 UR25, UR25, 0x29830, URZ ;  /* 0x0002983019197890 */ /* 0x000fe2000fffe03f */
[----:B------:R-:W-:Y:S01]  /*14770*/  UMOV UR19, UR27 ;  /* 0x0000001b00137c82 */ /* 0x000fe20008000000 */
[----:B------:R-:W-:-:S02]  /*14780*/  UMOV UR21, UR29 ;  /* 0x0000001d00157c82 */ /* 0x000fc40008000000 */
[----:B------:R-:W-:Y:S01]  /*14790*/  UIADD3 UR24, UR8, 0x1a400, URZ ;  /* 0x0001a40008187890 */ /* 0x000fe2000fffe03f */
[----:B------:R3:W-:Y:S01]  /*147a0*/  STL [R1+0x18], R0 ;  /* 0x0000180001007387 */ /* 0x0007e20000100800 */
[----:B------:R-:W-:Y:S02]  /*147b0*/  UIADD3 UR16, UR8, 0x1cc00, URZ ;  /* 0x0001cc0008107890 */ /* 0x000fe4000fffe03f */
[----:B------:R-:W-:Y:S01]  /*147c0*/  UIADD3 UR8, UR8, 0x1f400, URZ ;  /* 0x0001f40008087890 */ /* 0x000fe2000fffe03f */
[----:B------:R-:W-:Y:S01]  /*147d0*/  UMOV UR17, UR25 ;  /* 0x0000001900117c82 */ /* 0x000fe20008000000 */
[----:B------:R-:W-:Y:S01]  /*147e0*/  UMOV UR10, 0x80 ;  /* 0x00000080000a7882 */ /* 0x000fe20000000000 */
[----:B------:R-:W-:Y:S01]  /*147f0*/  UMOV UR12, UR36 ;  /* 0x00000024000c7c82 */ /* 0x000fe20008000000 */
[----:B------:R-:W-:Y:S01]  /*14800*/  UMOV UR11, UR27 ;  /* 0x0000001b000b7c82 */ /* 0x000fe20008000000 */
[----:B------:R-:W-:Y:S01]  /*14810*/  UMOV UR13, UR29 ;  /* 0x0000001d000d7c82 */ /* 0x000fe20008000000 */
[----:B------:R3:W-:Y:S01]  /*14820*/  UTMALDG.4D [UR24], [UR4], desc[UR6] ;  /* 0x00000618040075b4 */ /* 0x0007e20008019000 */
[----:B------:R-:W-:Y:S01]  /*14830*/  UMOV UR9, UR25 ;  /* 0x0000001900097c82 */ /* 0x000fe20008000000 */
[----:B------:R3:W-:Y:S01]  /*14840*/  UTMALDG.4D [UR16], [UR4], desc[UR6] ;  /* 0x00000610040075b4 */ /* 0x0007e20008019000 */
[----:B------:R3:W-:Y:S02]  /*14850*/  UTMALDG.4D [UR8], [UR4], desc[UR6] ;  /* 0x00000608040075b4 */ /* 0x0007e40008019000 */
[----:B---3--:R-:W-:Y:S01]  /*14860*/  NOP ;  /* 0x0000000000007918 */ /* 0x008fe20000000000 */
.L_x_2132:
[----:B------:R-:W-:Y:S05]  /*14870*/  WARPSYNC.ALL ;  /* 0x0000000000007948 */ /* 0x000fea0003800000 */
[----:B-1----:R-:W-:Y:S01]  /*14880*/  VIADD R0, R17, 0x14400 ;  /* 0x0001440011007836 */ /* 0x002fe20000000000 */
[----:B------:R-:W-:Y:S01]  /*14890*/  USHF.R.S32.HI UR4, URZ, 0x1f, UR47 ;  /* 0x0000001f3f047899 */ /* 0x000fe2000801142f */
        /* <DEDUP_REMOVED lines=14> */
[----:B0-----:R-:W-:Y:S01]  /*14980*/  MOV R2, 0x0 ;  /* 0x0000000000027802 */ /* 0x001fe20000000f00 */
        /* <DEDUP_REMOVED lines=15> */
.L_x_2140:
[----:B------:R-:W-:Y:S05]  /*14a80*/  BSYNC B6 ;  /* 0x0000000000067941 */ /* 0x000fea0003800000 */
.L_x_2139:
[----:B------:R-:W3:Y:S01]  /*14a90*/  LDL R10, [R1+0x14] ;  /* 0x00001400010a7983 */ /* 0x000ee20000100800 */
[----:B------:R-:W1:Y:S01]  /*14aa0*/  LDC R5, c[0x0][0x448] ;  /* 0x00011200ff057b82 */ /* 0x000e620000000800 */
[----:B------:R-:W-:Y:S01]  /*14ab0*/  ULDC.64 UR6, c[0x0][0x2d8] ;  /* 0x0000b60000067ab9 */ /* 0x000fe20000000a00 */
[----:B0-----:R-:W0:Y:S01]  /*14ac0*/  S2R R2, SR_TID.X ;  /* 0x0000000000027919 */ /* 0x001e220000002100 */
[----:B------:R-:W-:Y:S01]  /*14ad0*/  UMOV UR4, UR50 ;  /* 0x0000003200047c82 */ /* 0x000fe20008000000 */
[----:B------:R-:W-:Y:S01]  /*14ae0*/  UMOV UR5, UR37 ;  /* 0x0000002500057c82 */ /* 0x000fe20008000000 */
[----:B------:R-:W-:Y:S01]  /*14af0*/  ULDC.64 UR8, c[0x0][0x2e0] ;  /* 0x0000b80000087ab9 */ /* 0x000fe20000000a00 */
[----:B-1----:R-:W-:Y:S01]  /*14b00*/  ISETP.NE.AND P0, PT, R5, 0x1, PT ;  /* 0x000000010500780c */ /* 0x002fe20003f05270 */
[----:B------:R-:W1:Y:S01]  /*14b10*/  S2R R6, SR_TID.X ;  /* 0x0000000000067919 */ /* 0x000e620000002100 */
[----:B0-----:R-:W-:-:S11]  /*14b20*/  LOP3.LUT R0, R2, 0x7f, RZ, 0xc0, !PT ;  /* 0x0000007f02007812 */ /* 0x001fd600078ec0ff */
[----:B------:R-:W0:Y:S01]  /*14b30*/  @P0 LDC R3, c[0x0][0x44c] ;  /* 0x00011300ff030b82 */ /* 0x000e220000000800 */
[----:B------:R-:W-:Y:S01]  /*14b40*/  IMAD.SHL.U32 R2, R2, 0x20, RZ ;  /* 0x0000002002027824 */ /* 0x000fe200078e00ff */
[----:B------:R-:W-:-:S06]  /*14b50*/  SHF.R.U32.HI R0, RZ, 0x2, R0 ;  /* 0x00000002ff007819 */ /* 0x000fcc0000011600 */
[----:B------:R-:W4:Y:S01]  /*14b60*/  @P0 LDC R4, c[0x0][0x450] ;  /* 0x00011400ff040b82 */ /* 0x000f220000000800 */
[----:B------:R-:W-:Y:S01]  /*14b70*/  LOP3.LUT R2, R0, 0x60, R2, 0xf8, !PT ;  /* 0x0000006000027812 */ /* 0x000fe200078ef802 */
[----:B------:R-:W-:Y:S02]  /*14b80*/  UIMAD.WIDE.U32 UR4, UR36, UR6, UR4 ;  /* 0x00000006240472a5 */ /* 0x000fe4000f8e0004 */
[----:B------:R-:W-:Y:S02]  /*14b90*/  UIMAD UR6, UR45, UR8, URZ ;  /* 0x000000082d0672a4 */ /* 0x000fe4000f8e023f */
[----:B------:R-:W-:Y:S02]  /*14ba0*/  UIMAD UR5, UR36, UR7, UR5 ;  /* 0x00000007240572a4 */ /* 0x000fe4000f8e0205 */
[----:B------:R-:W-:Y:S02]  /*14bb0*/  UIMAD UR6, UR46, UR9, UR6 ;  /* 0x000000092e0672a4 */ /* 0x000fe4000f8e0206 */
[----:B------:R-:W-:-:S03]  /*14bc0*/  UIMAD.WIDE.U32 UR4, UR46, UR8, UR4 ;  /* 0x000000082e0472a5 */ /* 0x000fc6000f8e0004 */
[----:B------:R-:W-:Y:S01]  /*14bd0*/  ULDC.64 UR8, c[0x0][0x2d0] ;  /* 0x0000b40000087ab9 */ /* 0x000fe20000000a00 */
[----:B------:R-:W-:Y:S01]  /*14be0*/  UIADD3 UR5, UR5, UR6, URZ ;  /* 0x0000000605057290 */ /* 0x000fe2000fffe03f */
[----:B-1----:R-:W-:-:S05]  /*14bf0*/  IMAD.SHL.U32 R6, R6, 0x10, RZ ;  /* 0x0000001006067824 */ /* 0x002fca00078e00ff */
[----:B------:R-:W-:-:S04]  /*14c00*/  LOP3.LUT R6, R6, 0x30, RZ, 0xc0, !PT ;  /* 0x0000003006067812 */ /* 0x000fc800078ec0ff */
[----:B--2---:R-:W-:Y:S01]  /*14c10*/  LOP3.LUT R8, R6, 0x40, RZ, 0xfc, !PT ;  /* 0x0000004006087812 */ /* 0x004fe200078efcff */
[----:B---3--:R-:W-:-:S04]  /*14c20*/  IMAD R0, R10, 0x80, R2 ;  /* 0x000000800a007824 */ /* 0x008fc800078e0202 */
[----:B0-----:R-:W-:-:S04]  /*14c30*/  @P0 IMAD.HI.U32 R3, R0, R3, RZ ;  /* 0x0000000300030227 */ /* 0x001fc800078e00ff */
[----:B------:R-:W-:Y:S01]  /*14c40*/  IMAD.MOV.U32 R2, RZ, RZ, R0 ;  /* 0x000000ffff027224 */ /* 0x000fe200078e0000 */
[----:B----4-:R-:W-:-:S04]  /*14c50*/  @P0 SHF.R.U32.HI R2, RZ, R4, R3 ;  /* 0x00000004ff020219 */ /* 0x010fc80000011603 */
        /* <DEDUP_REMOVED lines=27> */
[----:B------:R-:W0:Y:S01]  /*14e10*/  S2R R6, SR_TID.X ;  /* 0x0000000000067919 */ /* 0x000e220000002100 */
[----:B------:R-:W-:Y:S02]  /*14e20*/  IMAD R0, R19, R5, RZ ;  /* 0x0000000513007224 */ /* 0x000fe400078e02ff */
[----:B------:R-:W1:Y:S01]  /*14e30*/  SHFL.IDX PT, R5, R4, RZ, 0x1c1f ;  /* 0x001c1fff04057589 */ /* 0x000e6200000e0000 */
[----:B0-----:R-:W-:-:S04]  /*14e40*/  LOP3.LUT R6, R6, 0x7f, RZ, 0xc0, !PT ;  /* 0x0000007f06067812 */ /* 0x001fc800078ec0ff */
[----:B------:R-:W-:Y:S02]  /*14e50*/  SHF.R.U32.HI R7, RZ, 0x2, R6 ;  /* 0x00000002ff077819 */ /* 0x000fe40000011606 */
[----:B------:R-:W0:Y:S03]  /*14e60*/  SHFL.IDX PT, R6, R3, RZ, 0x1c1f ;  /* 0x001c1fff03067589 */ /* 0x000e2600000e0000 */
[----:B------:R-:W-:-:S05]  /*14e70*/  IMAD R2, R10, 0x80, R7 ;  /* 0x000000800a027824 */ /* 0x000fca00078e0207 */
[----:B------:R-:W-:-:S13]  /*14e80*/  ISETP.GE.AND P4, PT, R2, R0, PT ;  /* 0x000000000200720c */ /* 0x000fda0003f86270 */
[----:B-1----:R-:W-:-:S05]  /*14e90*/  @!P4 IADD3 R5, P3, R9, R5, RZ ;  /* 0x000000050905c210 */ /* 0x002fca0007f7e0ff */
[----:B0-----:R-:W-:-:S04]  /*14ea0*/  @!P4 IMAD.X R6, RZ, RZ, R6, P3 ;  /* 0x000000ffff06c224 */ /* 0x001fc800018e0606 */
[----:B------:R-:W-:Y:S02]  /*14eb0*/  @!P4 IMAD.MOV.U32 R7, RZ, RZ, R6 ;  /* 0x000000ffff07c224 */ /* 0x000fe400078e0006 */
[----:B------:R-:W-:Y:S02]  /*14ec0*/  @!P4 IMAD.MOV.U32 R6, RZ, RZ, R5 ;  /* 0x000000ffff06c224 */ /* 0x000fe400078e0005 */
[----:B------:R-:W-:-:S03]  /*14ed0*/  VIADD R5, R2, 0x20 ;  /* 0x0000002002057836 */ /* 0x000fc60000000000 */
[----:B------:R-:W-:Y:S01]  /*14ee0*/  @!PT LDS RZ, [RZ] ;  /* 0x00000000fffff984 */ /* 0x000fe20000000800 */
[----:B-----5:R-:W-:Y:S02]  /*14ef0*/  @!P4 LDGSTS.E.BYPASS.LTC128B.128 [R8+0x14400], desc[UR54][R6.64], !P0 ;  /* 0x144000000608cfae */ /* 0x020fe4000c101d76 */
[----:B------:R-:W-:Y:S02]  /*14f00*/  ISETP.GE.AND P3, PT, R5, R0, PT ;  /* 0x000000000500720c */ /* 0x000fe40003f66270 */
[----:B------:R-:W-:Y:S04]  /*14f10*/  @!P4 LDGSTS.E.BYPASS.LTC128B.128 [R8+0x16400], desc[UR54][R6.64+0x40], !P1 ;  /* 0x164000400608cfae */ /* 0x000fe8000c901d76 */
[----:B------:R0:W-:Y:S04]  /*14f20*/  @!P4 LDGSTS.E.BYPASS.LTC128B.128 [R8+0x18400], desc[UR54][R6.64+0x80], !P2 ;  /* 0x184000800608cfae */ /* 0x0001e8000d101d76 */
[----:B------:R-:W-:Y:S04]  /*14f30*/  SHFL.IDX PT, R5, R3, 0x1, 0x1c1f ;  /* 0x003c1f0003057f89 */ /* 0x000fe800000e0000 */
        /* <DEDUP_REMOVED lines=19> */
.L_x_2220:
        /* <DEDUP_REMOVED lines=12> */
.L_x_2143:
[----:B------:R-:W-:Y:S05]  /*15130*/  BSYNC B0 ;  /* 0x0000000000007941 */ /* 0x000fea0003800000 */
.L_x_2142:
[----:B------:R-:W-:Y:S01]  /*15140*/  NOP ;  /* 0x0000000000007918 */ /* 0x000fe20000000000 */
[----:B------:R-:W-:-:S13]  /*15150*/  PLOP3.LUT P0, PT, PT, PT, PT, 0x80, 0x0 ;  /* 0x000000000000781c */ /* 0x000fda0003f0f070 */
.L_x_2144:
        /* <DEDUP_REMOVED lines=18> */
.L_x_2221:
[----:B------:R-:W-:Y:S05]  /*15280*/  BSYNC B0 ;  /* 0x0000000000007941 */ /* 0x000fea0003800000 */
.L_x_2145:
[----:B------:R-:W2:Y:S04]  /*15290*/  LDL.LU R2, [R1+0x2c] ;  /* 0x00002c0001027983 */ /* 0x000ea80000300800 */
[----:B------:R-:W3:Y:S01]  /*152a0*/  LDL R3, [R1+0x8] ;  /* 0x0000080001037983 */ /* 0x000ee20000100800 */
[----:B--2---:R-:W-:-:S05]  /*152b0*/  VIADD R2, R2, 0xfffffffe ;  /* 0xfffffffe02027836 */ /* 0x004fca0000000000 */
[----:B---3--:R-:W-:-:S13]  /*152c0*/  ISETP.GE.AND P0, PT, R2, R3, PT ;  /* 0x000000030200720c */ /* 0x008fda0003f06270 */
[----:B------:R-:W-:Y:S05]  /*152d0*/  @!P0 BRA `(.L_x_2147) ;  /* 0x0000001000048947 */ /* 0x000fea0003800000 */
[----:B-1----:R1:W5:Y:S01]  /*152e0*/  LDL.LU R0, [R1] ;  /* 0x0000000001007983 */ /* 0x0023620000300800 */
[----:B------:R-:W-:-:S07]  /*152f0*/  IMAD.MOV.U32 R3, RZ, RZ, R18 ;  /* 0x000000ffff037224 */ /* 0x000fce00078e0012 */
.L_x_2169:
[----:B0-----:R-:W2:Y:S01]  /*15300*/  LDL R4, [R1+0x18] ;  /* 0x0000180001047983 */ /* 0x001ea20000100800 */
[----:B------:R-:W-:Y:S01]  /*15310*/  VIADD R18, R3, 0x1 ;  /* 0x0000000103127836 */ /* 0x000fe20000000000 */
[----:B------:R-:W-:Y:S05]  /*15320*/  YIELD ;  /* 0x0000000000007946 */ /* 0x000fea0003800000 */
[C---:B------:R-:W-:Y:S01]  /*15330*/  ISETP.NE.AND P0, PT, R18.reuse, 0x2, PT ;  /* 0x000000021200780c */ /* 0x040fe20003f05270 */
[----:B------:R-:W-:Y:S03]  /*15340*/  BSSY B0, `(.L_x_2148) ;  /* 0x0000089000007945 */ /* 0x000fe60003800000 */
[----:B------:R-:W-:-:S02]  /*15350*/  SEL R18, R18, RZ, P0 ;  /* 0x000000ff12127207 */ /* 0x000fc40000000000 */
[----:B--2---:R-:W-:Y:S02]  /*15360*/  ISETP.NE.AND P1, PT, R4, RZ, PT ;  /* 0x000000ff0400720c */ /* 0x004fe40003f25270 */
[----:B------:R-:W-:-:S04]  /*15370*/  SEL R4, RZ, 0x1, P0 ;  /* 0x00000001ff047807 */ /* 0x000fc80000000000 */
[----:B-----5:R-:W-:-:S05]  /*15380*/  LOP3.LUT R9, R0, R4, RZ, 0x3c, !PT ;  /* 0x0000000400097212 */ /* 0x020fca00078e3cff */
[----:B------:R2:W-:Y:S02]  /*15390*/  STL [R1], R9 ;  /* 0x0000000901007387 */ /* 0x0005e40000100800 */
[----:B------:R-:W-:Y:S05]  /*153a0*/  @!P1 BRA `(.L_x_2149) ;  /* 0x0000000800089947 */ /* 0x000fea0003800000 */
[----:B------:R-:W-:Y:S01]  /*153b0*/  ULDC.64 UR4, c[0x0][0x418] ;  /* 0x0001060000047ab9 */ /* 0x000fe20000000a00 */
[----:B0-----:R-:W-:Y:S01]  /*153c0*/  IMAD.MOV.U32 R8, RZ, RZ, R2 ;  /* 0x000000ffff087224 */ /* 0x001fe200078e0002 */
[----:B------:R-:W-:-:S04]  /*153d0*/  ISETP.NE.U32.AND P0, PT, RZ, UR4, PT ;  /* 0x00000004ff007c0c */ /* 0x000fc8000bf05070 */
[----:B------:R-:W-:-:S13]  /*153e0*/  ISETP.NE.AND.EX P0, PT, RZ, UR5, PT, P0 ;  /* 0x00000005ff007c0c */ /* 0x000fda000bf05300 */
[----:B------:R-:W-:Y:S05]  /*153f0*/  @!P0 BRA `(.L_x_2150) ;  /* 0x00000000004c8947 */ /* 0x000fea0003800000 */
[----:B------:R-:W3:Y:S01]  /*15400*/  LDL R10, [R1+0xc] ;  /* 0x00000c00010a7983 */ /* 0x000ee20000100800 */
[----:B------:R-:W0:Y:S01]  /*15410*/  LDC R8, c[0x0][0x43c] ;  /* 0x00010f00ff087b82 */ /* 0x000e220000000800 */
[----:B------:R-:W-:Y:S02]  /*15420*/  ULDC.64 UR6, c[0x0][0x428] ;  /* 0x00010a0000067ab9 */ /* 0x000fe40000000a00 */
[----:B------:R-:W4:Y:S01]  /*15430*/  LDL R7, [R1+0x4] ;  /* 0x0000040001077983 */ /* 0x000f220000100800 */
[----:B0-----:R-:W-:-:S13]  /*15440*/  ISETP.NE.AND P0, PT, R8, 0x1, PT ;  /* 0x000000010800780c */ /* 0x001fda0003f05270 */
[----:B------:R-:W0:Y:S02]  /*15450*/  @P0 LDC.64 R4, c[0x0][0x440] ;  /* 0x00011000ff040b82 */ /* 0x000e240000000a00 */
[----:B0-----:R-:W-:-:S04]  /*15460*/  @P0 IMAD.HI.U32 R6, R2, R4, RZ ;  /* 0x0000000402060227 */ /* 0x001fc800078e00ff */
[----:B------:R-:W-:Y:S01]  /*15470*/  IMAD.MOV.U32 R4, RZ, RZ, R2 ;  /* 0x000000ffff047224 */ /* 0x000fe200078e0002 */
[----:B------:R-:W-:-:S05]  /*15480*/  @P0 SHF.R.U32.HI R4, RZ, R5, R6 ;  /* 0x00000005ff040219 */ /* 0x000fca0000011606 */
[----:B------:R-:W-:-:S04]  /*15490*/  IMAD.MOV R5, RZ, RZ, -R4 ;  /* 0x000000ffff057224 */ /* 0x000fc800078e0a04 */
[----:B------:R-:W-:Y:S01]  /*154a0*/  IMAD R8, R8, R5, R2 ;  /* 0x0000000508087224 */ /* 0x000fe200078e0202 */
[----:B------:R-:W-:Y:S01]  /*154b0*/  SHF.R.S32.HI R5, RZ, 0x1f, R4 ;  /* 0x0000001fff057819 */ /* 0x000fe20000011404 */
[----:B---3--:R-:W-:-:S04]  /*154c0*/  IMAD R6, R10, UR6, RZ ;  /* 0x000000060a067c24 */ /* 0x008fc8000f8e02ff */
[C---:B----4-:R-:W-:Y:S02]  /*154d0*/  IMAD R6, R7.reuse, UR7, R6 ;  /* 0x0000000707067c24 */ /* 0x050fe4000f8e0206 */
[----:B------:R-:W-:-:S04]  /*154e0*/  IMAD.WIDE.U32 R4, R7, UR6, R4 ;  /* 0x0000000607047c25 */ /* 0x000fc8000f8e0004 */
[----:B------:R-:W-:Y:S01]  /*154f0*/  IMAD.IADD R5, R6, 0x1, R5 ;  /* 0x0000000106057824 */ /* 0x000fe200078e0205 */
[----:B------:R-:W-:-:S04]  /*15500*/  LEA R6, P0, R4, UR4, 0x2 ;  /* 0x0000000404067c11 */ /* 0x000fc8000f8010ff */
[----:B------:R-:W-:-:S05]  /*15510*/  LEA.HI.X R7, R4, UR5, R5, 0x2, P0 ;  /* 0x0000000504077c11 */ /* 0x000fca00080f1405 */
[----:B------:R0:W5:Y:S04]  /*15520*/  LDG.E R16, desc[UR54][R6.64] ;  /* 0x0000003606107981 */ /* 0x000168000c1e1900 */
.L_x_2150:
[----:B------:R-:W0:Y:S01]  /*15530*/  S2R R4, SR_TID.X ;  /* 0x0000000000047919 */ /* 0x000e220000002100 */
[----:B------:R-:W-:Y:S01]  /*15540*/  IMAD R5, R18, 0x8, R17 ;  /* 0x0000000812057824 */ /* 0x000fe200078e0211 */
[----:B------:R-:W-:Y:S01]  /*15550*/  BSSY B1, `(.L_x_2151) ;  /* 0x0000006000017945 */ /* 0x000fe20003800000 */
[----:B0-----:R-:W-:Y:S02]  /*15560*/  LOP3.LUT R6, R4, 0x7f, RZ, 0xc0, !PT ;  /* 0x0000007f04067812 */ /* 0x001fe400078ec0ff */
[----:B------:R-:W-:Y:S02]  /*15570*/  SHF.L.U32 R4, R9, 0x1f, RZ ;  /* 0x0000001f09047819 */ /* 0x000fe400000006ff */
[----:B------:R-:W-:Y:S02]  /*15580*/  ISETP.NE.AND P1, PT, R6, RZ, PT ;  /* 0x000000ff0600720c */ /* 0x000fe40003f25270 */
[----:B------:R-:W0:Y:S02]  /*15590*/  SYNCS.PHASECHK.TRANS64.TRYWAIT P0, [R5+URZ+0x29880], R4 ;  /* 0x02988004050075a7 */ /* 0x000e24000800017f */
[----:B0-----:R-:W-:Y:S09]  /*155a0*/  @!P0 BRA `(.L_x_2152) ;  /* 0x0000003400188947 */ /* 0x001ff20003800000 */
.L_x_2222:
[----:B------:R-:W-:Y:S05]  /*155b0*/  BSYNC B1 ;  /* 0x0000000000017941 */ /* 0x000fea0003800000 */
.L_x_2151:
        /* <DEDUP_REMOVED lines=9> */
.L_x_2154:
[----:B------:R-:W-:Y:S05]  /*15650*/  BSYNC B1 ;  /* 0x0000000000017941 */ /* 0x000fea0003800000 */
.L_x_2153:
        /* <DEDUP_REMOVED lines=12> */
.L_x_2155:
        /* <DEDUP_REMOVED lines=13> */
.L_x_2223:
[----:B------:R-:W-:Y:S05]  /*157f0*/  BSYNC B1 ;  /* 0x0000000000017941 */ /* 0x000fea0003800000 */
.L_x_2156:
[----:B------:R-:W-:Y:S01]  /*15800*/  BSSY B1, `(.L_x_2158) ;  /* 0x000000b000017945 */ /* 0x000fe20003800000 */
[----:B------:R-:W-:Y:S02]  /*15810*/  IMAD.MOV.U32 R8, RZ, RZ, 0x0 ;  /* 0x00000000ff087424 */ /* 0x000fe400078e00ff */
[----:B--2---:R-:W-:Y:S01]  /*15820*/  IMAD.MOV.U32 R9, RZ, RZ, 0x14f00000 ;  /* 0x14f00000ff097424 */ /* 0x004fe200078e00ff */
[----:B------:R-:W-:Y:S06]  /*15830*/  @P1 BRA `(.L_x_2159) ;  /* 0x00000000001c1947 */ /* 0x000fec0003800000 */
[----:B------:R-:W2:Y:S01]  /*15840*/  S2R R7, SR_TID.X ;  /* 0x0000000000077919 */ /* 0x000ea20000002100 */
[----:B0--3--:R-:W-:-:S04]  /*15850*/  IMAD.MOV.U32 R4, RZ, RZ, 0x7800 ;  /* 0x00007800ff047424 */ /* 0x009fc800078e00ff */
[----:B------:R4:W-:Y:S01]  /*15860*/  SYNCS.ARRIVE.TRANS64 RZ, [R5+URZ+0x29830], R4 ;  /* 0x0298300405ff79a7 */ /* 0x0009e2000800003f */
[----:B--2---:R-:W-:-:S04]  /*15870*/  LOP3.LUT R7, R7, 0x1f, RZ, 0xc0, !PT ;  /* 0x0000001f07077812 */ /* 0x004fc800078ec0ff */
[----:B------:R-:W-:-:S13]  /*15880*/  ISETP.NE.AND P0, PT, R7, RZ, PT ;  /* 0x000000ff0700720c */ /* 0x000fda0003f05270 */
[----:B----4-:R-:W-:Y:S05]  /*15890*/  @!P0 BRA `(.L_x_2159) ;  /* 0x0000000000048947 */ /* 0x010fea0003800000 */
[----:B------:R-:W-:Y:S01]  /*158a0*/  BPT.TRAP 0x1 ;  /* 0x000000040000795c */ /* 0x000fe20000300000 */
.L_x_2159:
[----:B------:R-:W-:Y:S05]  /*158b0*/  BSYNC B1 ;  /* 0x0000000000017941 */ /* 0x000fea0003800000 */
.L_x_2158:
[----:B------:R-:W-:Y:S01]  /*158c0*/  R2UR UR10, R10 ;  /* 0x000000000a0a72ca */ /* 0x000fe200000e0000 */
[----:B0--3--:R-:W-:Y:S01]  /*158d0*/  IMAD R4, R18, 0x7800, R17 ;  /* 0x0000780012047824 */ /* 0x009fe200078e0211 */
[----:B------:R-:W-:Y:S01]  /*158e0*/  R2UR UR6, R8 ;  /* 0x00000000080672ca */ /* 0x000fe200000e0000 */
[----:B------:R-:W-:Y:S01]  /*158f0*/  UIADD3 UR4, UP0, UR48, 0x370, URZ ;  /* 0x0000037030047890 */ /* 0x000fe2000ff1e03f */
[----:B------:R-:W-:Y:S01]  /*15900*/  R2UR UR7, R9 ;  /* 0x00000000090772ca */ /* 0x000fe200000e0000 */
[----:B------:R-:W-:Y:S01]  /*15910*/  VIADD R5, R5, 0x29830 ;  /* 0x0002983005057836 */ /* 0x000fe20000000000 */
[----:B------:R-:W-:Y:S01]  /*15920*/  PLOP3.LUT P0, PT, PT, PT, PT, 0x80, 0x0 ;  /* 0x000000000000781c */ /* 0x000fe20003f0f070 */
[----:B------:R-:W-:Y:S01]  /*15930*/  VIADD R7, R4, 0x1a400 ;  /* 0x0001a40004077836 */ /* 0x000fe20000000000 */
[----:B------:R-:W-:-:S12]  /*15940*/  UIADD3.X UR5, URZ, UR49, URZ, UP0, !UPT ;  /* 0x000000313f057290 */ /* 0x000fd800087fe43f */
.L_x_2160:
        /* <DEDUP_REMOVED lines=15> */
.L_x_2161:
        /* <DEDUP_REMOVED lines=15> */
.L_x_2162:
        /* <DEDUP_REMOVED lines=10> */
.L_x_2149:
[----:B------:R-:W-:Y:S05]  /*15bd0*/  BSYNC B0 ;  /* 0x0000000000007941 */ /* 0x000fea0003800000 */
.L_x_2148:
[----:B------:R-:W-:-:S06]  /*15be0*/  UISETP.NE.AND UP0, UPT, UR39, 0x3, UPT ;  /* 0x000000032700788c */ /* 0x000fcc000bf05270 */
[----:B------:R-:W-:-:S13]  /*15bf0*/  PLOP3.LUT P0, PT, PT, PT, UP0, 0x80, 0x0 ;  /* 0x000000000000781c */ /* 0x000fda0003f0f008 */
[----:B------:R-:W-:Y:S05]  /*15c00*/  @!P0 BRA `(.L_x_2163) ;  /* 0x0000000000048947 */ /* 0x000fea0003800000 */
[----:B------:R-:W-:Y:S01]  /*15c10*/  BPT.TRAP 0x1 ;  /* 0x000000040000795c */ /* 0x000fe20000300000 */
.L_x_2163:
        /* <DEDUP_REMOVED lines=8> */
.L_x_2224:
[----:B------:R-:W-:Y:S05]  /*15ca0*/  BSYNC B0 ;  /* 0x0000000000007941 */ /* 0x000fea0003800000 */
.L_x_2164:
[----:B------:R-:W-:Y:S05]  /*15cb0*/  @!P1 BRA `(.L_x_2166) ;  /* 0x0000000000049947 */ /* 0x000fea0003800000 */
[----:B------:R-:W-:Y:S01]  /*15cc0*/  BPT.TRAP 0x1 ;  /* 0x000000040000795c */ /* 0x000fe20000300000 */
.L_x_2166:
[----:B------:R-:W-:Y:S01]  /*15cd0*/  SHF.L.U32 R0, R0, 0x1f, RZ ;  /* 0x0000001f00007819 */ /* 0x000fe200000006ff */
[----:B------:R-:W-:-:S03]  /*15ce0*/  IMAD R12, R3, 0x5000, RZ ;  /* 0x00005000030c7824 */ /* 0x000fc600078e02ff */
[----:B------:R-:W4:Y:S02]  /*15cf0*/  SYNCS.PHASECHK.TRANS64.TRYWAIT P0, [R19+URZ+0x29860], R0 ;  /* 0x02986000130075a7 */ /* 0x000f24000800017f */
[----:B----4-:R-:W-:Y:S05]  /*15d00*/  @!P0 BRA `(.L_x_2167) ;  /* 0x0000002c007c8947 */ /* 0x010fea0003800000 */
.L_x_2225:
[----:B------:R-:W4:Y:S04]  /*15d10*/  LDL R3, [R1+0x24] ;  /* 0x0000240001037983 */ /* 0x000f280000100800 */
[----:B------:R-:W5:Y:S01]  /*15d20*/  LDL R13, [R1+0x20] ;  /* 0x00002000010d7983 */ /* 0x000f620000100800 */
[----:B------:R-:W-:Y:S05]  /*15d30*/  WARPSYNC.ALL ;  /* 0x0000000000007948 */ /* 0x000fea0003800000 */
[----:B----4-:R-:W-:-:S02]  /*15d40*/  LOP3.LUT R0, R12, R3, RZ, 0xfc, !PT ;  /* 0x000000030c007212 */ /* 0x010fc400078efcff */
[----:B------:R-:W4:Y:S01]  /*15d50*/  S2R R3, SR_TID.X ;  /* 0x0000000000037919 */ /* 0x000f220000002100 */
[----:B-----5:R-:W-:Y:S02]  /*15d60*/  LOP3.LUT R20, R12, R13, RZ, 0xfc, !PT ;  /* 0x0000000d0c147212 */ /* 0x020fe400078efcff */
[----:B------:R-:W-:-:S03]  /*15d70*/  IMAD.IADD R0, R17, 0x1, R0 ;  /* 0x0000000111007824 */ /* 0x000fc600078e0200 */
[----:B------:R-:W-:Y:S02]  /*15d80*/  IMAD.IADD R20, R17, 0x1, R20 ;  /* 0x0000000111147824 */ /* 0x000fe400078e0214 */
[----:B0-2---:R-:W3:Y:S01]  /*15d90*/  LDSM.16.MT88.4 R8, [R0+0xa400] ;  /* 0x00a400000008783b */ /* 0x005ee20000004200 */
[----:B----4-:R-:W-:Y:S01]  /*15da0*/  LOP3.LUT P0, RZ, R3, 0x4, RZ, 0xc0, !PT ;  /* 0x0000000403ff7812 */ /* 0x010fe2000780c0ff */
[----:B------:R-:W-:-:S05]  /*15db0*/  IMAD.MOV.U32 R3, RZ, RZ, 0x40 ;  /* 0x00000040ff037424 */ /* 0x000fca00078e00ff */
[----:B------:R-:W-:-:S05]  /*15dc0*/  SEL R3, R3, 0xffffffc0, !P0 ;  /* 0xffffffc003037807 */ /* 0x000fca0004000000 */
[----:B------:R-:W-:Y:S01]  /*15dd0*/  IMAD.IADD R3, R3, 0x1, R0 ;  /* 0x0000000103037824 */ /* 0x000fe200078e0200 */
[C-C-:B---3--:R-:W-:Y:S02]  /*15de0*/  PRMT R4, R8.reuse, 0x6420, R9.reuse ;  /* 0x0000642008047816 */ /* 0x148fe40000000009 */
        /* <DEDUP_REMOVED lines=66> */
.L_x_2168:
        /* <DEDUP_REMOVED lines=14> */
.L_x_2147:
        /* <DEDUP_REMOVED lines=18> */
.L_x_2171:
[----:B------:R-:W-:Y:S05]  /*16410*/  BSYNC B0 ;  /* 0x0000000000007941 */ /* 0x000fea0003800000 */
.L_x_2170:
[----:B------:R-:W-:-:S06]  /*16420*/  UISETP.NE.AND UP0, UPT, UR39, 0x3, UPT ;  /* 0x000000032700788c */ /* 0x000fcc000bf05270 */
[----:B------:R-:W-:-:S13]  /*16430*/  PLOP3.LUT P1, PT, PT, PT, UP0, 0x80, 0x0 ;  /* 0x000000000000781c */ /* 0x000fda0003f2f008 */
[----:B------:R-:W-:Y:S05]  /*16440*/  @!P1 BRA `(.L_x_2172) ;  /* 0x0000000000049947 */ /* 0x000fea0003800000 */
[----:B------:R-:W-:Y:S01]  /*16450*/  BPT.TRAP 0x1 ;  /* 0x000000040000795c */ /* 0x000fe20000300000 */
.L_x_2172:
        /* <DEDUP_REMOVED lines=9> */
.L_x_2226:
[----:B------:R-:W-:Y:S05]  /*164f0*/  BSYNC B0 ;  /* 0x0000000000007941 */ /* 0x000fea0003800000 */
.L_x_2173:
[----:B------:R-:W-:Y:S05]  /*16500*/  @!P2 BRA `(.L_x_2175) ;  /* 0x000000000004a947 */ /* 0x000fea0003800000 */
[----:B------:R-:W-:Y:S01]  /*16510*/  BPT.TRAP 0x1 ;  /* 0x000000040000795c */ /* 0x000fe20000300000 */
.L_x_2175:
[----:B------:R-:W0:Y:S02]  /*16520*/  LDL R0, [R1] ;  /* 0x0000000001007983 */ /* 0x000e240000100800 */
[----:B0-----:R-:W-:-:S04]  /*16530*/  SHF.L.U32 R3, R0, 0x1f, RZ ;  /* 0x0000001f00037819 */ /* 0x001fc800000006ff */
[----:B------:R-:W0:Y:S02]  /*16540*/  SYNCS.PHASECHK.TRANS64.TRYWAIT P1, [R16+URZ+0x29860], R3 ;  /* 0x02986003100075a7 */ /* 0x000e24000802017f */
[----:B0-----:R-:W-:Y:S05]  /*16550*/  @!P1 BRA `(.L_x_2176) ;  /* 0x0000002400909947 */ /* 0x001fea0003800000 */
.L_x_2227:
[----:B------:R-:W2:Y:S04]  /*16560*/  LDL R2, [R1+0x24] ;  /* 0x0000240001027983 */ /* 0x000ea80000100800 */
[----:B------:R-:W3:Y:S01]  /*16570*/  LDL R12, [R1+0x20] ;  /* 0x00002000010c7983 */ /* 0x000ee20000100800 */
[----:B------:R-:W-:Y:S01]  /*16580*/  IMAD R0, R18, 0x5000, RZ ;  /* 0x0000500012007824 */ /* 0x000fe200078e02ff */
[----:B------:R-:W-:Y:S05]  /*16590*/  WARPSYNC.ALL ;  /* 0x0000000000007948 */ /* 0x000fea0003800000 */
[----:B------:R-:W1:Y:S01]  /*165a0*/  S2R R9, SR_TID.X ;  /* 0x0000000000097919 */ /* 0x000e620000002100 */
[----:B------:R-:W-:Y:S01]  /*165b0*/  IMAD.MOV.U32 R13, RZ, RZ, 0x40 ;  /* 0x00000040ff0d7424 */ /* 0x000fe200078e00ff */
[----:B-1----:R-:W-:-:S04]  /*165c0*/  LOP3.LUT P1, RZ, R9, 0x4, RZ, 0xc0, !PT ;  /* 0x0000000409ff7812 */ /* 0x002fc8000782c0ff */
[----:B------:R-:W-:Y:S02]  /*165d0*/  SEL R13, R13, 0xffffffc0, !P1 ;  /* 0xffffffc00d0d7807 */ /* 0x000fe40004800000 */
[C---:B--2---:R-:W-:Y:S02]  /*165e0*/  LOP3.LUT R2, R0.reuse, R2, RZ, 0xfc, !PT ;  /* 0x0000000200027212 */ /* 0x044fe400078efcff */
[----:B---3--:R-:W-:-:S03]  /*165f0*/  LOP3.LUT R0, R0, R12, RZ, 0xfc, !PT ;  /* 0x0000000c00007212 */ /* 0x008fc600078efcff */
[----:B------:R-:W-:-:S04]  /*16600*/  IMAD.IADD R2, R17, 0x1, R2 ;  /* 0x0000000111027824 */ /* 0x000fc800078e0202 */
        /* <DEDUP_REMOVED lines=70> */
.L_x_2177:
        /* <DEDUP_REMOVED lines=12> */
.L_x_2122:
[----:B------:R-:W-:Y:S05]  /*16b30*/  BSYNC B7 ;  /* 0x0000000000077941 */ /* 0x000fea0003800000 */
.L_x_2120:
[----:B-1----:R-:W2:Y:S02]  /*16b40*/  LDL R0, [R1+0x34] ;  /* 0x0000340001007983 */ /* 0x002ea40000100800 */
[----:B--2---:R-:W-:-:S13]  /*16b50*/  ISETP.NE.AND P0, PT, R0, RZ, PT ;  /* 0x000000ff0000720c */ /* 0x004fda0003f05270 */
[----:B------:R-:W-:Y:S05]  /*16b60*/  @!P0 BRA `(.L_x_2178) ;  /* 0x0000000000308947 */ /* 0x000fea0003800000 */
[----:B------:R-:W1:Y:S08]  /*16b70*/  S2UR UR5, SR_CgaCtaId ;  /* 0x00000000000579c3 */ /* 0x000e700000008800 */
[----:B------:R-:W-:Y:S06]  /*16b80*/  BAR.SYNC.DEFER_BLOCKING 0x5, 0x180 ;  /* 0x0146000000007b1d */ /* 0x000fec0000010000 */
[----:B------:R-:W-:-:S02]  /*16b90*/  UMOV UR4, 0x400 ;  /* 0x0000040000047882 */ /* 0x000fc40000000000 */
[----:B-1----:R-:W-:-:S06]  /*16ba0*/  ULEA UR4, UR5, UR4, 0x18 ;  /* 0x0000000405047291 */ /* 0x002fcc000f8ec03f */
[----:B------:R-:W-:-:S05]  /*16bb0*/  IMAD.U32 R17, RZ, RZ, UR4 ;  /* 0x00000004ff117e24 */ /* 0x000fca000f8e00ff */
[----:B0-----:R-:W0:Y:S04]  /*16bc0*/  LDS.128 R4, [R17+0x298d0] ;  /* 0x0298d00011047984 */ /* 0x001e280000000c00 */
[----:B0-----:R1:W-:Y:S01]  /*16bd0*/  STL.64 [R1+0x10], R4 ;  /* 0x0000100401007387 */ /* 0x0013e20000100a00 */
[----:B------:R-:W-:-:S03]  /*16be0*/  IMAD.MOV.U32 R0, RZ, RZ, R7 ;  /* 0x000000ffff007224 */ /* 0x000fc600078e0007 */
[----:B------:R1:W-:Y:S02]  /*16bf0*/  STL [R1+0x18], R6 ;  /* 0x0000180601007387 */ /* 0x0003e40000100800 */
[----:B------:R-:W-:Y:S01]  /*16c00*/  R2UR UR42, R0 ;  /* 0x00000000002a72ca */ /* 0x000fe200000e0000 */
[----:B------:R-:W-:Y:S06]  /*16c10*/  BAR.ARV 0x4, 0x180 ;  /* 0x0106000000007b1d */ /* 0x000fec0000002000 */
[----:B------:R-:W-:Y:S08]  /*16c20*/  BRA `(.L_x_2179) ;  /* 0x0000000c00e47947 */ /* 0x000ff00003800000 */
.L_x_2178:
[----:B------:R-:W2:Y:S01]  /*16c30*/  LDL.LU R0, [R1+0x10] ;  /* 0x0000100001007983 */ /* 0x000ea20000300800 */
[----:B------:R-:W-:Y:S01]  /*16c40*/  ULDC UR4, c[0x0][0xc3c] ;  /* 0x00030f0000047ab9 */ /* 0x000fe20000000800 */
[----:B0-----:R-:W0:Y:S02]  /*16c50*/  S2R R2, SR_TID.X ;  /* 0x0000000000027919 */ /* 0x001e240000002100 */
        /* <DEDUP_REMOVED lines=10> */
[----:B------:R-:W1:Y:S01]  /*16d00*/  @!P1 LDC.64 R4, c[0x0][0xc78] ;  /* 0x00031e00ff049b82 */ /* 0x000e620000000a00 */
        /* <DEDUP_REMOVED lines=33> */
.L_x_2182:
        /* <DEDUP_REMOVED lines=38> */
.L_x_2180:
        /* <DEDUP_REMOVED lines=13> */
.L_x_2183:
        /* <DEDUP_REMOVED lines=63> */
.L_x_2184:
        /* <DEDUP_REMOVED lines=64> */
.L_x_2185:
[----:B-1----:R-:W-:-:S05]  /*17a40*/  LOP3.LUT R3, RZ, R4, RZ, 0x33, !PT ;  /* 0x00000004ff037212 */ /* 0x002fca00078e33ff */
[----:B------:R-:W-:-:S05]  /*17a50*/  IMAD.IADD R0, R0, 0x1, R3 ;  /* 0x0000000100007824 */ /* 0x000fca00078e0203 */
[----:B------:R1:W-:Y:S01]  /*17a60*/  STL [R1+0x14], R0 ;  /* 0x0000140001007387 */ /* 0x0003e20000100800 */
[----:B------:R-:W-:Y:S05]  /*17a70*/  BRA `(.L_x_2186) ;  /* 0x0000000000107947 */ /* 0x000fea0003800000 */
.L_x_2181:
[----:B------:R2:W-:Y:S01]  /*17a80*/  STL [R1+0x10], R4 ;  /* 0x0000100401007387 */ /* 0x0005e20000100800 */
[----:B------:R-:W-:-:S03]  /*17a90*/  ULDC UR42, c[0x0][0xc3c] ;  /* 0x00030f00002a7ab9 */ /* 0x000fc60000000800 */
[----:B------:R2:W-:Y:S04]  /*17aa0*/  STL [R1+0x14], RZ ;  /* 0x000014ff01007387 */ /* 0x0005e80000100800 */
[----:B------:R2:W-:Y:S02]  /*17ab0*/  STL [R1+0x18], RZ ;  /* 0x000018ff01007387 */ /* 0x0005e40000100800 */
.L_x_2186:
[----:B0-----:R-:W3:Y:S04]  /*17ac0*/  LDL R2, [R1+0x18] ;  /* 0x0000180001027983 */ /* 0x001ee80000100800 */
[----:B------:R-:W4:Y:S04]  /*17ad0*/  LDL R3, [R1+0x14] ;  /* 0x0000140001037983 */ /* 0x000f280000100800 */
[----:B--2---:R-:W2:Y:S01]  /*17ae0*/  LDL R4, [R1+0x10] ;  /* 0x0000100001047983 */ /* 0x004ea20000100800 */
[----:B-1----:R-:W0:Y:S02]  /*17af0*/  S2R R0, SR_TID.X ;  /* 0x0000000000007919 */ /* 0x002e240000002100 */
        /* <DEDUP_REMOVED lines=10> */
[----:B--2---:R0:W-:Y:S01]  /*17ba0*/  @!P0 STS.128 [R17+0x298d0], R4 ;  /* 0x0298d00411008388 */ /* 0x0041e20000000c00 */
[----:B------:R-:W-:Y:S06]  /*17bb0*/  BAR.ARV 0x5, 0x180 ;  /* 0x0146000000007b1d */ /* 0x000fec0000002000 */
.L_x_2179:
[----:B------:R-:W-:Y:S02]  /*17bc0*/  ULDC UR4, c[0x0][0xc3c] ;  /* 0x00030f0000047ab9 */ /* 0x000fe40000000800 */
[----:B------:R-:W-:-:S06]  /*17bd0*/  UISETP.GE.AND UP0, UPT, UR42, UR4, UPT ;  /* 0x000000042a00728c */ /* 0x000fcc000bf06270 */
[----:B------:R-:W-:-:S13]  /*17be0*/  PLOP3.LUT P0, PT, PT, PT, UP0, 0x80, 0x0 ;  /* 0x000000000000781c */ /* 0x000fda0003f0f008 */
[----:B------:R-:W-:Y:S05]  /*17bf0*/  @!P0 BRA `(.L_x_2187) ;  /* 0xffffffb400408947 */ /* 0x000fea000383ffff */
.L_x_2115:
[----:B------:R-:W2:Y:S01]  /*17c00*/  LDL.LU R0, [R1+0x30] ;  /* 0x0000300001007983 */ /* 0x000ea20000300800 */
[----:B------:R-:W-:Y:S01]  /*17c10*/  BSSY B0, `(.L_x_2188) ;  /* 0x000000b000007945 */ /* 0x000fe20003800000 */
[----:B01----:R-:W0:Y:S01]  /*17c20*/  S2R R4, SR_CgaCtaId ;  /* 0x0000000000047919 */ /* 0x003e220000008800 */
[----:B--2---:R-:W-:-:S05]  /*17c30*/  VIADD R0, R0, 0x1 ;  /* 0x0000000100007836 */ /* 0x004fca0000000000 */
[----:B------:R-:W-:-:S04]  /*17c40*/  LEA.HI R2, R0, R0, RZ, 0x1 ;  /* 0x0000000000027211 */ /* 0x000fc800078f08ff */
[----:B------:R-:W-:-:S05]  /*17c50*/  LOP3.LUT R3, R2, 0xfffffffe, RZ, 0xc0, !PT ;  /* 0xfffffffe02037812 */ /* 0x000fca00078ec0ff */
[----:B------:R-:W-:Y:S01]  /*17c60*/  IMAD.IADD R0, R0, 0x1, -R3 ;  /* 0x0000000100007824 */ /* 0x000fe200078e0a03 */
[----:B------:R-:W-:-:S04]  /*17c70*/  MOV R3, 0x400 ;  /* 0x0000040000037802 */ /* 0x000fc80000000f00 */
[----:B0-----:R-:W-:Y:S02]  /*17c80*/  LEA R3, R4, R3, 0x18 ;  /* 0x0000000304037211 */ /* 0x001fe400078ec0ff */
[----:B------:R-:W-:-:S04]  /*17c90*/  SHF.L.U32 R0, R0, 0x1f, RZ ;  /* 0x0000001f00007819 */ /* 0x000fc800000006ff */
[----:B------:R-:W0:Y:S02]  /*17ca0*/  SYNCS.PHASECHK.TRANS64.TRYWAIT P0, [R3+URZ+0x29820], R0 ;  /* 0x02982000030075a7 */ /* 0x000e24000800017f */
[----:B0-----:R-:W-:Y:S05]  /*17cb0*/  @!P0 BRA `(.L_x_2189) ;  /* 0x0000000c00cc8947 */ /* 0x001fea0003800000 */
.L_x_2228:
[----:B------:R-:W-:Y:S05]  /*17cc0*/  BSYNC B0 ;  /* 0x0000000000007941 */ /* 0x000fea0003800000 */
.L_x_2188:
[----:B------:R-:W-:-:S03]  /*17cd0*/  UMOV UR4, 0xffffffff ;  /* 0xffffffff00047882 */ /* 0x000fc60000000000 */
[----:B------:R-:W-:Y:S05]  /*17ce0*/  BRA.DIV UR4, `(.L_x_2190) ;  /* 0x0000000e04d47947 */ /* 0x000fea000b800000 */
[----:B0-----:R-:W0:Y:S02]  /*17cf0*/  S2R R0, SR_TID.X ;  /* 0x0000000000007919 */ /* 0x001e240000002100 */
[----:B0-----:R-:W-:-:S04]  /*17d00*/  SHF.R.U32.HI R0, RZ, 0x5, R0 ;  /* 0x00000005ff007819 */ /* 0x001fc80000011600 */
[----:B------:R-:W-:-:S05]  /*17d10*/  LOP3.LUT R0, R0, 0x3, RZ, 0xc0, !PT ;  /* 0x0000000300007812 */ /* 0x000fca00078ec0ff */
[----:B------:R0:W1:Y:S02]  /*17d20*/  SHFL.IDX PT, R14, R0, RZ, 0x1f ;  /* 0x00001fff000e7589 */ /* 0x00006400000e0000 */
.L_x_2231:
[----:B-1----:R-:W-:Y:S01]  /*17d30*/  ISETP.NE.AND P0, PT, R14, RZ, PT ;  /* 0x000000ff0e00720c */ /* 0x002fe20003f05270 */
[----:B------:R-:W-:-:S12]  /*17d40*/  BSSY B0, `(.L_x_2191) ;  /* 0x000002c000007945 */ /* 0x000fd80003800000 */
[----:B------:R-:W-:Y:S05]  /*17d50*/  @P0 BRA `(.L_x_2192) ;  /* 0x0000000000a80947 */ /* 0x000fea0003800000 */
[----:B------:R-:W-:-:S03]  /*17d60*/  UMOV UR4, 0xffffffff ;  /* 0xffffffff00047882 */ /* 0x000fc60000000000 */
[----:B------:R-:W-:Y:S05]  /*17d70*/  BRA.DIV UR4, `(.L_x_2193) ;  /* 0x0000000e04e47947 */ /* 0x000fea000b800000 */
[----:B------:R-:W-:-:S13]  /*17d80*/  ELECT P6, URZ, PT ;  /* 0x00000000003f782f */ /* 0x000fda00038c0000 */
.L_x_2234:
[----:B------:R-:W-:Y:S05]  /*17d90*/  @!P6 BRA `(.L_x_2192) ;  /* 0x000000000098e947 */ /* 0x000fea0003800000 */
[----:B------:R-:W-:-:S06]  /*17da0*/  ULOP3.LUT UR4, UR38, 0x2, URZ, 0xfc, !UPT ;  /* 0x0000000226047892 */ /* 0x000fcc000f8efc3f */
[----:B0-----:R-:W-:-:S05]  /*17db0*/  IMAD.U32 R0, RZ, RZ, UR4 ;  /* 0x00000004ff007e24 */ /* 0x001fca000f8e00ff */
[----:B------:R-:W-:-:S13]  /*17dc0*/  ISETP.NE.AND P0, PT, R0, 0x3, PT ;  /* 0x000000030000780c */ /* 0x000fda0003f05270 */
[----:B------:R-:W-:Y:S05]  /*17dd0*/  @!P0 BRA `(.L_x_2194) ;  /* 0x0000000000048947 */ /* 0x000fea0003800000 */
[----:B------:R-:W-:Y:S01]  /*17de0*/  BPT.TRAP 0x1 ;  /* 0x000000040000795c */ /* 0x000fe20000300000 */
.L_x_2194:
        /* <DEDUP_REMOVED lines=13> */
.L_x_2235:
[----:B------:R-:W1:Y:S02]  /*17ec0*/  SYNCS.PHASECHK.TRANS64.TRYWAIT P1, [R5+URZ], R0 ;  /* 0x00000000050075a7 */ /* 0x000e64000802017f */
[----:B-1----:R-:W-:Y:S05]  /*17ed0*/  @!P1 BRA `(.L_x_2196) ;  /* 0x0000000c00c09947 */ /* 0x002fea0003800000 */
.L_x_2236:
[----:B------:R-:W-:Y:S05]  /*17ee0*/  @!P0 BRA `(.L_x_2197) ;  /* 0x0000000000048947 */ /* 0x000fea0003800000 */
[----:B------:R-:W-:Y:S01]  /*17ef0*/  BPT.TRAP 0x1 ;  /* 0x000000040000795c */ /* 0x000fe20000300000 */
.L_x_2197:
[----:B-1----:R-:W-:-:S04]  /*17f00*/  IMAD R5, R18, 0x8, R3 ;  /* 0x0000000812057824 */ /* 0x002fc800078e0203 */
[----:B------:R-:W1:Y:S02]  /*17f10*/  SYNCS.PHASECHK.TRANS64.TRYWAIT P1, [R5+URZ+0x29860], R4 ;  /* 0x02986004050075a7 */ /* 0x000e64000802017f */
[----:B-1----:R-:W-:Y:S05]  /*17f20*/  @!P1 BRA `(.L_x_2198) ;  /* 0x0000000c00c09947 */ /* 0x002fea0003800000 */
.L_x_2237:
[----:B------:R-:W-:Y:S05]  /*17f30*/  @!P0 BRA `(.L_x_2199) ;  /* 0x0000000000048947 */ /* 0x000fea0003800000 */
[----:B------:R-:W-:Y:S01]  /*17f40*/  BPT.TRAP 0x1 ;  /* 0x000000040000795c */ /* 0x000fe20000300000 */
.L_x_2199:
[----:B------:R-:W-:-:S04]  /*17f50*/  IMAD R3, R2, 0x8, R3 ;  /* 0x0000000802037824 */ /* 0x000fc800078e0203 */
[----:B------:R-:W2:Y:S02]  /*17f60*/  SYNCS.PHASECHK.TRANS64.TRYWAIT P1, [R3+URZ+0x29860], R0 ;  /* 0x02986000030075a7 */ /* 0x000ea4000802017f */
[----:B--2---:R-:W-:Y:S05]  /*17f70*/  @!P1 BRA `(.L_x_2200) ;  /* 0x0000000c00c09947 */ /* 0x004fea0003800000 */
.L_x_2238:
[----:B------:R-:W-:Y:S05]  /*17f80*/  @!P0 BRA `(.L_x_2201) ;  /* 0x0000000000048947 */ /* 0x000fea0003800000 */
[----:B------:R-:W-:Y:S01]  /*17f90*/  BPT.TRAP 0x1 ;  /* 0x000000040000795c */ /* 0x000fe20000300000 */
.L_x_2201:
[----:B------:R-:W3:Y:S02]  /*17fa0*/  SYNCS.PHASECHK.TRANS64.TRYWAIT P0, [R5+URZ+0x29880], R4 ;  /* 0x02988004050075a7 */ /* 0x000ee4000800017f */
[----:B---3--:R-:W-:Y:S05]  /*17fb0*/  @!P0 BRA `(.L_x_2202) ;  /* 0x0000000c00c48947 */ /* 0x008fea0003800000 */
.L_x_2203:
[----:B----4-:R4:W0:Y:S02]  /*17fc0*/  SYNCS.PHASECHK.TRANS64.TRYWAIT P0, [R3+URZ+0x29880], R0 ;  /* 0x02988000030075a7 */ /* 0x010824000800017f */
[----:B0-----:R-:W-:Y:S05]  /*17fd0*/  @!P0 NANOSLEEP.SYNCS 0x989680 ;  /* 0x009896800000895d */ /* 0x001fea0003900000 */
[----:B------:R-:W0:Y:S02]  /*17fe0*/  @!P0 SYNCS.PHASECHK.TRANS64 P0, [R3+URZ+0x29880], R0 ;  /* 0x02988000030085a7 */ /* 0x000e24000800007f */
[----:B0-----:R-:W-:Y:S05]  /*17ff0*/  @!P0 BRA `(.L_x_2203) ;  /* 0xfffffffc00f08947 */ /* 0x001fea000383ffff */
.L_x_2192:
[----:B------:R-:W-:Y:S05]  /*18000*/  BSYNC B0 ;  /* 0x0000000000007941 */ /* 0x000fea0003800000 */
.L_x_2191:
[----:B------:R-:W-:Y:S05]  /*18010*/  EXIT ;  /* 0x000000000000794d */ /* 0x000fea0003800000 */
.L_x_2051:
[----:B0-----:R-:W-:-:S04]  /*18020*/  IMAD.U32 R3, RZ, RZ, UR41 ;  /* 0x00000029ff037e24 */ /* 0x001fc8000f8e00ff */
[----:B------:R0:W1:Y:S03]  /*18030*/  SYNCS.PHASECHK.TRANS64.TRYWAIT P0, [R3+URZ+0x29800], R2 ;  /* 0x02980002030075a7 */ /* 0x000066000800017f */
[----:B-1----:R-:W-:Y:S05]  /*18040*/  @!P0 NANOSLEEP.SYNCS 0x989680 ;  /* 0x009896800000895d */ /* 0x002fea0003900000 */
[----:B------:R-:W1:Y:S02]  /*18050*/  @!P0 SYNCS.PHASECHK.TRANS64 P0, [R3+URZ+0x29800], R2 ;  /* 0x02980002030085a7 */ /* 0x000e64000800007f */
[----:B-1----:R-:W-:Y:S05]  /*18060*/  @!P0 BRA `(.L_x_2051) ;  /* 0xfffffffc00ec8947 */ /* 0x002fea000383ffff */
[----:B------:R-:W-:Y:S05]  /*18070*/  BRA `(.L_x_2204) ;  /* 0xfffffe9c00dc7947 */ /* 0x000fea000383ffff */
.L_x_2055:
[----:B-1----:R1:W2:Y:S02]  /*18080*/  SYNCS.PHASECHK.TRANS64.TRYWAIT P2, [R2+URZ+0x29830], R3 ;  /* 0x02983003020075a7 */ /* 0x0022a4000804017f */
[----:B--2---:R-:W-:Y:S05]  /*18090*/  @!P2 NANOSLEEP.SYNCS 0x989680 ;  /* 0x009896800000a95d */ /* 0x004fea0003900000 */
[----:B------:R-:W2:Y:S02]  /*180a0*/  @!P2 SYNCS.PHASECHK.TRANS64 P2, [R2+URZ+0x29830], R3 ;  /* 0x029830030200a5a7 */ /* 0x000ea4000804007f */
[----:B--2---:R-:W-:Y:S05]  /*180b0*/  @!P2 BRA `(.L_x_2055) ;  /* 0xfffffffc00f0a947 */ /* 0x004fea000383ffff */
[----:B------:R-:W-:Y:S05]  /*180c0*/  BRA `(.L_x_2054) ;  /* 0xfffffea000007947 */ /* 0x000fea000383ffff */
.L_x_2060:
[----:B-1----:R-:W-:-:S04]  /*180d0*/  IMAD.U32 R7, RZ, RZ, UR6 ;  /* 0x00000006ff077e24 */ /* 0x002fc8000f8e00ff */
[----:B------:R1:W2:Y:S03]  /*180e0*/  SYNCS.PHASECHK.TRANS64.TRYWAIT P3, [R7+URZ+0x29830], R6 ;  /* 0x02983006070075a7 */ /* 0x0002a6000806017f */
[----:B--2---:R-:W-:Y:S05]  /*180f0*/  @!P3 NANOSLEEP.SYNCS 0x989680 ;  /* 0x009896800000b95d */ /* 0x004fea0003900000 */
[----:B------:R-:W2:Y:S02]  /*18100*/  @!P3 SYNCS.PHASECHK.TRANS64 P3, [R7+URZ+0x29830], R6 ;  /* 0x029830060700b5a7 */ /* 0x000ea4000806007f */
[----:B--2---:R-:W-:Y:S05]  /*18110*/  @!P3 BRA `(.L_x_2060) ;  /* 0xfffffffc00ecb947 */ /* 0x004fea000383ffff */
[----:B------:R-:W-:Y:S05]  /*18120*/  BRA `(.L_x_2057) ;  /* 0xfffffedc00bc7947 */ /* 0x000fea000383ffff */
.L_x_2064:
[----:B-1----:R-:W-:-:S04]  /*18130*/  IMAD.U32 R7, RZ, RZ, UR6 ;  /* 0x00000006ff077e24 */ /* 0x002fc8000f8e00ff */
[----:B------:R1:W2:Y:S03]  /*18140*/  SYNCS.PHASECHK.TRANS64.TRYWAIT P3, [R7+URZ+0x29850], R6 ;  /* 0x02985006070075a7 */ /* 0x0002a6000806017f */
[----:B--2---:R-:W-:Y:S05]  /*18150*/  @!P3 NANOSLEEP.SYNCS 0x989680 ;  /* 0x009896800000b95d */ /* 0x004fea0003900000 */
[----:B------:R-:W2:Y:S02]  /*18160*/  @!P3 SYNCS.PHASECHK.TRANS64 P3, [R7+URZ+0x29850], R6 ;  /* 0x029850060700b5a7 */ /* 0x000ea4000806007f */
[----:B--2---:R-:W-:Y:S05]  /*18170*/  @!P3 BRA `(.L_x_2064) ;  /* 0xfffffffc00ecb947 */ /* 0x004fea000383ffff */
[----:B------:R-:W-:Y:S05]  /*18180*/  BRA `(.L_x_2061) ;  /* 0xfffffee800c47947 */ /* 0x000fea000383ffff */
.L_x_2071:
[----:B-1----:R-:W-:-:S04]  /*18190*/  IMAD.U32 R7, RZ, RZ, UR6 ;  /* 0x00000006ff077e24 */ /* 0x002fc8000f8e00ff */
[----:B------:R1:W2:Y:S03]  /*181a0*/  SYNCS.PHASECHK.TRANS64.TRYWAIT P2, [R7+URZ+0x29830], R6 ;  /* 0x02983006070075a7 */ /* 0x0002a6000804017f */
[----:B--2---:R-:W-:Y:S05]  /*181b0*/  @!P2 NANOSLEEP.SYNCS 0x989680 ;  /* 0x009896800000a95d */ /* 0x004fea0003900000 */
[----:B------:R-:W2:Y:S02]  /*181c0*/  @!P2 SYNCS.PHASECHK.TRANS64 P2, [R7+URZ+0x29830], R6 ;  /* 0x029830060700a5a7 */ /* 0x000ea4000804007f */
[----:B--2---:R-:W-:Y:S05]  /*181d0*/  @!P2 BRA `(.L_x_2071) ;  /* 0xfffffffc00eca947 */ /* 0x004fea000383ffff */
[----:B------:R-:W-:Y:S05]  /*181e0*/  BRA `(.L_x_2068) ;  /* 0xffffff20002c7947 */ /* 0x000fea000383ffff */
.L_x_2075:
[----:B-1----:R-:W-:-:S04]  /*181f0*/  IMAD.U32 R7, RZ, RZ, UR6 ;  /* 0x00000006ff077e24 */ /* 0x002fc8000f8e00ff */
[----:B------:R1:W2:Y:S03]  /*18200*/  SYNCS.PHASECHK.TRANS64.TRYWAIT P2, [R7+URZ+0x29850], R6 ;  /* 0x02985006070075a7 */ /* 0x0002a6000804017f */
[----:B--2---:R-:W-:Y:S05]  /*18210*/  @!P2 NANOSLEEP.SYNCS 0x989680 ;  /* 0x009896800000a95d */ /* 0x004fea0003900000 */
[----:B------:R-:W2:Y:S02]  /*18220*/  @!P2 SYNCS.PHASECHK.TRANS64 P2, [R7+URZ+0x29850], R6 ;  /* 0x029850060700a5a7 */ /* 0x000ea4000804007f */
[----:B--2---:R-:W-:Y:S05]  /*18230*/  @!P2 BRA `(.L_x_2075) ;  /* 0xfffffffc00eca947 */ /* 0x004fea000383ffff */
[----:B------:R-:W-:Y:S05]  /*18240*/  BRA `(.L_x_2072) ;  /* 0xffffff2c00287947 */ /* 0x000fea000383ffff */
.L_x_2081:
[----:B-1----:R-:W-:-:S04]  /*18250*/  IMAD.U32 R5, RZ, RZ, UR5 ;  /* 0x00000005ff057e24 */ /* 0x002fc8000f8e00ff */
[----:B------:R1:W2:Y:S03]  /*18260*/  SYNCS.PHASECHK.TRANS64.TRYWAIT P0, [R5+URZ+0x29850], R0 ;  /* 0x02985000050075a7 */ /* 0x0002a6000800017f */
[----:B--2---:R-:W-:Y:S05]  /*18270*/  @!P0 NANOSLEEP.SYNCS 0x989680 ;  /* 0x009896800000895d */ /* 0x004fea0003900000 */
[----:B------:R-:W2:Y:S02]  /*18280*/  @!P0 SYNCS.PHASECHK.TRANS64 P0, [R5+URZ+0x29850], R0 ;  /* 0x02985000050085a7 */ /* 0x000ea4000800007f */
[----:B--2---:R-:W-:Y:S05]  /*18290*/  @!P0 BRA `(.L_x_2081) ;  /* 0xfffffffc00ec8947 */ /* 0x004fea000383ffff */
[----:B------:R-:W-:Y:S05]  /*182a0*/  BRA `(.L_x_2080) ;  /* 0xffffff5400807947 */ /* 0x000fea000383ffff */
.L_x_2131:
[----:B------:R-:W-:Y:S02]  /*182b0*/  IMAD.MOV.U32 R13, RZ, RZ, R0 ;  /* 0x000000ffff0d7224 */ /* 0x000fe400078e0000 */
[----:B------:R-:W-:Y:S02]  /*182c0*/  IMAD.MOV.U32 R12, RZ, RZ, RZ ;  /* 0x000000ffff0c7224 */ /* 0x000fe400078e00ff */
[----:B------:R-:W-:Y:S02]  /*182d0*/  IMAD.MOV.U32 R11, RZ, RZ, 0x1f ;  /* 0x0000001fff0b7424 */ /* 0x000fe400078e00ff */
[----:B------:R-:W-:-:S07]  /*182e0*/  IMAD.MOV.U32 R15, RZ, RZ, -0x1 ;  /* 0xffffffffff0f7424 */ /* 0x000fce00078e00ff */
[----:B0-2---:R-:W-:Y:S05]  /*182f0*/  WARPSYNC.COLLECTIVE R15, `(.L_x_2205) ;  /* 0x000000000f087348 */ /* 0x005fea0003c00000 */
[----:B------:R1:W3:Y:S02]  /*18300*/  SHFL.IDX P6, R14, R13, R12, R11 ;  /* 0x0000000c0d0e7389 */ /* 0x0002e400000c000b */
[----:B0123--:R-:W-:Y:S01]  /*18310*/  ENDCOLLECTIVE ;  /* 0x000000000000791b */ /* 0x00ffe20003800000 */
.L_x_2205:
[----:B------:R-:W-:Y:S05]  /*18320*/  BRA `(.L_x_2206) ;  /* 0xffffffbc00b07947 */ /* 0x000fea000383ffff */
.L_x_2133:
[----:B------:R-:W-:Y:S01]  /*18330*/  BSSY B0, `(.L_x_2207) ;  /* 0x0000006000007945 */ /* 0x000fe20003800000 */
[----:B------:R-:W-:-:S07]  /*18340*/  IMAD.MOV.U32 R15, RZ, RZ, -0x1 ;  /* 0xffffffffff0f7424 */ /* 0x000fce00078e00ff */
[----:B0-2---:R-:W-:Y:S05]  /*18350*/  WARPSYNC.COLLECTIVE R15, `(.L_x_2208) ;  /* 0x000000000f0c7348 */ /* 0x005fea0003c00000 */
[----:B------:R-:W-:Y:S02]  /*18360*/  ELECT P6, UR62, PT ;  /* 0x00000000003e782f */ /* 0x000fe400038c0000 */
[----:B------:R-:W-:Y:S01]  /*18370*/  MOV R14, UR62 ;  /* 0x0000003e000e7c02 */ /* 0x000fe20008000f00 */
[----:B0-2---:R-:W-:Y:S10]  /*18380*/  ENDCOLLECTIVE ;  /* 0x000000000000791b */ /* 0x005ff40003800000 */
.L_x_2208:
[----:B------:R-:W-:Y:S05]  /*18390*/  BSYNC B0 ;  /* 0x0000000000007941 */ /* 0x000fea0003800000 */
.L_x_2207:
[----:B------:R-:W-:Y:S05]  /*183a0*/  BRA `(.L_x_2209) ;  /* 0xffffffbc00b87947 */ /* 0x000fea000383ffff */
.L_x_2135:
[----:B-1----:R1:W2:Y:S02]  /*183b0*/  SYNCS.PHASECHK.TRANS64.TRYWAIT P0, [R2+URZ+0x29880], R3 ;  /* 0x02988003020075a7 */ /* 0x0022a4000800017f */
[----:B--2---:R-:W-:Y:S05]  /*183c0*/  @!P0 NANOSLEEP.SYNCS 0x989680 ;  /* 0x009896800000895d */ /* 0x004fea0003900000 */
[----:B------:R-:W2:Y:S02]  /*183d0*/  @!P0 SYNCS.PHASECHK.TRANS64 P0, [R2+URZ+0x29880], R3 ;  /* 0x02988003020085a7 */ /* 0x000ea4000800007f */
[----:B--2---:R-:W-:Y:S05]  /*183e0*/  @!P0 BRA `(.L_x_2135) ;  /* 0xfffffffc00f08947 */ /* 0x004fea000383ffff */
[----:B------:R-:W-:Y:S05]  /*183f0*/  BRA `(.L_x_2210) ;  /* 0xffffffc000187947 */ /* 0x000fea000383ffff */
.L_x_2137:
[----:B0-----:R0:W2:Y:S02]  /*18400*/  SYNCS.PHASECHK.TRANS64.TRYWAIT P0, [R2+URZ+0x29840], R3 ;  /* 0x02984003020075a7 */ /* 0x0010a4000800017f */
[----:B--2---:R-:W-:Y:S05]  /*18410*/  @!P0 NANOSLEEP.SYNCS 0x989680 ;  /* 0x009896800000895d */ /* 0x004fea0003900000 */
[----:B------:R-:W2:Y:S02]  /*18420*/  @!P0 SYNCS.PHASECHK.TRANS64 P0, [R2+URZ+0x29840], R3 ;  /* 0x02984003020085a7 */ /* 0x000ea4000800007f */
[----:B--2---:R-:W-:Y:S05]  /*18430*/  @!P0 BRA `(.L_x_2137) ;  /* 0xfffffffc00f08947 */ /* 0x004fea000383ffff */
[----:B------:R-:W-:Y:S05]  /*18440*/  BRA `(.L_x_2211) ;  /* 0xffffffc000687947 */ /* 0x000fea000383ffff */
.L_x_2141:
[----:B------:R-:W-:Y:S01]  /*18450*/  IMAD.MOV.U32 R13, RZ, RZ, R3 ;  /* 0x000000ffff0d7224 */ /* 0x000fe200078e0003 */
[----:B------:R-:W-:Y:S01]  /*18460*/  LOP3.LUT R7, R7, 0x7f, RZ, 0xc0, !PT ;  /* 0x0000007f07077812 */ /* 0x000fe200078ec0ff */
[----:B------:R-:W-:Y:S02]  /*18470*/  IMAD.MOV.U32 R12, RZ, RZ, RZ ;  /* 0x000000ffff0c7224 */ /* 0x000fe400078e00ff */
[----:B------:R-:W-:Y:S01]  /*18480*/  IMAD.MOV.U32 R11, RZ, RZ, 0x1c1f ;  /* 0x00001c1fff0b7424 */ /* 0x000fe200078e00ff */
[----:B------:R-:W-:Y:S01]  /*18490*/  SHF.R.U32.HI R2, RZ, 0x2, R7 ;  /* 0x00000002ff027819 */ /* 0x000fe20000011607 */
[----:B------:R-:W-:Y:S02]  /*184a0*/  IMAD.MOV.U32 R15, RZ, RZ, -0x1 ;  /* 0xffffffffff0f7424 */ /* 0x000fe400078e00ff */
[----:B------:R-:W-:Y:S02]  /*184b0*/  IMAD R0, R19, R5, RZ ;  /* 0x0000000513007224 */ /* 0x000fe400078e02ff */
[----:B------:R-:W-:-:S07]  /*184c0*/  IMAD R2, R10, 0x80, R2 ;  /* 0x000000800a027824 */ /* 0x000fce00078e0202 */
[----:B-----5:R-:W-:Y:S05]  /*184d0*/  WARPSYNC.COLLECTIVE R15, `(.L_x_2212) ;  /* 0x000000000f087348 */ /* 0x020fea0003c00000 */
[----:B------:R0:W1:Y:S02]  /*184e0*/  SHFL.IDX P6, R14, R13, R12, R11 ;  /* 0x0000000c0d0e7389 */ /* 0x00006400000c000b */
[----:B01---5:R-:W-:Y:S01]  /*184f0*/  ENDCOLLECTIVE ;  /* 0x000000000000791b */ /* 0x023fe20003800000 */
.L_x_2212:
[----:B------:R-:W-:Y:S01]  /*18500*/  ISETP.GE.AND P4, PT, R2, R0, PT ;  /* 0x000000000200720c */ /* 0x000fe20003f86270 */
[----:B------:R-:W-:Y:S02]  /*18510*/  IMAD.MOV.U32 R13, RZ, RZ, R4 ;  /* 0x000000ffff0d7224 */ /* 0x000fe400078e0004 */
[----:B------:R-:W-:-:S10]  /*18520*/  IMAD.MOV.U32 R6, RZ, RZ, R14 ;  /* 0x000000ffff067224 */ /* 0x000fd400078e000e */
[----:B------:R-:W-:Y:S05]  /*18530*/  WARPSYNC.COLLECTIVE R15, `(.L_x_2213) ;  /* 0x000000000f087348 */ /* 0x000fea0003c00000 */
[----:B------:R0:W1:Y:S02]  /*18540*/  SHFL.IDX P6, R14, R13, R12, R11 ;  /* 0x0000000c0d0e7389 */ /* 0x00006400000c000b */
[----:B01----:R-:W-:Y:S01]  /*18550*/  ENDCOLLECTIVE ;  /* 0x000000000000791b */ /* 0x003fe20003800000 */
.L_x_2213:
[----:B------:R-:W-:Y:S02]  /*18560*/  IMAD.MOV.U32 R13, RZ, RZ, R3 ;  /* 0x000000ffff0d7224 */ /* 0x000fe400078e0003 */
[----:B------:R-:W-:Y:S02]  /*18570*/  IMAD.MOV.U32 R12, RZ, RZ, 0x1 ;  /* 0x00000001ff0c7424 */ /* 0x000fe400078e00ff */
[----:B------:R-:W-:-:S07]  /*18580*/  IMAD.MOV.U32 R5, RZ, RZ, R14 ;  /* 0x000000ffff057224 */ /* 0x000fce00078e000e */
[----:B------:R-:W-:Y:S05]  /*18590*/  WARPSYNC.COLLECTIVE R15, `(.L_x_2214) ;  /* 0x000000000f087348 */ /* 0x000fea0003c00000 */
[----:B------:R0:W1:Y:S02]  /*185a0*/  SHFL.IDX P6, R14, R13, R12, R11 ;  /* 0x0000000c0d0e7389 */ /* 0x00006400000c000b */
[----:B01----:R-:W-:Y:S01]  /*185b0*/  ENDCOLLECTIVE ;  /* 0x000000000000791b */ /* 0x003fe20003800000 */
.L_x_2214:
[----:B------:R-:W-:-:S05]  /*185c0*/  @!P4 IADD3 R5, P3, R9, R5, RZ ;  /* 0x000000050905c210 */ /* 0x000fca0007f7e0ff */
[----:B------:R-:W-:-:S04]  /*185d0*/  @!P4 IMAD.X R6, RZ, RZ, R6, P3 ;  /* 0x000000ffff06c224 */ /* 0x000fc800018e0606 */
[----:B------:R-:W-:Y:S02]  /*185e0*/  @!P4 IMAD.MOV.U32 R7, RZ, RZ, R6 ;  /* 0x000000ffff07c224 */ /* 0x000fe400078e0006 */
[----:B------:R-:W-:Y:S02]  /*185f0*/  @!P4 IMAD.MOV.U32 R6, RZ, RZ, R5 ;  /* 0x000000ffff06c224 */ /* 0x000fe400078e0005 */
[----:B------:R-:W-:Y:S02]  /*18600*/  VIADD R5, R2, 0x20 ;  /* 0x0000002002057836 */ /* 0x000fe40000000000 */
[----:B------:R-:W-:Y:S01]  /*18610*/  IMAD.MOV.U32 R13, RZ, RZ, R4 ;  /* 0x000000ffff0d7224 */ /* 0x000fe200078e0004 */
[----:B------:R-:W-:Y:S01]  /*18620*/  @!PT LDS RZ, [RZ] ;  /* 0x00000000fffff984 */ /* 0x000fe20000000800 */
[----:B------:R-:W-:Y:S01]  /*18630*/  @!PT LDS RZ, [RZ] ;  /* 0x00000000fffff984 */ /* 0x000fe20000000800 */
[----:B------:R-:W-:Y:S01]  /*18640*/  @!PT LDS RZ, [RZ] ;  /* 0x00000000fffff984 */ /* 0x000fe20000000800 */
[----:B------:R0:W-:Y:S02]  /*18650*/  @!P4 LDGSTS.E.BYPASS.LTC128B.128 [R8+0x14400], desc[UR54][R6.64], !P0 ;  /* 0x144000000608cfae */ /* 0x0001e4000c101d76 */
[----:B------:R-:W-:Y:S02]  /*18660*/  ISETP.GE.AND P3, PT, R5, R0, PT ;  /* 0x000000000500720c */ /* 0x000fe40003f66270 */
[----:B------:R0:W-:Y:S01]  /*18670*/  @!P4 LDGSTS.E.BYPASS.LTC128B.128 [R8+0x16400], desc[UR54][R6.64+0x40], !P1 ;  /* 0x164000400608cfae */ /* 0x0001e2000c901d76 */
[----:B------:R-:W-:-:S10]  /*18680*/  IMAD.MOV.U32 R5, RZ, RZ, R14 ;  /* 0x000000ffff057224 */ /* 0x000fd400078e000e */
[----:B0-----:R-:W-:Y:S05]  /*18690*/  WARPSYNC.COLLECTIVE R15, `(.L_x_2215) ;  /* 0x000000000f087348 */ /* 0x001fea0003c00000 */
[----:B------:R1:W2:Y:S02]  /*186a0*/  SHFL.IDX P6, R14, R13, R12, R11 ;  /* 0x0000000c0d0e7389 */ /* 0x0002a400000c000b */
[----:B012---:R-:W-:Y:S01]  /*186b0*/  ENDCOLLECTIVE ;  /* 0x000000000000791b */ /* 0x007fe20003800000 */
.L_x_2215:
[----:B------:R-:W-:Y:S01]  /*186c0*/  @!PT LDS RZ, [RZ] ;  /* 0x00000000fffff984 */ /* 0x000fe20000000800 */
[----:B------:R-:W-:Y:S01]  /*186d0*/  @!PT LDS RZ, [RZ] ;  /* 0x00000000fffff984 */ /* 0x000fe20000000800 */
[----:B------:R-:W-:Y:S01]  /*186e0*/  @!PT LDS RZ, [RZ] ;  /* 0x00000000fffff984 */ /* 0x000fe20000000800 */
[----:B------:R0:W-:Y:S01]  /*186f0*/  @!P4 LDGSTS.E.BYPASS.LTC128B.128 [R8+0x18400], desc[UR54][R6.64+0x80], !P2 ;  /* 0x184000800608cfae */ /* 0x0001e2000d101d76 */
[----:B------:R-:W-:Y:S02]  /*18700*/  IMAD.MOV.U32 R13, RZ, RZ, R3 ;  /* 0x000000ffff0d7224 */ /* 0x000fe400078e0003 */
[----:B------:R-:W-:Y:S02]  /*18710*/  IMAD.MOV.U32 R12, RZ, RZ, 0x2 ;  /* 0x00000002ff0c7424 */ /* 0x000fe400078e00ff */
[----:B0-----:R-:W-:-:S07]  /*18720*/  IMAD.MOV.U32 R6, RZ, RZ, R14 ;  /* 0x000000ffff067224 */ /* 0x001fce00078e000e */
[----:B------:R-:W-:Y:S05]  /*18730*/  WARPSYNC.COLLECTIVE R15, `(.L_x_2216) ;  /* 0x000000000f087348 */ /* 0x000fea0003c00000 */
[----:B------:R0:W1:Y:S02]  /*18740*/  SHFL.IDX P6, R14, R13, R12, R11 ;  /* 0x0000000c0d0e7389 */ /* 0x00006400000c000b */
[----:B01----:R-:W-:Y:S01]  /*18750*/  ENDCOLLECTIVE ;  /* 0x000000000000791b */ /* 0x003fe20003800000 */
.L_x_2216:
        /* <DEDUP_REMOVED lines=16> */
.L_x_2217:
[----:B------:R-:W-:Y:S02]  /*18860*/  IMAD.MOV.U32 R13, RZ, RZ, R3 ;  /* 0x000000ffff0d7224 */ /* 0x000fe400078e0003 */
[----:B------:R-:W-:Y:S02]  /*18870*/  IMAD.MOV.U32 R12, RZ, RZ, 0x3 ;  /* 0x00000003ff0c7424 */ /* 0x000fe400078e00ff */
[----:B------:R-:W-:-:S07]  /*18880*/  IMAD.MOV.U32 R6, RZ, RZ, R14 ;  /* 0x000000ffff067224 */ /* 0x000fce00078e000e */
[----:B------:R-:W-:Y:S05]  /*18890*/  WARPSYNC.COLLECTIVE R15, `(.L_x_2218) ;  /* 0x000000000f087348 */ /* 0x000fea0003c00000 */
[----:B------:R0:W1:Y:S02]  /*188a0*/  SHFL.IDX P6, R14, R13, R12, R11 ;  /* 0x0000000c0d0e7389 */ /* 0x00006400000c000b */
[----:B01----:R-:W-:Y:S01]  /*188b0*/  ENDCOLLECTIVE ;  /* 0x000000000000791b */ /* 0x003fe20003800000 */
.L_x_2218:
        /* <DEDUP_REMOVED lines=14> */
.L_x_2219:
[----:B------:R-:W-:Y:S01]  /*189a0*/  IMAD.MOV.U32 R4, RZ, RZ, R14 ;  /* 0x000000ffff047224 */ /* 0x000fe200078e000e */
[----:B------:R-:W-:Y:S06]  /*189b0*/  BRA `(.L_x_2220) ;  /* 0xffffffc400ac7947 */ /* 0x000fec000383ffff */
.L_x_2146:
[----:B-1----:R1:W2:Y:S02]  /*189c0*/  SYNCS.PHASECHK.TRANS64.TRYWAIT P0, [R17+URZ+0x29820], R0 ;  /* 0x02982000110075a7 */ /* 0x0022a4000800017f */
[----:B--2---:R-:W-:Y:S05]  /*189d0*/  @!P0 NANOSLEEP.SYNCS 0x989680 ;  /* 0x009896800000895d */ /* 0x004fea0003900000 */
[----:B------:R-:W2:Y:S02]  /*189e0*/  @!P0 SYNCS.PHASECHK.TRANS64 P0, [R17+URZ+0x29820], R0 ;  /* 0x02982000110085a7 */ /* 0x000ea4000800007f */
[----:B--2---:R-:W-:Y:S05]  /*189f0*/  @!P0 BRA `(.L_x_2146) ;  /* 0xfffffffc00f08947 */ /* 0x004fea000383ffff */
[----:B------:R-:W-:Y:S05]  /*18a00*/  BRA `(.L_x_2221) ;  /* 0xffffffc8001c7947 */ /* 0x000fea000383ffff */
.L_x_2152:
[----:B0-----:R0:W3:Y:S02]  /*18a10*/  SYNCS.PHASECHK.TRANS64.TRYWAIT P0, [R5+URZ+0x29880], R4 ;  /* 0x02988004050075a7 */ /* 0x0010e4000800017f */
[----:B---3--:R-:W-:Y:S05]  /*18a20*/  @!P0 NANOSLEEP.SYNCS 0x989680 ;  /* 0x009896800000895d */ /* 0x008fea0003900000 */
[----:B------:R-:W3:Y:S02]  /*18a30*/  @!P0 SYNCS.PHASECHK.TRANS64 P0, [R5+URZ+0x29880], R4 ;  /* 0x02988004050085a7 */ /* 0x000ee4000800007f */
[----:B---3--:R-:W-:Y:S05]  /*18a40*/  @!P0 BRA `(.L_x_2152) ;  /* 0xfffffffc00f08947 */ /* 0x008fea000383ffff */
[----:B------:R-:W-:Y:S05]  /*18a50*/  BRA `(.L_x_2222) ;  /* 0xffffffc800d47947 */ /* 0x000fea000383ffff */
.L_x_2157:
[----:B---3--:R3:W4:Y:S02]  /*18a60*/  SYNCS.PHASECHK.TRANS64.TRYWAIT P0, [R5+URZ+0x29840], R4 ;  /* 0x02984004050075a7 */ /* 0x008724000800017f */
[----:B----4-:R-:W-:Y:S05]  /*18a70*/  @!P0 NANOSLEEP.SYNCS 0x989680 ;  /* 0x009896800000895d */ /* 0x010fea0003900000 */
[----:B------:R-:W4:Y:S02]  /*18a80*/  @!P0 SYNCS.PHASECHK.TRANS64 P0, [R5+URZ+0x29840], R4 ;  /* 0x02984004050085a7 */ /* 0x000f24000800007f */
[----:B----4-:R-:W-:Y:S05]  /*18a90*/  @!P0 BRA `(.L_x_2157) ;  /* 0xfffffffc00f08947 */ /* 0x010fea000383ffff */
[----:B------:R-:W-:Y:S05]  /*18aa0*/  BRA `(.L_x_2223) ;  /* 0xffffffcc00507947 */ /* 0x000fea000383ffff */
.L_x_2165:
[----:B---3--:R3:W4:Y:S02]  /*18ab0*/  SYNCS.PHASECHK.TRANS64.TRYWAIT P0, [R19+URZ+0x29870], R4 ;  /* 0x02987004130075a7 */ /* 0x008724000800017f */
[----:B----4-:R-:W-:Y:S05]  /*18ac0*/  @!P0 NANOSLEEP.SYNCS 0x989680 ;  /* 0x009896800000895d */ /* 0x010fea0003900000 */
[----:B------:R-:W4:Y:S02]  /*18ad0*/  @!P0 SYNCS.PHASECHK.TRANS64 P0, [R19+URZ+0x29870], R4 ;  /* 0x02987004130085a7 */ /* 0x000f24000800007f */
[----:B----4-:R-:W-:Y:S05]  /*18ae0*/  @!P0 BRA `(.L_x_2165) ;  /* 0xfffffffc00f08947 */ /* 0x010fea000383ffff */
[----:B------:R-:W-:Y:S05]  /*18af0*/  BRA `(.L_x_2224) ;  /* 0xffffffd000687947 */ /* 0x000fea000383ffff */
.L_x_2167:
[----:B----4-:R4:W0:Y:S02]  /*18b00*/  SYNCS.PHASECHK.TRANS64.TRYWAIT P0, [R19+URZ+0x29860], R0 ;  /* 0x02986000130075a7 */ /* 0x010824000800017f */
[----:B0-----:R-:W-:Y:S05]  /*18b10*/  @!P0 NANOSLEEP.SYNCS 0x989680 ;  /* 0x009896800000895d */ /* 0x001fea0003900000 */
[----:B------:R-:W0:Y:S02]  /*18b20*/  @!P0 SYNCS.PHASECHK.TRANS64 P0, [R19+URZ+0x29860], R0 ;  /* 0x02986000130085a7 */ /* 0x000e24000800007f */
[----:B0-----:R-:W-:Y:S05]  /*18b30*/  @!P0 BRA `(.L_x_2167) ;  /* 0xfffffffc00f08947 */ /* 0x001fea000383ffff */
[----:B------:R-:W-:Y:S05]  /*18b40*/  BRA `(.L_x_2225) ;  /* 0xffffffd000707947 */ /* 0x000fea000383ffff */
.L_x_2174:
[----:B0-----:R0:W1:Y:S02]  /*18b50*/  SYNCS.PHASECHK.TRANS64.TRYWAIT P1, [R16+URZ+0x29870], R3 ;  /* 0x02987003100075a7 */ /* 0x001064000802017f */
[----:B-1----:R-:W-:Y:S05]  /*18b60*/  @!P1 NANOSLEEP.SYNCS 0x989680 ;  /* 0x009896800000995d */ /* 0x002fea0003900000 */
[----:B------:R-:W1:Y:S02]  /*18b70*/  @!P1 SYNCS.PHASECHK.TRANS64 P1, [R16+URZ+0x29870], R3 ;  /* 0x02987003100095a7 */ /* 0x000e64000802007f */
[----:B-1----:R-:W-:Y:S05]  /*18b80*/  @!P1 BRA `(.L_x_2174) ;  /* 0xfffffffc00f09947 */ /* 0x002fea000383ffff */
[----:B------:R-:W-:Y:S05]  /*18b90*/  BRA `(.L_x_2226) ;  /* 0xffffffd800547947 */ /* 0x000fea000383ffff */
.L_x_2176:
[----:B0-----:R0:W1:Y:S02]  /*18ba0*/  SYNCS.PHASECHK.TRANS64.TRYWAIT P1, [R16+URZ+0x29860], R3 ;  /* 0x02986003100075a7 */ /* 0x001064000802017f */
[----:B-1----:R-:W-:Y:S05]  /*18bb0*/  @!P1 NANOSLEEP.SYNCS 0x989680 ;  /* 0x009896800000995d */ /* 0x002fea0003900000 */
[----:B------:R-:W1:Y:S02]  /*18bc0*/  @!P1 SYNCS.PHASECHK.TRANS64 P1, [R16+URZ+0x29860], R3 ;  /* 0x02986003100095a7 */ /* 0x000e64000802007f */
[----:B-1----:R-:W-:Y:S05]  /*18bd0*/  @!P1 BRA `(.L_x_2176) ;  /* 0xfffffffc00f09947 */ /* 0x002fea000383ffff */
[----:B------:R-:W-:Y:S05]  /*18be0*/  BRA `(.L_x_2227) ;  /* 0xffffffd8005c7947 */ /* 0x000fea000383ffff */
.L_x_2189:
[----:B0-----:R0:W1:Y:S02]  /*18bf0*/  SYNCS.PHASECHK.TRANS64.TRYWAIT P0, [R3+URZ+0x29820], R0 ;  /* 0x02982000030075a7 */ /* 0x001064000800017f */
[----:B-1----:R-:W-:Y:S05]  /*18c00*/  @!P0 NANOSLEEP.SYNCS 0x989680 ;  /* 0x009896800000895d */ /* 0x002fea0003900000 */
[----:B------:R-:W1:Y:S02]  /*18c10*/  @!P0 SYNCS.PHASECHK.TRANS64 P0, [R3+URZ+0x29820], R0 ;  /* 0x02982000030085a7 */ /* 0x000e64000800007f */
[----:B-1----:R-:W-:Y:S05]  /*18c20*/  @!P0 BRA `(.L_x_2189) ;  /* 0xfffffffc00f08947 */ /* 0x002fea000383ffff */
[----:B------:R-:W-:Y:S05]  /*18c30*/  BRA `(.L_x_2228) ;  /* 0xfffffff000207947 */ /* 0x000fea000383ffff */
.L_x_2190:
        /* <DEDUP_REMOVED lines=11> */
.L_x_2230:
[----:B------:R-:W-:Y:S05]  /*18cf0*/  BSYNC B0 ;  /* 0x0000000000007941 */ /* 0x000fea0003800000 */
.L_x_2229:
[----:B------:R-:W-:Y:S05]  /*18d00*/  BRA `(.L_x_2231) ;  /* 0xfffffff000087947 */ /* 0x000fea000383ffff */
.L_x_2193:
[----:B------:R-:W-:Y:S01]  /*18d10*/  BSSY B1, `(.L_x_2232) ;  /* 0x0000006000017945 */ /* 0x000fe20003800000 */
[----:B------:R-:W-:-:S07]  /*18d20*/  IMAD.MOV.U32 R15, RZ, RZ, -0x1 ;  /* 0xffffffffff0f7424 */ /* 0x000fce00078e00ff */
[----:B0-----:R-:W-:Y:S05]  /*18d30*/  WARPSYNC.COLLECTIVE R15, `(.L_x_2233) ;  /* 0x000000000f0c7348 */ /* 0x001fea0003c00000 */
[----:B------:R-:W-:Y:S02]  /*18d40*/  ELECT P6, UR62, PT ;  /* 0x00000000003e782f */ /* 0x000fe400038c0000 */
[----:B------:R-:W-:Y:S01]  /*18d50*/  MOV R14, UR62 ;  /* 0x0000003e000e7c02 */ /* 0x000fe20008000f00 */
[----:B0-----:R-:W-:Y:S10]  /*18d60*/  ENDCOLLECTIVE ;  /* 0x000000000000791b */ /* 0x001ff40003800000 */
.L_x_2233:
[----:B------:R-:W-:Y:S05]  /*18d70*/  BSYNC B1 ;  /* 0x0000000000017941 */ /* 0x000fea0003800000 */
.L_x_2232:
[----:B------:R-:W-:Y:S05]  /*18d80*/  BRA `(.L_x_2234) ;  /* 0xfffffff000007947 */ /* 0x000fea000383ffff */
.L_x_2195:
[----:B0-----:R0:W1:Y:S02]  /*18d90*/  SYNCS.PHASECHK.TRANS64.TRYWAIT P1, [R7+URZ], R4 ;  /* 0x00000004070075a7 */ /* 0x001064000802017f */
[----:B-1----:R-:W-:Y:S05]  /*18da0*/  @!P1 NANOSLEEP.SYNCS 0x989680 ;  /* 0x009896800000995d */ /* 0x002fea0003900000 */
[----:B------:R-:W1:Y:S02]  /*18db0*/  @!P1 SYNCS.PHASECHK.TRANS64 P1, [R7+URZ], R4 ;  /* 0x00000004070095a7 */ /* 0x000e64000802007f */
[----:B-1----:R-:W-:Y:S05]  /*18dc0*/  @!P1 BRA `(.L_x_2195) ;  /* 0xfffffffc00f09947 */ /* 0x002fea000383ffff */
[----:B------:R-:W-:Y:S05]  /*18dd0*/  BRA `(.L_x_2235) ;  /* 0xfffffff000387947 */ /* 0x000fea000383ffff */
.L_x_2196:
[----:B-1----:R1:W2:Y:S02]  /*18de0*/  SYNCS.PHASECHK.TRANS64.TRYWAIT P1, [R5+URZ], R0 ;  /* 0x00000000050075a7 */ /* 0x0022a4000802017f */
[----:B--2---:R-:W-:Y:S05]  /*18df0*/  @!P1 NANOSLEEP.SYNCS 0x989680 ;  /* 0x009896800000995d */ /* 0x004fea0003900000 */
[----:B------:R-:W2:Y:S02]  /*18e00*/  @!P1 SYNCS.PHASECHK.TRANS64 P1, [R5+URZ], R0 ;  /* 0x00000000050095a7 */ /* 0x000ea4000802007f */
[----:B--2---:R-:W-:Y:S05]  /*18e10*/  @!P1 BRA `(.L_x_2196) ;  /* 0xfffffffc00f09947 */ /* 0x004fea000383ffff */
[----:B------:R-:W-:Y:S05]  /*18e20*/  BRA `(.L_x_2236) ;  /* 0xfffffff0002c7947 */ /* 0x000fea000383ffff */
.L_x_2198:
[----:B-1----:R1:W2:Y:S02]  /*18e30*/  SYNCS.PHASECHK.TRANS64.TRYWAIT P1, [R5+URZ+0x29860], R4 ;  /* 0x02986004050075a7 */ /* 0x0022a4000802017f */
[----:B--2---:R-:W-:Y:S05]  /*18e40*/  @!P1 NANOSLEEP.SYNCS 0x989680 ;  /* 0x009896800000995d */ /* 0x004fea0003900000 */
[----:B------:R-:W2:Y:S02]  /*18e50*/  @!P1 SYNCS.PHASECHK.TRANS64 P1, [R5+URZ+0x29860], R4 ;  /* 0x02986004050095a7 */ /* 0x000ea4000802007f */
[----:B--2---:R-:W-:Y:S05]  /*18e60*/  @!P1 BRA `(.L_x_2198) ;  /* 0xfffffffc00f09947 */ /* 0x004fea000383ffff */
[----:B------:R-:W-:Y:S05]  /*18e70*/  BRA `(.L_x_2237) ;  /* 0xfffffff0002c7947 */ /* 0x000fea000383ffff */
.L_x_2200:
[----:B--2---:R2:W3:Y:S02]  /*18e80*/  SYNCS.PHASECHK.TRANS64.TRYWAIT P1, [R3+URZ+0x29860], R0 ;  /* 0x02986000030075a7 */ /* 0x0044e4000802017f */
[----:B---3--:R-:W-:Y:S05]  /*18e90*/  @!P1 NANOSLEEP.SYNCS 0x989680 ;  /* 0x009896800000995d */ /* 0x008fea0003900000 */
[----:B------:R-:W3:Y:S02]  /*18ea0*/  @!P1 SYNCS.PHASECHK.TRANS64 P1, [R3+URZ+0x29860], R0 ;  /* 0x02986000030095a7 */ /* 0x000ee4000802007f */
[----:B---3--:R-:W-:Y:S05]  /*18eb0*/  @!P1 BRA `(.L_x_2200) ;  /* 0xfffffffc00f09947 */ /* 0x008fea000383ffff */
[----:B------:R-:W-:Y:S05]  /*18ec0*/  BRA `(.L_x_2238) ;  /* 0xfffffff0002c7947 */ /* 0x000fea000383ffff */
.L_x_2202:
[----:B---3--:R3:W4:Y:S02]  /*18ed0*/  SYNCS.PHASECHK.TRANS64.TRYWAIT P0, [R5+URZ+0x29880], R4 ;  /* 0x02988004050075a7 */ /* 0x008724000800017f */
[----:B----4-:R-:W-:Y:S05]  /*18ee0*/  @!P0 NANOSLEEP.SYNCS 0x989680 ;  /* 0x009896800000895d */ /* 0x010fea0003900000 */
[----:B------:R-:W4:Y:S02]  /*18ef0*/  @!P0 SYNCS.PHASECHK.TRANS64 P0, [R5+URZ+0x29880], R4 ;  /* 0x02988004050085a7 */ /* 0x000f24000800007f */
[----:B----4-:R-:W-:Y:S05]  /*18f00*/  @!P0 BRA `(.L_x_2202) ;  /* 0xfffffffc00f08947 */ /* 0x010fea000383ffff */
[----:B------:R-:W-:Y:S05]  /*18f10*/  BRA `(.L_x_2203) ;  /* 0xfffffff000287947 */ /* 0x000fea000383ffff */
.L_x_2239:
        /* <DEDUP_REMOVED lines=14> */
.L_x_2807:


//--------------------- .text._ZN7cutlass13device_kernelIN5flash11enable_sm90INS1_16FlashAttnFwdSm90INS1_25CollectiveMainloopFwdSm90ILi2EN4cute5tupleIJNS5_1CILi1EEES8_S8_EEENS6_IJNS7_ILi128EEENS7_ILi160EEENS7_ILi192EEEEEELi128ENS_12float_e4m3_tEfNS_4arch4Sm90ELb1ELb0ELb1ELb1ELb0ELb1ELb0ELb1ELb1ELb1ELb1ELb0EEENS1_21CollectiveEpilogueFwdINS6_IJSA_SA_SB_EEES9_NS_10bfloat16_tESG_Li256ELb1ELb1ELb1ELb1EEENS1_36VarlenDynamicPersistentTileSchedulerILi128ELi160ELi256ELi128ELb1ELb1ELb1ELb1ELb1ELb1EEEEEEEEEvNT_6ParamsE --------------------------
	.section	.text._ZN7cutlass13device_kernelIN5flash11enable_sm90INS1_16FlashAttnFwdSm90INS1_25CollectiveMainloopFwdSm90ILi2EN4cute5tupleIJNS5_1CILi1EEES8_S8_EEENS6_IJNS7_ILi128EEENS7_ILi160EEENS7_ILi192EEEEEELi128ENS_12float_e4m3_tEfNS_4arch4Sm90ELb1ELb0ELb1ELb1ELb0ELb1ELb0ELb1ELb1ELb1ELb1ELb0EEENS1_21CollectiveEpilogueFwdINS6_IJSA_SA_SB_EEES9_NS_10bfloat16_tESG_Li256ELb1ELb1ELb1ELb1EEENS1_36VarlenDynamicPersistentTileSchedulerILi128ELi160ELi256ELi128ELb1ELb1ELb1ELb1ELb1ELb1EEEEEEEEEvNT_6ParamsE,"ax",@progbits
	.align	128
.text._ZN7cutlass13device_kernelIN5flash11enable_sm90INS1_16FlashAttnFwdSm90INS1_25CollectiveMainloopFwdSm90ILi2EN4cute5tupleIJNS5_1CILi1EEES8_S8_EEENS6_IJNS7_ILi128EEENS7_ILi160EEENS7_ILi192EEEEEELi128ENS_12float_e4m3_tEfNS_4arch4Sm90ELb1ELb0ELb1ELb1ELb0ELb1ELb0ELb1ELb1ELb1ELb1ELb0EEENS1_21CollectiveEpilogueFwdINS6_IJSA_SA_SB_EEES9_NS_10bfloat16_tESG_Li256ELb1ELb1ELb1ELb1EEENS1_36VarlenDynamicPersistentTileSchedulerILi128ELi160ELi256ELi128ELb1ELb1ELb1ELb1ELb1ELb1EEEEEEEEEvNT_6ParamsE:
        .type           _ZN7cutlass13device_kernelIN5flash11enable_sm90INS1_16FlashAttnFwdSm90INS1_25CollectiveMainloopFwdSm90ILi2EN4cute5tupleIJNS5_1CILi1EEES8_S8_EEENS6_IJNS7_ILi128EEENS7_ILi160EEENS7_ILi192EEEEEELi128ENS_12float_e4m3_tEfNS_4arch4Sm90ELb1ELb0ELb1ELb1ELb0ELb1ELb0ELb1ELb1ELb1ELb1ELb0EEENS1_21CollectiveEpilogueFwdINS6_IJSA_SA_SB_EEES9_NS_10bfloat16_tESG_Li256ELb1ELb1ELb1ELb1EEENS1_36VarlenDynamicPersistentTileSchedulerILi128ELi160ELi256ELi128ELb1ELb1ELb1ELb1ELb1ELb1EEEEEEEEEvNT_6ParamsE,@function
        .size           _ZN7cutlass13device_kernelIN5flash11enable_sm90INS1_16FlashAttnFwdSm90INS1_25CollectiveMainloopFwdSm90ILi2EN4cute5tupleIJNS5_1CILi1EEES8_S8_EEENS6_IJNS7_ILi128EEENS7_ILi160EEENS7_ILi192EEEEEELi128ENS_12float_e4m3_tEfNS_4arch4Sm90ELb1ELb0ELb1ELb1ELb0ELb1ELb0ELb1ELb1ELb1ELb1ELb0EEENS1_21CollectiveEpilogueFwdINS6_IJSA_SA_SB_EEES9_NS_10bfloat16_tESG_Li256ELb1ELb1ELb1ELb1EEENS1_36VarlenDynamicPersistentTileSchedulerILi128ELi160ELi256ELi128ELb1ELb1ELb1ELb1ELb1ELb1EEEEEEEEEvNT_6ParamsE,(.L_x_2808 - _ZN7cutlass13device_kernelIN5flash11enable_sm90INS1_16FlashAttnFwdSm90INS1_25CollectiveMainloopFwdSm90ILi2EN4cute5tupleIJNS5_1CILi1EEES8_S8_EEENS6_IJNS7_ILi128EEENS7_ILi160EEENS7_ILi192EEEEEELi128ENS_12float_e4m3_tEfNS_4arch4Sm90ELb1ELb0ELb1ELb1ELb0ELb1ELb0ELb1ELb1ELb1ELb1ELb0EEENS1_21CollectiveEpilogueFwdINS6_IJSA_SA_SB_EEES9_NS_10bfloat16_tESG_Li256ELb1ELb1ELb1ELb1EEENS1_36VarlenDynamicPersistentTileSchedulerILi128ELi160ELi256ELi128ELb1ELb1ELb1ELb1ELb1ELb1EEEEEEEEEvNT_6ParamsE)
        .other          _ZN7cutlass13device_kernelIN5flash11enable_sm90INS1_16FlashAttnFwdSm90INS1_25CollectiveMainloopFwdSm90ILi2EN4cute5tupleIJNS5_1CILi1EEES8_S8_EEENS6_IJNS7_ILi128EEENS7_ILi160EEENS7_ILi192EEEEEELi128ENS_12float_e4m3_tEfNS_4arch4Sm90ELb1ELb0ELb1ELb1ELb0ELb1ELb0ELb1ELb1ELb1ELb1ELb0EEENS1_21CollectiveEpilogueFwdINS6_IJSA_SA_SB_EEES9_NS_10bfloat16_tESG_Li256ELb1ELb1ELb1ELb1EEENS1_36VarlenDynamicPersistentTileSchedulerILi128ELi160ELi256ELi128ELb1ELb1ELb1ELb1ELb1ELb1EEEEEEEEEvNT_6ParamsE,@"STO_CUDA_ENTRY STV_DEFAULT"
_ZN7cutlass13device_kernelIN5flash11enable_sm90INS1_16FlashAttnFwdSm90INS1_25CollectiveMainloopFwdSm90ILi2EN4cute5tupleIJNS5_1CILi1EEES8_S8_EEENS6_IJNS7_ILi128EEENS7_ILi160EEENS7_ILi192EEEEEELi128ENS_12float_e4m3_tEfNS_4arch4Sm90ELb1ELb0ELb1ELb1ELb0ELb1ELb0ELb1ELb1ELb1ELb1ELb0EEENS1_21CollectiveEpilogueFwdINS6_IJSA_SA_SB_EEES9_NS_10bfloat16_tESG_Li256ELb1ELb1ELb1ELb1EEENS1_36VarlenDynamicPersistentTileSchedulerILi128ELi160ELi256ELi128ELb1ELb1ELb1ELb1ELb1ELb1EEEEEEEEEvNT_6ParamsE:
        /* <DEDUP_REMOVED lines=24> */
.L_x_2241:
[----:B------:R-:W-:Y:S05]  /*0180*/  BSYNC B0 ;  /* 0x0000000000007941 */ /* 0x000fea0003800000 */
.L_x_2240:
        /* <DEDUP_REMOVED lines=41> */
.L_x_2242:
        /* <DEDUP_REMOVED lines=22> */
.L_x_2243:
        /* <DEDUP_REMOVED lines=18> */
.L_x_2244:
        /* <DEDUP_REMOVED lines=22> */
.L_x_2245:
        /* <DEDUP_REMOVED lines=22> */
.L_x_2246:
        /* <DEDUP_REMOVED lines=8> */
.L_x_2249:
        /* <DEDUP_REMOVED lines=24> */
[----:B------:R-:W-:Y:S02]  /*0b60*/  R2UR UR52, R16 ;  /* 0x00000000103472ca */ /* 0x000fe400000e0000 */
[----:B------:R-:W-:Y:S01]  /*0b70*/  CS2R R190, SRZ ;  /* 0x0000000000be7805 */ /* 0x000fe2000001ff00 */
[----:B------:R-:W-:Y:S01]  /*0b80*/  IMAD.MOV.U32 R189, RZ, RZ, RZ ;  /* 0x000000ffffbd7224 */ /* 0x000fe200078e00ff */
[----:B------:R-:W-:Y:S01]  /*0b90*/  ULOP3.LUT UR53, UR36, 0x1, URZ, 0xfc, !UPT ;  /* 0x0000000124357892 */ /* 0x000fe2000f8efc3f */
[----:B------:R-:W-:-:S08]  /*0ba0*/  UMOV UR43, URZ ;  /* 0x0000003f002b7c82 */ /* 0x000fd00008000000 */
[----:B------:R-:W-:Y:S01]  /*0bb0*/  UIADD3 UR52, UR52, 0x14400, URZ ;  /* 0x0001440034347890 */ /* 0x000fe2000fffe03f */
[----:B0-----:R-:W-:-:S05]  /*0bc0*/  VIADD R0, R0, 0xffffff80 ;  /* 0xffffff8000007836 */ /* 0x001fca0000000000 */
[----:B------:R-:W-:Y:S02]  /*0bd0*/  SHF.R.S32.HI R3, RZ, 0x1f, R0 ;  /* 0x0000001fff037819 */ /* 0x000fe40000011400 */
[-C--:B------:R-:W-:Y:S02]  /*0be0*/  LEA.HI R7, R0, R0.reuse, RZ, 0x1 ;  /* 0x0000000000077211 */ /* 0x080fe400078f08ff */
[CC--:B------:R-:W-:Y:S02]  /*0bf0*/  LEA.HI R5, R3.reuse, R0.reuse, RZ, 0x5 ;  /* 0x0000000003057211 */ /* 0x0c0fe400078f28ff */
[CC--:B------:R-:W-:Y:S02]  /*0c00*/  LEA.HI R4, R3.reuse, R0.reuse, RZ, 0x4 ;  /* 0x0000000003047211 */ /* 0x0c0fe400078f20ff */
[----:B------:R-:W-:Y:S01]  /*0c10*/  LEA.HI R2, R3, R0, RZ, 0x7 ;  /* 0x0000000003027211 */ /* 0x000fe200078f38ff */
[----:B------:R-:W-:Y:S01]  /*0c20*/  IMAD.SHL.U32 R6, R5, 0x20, RZ ;  /* 0x0000002005067824 */ /* 0x000fe200078e00ff */
[----:B------:R-:W-:-:S02]  /*0c30*/  SHF.R.S32.HI R5, RZ, 0x4, R4 ;  /* 0x00000004ff057819 */ /* 0x000fc40000011404 */
[CC--:B------:R-:W-:Y:S02]  /*0c40*/  LEA.HI R8, R3.reuse, R0.reuse, RZ, 0x2 ;  /* 0x0000000003087211 */ /* 0x0c0fe400078f10ff */
[----:B------:R-:W-:Y:S02]  /*0c50*/  LEA.HI R12, R3, R0, RZ, 0x3 ;  /* 0x00000000030c7211 */ /* 0x000fe400078f18ff */
[C---:B------:R-:W-:Y:S02]  /*0c60*/  LOP3.LUT R3, R4.reuse, 0x3fffff0, RZ, 0xc0, !PT ;  /* 0x03fffff004037812 */ /* 0x040fe400078ec0ff */
[----:B------:R-:W-:Y:S02]  /*0c70*/  LEA.HI R4, R4, R5, RZ, 0x1 ;  /* 0x0000000504047211 */ /* 0x000fe400078f08ff */
[----:B------:R-:W-:Y:S02]  /*0c80*/  IADD3 R3, R0, -R3, RZ ;  /* 0x8000000300037210 */ /* 0x000fe40007ffe0ff */
[----:B------:R-:W-:-:S02]  /*0c90*/  LOP3.LUT R6, R6, 0xfffffc00, RZ, 0xc0, !PT ;  /* 0xfffffc0006067812 */ /* 0x000fc400078ec0ff */
[----:B------:R-:W-:Y:S02]  /*0ca0*/  LOP3.LUT R4, R4, 0x1ffffffe, RZ, 0xc0, !PT ;  /* 0x1ffffffe04047812 */ /* 0x000fe400078ec0ff */
[----:B------:R-:W-:Y:S01]  /*0cb0*/  LOP3.LUT R9, R7, 0xfffffffe, RZ, 0xc0, !PT ;  /* 0xfffffffe07097812 */ /* 0x000fe200078ec0ff */
[----:B------:R-:W-:Y:S01]  /*0cc0*/  IMAD R3, R3, 0x40, R6 ;  /* 0x0000004003037824 */ /* 0x000fe200078e0206 */
[----:B------:R-:W-:Y:S01]  /*0cd0*/  LOP3.LUT R17, R2, 0xffffff80, RZ, 0xc0, !PT ;  /* 0xffffff8002117812 */ /* 0x000fe200078ec0ff */
[----:B------:R-:W-:Y:S01]  /*0ce0*/  IMAD.IADD R4, R5, 0x1, -R4 ;  /* 0x0000000105047824 */ /* 0x000fe200078e0a04 */
[----:B------:R-:W-:Y:S01]  /*0cf0*/  SHF.R.S32.HI R188, RZ, 0x1, R7 ;  /* 0x00000001ffbc7819 */ /* 0x000fe20000011407 */
[----:B------:R-:W-:Y:S01]  /*0d00*/  IMAD.IADD R18, R0, 0x1, -R9 ;  /* 0x0000000100127824 */ /* 0x000fe200078e0a09 */
[----:B------:R-:W-:Y:S01]  /*0d10*/  LOP3.LUT R19, R8, 0xfffffffc, RZ, 0xc0, !PT ;  /* 0xfffffffc08137812 */ /* 0x000fe200078ec0ff */
[----:B------:R-:W-:Y:S01]  /*0d20*/  IMAD.IADD R26, R0, 0x1, -R17 ;  /* 0x00000001001a7824 */ /* 0x000fe200078e0a11 */
[----:B------:R-:W-:Y:S01]  /*0d30*/  LOP3.LUT R11, R12, 0xfffffff8, RZ, 0xc0, !PT ;  /* 0xfffffff80c0b7812 */ /* 0x000fe200078ec0ff */
[----:B------:R-:W-:Y:S01]  /*0d40*/  IMAD R3, R4, 0x8, R3 ;  /* 0x0000000804037824 */ /* 0x000fe200078e0203 */
[----:B------:R-:W-:Y:S01]  /*0d50*/  IADD3 R221, R188, 0x80, RZ ;  /* 0x00000080bcdd7810 */ /* 0x000fe20007ffe0ff */
[C---:B------:R-:W-:Y:S01]  /*0d60*/  IMAD.IADD R19, R0.reuse, 0x1, -R19 ;  /* 0x0000000100137824 */ /* 0x040fe200078e0a13 */
[----:B------:R0:W-:Y:S01]  /*0d70*/  STL [R1+0x10], R18 ;  /* 0x0000101201007387 */ /* 0x0001e20000100800 */
[----:B------:R-:W-:Y:S01]  /*0d80*/  IMAD.IADD R216, R0, 0x1, -R11 ;  /* 0x0000000100d87824 */ /* 0x000fe200078e0a0b */
[----:B------:R-:W-:Y:S01]  /*0d90*/  SHF.R.S32.HI R0, RZ, 0x1f, R221 ;  /* 0x0000001fff007819 */ /* 0x000fe200000114dd */
[----:B------:R-:W-:Y:S01]  /*0da0*/  IMAD.SHL.U32 R22, R18, 0x8, RZ ;  /* 0x0000000812167824 */ /* 0x000fe200078e00ff */
[----:B------:R-:W-:Y:S01]  /*0db0*/  STL [R1+0x1c], R26 ;  /* 0x00001c1a01007387 */ /* 0x000fe20000100800 */
[----:B------:R-:W-:Y:S01]  /*0dc0*/  SHF.R.S32.HI R11, RZ, 0x1f, R7 ;  /* 0x0000001fff0b7819 */ /* 0x000fe20000011407 */
[----:B------:R-:W-:Y:S01]  /*0dd0*/  IMAD.SHL.U32 R207, R216, 0x8, RZ ;  /* 0x00000008d8cf7824 */ /* 0x000fe200078e00ff */
[--C-:B------:R-:W-:Y:S01]  /*0de0*/  SHF.R.S32.HI R9, RZ, 0x2, R8.reuse ;  /* 0x00000002ff097819 */ /* 0x100fe20000011408 */
[----:B------:R1:W-:Y:S01]  /*0df0*/  STL [R1+0x70], R3 ;  /* 0x0000700301007387 */ /* 0x0003e20000100800 */
[----:B------:R-:W-:Y:S01]  /*0e00*/  SHF.R.S32.HI R10, RZ, 0x1f, R8 ;  /* 0x0000001fff0a7819 */ /* 0x000fe20000011408 */
[----:B------:R-:W-:Y:S01]  /*0e10*/  VIADD R192, R22, 0x20 ;  /* 0x0000002016c07836 */ /* 0x000fe20000000000 */
[----:B------:R-:W-:Y:S01]  /*0e20*/  LEA.HI R11, R11, R188, RZ, 0x3 ;  /* 0x000000bc0b0b7211 */ /* 0x000fe200078f18ff */
[----:B0-----:R-:W-:Y:S01]  /*0e30*/  IMAD.SHL.U32 R18, R18, 0x10, RZ ;  /* 0x0000001012127824 */ /* 0x001fe200078e00ff */
[----:B------:R-:W-:Y:S01]  /*0e40*/  LEA.HI R10, R10, R9, RZ, 0x2 ;  /* 0x000000090a0a7211 */ /* 0x000fe200078f10ff */
[C---:B------:R-:W-:Y:S01]  /*0e50*/  VIADD R195, R22.reuse, 0x40 ;  /* 0x0000004016c37836 */ /* 0x040fe20000000000 */
[-C--:B------:R-:W-:Y:S01]  /*0e60*/  LEA.HI R20, R221, R221.reuse, RZ, 0x1 ;  /* 0x000000dddd147211 */ /* 0x080fe200078f08ff */
[----:B------:R-:W-:Y:S01]  /*0e70*/  VIADD R196, R22, 0x50 ;  /* 0x0000005016c47836 */ /* 0x000fe20000000000 */
[----:B------:R-:W-:Y:S01]  /*0e80*/  LOP3.LUT R11, R11, 0xfffffff8, RZ, 0xc0, !PT ;  /* 0xfffffff80b0b7812 */ /* 0x000fe200078ec0ff */
[----:B------:R-:W-:Y:S01]  /*0e90*/  VIADD R215, R207, 0x40 ;  /* 0x00000040cfd77836 */ /* 0x000fe20000000000 */
[----:B-1----:R-:W-:Y:S01]  /*0ea0*/  LEA.HI R3, R0, R221, RZ, 0x3 ;  /* 0x000000dd00037211 */ /* 0x002fe200078f18ff */
[----:B------:R-:W-:Y:S01]  /*0eb0*/  VIADD R194, R22, 0x10 ;  /* 0x0000001016c27836 */ /* 0x000fe20000000000 */
[----:B------:R-:W-:Y:S01]  /*0ec0*/  LEA.HI R0, R19, R19, RZ, 0x1 ;  /* 0x0000001313007211 */ /* 0x000fe200078f08ff */
[----:B------:R-:W-:Y:S01]  /*0ed0*/  IMAD.IADD R8, R188, 0x1, -R11 ;  /* 0x00000001bc087824 */ /* 0x000fe200078e0a0b */
[----:B------:R-:W-:Y:S01]  /*0ee0*/  LOP3.LUT R10, R10, 0xfffffffc, RZ, 0xc0, !PT ;  /* 0xfffffffc0a0a7812 */ /* 0x000fe200078ec0ff */
[----:B------:R-:W-:Y:S01]  /*0ef0*/  IMAD.SHL.U32 R6, R3, 0x40, RZ ;  /* 0x0000004003067824 */ /* 0x000fe200078e00ff */
[----:B------:R-:W-:Y:S01]  /*0f00*/  LOP3.LUT R0, R0, 0x1ffffffe, RZ, 0xc0, !PT ;  /* 0x1ffffffe00007812 */ /* 0x000fe200078ec0ff */
[----:B------:R-:W-:Y:S01]  /*0f10*/  IMAD.IADD R3, R22, 0x1, R192 ;  /* 0x0000000116037824 */ /* 0x000fe200078e02c0 */
[----:B------:R-:W-:Y:S01]  /*0f20*/  LOP3.LUT R4, R20, 0x3fffffe, RZ, 0xc0, !PT ;  /* 0x03fffffe14047812 */ /* 0x000fe200078ec0ff */
[----:B------:R-:W-:Y:S01]  /*0f30*/  IMAD.IADD R10, R9, 0x1, -R10 ;  /* 0x00000001090a7824 */ /* 0x000fe200078e0a0a */
[----:B------:R-:W-:Y:S01]  /*0f40*/  LOP3.LUT R9, R6, 0xfffffe00, RZ, 0xc0, !PT ;  /* 0xfffffe0006097812 */ /* 0x000fe200078ec0ff */
[----:B------:R-:W-:Y:S01]  /*0f50*/  IMAD.IADD R211, R19, 0x1, -R0 ;  /* 0x0000000113d37824 */ /* 0x000fe200078e0a00 */
[----:B------:R-:W-:Y:S01]  /*0f60*/  SHF.R.S32.HI R0, RZ, 0x1f, R3 ;  /* 0x0000001fff007819 */ /* 0x000fe20000011403 */
[----:B------:R0:W-:Y:S01]  /*0f70*/  STL [R1+0x6c], R8 ;  /* 0x00006c0801007387 */ /* 0x0001e20000100800 */
[----:B------:R-:W-:Y:S01]  /*0f80*/  IADD3 R4, R221, -R4, RZ ;  /* 0x80000004dd047210 */ /* 0x000fe20007ffe0ff */
[----:B------:R-:W-:Y:S01]  /*0f90*/  IMAD.SHL.U32 R198, R10, 0x80, RZ ;  /* 0x000000800ac67824 */ /* 0x000fe200078e00ff */
[-C--:B------:R-:W-:Y:S01]  /*0fa0*/  LEA.HI R19, R0, R3.reuse, RZ, 0x4 ;  /* 0x0000000300137211 */ /* 0x080fe200078f20ff */
[----:B------:R-:W-:Y:S01]  /*0fb0*/  IMAD.IADD R11, R22, 0x1, R195 ;  /* 0x00000001160b7824 */ /* 0x000fe200078e02c3 */
[----:B------:R-:W-:Y:S01]  /*0fc0*/  LEA.HI R17, R0, R3, RZ, 0x6 ;  /* 0x0000000300117211 */ /* 0x000fe200078f30ff */
[----:B------:R-:W-:Y:S01]  /*0fd0*/  IMAD R202, R4, 0x40, R9 ;  /* 0x0000004004ca7824 */ /* 0x000fe200078e0209 */
[----:B------:R-:W-:Y:S01]  /*0fe0*/  SHF.L.U32 R0, R8, 0x7, RZ ;  /* 0x0000000708007819 */ /* 0x000fe200000006ff */
[----:B------:R-:W-:Y:S01]  /*0ff0*/  VIADD R193, R22, 0x30 ;  /* 0x0000003016c17836 */ /* 0x000fe20000000000 */
[----:B------:R-:W-:Y:S01]  /*1000*/  SHF.R.S32.HI R4, RZ, 0x1f, R26 ;  /* 0x0000001fff047819 */ /* 0x000fe2000001141a */
[----:B------:R-:W-:Y:S01]  /*1010*/  IMAD.SHL.U32 R17, R17, 0x80, RZ ;  /* 0x0000008011117824 */ /* 0x000fe200078e00ff */
[----:B------:R-:W-:-:S02]  /*1020*/  LOP3.LUT R3, R0, 0x380, RZ, 0xc0, !PT ;  /* 0x0000038000037812 */ /* 0x000fc400078ec0ff */
[----:B------:R-:W-:Y:S02]  /*1030*/  LEA.HI R7, R7, R188, RZ, 0x1 ;  /* 0x000000bc07077211 */ /* 0x000fe400078f08ff */
[----:B0-----:R-:W-:Y:S02]  /*1040*/  LEA.HI R8, R4, R26, RZ, 0x2 ;  /* 0x0000001a04087211 */ /* 0x001fe400078f10ff */
[----:B------:R-:W-:Y:S02]  /*1050*/  SHF.R.U32.HI R0, RZ, 0x3, R3 ;  /* 0x00000003ff007819 */ /* 0x000fe40000011603 */
[----:B------:R-:W-:Y:S02]  /*1060*/  LOP3.LUT R3, R3, 0x10, R18, 0xf8, !PT ;  /* 0x0000001003037812 */ /* 0x000fe400078ef812 */
[----:B------:R-:W-:Y:S02]  /*1070*/  LOP3.LUT R7, R7, 0x3fffffe, RZ, 0xc0, !PT ;  /* 0x03fffffe07077812 */ /* 0x000fe400078ec0ff */
[----:B------:R-:W-:-:S02]  /*1080*/  SHF.R.S32.HI R6, RZ, 0x2, R8 ;  /* 0x00000002ff067819 */ /* 0x000fc40000011408 */
[----:B------:R-:W-:Y:S02]  /*1090*/  SHF.R.S32.HI R9, RZ, 0x1f, R8 ;  /* 0x0000001fff097819 */ /* 0x000fe40000011408 */
[----:B------:R-:W-:Y:S01]  /*10a0*/  LOP3.LUT R214, R3, R0, RZ, 0x3c, !PT ;  /* 0x0000000003d67212 */ /* 0x000fe200078e3cff */
[----:B------:R-:W-:Y:S01]  /*10b0*/  IMAD.IADD R0, R188, 0x1, -R7 ;  /* 0x00000001bc007824 */ /* 0x000fe200078e0a07 */
[----:B------:R-:W-:Y:S01]  /*10c0*/  LEA.HI R9, R9, R6, RZ, 0x3 ;  /* 0x0000000609097211 */ /* 0x000fe200078f18ff */
[----:B------:R-:W-:Y:S01]  /*10d0*/  IMAD.MOV.U32 R3, RZ, RZ, 0x20 ;  /* 0x00000020ff037424 */ /* 0x000fe200078e00ff */
[----:B------:R-:W-:Y:S01]  /*10e0*/  SHF.R.S32.HI R25, RZ, 0x7, R2 ;  /* 0x00000007ff197819 */ /* 0x000fe20000011402 */
[----:B------:R-:W-:Y:S01]  /*10f0*/  IMAD R214, R5, 0x400, R214 ;  /* 0x0000040005d67824 */ /* 0x000fe200078e02d6 */
[----:B------:R-:W-:Y:S01]  /*1100*/  LOP3.LUT R9, R9, 0xfffffff8, RZ, 0xc0, !PT ;  /* 0xfffffff809097812 */ /* 0x000fe200078ec0ff */
[----:B------:R-:W-:Y:S01]  /*1110*/  IMAD.MOV.U32 R7, RZ, RZ, R15 ;  /* 0x000000ffff077224 */ /* 0x000fe200078e000f */
[----:B------:R-:W-:-:S02]  /*1120*/  LEA.HI R4, R4, R26, RZ, 0x5 ;  /* 0x0000001a04047211 */ /* 0x000fc400078f28ff */
[----:B------:R-:W-:Y:S01]  /*1130*/  LEA.HI R2, R2, R25, RZ, 0x1 ;  /* 0x0000001902027211 */ /* 0x000fe200078f08ff */
[----:B------:R-:W-:Y:S01]  /*1140*/  IMAD.IADD R9, R6, 0x1, -R9 ;  /* 0x0000000106097824 */ /* 0x000fe200078e0a09 */
[----:B------:R-:W-:Y:S01]  /*1150*/  LEA R0, R5, R0, 0x3 ;  /* 0x0000000005007211 */ /* 0x000fe200078e18ff */
[----:B------:R-:W-:Y:S01]  /*1160*/  IMAD.MOV.U32 R5, RZ, RZ, R13 ;  /* 0x000000ffff057224 */ /* 0x000fe200078e000d */
[----:B------:R-:W-:Y:S01]  /*1170*/  LOP3.LUT R198, R198, 0x180, RZ, 0xc0, !PT ;  /* 0x00000180c6c67812 */ /* 0x000fe200078ec0ff */
[----:B------:R-:W-:Y:S01]  /*1180*/  IMAD.MOV.U32 R6, RZ, RZ, R14 ;  /* 0x000000ffff067224 */ /* 0x000fe200078e000e */
[----:B------:R-:W-:Y:S01]  /*1190*/  SHF.R.S32.HI R24, RZ, 0x1f, R11 ;  /* 0x0000001fff187819 */ /* 0x000fe2000001140b */
[----:B------:R-:W-:Y:S01]  /*11a0*/  IMAD.SHL.U32 R200, R0, 0x40, RZ ;  /* 0x0000004000c87824 */ /* 0x000fe200078e00ff */
[----:B------:R-:W-:Y:S02]  /*11b0*/  SHF.R.S32.HI R4, RZ, 0x5, R4 ;  /* 0x00000005ff047819 */ /* 0x000fe40000011404 */
[----:B------:R-:W-:-:S02]  /*11c0*/  LOP3.LUT R2, R2, 0x3fffffe, RZ, 0xc0, !PT ;  /* 0x03fffffe02027812 */ /* 0x000fc400078ec0ff */
[----:B------:R-:W-:Y:S01]  /*11d0*/  LOP3.LUT R0, R198, 0x30, R19, 0xf8, !PT ;  /* 0x00000030c6007812 */ /* 0x000fe200078ef813 */
[----:B------:R-:W-:Y:S01]  /*11e0*/  IMAD R9, R4, 0x10, R9 ;  /* 0x0000001004097824 */ /* 0x000fe200078e0209 */
[----:B------:R-:W-:Y:S02]  /*11f0*/  SHF.R.U32.HI R199, RZ, 0x3, R198 ;  /* 0x00000003ffc77819 */ /* 0x000fe400000116c6 */
[CC--:B------:R-:W-:Y:S02]  /*1200*/  LEA.HI R21, R24.reuse, R11.reuse, RZ, 0x4 ;  /* 0x0000000b18157211 */ /* 0x0c0fe400078f20ff */
[----:B------:R-:W-:Y:S02]  /*1210*/  IADD3 R2, R25, -R2, RZ ;  /* 0x8000000219027210 */ /* 0x000fe40007ffe0ff */
[----:B------:R-:W-:Y:S02]  /*1220*/  LEA.HI R11, R24, R11, RZ, 0x6 ;  /* 0x0000000b180b7211 */ /* 0x000fe400078f30ff */
[----:B------:R-:W-:-:S02]  /*1230*/  LOP3.LUT R17, R17, 0xffffe000, RZ, 0xc0, !PT ;  /* 0xffffe00011117812 */ /* 0x000fc400078ec0ff */
[-C--:B------:R-:W-:Y:S01]  /*1240*/  LOP3.LUT R0, R0, R199.reuse, RZ, 0x3c, !PT ;  /* 0x000000c700007212 */ /* 0x080fe200078e3cff */
[----:B------:R-:W-:Y:S01]  /*1250*/  IMAD.SHL.U32 R11, R11, 0x80, RZ ;  /* 0x000000800b0b7824 */ /* 0x000fe200078e00ff */
[----:B------:R-:W-:Y:S02]  /*1260*/  LOP3.LUT R8, R8, 0x7ffffffc, RZ, 0xc0, !PT ;  /* 0x7ffffffc08087812 */ /* 0x000fe400078ec0ff */
[----:B------:R-:W-:Y:S01]  /*1270*/  LOP3.LUT P0, RZ, R10, 0x2, RZ, 0xc0, !PT ;  /* 0x000000020aff7812 */ /* 0x000fe2000780c0ff */
[----:B------:R-:W-:Y:S01]  /*1280*/  IMAD R10, R2, 0x40, R9 ;  /* 0x00000040020a7824 */ /* 0x000fe200078e0209 */
[-C--:B------:R-:W-:Y:S01]  /*1290*/  IADD3 R25, R0, R200.reuse, R17 ;  /* 0x000000c800197210 */ /* 0x080fe20007ffe011 */
[----:B------:R-:W-:Y:S01]  /*12a0*/  IMAD.IADD R8, R26, 0x1, -R8 ;  /* 0x000000011a087824 */ /* 0x000fe200078e0a08 */
[----:B------:R-:W-:Y:S01]  /*12b0*/  SHF.R.S32.HI R2, RZ, 0x1f, R195 ;  /* 0x0000001fff027819 */ /* 0x000fe200000114c3 */
[----:B------:R-:W-:Y:S01]  /*12c0*/  IMAD R211, R211, 0x8, R10 ;  /* 0x00000008d3d37824 */ /* 0x000fe200078e020a */
[----:B------:R-:W-:Y:S01]  /*12d0*/  LOP3.LUT R4, R198, 0x30, R21, 0xf8, !PT ;  /* 0x00000030c6047812 */ /* 0x000fe200078ef815 */
[----:B------:R-:W-:Y:S01]  /*12e0*/  STL [R1+0x68], R10 ;  /* 0x0000680a01007387 */ /* 0x000fe20000100800 */
[----:B------:R-:W-:Y:S01]  /*12f0*/  SHF.R.S32.HI R0, RZ, 0x3, R12 ;  /* 0x00000003ff007819 */ /* 0x000fe2000001140c */
[----:B------:R-:W-:Y:S01]  /*1300*/  IMAD.SHL.U32 R208, R8, 0x2, RZ ;  /* 0x0000000208d07824 */ /* 0x000fe200078e00ff */
[----:B------:R-:W-:Y:S01]  /*1310*/  SHF.R.S32.HI R0, RZ, 0x1f, R207 ;  /* 0x0000001fff007819 */ /* 0x000fe200000114cf */
[----:B------:R0:W-:Y:S01]  /*1320*/  STL [R1+0x58], R2 ;  /* 0x0000580201007387 */ /* 0x0001e20000100800 */
[----:B------:R-:W-:Y:S01]  /*1330*/  SHF.R.S32.HI R0, RZ, 0x1f, R196 ;  /* 0x0000001fff007819 */ /* 0x000fe200000114c4 */
[C---:B------:R-:W-:Y:S01]  /*1340*/  VIADD R233, R208.reuse, 0x38 ;  /* 0x00000038d0e97836 */ /* 0x040fe20000000000 */
[----:B------:R-:W-:Y:S01]  /*1350*/  LOP3.LUT R11, R11, 0xffffe000, RZ, 0xc0, !PT ;  /* 0xffffe0000b0b7812 */ /* 0x000fe200078ec0ff */
[----:B------:R-:W-:Y:S01]  /*1360*/  VIADD R227, R208, 0x68 ;  /* 0x00000068d0e37836 */ /* 0x000fe20000000000 */
[-C--:B------:R-:W-:Y:S01]  /*1370*/  LOP3.LUT R4, R4, R199.reuse, RZ, 0x3c, !PT ;  /* 0x000000c704047212 */ /* 0x080fe200078e3cff */
[----:B------:R1:W-:Y:S01]  /*1380*/  STL [R1+0x50], R0 ;  /* 0x0000500001007387 */ /* 0x0003e20000100800 */
[C---:B------:R-:W-:Y:S01]  /*1390*/  IADD3 R236, R208.reuse, 0x20, RZ ;  /* 0x00000020d0ec7810 */ /* 0x040fe20007ffe0ff */
[----:B------:R-:W-:Y:S01]  /*13a0*/  VIADD R235, R208, 0x28 ;  /* 0x00000028d0eb7836 */ /* 0x000fe20000000000 */
[-C--:B------:R-:W-:Y:S01]  /*13b0*/  IADD3 R27, R4, R200.reuse, R11 ;  /* 0x000000c8041b7210 */ /* 0x080fe20007ffe00b */
[----:B------:R-:W-:Y:S01]  /*13c0*/  VIADD R232, R208, 0x40 ;  /* 0x00000040d0e87836 */ /* 0x000fe20000000000 */
[--C-:B0-----:R-:W-:Y:S01]  /*13d0*/  LOP3.LUT R2, R198, 0x30, R18.reuse, 0xf8, !PT ;  /* 0x00000030c6027812 */ /* 0x101fe200078ef812 */
[C---:B------:R-:W-:Y:S01]  /*13e0*/  VIADD R229, R208.reuse, 0x58 ;  /* 0x00000058d0e57836 */ /* 0x040fe20000000000 */
[----:B------:R-:W-:Y:S01]  /*13f0*/  SHF.R.S32.HI R8, RZ, 0x4, R19 ;  /* 0x00000004ff087819 */ /* 0x000fe20000011413 */
[----:B------:R-:W-:Y:S01]  /*1400*/  VIADD R226, R208, 0x70 ;  /* 0x00000070d0e27836 */ /* 0x000fe20000000000 */
[-C--:B------:R-:W-:Y:S01]  /*1410*/  LOP3.LUT R11, R2, R199.reuse, RZ, 0x3c, !PT ;  /* 0x000000c7020b7212 */ /* 0x080fe200078e3cff */
[----:B------:R-:W-:Y:S01]  /*1420*/  VIADD R237, R208, 0x18 ;  /* 0x00000018d0ed7836 */ /* 0x000fe20000000000 */
[----:B-1----:R-:W-:Y:S01]  /*1430*/  SHF.R.S32.HI R0, RZ, 0x1f, R215 ;  /* 0x0000001fff007819 */ /* 0x002fe200000114d7 */
[----:B------:R-:W-:Y:S01]  /*1440*/  STL [R1+0xc], R8 ;  /* 0x00000c0801007387 */ /* 0x000fe20000100800 */
[----:B------:R-:W-:Y:S01]  /*1450*/  LOP3.LUT R0, R198, 0x10, R18, 0xf8, !PT ;  /* 0x00000010c6007812 */ /* 0x000fe200078ef812 */
[C---:B------:R-:W-:Y:S01]  /*1460*/  VIADD R234, R208.reuse, 0x30 ;  /* 0x00000030d0ea7836 */ /* 0x040fe20000000000 */
[----:B------:R-:W-:Y:S01]  /*1470*/  SHF.R.S32.HI R4, RZ, 0x4, R21 ;  /* 0x00000004ff047819 */ /* 0x000fe20000011415 */
[C---:B------:R-:W-:Y:S01]  /*1480*/  VIADD R231, R208.reuse, 0x48 ;  /* 0x00000048d0e77836 */ /* 0x040fe20000000000 */
[C---:B------:R-:W-:Y:S01]  /*1490*/  IADD3 R230, R208.reuse, 0x50, RZ ;  /* 0x00000050d0e67810 */ /* 0x040fe20007ffe0ff */
[----:B------:R-:W-:Y:S01]  /*14a0*/  VIADD R228, R208, 0x60 ;  /* 0x00000060d0e47836 */ /* 0x000fe20000000000 */
[----:B------:R-:W-:Y:S01]  /*14b0*/  LOP3.LUT R9, R0, R199, RZ, 0x3c, !PT ;  /* 0x000000c700097212 */ /* 0x000fe200078e3cff */
[----:B------:R-:W-:Y:S01]  /*14c0*/  STL [R1+0x18], R4 ;  /* 0x0000180401007387 */ /* 0x000fe20000100800 */
[----:B------:R-:W-:Y:S01]  /*14d0*/  IADD3 R2, R16, R200, R11 ;  /* 0x000000c810027210 */ /* 0x000fe20007ffe00b */
[C---:B------:R-:W-:Y:S01]  /*14e0*/  VIADD R225, R208.reuse, 0x78 ;  /* 0x00000078d0e17836 */ /* 0x040fe20000000000 */
[----:B------:R-:W-:Y:S01]  /*14f0*/  SHF.R.S32.HI R0, RZ, 0x1f, R236 ;  /* 0x0000001fff007819 */ /* 0x000fe200000114ec */
[----:B------:R-:W-:Y:S01]  /*1500*/  VIADD R223, R208, 0x10 ;  /* 0x00000010d0df7836 */ /* 0x000fe20000000000 */
[----:B------:R-:W-:Y:S01]  /*1510*/  SHF.R.S32.HI R0, RZ, 0x1f, R233 ;  /* 0x0000001fff007819 */ /* 0x000fe200000114e9 */
[----:B------:R0:W-:Y:S01]  /*1520*/  STL [R1+0x64], R2 ;  /* 0x0000640201007387 */ /* 0x0001e20000100800 */
[----:B------:R-:W-:-:S02]  /*1530*/  SHF.R.S32.HI R0, RZ, 0x1f, R230 ;  /* 0x0000001fff007819 */ /* 0x000fc400000114e6 */
[----:B------:R-:W-:Y:S01]  /*1540*/  SHF.R.S32.HI R0, RZ, 0x1f, R227 ;  /* 0x0000001fff007819 */ /* 0x000fe200000114e3 */
[----:B------:R-:W-:Y:S01]  /*1550*/  IMAD.IADD R0, R16, 0x1, R25 ;  /* 0x0000000110007824 */ /* 0x000fe200078e0219 */
[----:B------:R-:W-:Y:S02]  /*1560*/  SEL R3, R3, 0xffffffe0, !P0 ;  /* 0xffffffe003037807 */ /* 0x000fe40004000000 */
[----:B------:R-:W-:Y:S02]  /*1570*/  IADD3 R210, R200, R9, RZ ;  /* 0x00000009c8d27210 */ /* 0x000fe40007ffe0ff */
[----:B------:R1:W-:Y:S01]  /*1580*/  STL [R1+0x60], R0 ;  /* 0x0000600001007387 */ /* 0x0003e20000100800 */
[----:B0-----:R-:W-:Y:S02]  /*1590*/  SHF.R.S32.HI R2, RZ, 0x1f, R235 ;  /* 0x0000001fff027819 */ /* 0x001fe400000114eb */
[----:B------:R-:W-:Y:S01]  /*15a0*/  SHF.R.S32.HI R2, RZ, 0x1f, R232 ;  /* 0x0000001fff027819 */ /* 0x000fe200000114e8 */
[----:B------:R-:W-:Y:S01]  /*15b0*/  IMAD.IADD R213, R3, 0x1, R210 ;  /* 0x0000000103d57824 */ /* 0x000fe200078e02d2 */
[----:B------:R-:W-:-:S02]  /*15c0*/  SHF.R.S32.HI R2, RZ, 0x1f, R229 ;  /* 0x0000001fff027819 */ /* 0x000fc400000114e5 */
[----:B------:R-:W-:Y:S01]  /*15d0*/  SHF.R.S32.HI R2, RZ, 0x1f, R226 ;  /* 0x0000001fff027819 */ /* 0x000fe200000114e2 */
[----:B------:R-:W-:Y:S01]  /*15e0*/  IMAD.IADD R2, R16, 0x1, R27 ;  /* 0x0000000110027824 */ /* 0x000fe200078e021b */
[----:B------:R-:W-:Y:S02]  /*15f0*/  SHF.R.S32.HI R20, RZ, 0x1, R20 ;  /* 0x00000001ff147819 */ /* 0x000fe40000011414 */
[----:B-1----:R-:W-:Y:S02]  /*1600*/  IADD3 R0, R3, UR52, R210 ;  /* 0x0000003403007c10 */ /* 0x002fe4000fffe0d2 */
[----:B------:R0:W-:Y:S01]  /*1610*/  STL [R1+0x5c], R2 ;  /* 0x00005c0201007387 */ /* 0x0001e20000100800 */
[----:B------:R-:W-:Y:S02]  /*1620*/  SHF.L.U32 R20, R20, 0x7, RZ ;  /* 0x0000000714147819 */ /* 0x000fe400000006ff */
[----:B------:R-:W-:Y:S01]  /*1630*/  SHF.R.S32.HI R4, RZ, 0x1f, R237 ;  /* 0x0000001fff047819 */ /* 0x000fe200000114ed */
[----:B------:R0:W-:Y:S01]  /*1640*/  STL [R1], R0 ;  /* 0x0000000001007387 */ /* 0x0001e20000100800 */
[----:B------:R-:W-:-:S02]  /*1650*/  SHF.R.S32.HI R4, RZ, 0x1f, R234 ;  /* 0x0000001fff047819 */ /* 0x000fc400000114ea */
[----:B------:R-:W-:Y:S02]  /*1660*/  SHF.R.S32.HI R4, RZ, 0x1f, R231 ;  /* 0x0000001fff047819 */ /* 0x000fe400000114e7 */
[----:B------:R-:W-:Y:S02]  /*1670*/  SHF.R.S32.HI R4, RZ, 0x1f, R228 ;  /* 0x0000001fff047819 */ /* 0x000fe400000114e4 */
[----:B------:R-:W-:Y:S02]  /*1680*/  MOV R17, RZ ;  /* 0x000000ff00117202 */ /* 0x000fe40000000f00 */
[----:B------:R-:W-:Y:S02]  /*1690*/  SHF.R.S32.HI R224, RZ, 0x1f, R188 ;  /* 0x0000001fffe07819 */ /* 0x000fe400000114bc */
[----:B------:R-:W-:Y:S02]  /*16a0*/  LOP3.LUT R201, R20, 0x180, RZ, 0xc0, !PT ;  /* 0x0000018014c97812 */ /* 0x000fe400078ec0ff */
[----:B0-----:R-:W-:-:S07]  /*16b0*/  SHF.R.S32.HI R4, RZ, 0x1f, R225 ;  /* 0x0000001fff047819 */ /* 0x001fce00000114e1 */
.L_x_2466:
[----:B01-3--:R-:W0:Y:S02]  /*16c0*/  LDC.64 R2, c[0x0][0xc88] ;  /* 0x00032200ff027b82 */ /* 0x00be240000000a00 */
[----:B0-----:R-:W-:-:S05]  /*16d0*/  IMAD.WIDE R2, R7, 0x4, R2 ;  /* 0x0000000407027825 */ /* 0x001fca00078e0202 */
[----:B--2---:R-:W2:Y:S01]  /*16e0*/  LDG.E R212, desc[UR56][R2.64] ;  /* 0x0000003802d47981 */ /* 0x004ea2000c1e1900 */
[----:B------:R-:W-:Y:S05]  /*16f0*/  YIELD ;  /* 0x0000000000007946 */ /* 0x000fea0003800000 */
[----:B------:R-:W-:Y:S01]  /*1700*/  ULDC.64 UR4, c[0x0][0xa28] ;  /* 0x00028a0000047ab9 */ /* 0x000fe20000000a00 */
[----:B------:R-:W-:Y:S01]  /*1710*/  ULDC.64 UR8, c[0x0][0xa18] ;  /* 0x0002860000087ab9 */ /* 0x000fe20000000a00 */
[----:B------:R-:W-:Y:S01]  /*1720*/  ISETP.NE.U32.AND P1, PT, RZ, UR4, PT ;  /* 0x00000004ff007c0c */ /* 0x000fe2000bf25070 */
[----:B------:R-:W-:Y:S01]  /*1730*/  ULDC.64 UR6, c[0x0][0xa08] ;  /* 0x0002820000067ab9 */ /* 0x000fe20000000a00 */
[----:B------:R-:W-:Y:S01]  /*1740*/  MOV R4, RZ ;  /* 0x000000ff00047202 */ /* 0x000fe20000000f00 */
[----:B-----5:R-:W-:Y:S01]  /*1750*/  IMAD.MOV.U32 R26, RZ, RZ, RZ ;  /* 0x000000ffff1a7224 */ /* 0x020fe200078e00ff */
[----:B------:R-:W-:-:S02]  /*1760*/  ISETP.NE.AND.EX P1, PT, RZ, UR5, PT, P1 ;  /* 0x00000005ff007c0c */ /* 0x000fc4000bf25310 */
[----:B------:R-:W-:-:S04]  /*1770*/  ISETP.NE.U32.AND P0, PT, RZ, UR6, PT ;  /* 0x00000006ff007c0c */ /* 0x000fc8000bf05070 */
[----:B------:R-:W-:Y:S02]  /*1780*/  ISETP.NE.AND.EX P0, PT, RZ, UR7, PT, P0 ;  /* 0x00000007ff007c0c */ /* 0x000fe4000bf05300 */
[----:B--2---:R-:W-:Y:S01]  /*1790*/  SHF.R.S32.HI R220, RZ, 0x1f, R212 ;  /* 0x0000001fffdc7819 */ /* 0x004fe200000114d4 */
[----:B------:R-:W-:-:S04]  /*17a0*/  IMAD.SHL.U32 R218, R212, 0x4, RZ ;  /* 0x00000004d4da7824 */ /* 0x000fc800078e00ff */
[C---:B------:R-:W-:Y:S02]  /*17b0*/  @P1 LEA R8, P2, R212.reuse, UR4, 0x2 ;  /* 0x00000004d4081c11 */ /* 0x040fe4000f8410ff */
[C-C-:B------:R-:W-:Y:S02]  /*17c0*/  SHF.L.U64.HI R219, R212.reuse, 0x2, R220.reuse ;  /* 0x00000002d4db7819 */ /* 0x140fe400000102dc */
[----:B------:R-:W-:Y:S02]  /*17d0*/  @P1 LEA.HI.X R9, R212, UR5, R220, 0x2, P2 ;  /* 0x00000005d4091c11 */ /* 0x000fe400090f14dc */
[----:B------:R-:W-:Y:S01]  /*17e0*/  ISETP.NE.U32.AND P2, PT, RZ, UR8, PT ;  /* 0x00000008ff007c0c */ /* 0x000fe2000bf45070 */
[----:B------:R-:W-:Y:S01]  /*17f0*/  ULDC UR4, c[0x0][0x288] ;  /* 0x0000a20000047ab9 */ /* 0x000fe20000000800 */
[----:B------:R-:W-:Y:S01]  /*1800*/  IADD3 R12, P3, R218, UR6, RZ ;  /* 0x00000006da0c7c10 */ /* 0x000fe2000ff7e0ff */
[----:B------:R0:W5:Y:S01]  /*1810*/  @P1 LDG.E R4, desc[UR56][R8.64] ;  /* 0x0000003808041981 */ /* 0x000162000c1e1900 */
[----:B------:R-:W-:Y:S01]  /*1820*/  ISETP.NE.AND.EX P2, PT, RZ, UR9, PT, P2 ;  /* 0x00000009ff007c0c */ /* 0x000fe2000bf45320 */
[----:B------:R-:W-:Y:S01]  /*1830*/  IMAD.U32 R205, RZ, RZ, UR4 ;  /* 0x00000004ffcd7e24 */ /* 0x000fe2000f8e00ff */
[----:B------:R-:W-:Y:S01]  /*1840*/  IADD3.X R13, R219, UR7, RZ, P3, !PT ;  /* 0x00000007db0d7c10 */ /* 0x000fe20009ffe4ff */
[----:B------:R-:W-:-:S04]  /*1850*/  ULDC.64 UR4, c[0x0][0x418] ;  /* 0x0001060000047ab9 */ /* 0x000fc80000000a00 */
[----:B------:R0:W5:Y:S06]  /*1860*/  @P0 LDG.E R26, desc[UR56][R12.64] ;  /* 0x000000380c1a0981 */ /* 0x00016c000c1e1900 */
        /* <DEDUP_REMOVED lines=10> */
[----:B------:R-:W-:Y:S02]  /*1910*/  IMAD.U32 R2, RZ, RZ, UR5 ;  /* 0x00000005ff027e24 */ /* 0x000fe4000f8e00ff */
[----:B----4-:R-:W-:Y:S01]  /*1920*/  IMAD.U32 R25, RZ, RZ, UR4 ;  /* 0x00000004ff197e24 */ /* 0x010fe2000f8e00ff */
[----:B0-----:R-:W-:Y:S06]  /*1930*/  @P2 BRA `(.L_x_2251) ;  /* 0x0000000000242947 */ /* 0x001fec0003800000 */
        /* <DEDUP_REMOVED lines=9> */
.L_x_2251:
[----:B------:R-:W-:Y:S01]  /*19d0*/  ULDC.64 UR4, c[0x0][0xa20] ;  /* 0x0002880000047ab9 */ /* 0x000fe20000000a00 */
[C---:B------:R-:W-:Y:S02]  /*19e0*/  LOP3.LUT R3, R6.reuse, 0xff000000, RZ, 0xc0, !PT ;  /* 0xff00000006037812 */ /* 0x040fe400078ec0ff */
[----:B------:R-:W-:Y:S02]  /*19f0*/  ISETP.NE.U32.AND P1, PT, RZ, UR4, PT ;  /* 0x00000004ff007c0c */ /* 0x000fe4000bf25070 */
[C---:B------:R-:W-:Y:S02]  /*1a00*/  LOP3.LUT R0, R6.reuse, 0xff0000, RZ, 0xc0, !PT ;  /* 0x00ff000006007812 */ /* 0x040fe400078ec0ff */
        /* <DEDUP_REMOVED lines=9> */
.L_x_2252:
[----:B------:R-:W-:Y:S05]  /*1aa0*/  @!P0 BRA `(.L_x_2253) ;  /* 0x00000000000c8947 */ /* 0x000fea0003800000 */
[----:B------:R-:W2:Y:S04]  /*1ab0*/  LDG.E R0, desc[UR56][R12.64] ;  /* 0x000000380c007981 */ /* 0x000ea8000c1e1900 */
[----:B------:R-:W2:Y:S02]  /*1ac0*/  LDG.E R25, desc[UR56][R12.64+0x4] ;  /* 0x000004380c197981 */ /* 0x000ea4000c1e1900 */
[----:B--2---:R-:W-:-:S07]  /*1ad0*/  IADD3 R25, -R0, R25, RZ ;  /* 0x0000001900197210 */ /* 0x004fce0007ffe1ff */
.L_x_2253:
[----:B------:R-:W-:Y:S01]  /*1ae0*/  ULDC.64 UR4, c[0x0][0xa10] ;  /* 0x0002840000047ab9 */ /* 0x000fe20000000a00 */
[----:B------:R-:W1:Y:S01]  /*1af0*/  LDC R10, c[0x0][0x448] ;  /* 0x00011200ff0a7b82 */ /* 0x000e620000000800 */
[----:B------:R-:W-:-:S04]  /*1b00*/  ISETP.NE.U32.AND P0, PT, RZ, UR4, PT ;  /* 0x00000004ff007c0c */ /* 0x000fc8000bf05070 */
[----:B------:R-:W-:Y:S01]  /*1b10*/  ISETP.NE.AND.EX P0, PT, RZ, UR5, PT, P0 ;  /* 0x00000005ff007c0c */ /* 0x000fe2000bf05300 */
[----:B------:R-:W-:-:S12]  /*1b20*/  ULDC.64 UR4, c[0x0][0xa30] ;  /* 0x00028c0000047ab9 */ /* 0x000fd80000000a00 */
[----:B0-----:R-:W0:Y:S02]  /*1b30*/  @P0 LDC.64 R6, c[0x0][0xa10] ;  /* 0x00028400ff060b82 */ /* 0x001e240000000a00 */
[----:B0-----:R-:W-:-:S05]  /*1b40*/  @P0 IMAD.WIDE R6, R212, 0x4, R6 ;  /* 0x00000004d4060825 */ /* 0x001fca00078e0206 */
[----:B------:R-:W2:Y:S04]  /*1b50*/  @P0 LDG.E R0, desc[UR56][R6.64] ;  /* 0x0000003806000981 */ /* 0x000ea8000c1e1900 */
[----:B------:R0:W2:Y:S01]  /*1b60*/  @P0 LDG.E R3, desc[UR56][R6.64+0x4] ;  /* 0x0000043806030981 */ /* 0x0000a2000c1e1900 */
[----:B------:R-:W-:Y:S01]  /*1b70*/  ISETP.NE.U32.AND P1, PT, RZ, UR4, PT ;  /* 0x00000004ff007c0c */ /* 0x000fe2000bf25070 */
[----:B-----5:R-:W-:-:S03]  /*1b80*/  IMAD.MOV.U32 R144, RZ, RZ, R25 ;  /* 0x000000ffff907224 */ /* 0x020fc600078e0019 */
[----:B------:R-:W-:-:S13]  /*1b90*/  ISETP.NE.AND.EX P1, PT, RZ, UR5, PT, P1 ;  /* 0x00000005ff007c0c */ /* 0x000fda000bf25310 */
[----:B------:R-:W-:-:S04]  /*1ba0*/  @P1 IADD3 R8, P2, R218, UR4, RZ ;  /* 0x00000004da081c10 */ /* 0x000fc8000ff5e0ff */
[----:B------:R-:W-:-:S05]  /*1bb0*/  @P1 IADD3.X R9, R219, UR5, RZ, P2, !PT ;  /* 0x00000005db091c10 */ /* 0x000fca00097fe4ff */
[----:B------:R3:W5:Y:S01]  /*1bc0*/  @P1 LDG.E R144, desc[UR56][R8.64] ;  /* 0x0000003808901981 */ /* 0x000762000c1e1900 */
[----:B-1----:R-:W-:Y:S01]  /*1bd0*/  ISETP.NE.AND P1, PT, R10, 0x1, PT ;  /* 0x000000010a00780c */ /* 0x002fe20003f25270 */
[----:B------:R-:W-:Y:S01]  /*1be0*/  IMAD.SHL.U32 R204, R5, 0x80, RZ ;  /* 0x0000008005cc7824 */ /* 0x000fe200078e00ff */
[----:B------:R-:W-:Y:S01]  /*1bf0*/  BSSY B0, `(.L_x_2254) ;  /* 0x0000035000007945 */ /* 0x000fe20003800000 */
[----:B------:R-:W-:Y:S01]  /*1c00*/  IMAD.IADD R11, R25, 0x1, -R4 ;  /* 0x00000001190b7824 */ /* 0x000fe200078e0a04 */
[----:B------:R-:W-:Y:S01]  /*1c10*/  LOP3.LUT R222, R217, 0xff, RZ, 0xc0, !PT ;  /* 0x000000ffd9de7812 */ /* 0x000fe200078ec0ff */
[----:B------:R-:W-:Y:S01]  /*1c20*/  VIADD R5, R204, 0x7f ;  /* 0x0000007fcc057836 */ /* 0x000fe20000000000 */
[----:B------:R-:W-:-:S07]  /*1c30*/  SHF.R.U32.HI R217, RZ, 0x10, R217 ;  /* 0x00000010ffd97819 */ /* 0x000fce00000116d9 */
[----:B------:R-:W1:Y:S08]  /*1c40*/  @P1 LDC R10, c[0x0][0x44c] ;  /* 0x00011300ff0a1b82 */ /* 0x000e700000000800 */
[----:B0-----:R-:W0:Y:S01]  /*1c50*/  @P1 LDC R7, c[0x0][0x450] ;  /* 0x00011400ff071b82 */ /* 0x001e220000000800 */
[----:B--2---:R-:W-:Y:S02]  /*1c60*/  @P0 IMAD.IADD R2, R3, 0x1, -R0 ;  /* 0x0000000103020824 */ /* 0x004fe400078e0a00 */
[----:B-1----:R-:W-:-:S03]  /*1c70*/  @P1 IMAD.HI.U32 R0, R5, R10, RZ ;  /* 0x0000000a05001227 */ /* 0x002fc600078e00ff */
[----:B------:R-:W-:Y:S01]  /*1c80*/  IADD3 R206, R11, R2, RZ ;  /* 0x000000020bce7210 */ /* 0x000fe20007ffe0ff */
[----:B------:R-:W-:Y:S01]  /*1c90*/  IMAD.MOV.U32 R3, RZ, RZ, RZ ;  /* 0x000000ffff037224 */ /* 0x000fe200078e00ff */
[----:B0-----:R-:W-:Y:S02]  /*1ca0*/  @P1 SHF.R.U32.HI R5, RZ, R7, R0 ;  /* 0x00000007ff051219 */ /* 0x001fe40000011600 */
[C---:B------:R-:W-:Y:S01]  /*1cb0*/  IADD3 R166, R206.reuse, 0xa0, -R205 ;  /* 0x000000a0cea67810 */ /* 0x040fe20007ffe8cd */
[----:B------:R-:W-:-:S04]  /*1cc0*/  VIADD R0, R206, 0x9f ;  /* 0x0000009fce007836 */ /* 0x000fc80000000000 */
[----:B------:R-:W-:Y:S02]  /*1cd0*/  IMAD.IADD R5, R166, 0x1, R5 ;  /* 0x00000001a6057824 */ /* 0x000fe400078e0205 */
[----:B------:R-:W-:-:S04]  /*1ce0*/  IMAD.HI R0, R0, 0x66666667, RZ ;  /* 0x6666666700007827 */ /* 0x000fc800078e02ff */
[----:B------:R-:W-:Y:S01]  /*1cf0*/  IMAD.HI R5, R5, 0x66666667, RZ ;  /* 0x6666666705057827 */ /* 0x000fe200078e02ff */
[----:B------:R-:W-:-:S04]  /*1d00*/  SHF.R.U32.HI R185, RZ, 0x1f, R0 ;  /* 0x0000001fffb97819 */ /* 0x000fc80000011600 */
[----:B------:R-:W-:Y:S02]  /*1d10*/  SHF.R.U32.HI R4, RZ, 0x1f, R5 ;  /* 0x0000001fff047819 */ /* 0x000fe40000011605 */
[----:B------:R-:W-:Y:S02]  /*1d20*/  LEA.HI.SX32 R185, R0, R185, 0x1a ;  /* 0x000000b900b97211 */ /* 0x000fe400078fd2ff */
[----:B------:R-:W-:-:S04]  /*1d30*/  LEA.HI.SX32 R4, R5, R4, 0x1a ;  /* 0x0000000405047211 */ /* 0x000fc800078fd2ff */
[----:B---3--:R-:W-:-:S04]  /*1d40*/  VIMNMX R9, R185, R4, PT ;  /* 0x00000004b9097248 */ /* 0x008fc80003fe0100 */
[----:B------:R-:W-:-:S13]  /*1d50*/  ISETP.GE.AND P0, PT, R9, 0x1, PT ;  /* 0x000000010900780c */ /* 0x000fda0003f06270 */
        /* <DEDUP_REMOVED lines=8> */
[----:B------:R-:W-:Y:S02]  /*1de0*/  IABS R8, R0 ;  /* 0x0000000000087213 */ /* 0x000fe40000000000 */
[----:B------:R-:W-:-:S04]  /*1df0*/  LOP3.LUT R0, R0, R10, RZ, 0x3c, !PT ;  /* 0x0000000a00007212 */ /* 0x000fc800078e3cff */
[----:B------:R-:W-:Y:S01]  /*1e00*/  ISETP.GE.AND P2, PT, R0, RZ, PT ;  /* 0x000000ff0000720c */ /* 0x000fe20003f46270 */
[----:B0-----:R-:W0:Y:S02]  /*1e10*/  MUFU.RCP R3, R3 ;  /* 0x0000000300037308 */ /* 0x001e240000001000 */
[----:B0-----:R-:W-:Y:S01]  /*1e20*/  VIADD R4, R3, 0xffffffe ;  /* 0x0ffffffe03047836 */ /* 0x001fe20000000000 */
[----:B------:R-:W-:-:S05]  /*1e30*/  IADD3 R3, RZ, -R12, RZ ;  /* 0x8000000cff037210 */ /* 0x000fca0007ffe0ff */
        /* <DEDUP_REMOVED lines=13> */
[----:B------:R-:W-:-:S05]  /*1f10*/  IMAD.MOV.U32 R3, RZ, RZ, R5 ;  /* 0x000000ffff037224 */ /* 0x000fca00078e0005 */
[----:B------:R-:W-:Y:S02]  /*1f20*/  @!P2 IADD3 R3, -R3, RZ, RZ ;  /* 0x000000ff0303a210 */ /* 0x000fe40007ffe1ff */
[----:B------:R-:W-:-:S07]  /*1f30*/  @!P1 LOP3.LUT R3, RZ, R10, RZ, 0x33, !PT ;  /* 0x0000000aff039212 */ /* 0x000fce00078e33ff */
.L_x_2255:
[----:B------:R-:W-:Y:S05]  /*1f40*/  BSYNC B0 ;  /* 0x0000000000007941 */ /* 0x000fea0003800000 */
.L_x_2254:
        /* <DEDUP_REMOVED lines=8> */
[----:B------:R-:W-:-:S05]  /*1fd0*/  SHF.R.U32.HI R120, RZ, 0x7, R121 ;  /* 0x00000007ff787819 */ /* 0x000fca0000011679 */
[----:B------:R-:W-:-:S06]  /*1fe0*/  IMAD.MOV.U32 R24, RZ, RZ, R120 ;  /* 0x000000ffff187224 */ /* 0x000fcc00078e0078 */
        /* <DEDUP_REMOVED lines=19> */
[----:B------:R-:W-:Y:S01]  /*2120*/  MOV R6, UR4 ;  /* 0x0000000400067c02 */ /* 0x000fe20008000f00 */
[----:B------:R-:W-:Y:S01]  /*2130*/  IMAD.U32 R7, RZ, RZ, UR5 ;  /* 0x00000005ff077e24 */ /* 0x000fe2000f8e00ff */
[----:B------:R-:W-:Y:S01]  /*2140*/  MOV R13, RZ ;  /* 0x000000ff000d7202 */ /* 0x000fe20000000f00 */
[----:B------:R-:W-:-:S02]  /*2150*/  IMAD.U32 R11, RZ, RZ, UR7 ;  /* 0x00000007ff0b7e24 */ /* 0x000fc4000f8e00ff */
[----:B------:R-:W-:Y:S02]  /*2160*/  IMAD.MOV.U32 R8, RZ, RZ, 0x70 ;  /* 0x00000070ff087424 */ /* 0x000fe400078e00ff */
[----:B0-----:R-:W-:-:S07]  /*2170*/  IMAD.MOV.U32 R12, RZ, RZ, 0x1 ;  /* 0x00000001ff0c7424 */ /* 0x001fce00078e00ff */
[----:B------:R-:W-:-:S07]  /*2180*/  LEPC R20, `(.L_x_2258) ;  /* 0x000000001014794e */ /* 0x000fce0000000000 */
[----:B-1---5:R-:W-:Y:S05]  /*2190*/  CALL.ABS.NOINC R14 ;  /* 0x000000000e007343 */ /* 0x022fea0003c00000 */
.L_x_2258:
[----:B------:R-:W-:Y:S05]  /*21a0*/  BSYNC B6 ;  /* 0x0000000000067941 */ /* 0x000fea0003800000 */
.L_x_2257:
        /* <DEDUP_REMOVED lines=13> */
[----:B------:R-:W-:Y:S02]  /*2280*/  IMAD.U32 R7, RZ, RZ, UR7 ;  /* 0x00000007ff077e24 */ /* 0x000fe4000f8e00ff */
[----:B------:R-:W-:-:S02]  /*2290*/  IMAD.U32 R11, RZ, RZ, UR5 ;  /* 0x00000005ff0b7e24 */ /* 0x000fc4000f8e00ff */
[----:B------:R-:W-:Y:S02]  /*22a0*/  IMAD.MOV.U32 R8, RZ, RZ, 0x70 ;  /* 0x00000070ff087424 */ /* 0x000fe400078e00ff */
[----:B------:R-:W-:Y:S02]  /*22b0*/  IMAD.MOV.U32 R12, RZ, RZ, 0x1 ;  /* 0x00000001ff0c7424 */ /* 0x000fe400078e00ff */
[----:B0-----:R-:W-:-:S07]  /*22c0*/  IMAD.MOV.U32 R13, RZ, RZ, RZ ;  /* 0x000000ffff0d7224 */ /* 0x001fce00078e00ff */
[----:B------:R-:W-:-:S07]  /*22d0*/  LEPC R20, `(.L_x_2260) ;  /* 0x000000001014794e */ /* 0x000fce0000000000 */
[----:B-1---5:R-:W-:Y:S05]  /*22e0*/  CALL.ABS.NOINC R14 ;  /* 0x000000000e007343 */ /* 0x022fea0003c00000 */
.L_x_2260:
[----:B------:R-:W-:Y:S05]  /*22f0*/  BSYNC B6 ;  /* 0x0000000000067941 */ /* 0x000fea0003800000 */
.L_x_2259:
[----:B------:R-:W-:Y:S01]  /*2300*/  ULDC.64 UR4, c[0x0][0x9f8] ;  /* 0x00027e0000047ab9 */ /* 0x000fe20000000a00 */
[----:B------:R-:W-:Y:S01]  /*2310*/  IMAD.MOV.U32 R0, RZ, RZ, R212 ;  /* 0x000000ffff007224 */ /* 0x000fe200078e00d4 */
[----:B------:R-:W-:Y:S01]  /*2320*/  ISETP.NE.U32.AND P0, PT, RZ, UR4, PT ;  /* 0x00000004ff007c0c */ /* 0x000fe2000bf05070 */
[----:B------:R-:W2:Y:S01]  /*2330*/  LDL.LU R12, [R1+0x14] ;  /* 0x00001400010c7983 */ /* 0x000ea20000300800 */
[----:B------:R-:W-:Y:S01]  /*2340*/  IADD3 R119, R26, R25, RZ ;  /* 0x000000191a777210 */ /* 0x000fe20007ffe0ff */
[----:B------:R-:W0:Y:S01]  /*2350*/  LDC.64 R112, c[0x0][0x300] ;  /* 0x0000c000ff707b82 */ /* 0x000e220000000a00 */
[----:B------:R-:W-:Y:S01]  /*2360*/  ISETP.NE.AND.EX P0, PT, RZ, UR5, PT, P0 ;  /* 0x00000005ff007c0c */ /* 0x000fe2000bf05300 */
[----:B------:R-:W3:Y:S01]  /*2370*/  LDL R26, [R1+0x6c] ;  /* 0x00006c00011a7983 */ /* 0x000ee20000100800 */
[----:B------:R-:W1:Y:S01]  /*2380*/  S2R R20, SR_TID.X ;  /* 0x0000000000147919 */ /* 0x000e620000002100 */
[----:B------:R-:W-:-:S04]  /*2390*/  SHF.R.S32.HI R19, RZ, 0x1f, R18 ;  /* 0x0000001fff137819 */ /* 0x000fc80000011412 */
[----:B------:R-:W4:Y:S06]  /*23a0*/  LDC.64 R106, c[0x0][0x3f8] ;  /* 0x0000fe00ff6a7b82 */ /* 0x000f2c0000000a00 */
[----:B------:R-:W-:Y:S02]  /*23b0*/  @P0 IADD3 R4, P1, R218, UR4, RZ ;  /* 0x00000004da040c10 */ /* 0x000fe4000ff3e0ff */
[----:B------:R-:W2:Y:S02]  /*23c0*/  LDC R99, c[0x0][0x3f4] ;  /* 0x0000fd00ff637b82 */ /* 0x000ea40000000800 */
[----:B------:R-:W-:Y:S01]  /*23d0*/  @P0 IADD3.X R5, R219, UR5, RZ, P1, !PT ;  /* 0x00000005db050c10 */ /* 0x000fe20008ffe4ff */
[----:B------:R-:W-:-:S04]  /*23e0*/  ULDC.64 UR4, c[0x0][0xa08] ;  /* 0x0002820000047ab9 */ /* 0x000fc80000000a00 */
[----:B------:R1:W2:Y:S01]  /*23f0*/  @P0 LDG.E R0, desc[UR56][R4.64] ;  /* 0x0000003804000981 */ /* 0x0002a2000c1e1900 */
[----:B------:R-:W-:Y:S01]  /*2400*/  SHF.R.S32.HI R13, RZ, 0x1f, R119 ;  /* 0x0000001fff0d7819 */ /* 0x000fe20000011477 */
[-C--:B0-----:R-:W-:Y:S01]  /*2410*/  IMAD.WIDE.U32 R6, R119, R112.reuse, RZ ;  /* 0x0000007077067225 */ /* 0x081fe200078e00ff */
[----:B------:R-:W-:Y:S01]  /*2420*/  ISETP.NE.U32.AND P0, PT, RZ, UR4, PT ;  /* 0x00000004ff007c0c */ /* 0x000fe2000bf05070 */
[----:B------:R-:W0:Y:S02]  /*2430*/  LDC.64 R100, c[0x0][0x408] ;  /* 0x00010200ff647b82 */ /* 0x000e240000000a00 */
[----:B------:R-:W-:Y:S01]  /*2440*/  IMAD R8, R13, R112, RZ ;  /* 0x000000700d087224 */ /* 0x000fe200078e02ff */
[----:B------:R-:W-:Y:S01]  /*2450*/  ISETP.NE.AND.EX P0, PT, RZ, UR5, PT, P0 ;  /* 0x00000005ff007c0c */ /* 0x000fe2000bf05300 */
[----:B------:R-:W-:Y:S02]  /*2460*/  ULDC.64 UR4, c[0x0][0x308] ;  /* 0x0000c20000047ab9 */ /* 0x000fe40000000a00 */
[----:B------:R-:W-:-:S04]  /*2470*/  IMAD R3, R119, R113, R8 ;  /* 0x0000007177037224 */ /* 0x000fc800078e0208 */
[----:B------:R-:W-:Y:S01]  /*2480*/  IMAD.IADD R7, R7, 0x1, R3 ;  /* 0x0000000107077824 */ /* 0x000fe200078e0203 */
[----:B-1----:R-:W-:Y:S01]  /*2490*/  SHF.R.U32.HI R20, RZ, 0x7, R20 ;  /* 0x00000007ff147819 */ /* 0x002fe20000011614 */
[----:B------:R-:W-:-:S03]  /*24a0*/  IMAD.WIDE.U32 R4, R209, UR4, R6 ;  /* 0x00000004d1047c25 */ /* 0x000fc6000f8e0006 */
[----:B------:R-:W-:Y:S01]  /*24b0*/  ISETP.NE.AND P6, PT, R20, 0x1, PT ;  /* 0x000000011400780c */ /* 0x000fe20003fc5270 */
[----:B------:R-:W-:Y:S01]  /*24c0*/  IMAD R5, R209, UR5, R5 ;  /* 0x00000005d1057c24 */ /* 0x000fe2000f8e0205 */
[----:B------:R-:W-:Y:S01]  /*24d0*/  ULDC.64 UR4, c[0x0][0x310] ;  /* 0x0000c40000047ab9 */ /* 0x000fe20000000a00 */
[----:B------:R-:W-:Y:S01]  /*24e0*/  VIADD R6, R18, 0x80 ;  /* 0x0000008012067836 */ /* 0x000fe20000000000 */
[----:B------:R-:W-:Y:S01]  /*24f0*/  SHF.R.S32.HI R23, RZ, 0x1f, R22 ;  /* 0x0000001fff177819 */ /* 0x000fe20000011416 */
[-C--:B----4-:R-:W-:Y:S02]  /*2500*/  IMAD R11, R224, R106.reuse, RZ ;  /* 0x0000006ae00b7224 */ /* 0x090fe400078e02ff */
[----:B------:R-:W-:-:S04]  /*2510*/  IMAD.WIDE.U32 R108, R188, R106, R18 ;  /* 0x0000006abc6c7225 */ /* 0x000fc800078e0012 */
[C---:B------:R-:W-:Y:S02]  /*2520*/  IMAD R11, R188.reuse, R107, R11 ;  /* 0x0000006bbc0b7224 */ /* 0x040fe400078e020b */
[----:B------:R-:W-:-:S04]  /*2530*/  IMAD.WIDE.U32 R110, R188, R106, R22 ;  /* 0x0000006abc6e7225 */ /* 0x000fc800078e0016 */
[----:B------:R-:W-:Y:S02]  /*2540*/  IMAD.IADD R111, R111, 0x1, R11 ;  /* 0x000000016f6f7824 */ /* 0x000fe400078e020b */
[----:B------:R-:W-:Y:S02]  /*2550*/  IMAD.IADD R109, R11, 0x1, R109 ;  /* 0x000000010b6d7824 */ /* 0x000fe400078e026d */
[----:B0-----:R-:W-:-:S04]  /*2560*/  IMAD.WIDE.U32 R102, R188, R100, R18 ;  /* 0x00000064bc667225 */ /* 0x001fc800078e0012 */
[----:B------:R-:W-:Y:S01]  /*2570*/  IMAD.WIDE.U32 R104, R188, R100, R22 ;  /* 0x00000064bc687225 */ /* 0x000fe200078e0016 */
[----:B------:R-:W-:-:S03]  /*2580*/  MOV R124, 0x20 ;  /* 0x00000020007c7802 */ /* 0x000fc60000000f00 */
        /* <DEDUP_REMOVED lines=9> */
[----:B--2---:R-:W-:-:S02]  /*2620*/  SHF.R.S32.HI R3, RZ, 0x1f, R0 ;  /* 0x0000001fff037819 */ /* 0x004fc40000011400 */
[----:B------:R-:W-:Y:S02]  /*2630*/  SEL R15, R0, RZ, !P0 ;  /* 0x000000ff000f7207 */ /* 0x000fe40004000000 */
[----:B------:R-:W-:Y:S01]  /*2640*/  SEL R33, R3, RZ, !P0 ;  /* 0x000000ff03217207 */ /* 0x000fe20004000000 */
[----:B------:R-:W-:Y:S02]  /*2650*/  IMAD R3, R224, R112, RZ ;  /* 0x00000070e0037224 */ /* 0x000fe400078e02ff */
[----:B------:R-:W-:-:S04]  /*2660*/  IMAD.WIDE.U32 R116, R15, UR4, R4 ;  /* 0x000000040f747c25 */ /* 0x000fc8000f8e0004 */
[----:B------:R-:W-:Y:S02]  /*2670*/  IMAD R0, R33, UR4, RZ ;  /* 0x0000000421007c24 */ /* 0x000fe4000f8e02ff */
[----:B------:R-:W-:-:S04]  /*2680*/  IMAD.WIDE.U32 R4, R188, R112, R18 ;  /* 0x00000070bc047225 */ /* 0x000fc800078e0012 */
[----:B------:R-:W-:Y:S01]  /*2690*/  IMAD R7, R15, UR5, R0 ;  /* 0x000000050f077c24 */ /* 0x000fe2000f8e0200 */
[----:B------:R-:W-:Y:S05]  /*26a0*/  @!P6 WARPSYNC.ALL ;  /* 0x000000000000e948 */ /* 0x000fea0003800000 */
[----:B------:R-:W-:Y:S01]  /*26b0*/  ULDC.64 UR4, c[0x0][0x330] ;  /* 0x0000cc0000047ab9 */ /* 0x000fe20000000a00 */
[----:B------:R-:W-:Y:S02]  /*26c0*/  VIADD R0, R18, 0x20 ;  /* 0x0000002012007836 */ /* 0x000fe40000000000 */
[----:B------:R-:W-:Y:S01]  /*26d0*/  IMAD R9, R188, R113, R3 ;  /* 0x00000071bc097224 */ /* 0x000fe200078e0203 */
[----:B------:R-:W-:Y:S01]  /*26e0*/  @!P6 BAR.SYNC.DEFER_BLOCKING 0x9, 0x100 ;  /* 0x024400000000eb1d */ /* 0x000fe20000010000 */
[----:B------:R-:W-:Y:S01]  /*26f0*/  IADD3 R3, P0, R116, R4, RZ ;  /* 0x0000000474037210 */ /* 0x000fe20007f1e0ff */
[----:B------:R-:W-:-:S04]  /*2700*/  IMAD.WIDE.U32 R114, R209, UR4, R18 ;  /* 0x00000004d1727c25 */ /* 0x000fc8000f8e0012 */
[----:B------:R-:W-:Y:S01]  /*2710*/  IMAD.IADD R4, R117, 0x1, R7 ;  /* 0x0000000175047824 */ /* 0x000fe200078e0207 */
[----:B------:R-:W-:Y:S01]  /*2720*/  ULDC UR4, c[0x0][0x2f4] ;  /* 0x0000bd0000047ab9 */ /* 0x000fe20000000800 */
[----:B------:R-:W-:Y:S01]  /*2730*/  VIADD R7, R18, 0xa0 ;  /* 0x000000a012077836 */ /* 0x000fe20000000000 */
[----:B------:R-:W-:-:S04]  /*2740*/  ISETP.GE.AND P1, PT, R0, UR4, PT ;  /* 0x0000000400007c0c */ /* 0x000fc8000bf26270 */
[----:B------:R-:W-:Y:S02]  /*2750*/  ISETP.GE.AND P4, PT, R7, UR4, PT ;  /* 0x0000000407007c0c */ /* 0x000fe4000bf86270 */
[----:B------:R-:W-:Y:S02]  /*2760*/  SEL R7, RZ, 0xffffffff, P1 ;  /* 0xffffffffff077807 */ /* 0x000fe40000800000 */
[----:B------:R-:W-:Y:S02]  /*2770*/  IADD3.X R5, R4, R5, R9, P0, !PT ;  /* 0x0000000504057210 */ /* 0x000fe400007fe409 */
[----:B------:R-:W-:Y:S01]  /*2780*/  ISETP.GE.AND P2, PT, R6, UR4, PT ;  /* 0x0000000406007c0c */ /* 0x000fe2000bf46270 */
[----:B------:R-:W-:Y:S01]  /*2790*/  IMAD.SHL.U32 R9, R7, 0x2, RZ ;  /* 0x0000000207097824 */ /* 0x000fe200078e00ff */
[C---:B------:R-:W-:Y:S01]  /*27a0*/  ISETP.GE.AND P0, PT, R18.reuse, UR4, PT ;  /* 0x0000000412007c0c */ /* 0x040fe2000bf06270 */
[C---:B------:R-:W-:Y:S01]  /*27b0*/  VIADD R7, R18.reuse, 0x60 ;  /* 0x0000006012077836 */ /* 0x040fe20000000000 */
[----:B------:R-:W-:-:S02]  /*27c0*/  IADD3 R6, R18, 0x40, RZ ;  /* 0x0000004012067810 */ /* 0x000fc40007ffe0ff */
[----:B------:R-:W-:Y:S02]  /*27d0*/  SEL R8, RZ, 0x1, P0 ;  /* 0x00000001ff087807 */ /* 0x000fe40000000000 */
[----:B------:R-:W-:Y:S02]  /*27e0*/  ISETP.GE.AND P0, PT, R6, UR4, PT ;  /* 0x0000000406007c0c */ /* 0x000fe4000bf06270 */
[----:B------:R-:W-:Y:S02]  /*27f0*/  ISETP.GE.AND P1, PT, R7, UR4, PT ;  /* 0x0000000407007c0c */ /* 0x000fe4000bf26270 */
[----:B------:R-:W-:Y:S02]  /*2800*/  LOP3.LUT R8, R9, 0x2, R8, 0xe2, !PT ;  /* 0x0000000209087812 */ /* 0x000fe400078ee208 */
[----:B------:R-:W-:Y:S02]  /*2810*/  SEL R9, RZ, 0x4, P0 ;  /* 0x00000004ff097807 */ /* 0x000fe40000000000 */
[----:B------:R-:W-:-:S02]  /*2820*/  SEL R10, RZ, 0x8, P1 ;  /* 0x00000008ff0a7807 */ /* 0x000fc40000800000 */
[-C--:B------:R-:W-:Y:S02]  /*2830*/  ISETP.GE.AND P0, PT, R18, R99.reuse, PT ;  /* 0x000000631200720c */ /* 0x080fe40003f06270 */
[----:B------:R-:W-:Y:S02]  /*2840*/  LOP3.LUT R8, R10, R8, R9, 0xfe, !PT ;  /* 0x000000080a087212 */ /* 0x000fe400078efe09 */
[----:B------:R-:W-:Y:S01]  /*2850*/  SEL R9, RZ, 0x10, P2 ;  /* 0x00000010ff097807 */ /* 0x000fe20001000000 */
[----:B------:R-:W-:Y:S01]  /*2860*/  IMAD R115, R209, UR5, R115 ;  /* 0x00000005d1737c24 */ /* 0x000fe2000f8e0273 */
[----:B------:R-:W-:Y:S01]  /*2870*/  ISETP.GE.AND P3, PT, R0, R99, PT ;  /* 0x000000630000720c */ /* 0x000fe20003f66270 */
[----:B------:R-:W-:Y:S01]  /*2880*/  ULDC.64 UR4, c[0x0][0x338] ;  /* 0x0000ce0000047ab9 */ /* 0x000fe20000000a00 */
[----:B------:R-:W-:Y:S01]  /*2890*/  LOP3.LUT R35, R8, R9, RZ, 0xfc, !PT ;  /* 0x0000000908237212 */ /* 0x000fe200078efcff */
[----:B------:R-:W-:Y:S01]  /*28a0*/  IMAD R33, R33, UR4, RZ ;  /* 0x0000000421217c24 */ /* 0x000fe2000f8e02ff */
[----:B------:R-:W-:Y:S01]  /*28b0*/  SEL R9, R99, RZ, P0 ;  /* 0x000000ff63097207 */ /* 0x000fe20000000000 */
[----:B------:R-:W-:Y:S01]  /*28c0*/  IMAD R8, R224, R100, RZ ;  /* 0x00000064e0087224 */ /* 0x000fe200078e02ff */
[----:B------:R-:W-:-:S02]  /*28d0*/  ISETP.GE.AND P5, PT, R6, R99, PT ;  /* 0x000000630600720c */ /* 0x000fc40003fa6270 */
[----:B------:R-:W-:Y:S01]  /*28e0*/  SEL R11, R99, RZ, P3 ;  /* 0x000000ff630b7207 */ /* 0x000fe20001800000 */
[C---:B------:R-:W-:Y:S02]  /*28f0*/  IMAD R33, R15.reuse, UR5, R33 ;  /* 0x000000050f217c24 */ /* 0x040fe4000f8e0221 */
[----:B------:R-:W-:-:S04]  /*2900*/  IMAD.WIDE.U32 R114, R15, UR4, R114 ;  /* 0x000000040f727c25 */ /* 0x000fc8000f8e0072 */
[----:B------:R-:W-:Y:S02]  /*2910*/  IMAD.IADD R9, R18, 0x1, R9 ;  /* 0x0000000112097824 */ /* 0x000fe400078e0209 */
[----:B------:R-:W-:Y:S02]  /*2920*/  IMAD R15, R188, R101, R8 ;  /* 0x00000065bc0f7224 */ /* 0x000fe400078e0208 */
[----:B------:R-:W-:Y:S01]  /*2930*/  IMAD.IADD R11, R0, 0x1, R11 ;  /* 0x00000001000b7824 */ /* 0x000fe200078e020b */
[----:B------:R-:W-:Y:S01]  /*2940*/  SHF.R.S32.HI R8, RZ, 0x1f, R9 ;  /* 0x0000001fff087819 */ /* 0x000fe20000011409 */
[----:B------:R-:W-:Y:S01]  /*2950*/  IMAD.IADD R105, R105, 0x1, R15 ;  /* 0x0000000169697824 */ /* 0x000fe200078e020f */
[----:B------:R-:W-:Y:S02]  /*2960*/  IADD3 R103, R15, R103, RZ ;  /* 0x000000670f677210 */ /* 0x000fe40007ffe0ff */
[----:B------:R-:W-:Y:S02]  /*2970*/  LOP3.LUT R12, R12, 0xfffffffe, RZ, 0xc0, !PT ;  /* 0xfffffffe0c0c7812 */ /* 0x000fe400078ec0ff */
[----:B------:R-:W-:-:S02]  /*2980*/  SEL R15, R99, RZ, P5 ;  /* 0x000000ff630f7207 */ /* 0x000fc40002800000 */
[----:B------:R-:W-:Y:S02]  /*2990*/  SHF.R.S32.HI R10, RZ, 0x1f, R11 ;  /* 0x0000001fff0a7819 */ /* 0x000fe4000001140b */
[-C--:B------:R-:W-:Y:S02]  /*29a0*/  LEA.HI R25, R8, R9.reuse, RZ, 0x4 ;  /* 0x0000000908197211 */ /* 0x080fe400078f20ff */
[----:B------:R-:W-:Y:S02]  /*29b0*/  @P5 LOP3.LUT R12, R12, 0x1, RZ, 0xfc, !PT ;  /* 0x000000010c0c5812 */ /* 0x000fe400078efcff */
[----:B------:R-:W-:Y:S01]  /*29c0*/  LEA.HI R9, R8, R9, RZ, 0x6 ;  /* 0x0000000908097211 */ /* 0x000fe200078f30ff */
[----:B------:R-:W-:Y:S01]  /*29d0*/  IMAD.IADD R14, R6, 0x1, R15 ;  /* 0x00000001060e7824 */ /* 0x000fe200078e020f */
[CC--:B------:R-:W-:Y:S02]  /*29e0*/  LEA.HI R27, R10.reuse, R11.reuse, RZ, 0x4 ;  /* 0x0000000b0a1b7211 */ /* 0x0c0fe400078f20ff */
[----:B------:R-:W-:Y:S01]  /*29f0*/  LEA.HI R10, R10, R11, RZ, 0x6 ;  /* 0x0000000b0a0a7211 */ /* 0x000fe200078f30ff */
[----:B------:R0:W-:Y:S01]  /*2a00*/  STL [R1+0x14], R12 ;  /* 0x0000140c01007387 */ /* 0x0001e20000100800 */
[----:B------:R-:W-:-:S02]  /*2a10*/  SHF.R.S32.HI R9, RZ, 0x6, R9 ;  /* 0x00000006ff097819 */ /* 0x000fc40000011409 */
[----:B------:R-:W-:Y:S02]  /*2a20*/  SHF.R.S32.HI R11, RZ, 0x6, R10 ;  /* 0x00000006ff0b7819 */ /* 0x000fe4000001140a */
[----:B------:R-:W-:Y:S01]  /*2a30*/  SHF.R.S32.HI R21, RZ, 0x1f, R14 ;  /* 0x0000001fff157819 */ /* 0x000fe2000001140e */
[C---:B------:R-:W-:Y:S01]  /*2a40*/  IMAD R143, R9.reuse, 0x2800, R200 ;  /* 0x00002800098f7824 */ /* 0x040fe200078e02c8 */
[C---:B------:R-:W-:Y:S02]  /*2a50*/  LOP3.LUT R10, R198.reuse, 0x30, R25, 0xf8, !PT ;  /* 0x00000030c60a7812 */ /* 0x040fe400078ef819 */
[----:B0-----:R-:W-:Y:S01]  /*2a60*/  LOP3.LUT R12, R198, 0x30, R27, 0xf8, !PT ;  /* 0x00000030c60c7812 */ /* 0x001fe200078ef81b */
[----:B------:R-:W-:Y:S01]  /*2a70*/  IMAD R141, R9, 0x2800, R202 ;  /* 0x00002800098d7824 */ /* 0x000fe200078e02ca */
[----:B------:R-:W-:Y:S01]  /*2a80*/  LEA.HI R29, R21, R14, RZ, 0x4 ;  /* 0x0000000e151d7211 */ /* 0x000fe200078f20ff */
[----:B------:R-:W-:Y:S01]  /*2a90*/  IMAD R142, R11, 0x2800, R200 ;  /* 0x000028000b8e7824 */ /* 0x000fe200078e02c8 */
[----:B------:R-:W-:-:S02]  /*2aa0*/  LOP3.LUT R9, R12, R199, RZ, 0x3c, !PT ;  /* 0x000000c70c097212 */ /* 0x000fc400078e3cff */
[-C--:B------:R-:W-:Y:S02]  /*2ab0*/  LOP3.LUT R10, R10, R199.reuse, RZ, 0x3c, !PT ;  /* 0x000000c70a0a7212 */ /* 0x080fe400078e3cff */
[----:B------:R-:W-:Y:S01]  /*2ac0*/  LEA.HI R14, R21, R14, RZ, 0x6 ;  /* 0x0000000e150e7211 */ /* 0x000fe200078f30ff */
[----:B------:R-:W-:Y:S02]  /*2ad0*/  IMAD.IADD R142, R142, 0x1, R9 ;  /* 0x000000018e8e7824 */ /* 0x000fe400078e0209 */
[----:B------:R-:W-:Y:S01]  /*2ae0*/  IMAD.IADD R143, R143, 0x1, R10 ;  /* 0x000000018f8f7824 */ /* 0x000fe200078e020a */
[----:B------:R-:W-:Y:S02]  /*2af0*/  SHF.R.S32.HI R9, RZ, 0x6, R14 ;  /* 0x00000006ff097819 */ /* 0x000fe4000001140e */
[----:B------:R-:W-:Y:S01]  /*2b00*/  LOP3.LUT R10, R198, 0x30, R29, 0xf8, !PT ;  /* 0x00000030c60a7812 */ /* 0x000fe200078ef81d */
[----:B------:R-:W-:Y:S01]  /*2b10*/  IMAD R133, R11, 0x2800, R202 ;  /* 0x000028000b857824 */ /* 0x000fe200078e02ca */
[----:B------:R-:W-:Y:S01]  /*2b20*/  SHF.R.U32.HI R8, RZ, 0x3, R201 ;  /* 0x00000003ff087819 */ /* 0x000fe200000116c9 */
[----:B------:R-:W-:Y:S01]  /*2b30*/  IMAD R140, R9, 0x2800, R200 ;  /* 0x00002800098c7824 */ /* 0x000fe200078e02c8 */
[----:B------:R-:W-:Y:S01]  /*2b40*/  LOP3.LUT R15, R201, 0x30, R25, 0xf8, !PT ;  /* 0x00000030c90f7812 */ /* 0x000fe200078ef819 */
[----:B------:R-:W-:Y:S01]  /*2b50*/  IMAD R131, R9, 0x2800, R202 ;  /* 0x0000280009837824 */ /* 0x000fe200078e02ca */
[----:B------:R-:W-:-:S02]  /*2b60*/  LOP3.LUT R9, R10, R199, RZ, 0x3c, !PT ;  /* 0x000000c70a097212 */ /* 0x000fc400078e3cff */
[----:B------:R-:W-:Y:S02]  /*2b70*/  SHF.R.S32.HI R11, RZ, 0x1f, R144 ;  /* 0x0000001fff0b7819 */ /* 0x000fe40000011490 */
[----:B---3--:R-:W-:Y:S02]  /*2b80*/  R2P PR, R26, 0x6 ;  /* 0x000000061a007804 */ /* 0x008fe40000000000 */
[----:B------:R-:W-:Y:S01]  /*2b90*/  LOP3.LUT R21, R201, 0x30, R29, 0xf8, !PT ;  /* 0x00000030c9157812 */ /* 0x000fe200078ef81d */
[----:B------:R-:W-:Y:S01]  /*2ba0*/  IMAD.IADD R140, R140, 0x1, R9 ;  /* 0x000000018c8c7824 */ /* 0x000fe200078e0209 */
[----:B------:R-:W-:Y:S01]  /*2bb0*/  LOP3.LUT R12, R15, R8, RZ, 0x3c, !PT ;  /* 0x000000080f0c7212 */ /* 0x000fe200078e3cff */
[----:B------:R-:W-:Y:S01]  /*2bc0*/  IMAD R9, R11, R106, RZ ;  /* 0x0000006a0b097224 */ /* 0x000fe200078e02ff */
[----:B------:R-:W-:Y:S02]  /*2bd0*/  LOP3.LUT R15, R201, 0x30, R27, 0xf8, !PT ;  /* 0x00000030c90f7812 */ /* 0x000fe400078ef81b */
[----:B------:R-:W-:-:S02]  /*2be0*/  LOP3.LUT R10, R21, R8, RZ, 0x3c, !PT ;  /* 0x00000008150a7212 */ /* 0x000fc400078e3cff */
[----:B------:R-:W-:Y:S02]  /*2bf0*/  SEL R124, R124, 0xffffffe0, !P1 ;  /* 0xffffffe07c7c7807 */ /* 0x000fe40004800000 */
[----:B------:R-:W-:Y:S02]  /*2c00*/  IADD3 R141, R141, R12, RZ ;  /* 0x0000000c8d8d7210 */ /* 0x000fe40007ffe0ff */
[----:B------:R-:W-:Y:S01]  /*2c10*/  IADD3 R118, P1, R188, R119, RZ ;  /* 0x00000077bc767210 */ /* 0x000fe20007f3e0ff */
[----:B------:R-:W-:Y:S01]  /*2c20*/  IMAD R21, R144, R107, R9 ;  /* 0x0000006b90157224 */ /* 0x000fe200078e0209 */
[----:B------:R-:W-:Y:S01]  /*2c30*/  LOP3.LUT R12, R15, R8, RZ, 0x3c, !PT ;  /* 0x000000080f0c7212 */ /* 0x000fe200078e3cff */
[----:B------:R-:W-:Y:S01]  /*2c40*/  IMAD R11, R11, R100, RZ ;  /* 0x000000640b0b7224 */ /* 0x000fe200078e02ff */
[----:B------:R-:W-:Y:S01]  /*2c50*/  SEL R32, RZ, 0x20, P4 ;  /* 0x00000020ff207807 */ /* 0x000fe20002000000 */
[----:B------:R-:W-:Y:S01]  /*2c60*/  IMAD.IADD R131, R131, 0x1, R10 ;  /* 0x0000000183837824 */ /* 0x000fe200078e020a */
[----:B------:R-:W-:Y:S01]  /*2c70*/  SHF.L.U64.HI R9, R106, 0x7, R107 ;  /* 0x000000076a097819 */ /* 0x000fe2000001026b */
[----:B------:R-:W-:-:S02]  /*2c80*/  IMAD R15, R107, 0xa0, RZ ;  /* 0x000000a06b0f7824 */ /* 0x000fc400078e02ff */
[----:B------:R-:W-:Y:S02]  /*2c90*/  IMAD.SHL.U32 R10, R106, 0x80, RZ ;  /* 0x000000806a0a7824 */ /* 0x000fe400078e00ff */
[----:B------:R-:W-:Y:S01]  /*2ca0*/  IMAD.X R119, R224, 0x1, R13, P1 ;  /* 0x00000001e0777824 */ /* 0x000fe200008e060d */
[----:B------:R-:W-:Y:S01]  /*2cb0*/  SHF.R.S32.HI R26, RZ, 0x4, R27 ;  /* 0x00000004ff1a7819 */ /* 0x000fe2000001141b */
[----:B------:R-:W-:Y:S01]  /*2cc0*/  IMAD.IADD R133, R133, 0x1, R12 ;  /* 0x0000000185857824 */ /* 0x000fe200078e020c */
[----:B------:R-:W-:Y:S01]  /*2cd0*/  SHF.R.S32.HI R28, RZ, 0x4, R29 ;  /* 0x00000004ff1c7819 */ /* 0x000fe2000001141d */
[----:B------:R-:W-:Y:S01]  /*2ce0*/  IMAD.WIDE.U32 R106, R106, 0xa0, RZ ;  /* 0x000000a06a6a7825 */ /* 0x000fe200078e00ff */
[----:B------:R-:W-:-:S03]  /*2cf0*/  LOP3.LUT R39, R35, R32, RZ, 0xfc, !PT ;  /* 0x0000002023277212 */ /* 0x000fc600078efcff */
[----:B------:R-:W-:Y:S01]  /*2d00*/  IMAD R31, R144, R101, R11 ;  /* 0x00000065901f7224 */ /* 0x000fe200078e020b */
[----:B------:R-:W-:Y:S01]  /*2d10*/  SHF.L.U64.HI R11, R100, 0x7, R101 ;  /* 0x00000007640b7819 */ /* 0x000fe20000010265 */
[----:B------:R-:W-:Y:S01]  /*2d20*/  IMAD.WIDE.U32 R104, R144, R100, R104 ;  /* 0x0000006490687225 */ /* 0x000fe200078e0068 */
[----:B------:R-:W-:-:S03]  /*2d30*/  SEL R121, R121, 0xffffffc0, !P2 ;  /* 0xffffffc079797807 */ /* 0x000fc60005000000 */
[----:B------:R-:W-:Y:S02]  /*2d40*/  IMAD.IADD R13, R111, 0x1, R21 ;  /* 0x000000016f0d7824 */ /* 0x000fe400078e0215 */
[----:B------:R-:W-:Y:S01]  /*2d50*/  IMAD.IADD R14, R21, 0x1, R109 ;  /* 0x00000001150e7824 */ /* 0x000fe200078e026d */
[----:B------:R-:W-:Y:S01]  /*2d60*/  SHF.R.S32.HI R21, RZ, 0x4, R25 ;  /* 0x00000004ff157819 */ /* 0x000fe20000011419 */
[----:B------:R-:W-:Y:S01]  /*2d70*/  IMAD.SHL.U32 R12, R100, 0x80, RZ ;  /* 0x00000080640c7824 */ /* 0x000fe200078e00ff */
[----:B------:R-:W-:Y:S01]  /*2d80*/  LOP3.LUT R25, R25, 0xfffffff0, RZ, 0xc0, !PT ;  /* 0xfffffff019197812 */ /* 0x000fe200078ec0ff */
[----:B------:R-:W-:Y:S01]  /*2d90*/  IMAD.WIDE.U32 R102, R144, R100, R102 ;  /* 0x0000006490667225 */ /* 0x000fe200078e0066 */
[----:B------:R-:W-:Y:S02]  /*2da0*/  LOP3.LUT R27, R27, 0xfffffff0, RZ, 0xc0, !PT ;  /* 0xfffffff01b1b7812 */ /* 0x000fe400078ec0ff */
[----:B------:R-:W-:Y:S01]  /*2db0*/  LOP3.LUT R29, R29, 0xfffffff0, RZ, 0xc0, !PT ;  /* 0xfffffff01d1d7812 */ /* 0x000fe200078ec0ff */
[----:B------:R-:W-:Y:S01]  /*2dc0*/  IMAD.WIDE.U32 R112, R112, 0xa0, RZ ;  /* 0x000000a070707825 */ /* 0x000fe200078e00ff */
[----:B------:R-:W-:-:S03]  /*2dd0*/  LOP3.LUT R34, R35, 0x1, RZ, 0xc0, !PT ;  /* 0x0000000123227812 */ /* 0x000fc600078ec0ff */
[----:B------:R-:W-:Y:S01]  /*2de0*/  IMAD.WIDE.U32 R100, R100, 0xa0, RZ ;  /* 0x000000a064647825 */ /* 0x000fe200078e00ff */
[C---:B------:R-:W-:Y:S02]  /*2df0*/  LOP3.LUT R35, R39.reuse, 0x2, RZ, 0xc0, !PT ;  /* 0x0000000227237812 */ /* 0x040fe400078ec0ff */
[----:B------:R-:W-:Y:S01]  /*2e00*/  LOP3.LUT R36, R39, 0x4, RZ, 0xc0, !PT ;  /* 0x0000000427247812 */ /* 0x000fe200078ec0ff */
[----:B------:R-:W-:Y:S01]  /*2e10*/  IMAD.IADD R126, R107, 0x1, R15 ;  /* 0x000000016b7e7824 */ /* 0x000fe200078e020f */
[----:B------:R-:W-:Y:S01]  /*2e20*/  IADD3 R15, R105, R31, RZ ;  /* 0x0000001f690f7210 */ /* 0x000fe20007ffe0ff */
[----:B------:R-:W-:Y:S01]  /*2e30*/  IMAD.IADD R20, R31, 0x1, R103 ;  /* 0x000000011f147824 */ /* 0x000fe200078e0267 */
[----:B------:R-:W-:Y:S01]  /*2e40*/  LOP3.LUT R37, R39, 0x8, RZ, 0xc0, !PT ;  /* 0x0000000827257812 */ /* 0x000fe200078ec0ff */
[----:B------:R-:W-:Y:S01]  /*2e50*/  IMAD.SHL.U32 R99, R99, 0x2, RZ ;  /* 0x0000000263637824 */ /* 0x000fe200078e00ff */
[----:B------:R-:W-:Y:S01]  /*2e60*/  LOP3.LUT R38, R39, 0x10, RZ, 0xc0, !PT ;  /* 0x0000001027267812 */ /* 0x000fe200078ec0ff */
[----:B------:R-:W-:Y:S01]  /*2e70*/  IMAD.IADD R125, R113, 0x1, R125 ;  /* 0x00000001717d7824 */ /* 0x000fe200078e027d */
[----:B------:R-:W-:Y:S01]  /*2e80*/  IADD3 R130, R124, R121, RZ ;  /* 0x000000797c827210 */ /* 0x000fe20007ffe0ff */
[----:B------:R-:W-:Y:S01]  /*2e90*/  IMAD.IADD R127, R101, 0x1, R127 ;  /* 0x00000001657f7824 */ /* 0x000fe200078e027f */
[----:B------:R-:W-:Y:S01]  /*2ea0*/  SHF.R.S32.HI R30, RZ, 0x1f, R25 ;  /* 0x0000001fff1e7819 */ /* 0x000fe20000011419 */
[----:B------:R-:W-:Y:S01]  /*2eb0*/  IMAD.IADD R33, R115, 0x1, R33 ;  /* 0x0000000173217824 */ /* 0x000fe200078e0221 */
[----:B------:R-:W-:-:S02]  /*2ec0*/  SHF.R.S32.HI R31, RZ, 0x1f, R27 ;  /* 0x0000001fff1f7819 */ /* 0x000fc4000001141b */
[----:B------:R-:W-:Y:S02]  /*2ed0*/  SHF.R.S32.HI R32, RZ, 0x1f, R29 ;  /* 0x0000001fff207819 */ /* 0x000fe4000001141d */
[----:B------:R-:W-:-:S07]  /*2ee0*/  LOP3.LUT R39, R39, 0x20, RZ, 0xc0, !PT ;  /* 0x0000002027277812 */ /* 0x000fce00078ec0ff */
.L_x_2360:
[----:B------:R-:W2:Y:S01]  /*2ef0*/  LDL.LU R42, [R1+0x14] ;  /* 0x00001400012a7983 */ /* 0x000ea20000300800 */
[----:B------:R-:W0:Y:S01]  /*2f00*/  LDC.64 R122, c[0x0][0x2e8] ;  /* 0x0000ba00ff7a7b82 */ /* 0x000e220000000a00 */
[----:B------:R-:W-:Y:S01]  /*2f10*/  VIADD R51, R24, 0xffffffff ;  /* 0xffffffff18337836 */ /* 0x000fe20000000000 */
[----:B------:R-:W-:Y:S05]  /*2f20*/  YIELD ;  /* 0x0000000000007946 */ /* 0x000fea0003800000 */
[----:B------:R-:W-:Y:S01]  /*2f30*/  ISETP.GT.AND P4, PT, R51, R120, PT ;  /* 0x000000783300720c */ /* 0x000fe20003f84270 */
[----:B------:R-:W1:Y:S01]  /*2f40*/  LDC R132, c[0x0][0x3f4] ;  /* 0x0000fd00ff847b82 */ /* 0x000e620000000800 */
[----:B------:R-:W-:Y:S01]  /*2f50*/  SHF.R.S32.HI R40, RZ, 0x1f, R51 ;  /* 0x0000001fff287819 */ /* 0x000fe20000011433 */
[-C--:B------:R-:W-:Y:S01]  /*2f60*/  IMAD R41, R125, R51.reuse, RZ ;  /* 0x000000337d297224 */ /* 0x080fe200078e02ff */
[----:B------:R-:W-:Y:S01]  /*2f70*/  BSSY B0, `(.L_x_2261) ;  /* 0x0000caa000007945 */ /* 0x000fe20003800000 */
[----:B------:R-:W-:-:S04]  /*2f80*/  IMAD.WIDE.U32 R134, R112, R51, RZ ;  /* 0x0000003370867225 */ /* 0x000fc800078e00ff */
[----:B------:R-:W-:Y:S01]  /*2f90*/  IMAD R41, R40, R112, R41 ;  /* 0x0000007028297224 */ /* 0x000fe200078e0229 */
[----:B------:R-:W-:Y:S01]  /*2fa0*/  IADD3 R45, P1, P2, R3, R134, R129 ;  /* 0x00000086032d7210 */ /* 0x000fe20007a3e081 */
[----:B------:R-:W-:Y:S02]  /*2fb0*/  IMAD R47, R17, 0x7800, R210 ;  /* 0x00007800112f7824 */ /* 0x000fe400078e02d2 */
[----:B------:R-:W-:Y:S02]  /*2fc0*/  IMAD.IADD R92, R135, 0x1, R41 ;  /* 0x00000001875c7824 */ /* 0x000fe400078e0229 */
[----:B------:R-:W-:Y:S01]  /*2fd0*/  IMAD R41, R17, 0x7800, R213 ;  /* 0x0000780011297824 */ /* 0x000fe200078e02d5 */
[C---:B------:R-:W-:Y:S02]  /*2fe0*/  IADD3 R47, R16.reuse, R47, RZ ;  /* 0x0000002f102f7210 */ /* 0x040fe40007ffe0ff */
[----:B------:R-:W-:Y:S01]  /*2ff0*/  IADD3.X R24, R5, R92, R128, P1, P2 ;  /* 0x0000005c05187210 */ /* 0x000fe20000fe4480 */
[----:B------:R-:W-:Y:S01]  /*3000*/  IMAD.IADD R46, R16, 0x1, R41 ;  /* 0x00000001102e7824 */ /* 0x000fe200078e0229 */
[----:B0-----:R-:W-:-:S04]  /*3010*/  IADD3 R48, P1, P2, R134, R122, R3 ;  /* 0x0000007a86307210 */ /* 0x001fc80007a3e003 */
[----:B------:R-:W-:Y:S02]  /*3020*/  IADD3.X R49, R92, R123, R5, P1, P2 ;  /* 0x0000007b5c317210 */ /* 0x000fe40000fe4405 */
[----:B-1----:R-:W-:Y:S02]  /*3030*/  ISETP.GE.AND P1, PT, R132, 0x1, PT ;  /* 0x000000018400780c */ /* 0x002fe40003f26270 */
[----:B------:R-:W-:-:S05]  /*3040*/  IADD3 R44, P2, R45, R122, RZ ;  /* 0x0000007a2d2c7210 */ /* 0x000fca0007f5e0ff */
[----:B------:R-:W-:Y:S02]  /*3050*/  IMAD.X R45, R24, 0x1, R123, P2 ;  /* 0x00000001182d7824 */ /* 0x000fe400010e067b */
[----:B------:R-:W-:Y:S01]  /*3060*/  IMAD.MOV.U32 R24, RZ, RZ, R51 ;  /* 0x000000ffff187224 */ /* 0x000fe200078e0033 */
[----:B--2---:R-:W-:-:S04]  /*3070*/  LOP3.LUT R42, R42, 0xfffffffd, RZ, 0xc0, !PT ;  /* 0xfffffffd2a2a7812 */ /* 0x004fc800078ec0ff */
[----:B------:R-:W-:-:S05]  /*3080*/  @P4 LOP3.LUT R42, R42, 0x2, RZ, 0xfc, !PT ;  /* 0x000000022a2a4812 */ /* 0x000fca00078efcff */
[----:B------:R0:W-:Y:S01]  /*3090*/  STL [R1+0x14], R42 ;  /* 0x0000142a01007387 */ /* 0x0001e20000100800 */
        /* <DEDUP_REMOVED lines=36> */
[----:B0-----:R-:W-:-:S04]  /*32e0*/  IADD3 R42, P1, P4, R104, UR4, R88 ;  /* 0x00000004682a7c10 */ /* 0x001fc8000fc3e058 */
        /* <DEDUP_REMOVED lines=29> */
.L_x_2265:
[----:B------:R-:W-:Y:S05]  /*34c0*/  BSYNC B1 ;  /* 0x0000000000017941 */ /* 0x000fea0003800000 */
.L_x_2264:
        /* <DEDUP_REMOVED lines=54> */
.L_x_2267:
[----:B------:R-:W-:Y:S05]  /*3830*/  BSYNC B1 ;  /* 0x0000000000017941 */ /* 0x000fea0003800000 */
.L_x_2266:
        /* <DEDUP_REMOVED lines=28> */
.L_x_2268:
[----:B------:R-:W-:Y:S01]  /*3a00*/  IMAD R97, R17, 0x8, R16 ;  /* 0x0000000811617824 */ /* 0x000fe200078e0210 */
[----:B------:R-:W-:Y:S01]  /*3a10*/  SHF.L.U32 R98, R191, 0x1f, RZ ;  /* 0x0000001fbf627819 */ /* 0x000fe200000006ff */
[----:B------:R-:W-:Y:S03]  /*3a20*/  BSSY B1, `(.L_x_2269) ;  /* 0x0000003000017945 */ /* 0x000fe60003800000 */
[----:B------:R-:W3:Y:S02]  /*3a30*/  SYNCS.PHASECHK.TRANS64.TRYWAIT P5, [R97+URZ+0x29890], R98 ;  /* 0x02989062610075a7 */ /* 0x000ee400080a017f */
[----:B---3--:R-:W-:Y:S05]  /*3a40*/  @!P5 BRA `(.L_x_2270) ;  /* 0x000002cc00d4d947 */ /* 0x008fea0003800000 */
.L_x_2605:
[----:B------:R-:W-:Y:S05]  /*3a50*/  BSYNC B1 ;  /* 0x0000000000017941 */ /* 0x000fea0003800000 */
.L_x_2269:
        /* <DEDUP_REMOVED lines=19> */
[-C--:B------:R-:W-:Y:S02]  /*3b90*/  F2FP.F16.E4M3.UNPACK_B R136, R164.reuse.H1 ;  /* 0x000000a4ff88723e */ /* 0x080fe400030006ff */
        /* <DEDUP_REMOVED lines=8> */
[-C--:B------:R-:W-:Y:S01]  /*3c20*/  FMUL.FTZ R171, R137, R170.reuse ;  /* 0x000000aa89ab7220 */ /* 0x080fe20000410000 */
[--C-:B------:R-:W-:Y:S02]  /*3c30*/  HADD2.F32 R169, -RZ, R167.reuse.H0_H0 ;  /* 0x200000a7ffa97230 */ /* 0x100fe40000004100 */
[----:B------:R-:W-:Y:S01]  /*3c40*/  FMUL.FTZ R170, R165, R170 ;  /* 0x000000aaa5aa7220 */ /* 0x000fe20000410000 */
        /* <DEDUP_REMOVED lines=85> */
.L_x_2276:
[----:B------:R-:W-:Y:S05]  /*41a0*/  BSYNC B3 ;  /* 0x0000000000037941 */ /* 0x000fea0003800000 */
.L_x_2275:
[----:B-1----:R4:W-:Y:S02]  /*41b0*/  STG.E.128 desc[UR56][R48.64], R40 ;  /* 0x0000002830007986 */ /* 0x0029e4000c101d38 */
.L_x_2274:
[----:B------:R-:W-:Y:S05]  /*41c0*/  BSYNC B2 ;  /* 0x0000000000027941 */ /* 0x000fea0003800000 */
.L_x_2273:
        /* <DEDUP_REMOVED lines=14> */
[----:B------:R-:W-:Y:S01]  /*42b0*/  LOP3.LUT R122, R122, 0xff00, R134, 0xf8, !PT ;  /* 0x0000ff007a7a7812 */ /* 0x000fe200078ef886 */
[----:B------:R-:W-:Y:S01]  /*42c0*/  IMAD.SHL.U32 R135, R135, 0x100, RZ ;  /* 0x0000010087877824 */ /* 0x000fe200078e00ff */
[----:B-1----:R-:W-:-:S02]  /*42d0*/  F2FP.F16.E4M3.UNPACK_B R134, R41 ;  /* 0x00000029ff86723e */ /* 0x002fc400020006ff */
[----:B------:R-:W-:Y:S02]  /*42e0*/  LOP3.LUT R95, R122, 0xff0000, R95, 0xf8, !PT ;  /* 0x00ff00007a5f7812 */ /* 0x000fe400078ef85f */
[-C--:B------:R-:W-:Y:S02]  /*42f0*/  F2FP.F16.E4M3.UNPACK_B R122, R162.reuse.H1 ;  /* 0x000000a2ff7a723e */ /* 0x080fe400030006ff */
[----:B------:R-:W-:Y:S01]  /*4300*/  SHF.R.U32.HI R94, RZ, 0x10, R123 ;  /* 0x00000010ff5e7819 */ /* 0x000fe2000001167b */
[----:B------:R-:W-:Y:S01]  /*4310*/  HADD2.F32 R123, -RZ, R134.H1_H1 ;  /* 0x30000086ff7b7230 */ /* 0x000fe20000004100 */
[----:B------:R-:W-:Y:S01]  /*4320*/  LOP3.LUT R136, R136, 0xff00, R135, 0xf8, !PT ;  /* 0x0000ff0088887812 */ /* 0x000fe200078ef887 */
[----:B------:R-:W-:Y:S01]  /*4330*/  HADD2.F32 R163, -RZ, R122.H0_H0 ;  /* 0x2000007affa37230 */ /* 0x000fe20000004100 */
        /* <DEDUP_REMOVED lines=18> */
[----:B------:R-:W-:Y:S01]  /*4460*/  SHF.L.U32 R41, R94, 0x10, RZ ;  /* 0x000000105e297819 */ /* 0x000fe200000006ff */
[----:B------:R-:W-:Y:S01]  /*4470*/  IMAD.MOV.U32 R94, RZ, RZ, R43 ;  /* 0x000000ffff5e7224 */ /* 0x000fe200078e002b */
[----:B------:R-:W-:Y:S02]  /*4480*/  F2FP.F16.E4M3.UNPACK_B R43, R95.H1 ;  /* 0x0000005fff2b723e */ /* 0x000fe400030006ff */
[----:B------:R-:W-:-:S02]  /*4490*/  LOP3.LUT R41, R136, 0xff0000, R41, 0xf8, !PT ;  /* 0x00ff000088297812 */ /* 0x000fc400078ef829 */
[-C--:B------:R-:W-:Y:S01]  /*44a0*/  F2FP.F16.E4M3.UNPACK_B R164, R94.reuse ;  /* 0x0000005effa4723e */ /* 0x080fe200020006ff */
[--C-:B------:R-:W-:Y:S01]  /*44b0*/  HADD2.F32 R163, -RZ, R43.reuse.H0_H0 ;  /* 0x2000002bffa37230 */ /* 0x100fe20000004100 */
[-C--:B------:R-:W-:Y:S01]  /*44c0*/  F2FP.F16.E4M3.UNPACK_B R136, R41.reuse.H1 ;  /* 0x00000029ff88723e */ /* 0x080fe200030006ff */
[----:B------:R-:W-:Y:S01]  /*44d0*/  HADD2.F32 R43, -RZ, R43.H1_H1 ;  /* 0x3000002bff2b7230 */ /* 0x000fe20000004100 */
[----:B------:R-:W-:Y:S01]  /*44e0*/  F2FP.F16.E4M3.UNPACK_B R94, R94.H1 ;  /* 0x0000005eff5e723e */ /* 0x000fe200030006ff */
[----:B------:R-:W-:Y:S01]  /*44f0*/  HADD2.F32 R137, -RZ, R164.H1_H1 ;  /* 0x300000a4ff897230 */ /* 0x000fe20000004100 */
[----:B------:R-:W-:Y:S01]  /*4500*/  F2FP.SATFINITE.E4M3.F32.PACK_AB_MERGE_C R122, R135, R122, RZ ;  /* 0x0000007a877a723e */ /* 0x000fe200048070ff */
[----:B------:R-:W-:Y:S01]  /*4510*/  HADD2.F32 R165, -RZ, R136.H0_H0 ;  /* 0x20000088ffa57230 */ /* 0x000fe20000004100 */
[----:B------:R-:W-:Y:S01]  /*4520*/  F2FP.F16.E4M3.UNPACK_B R41, R41 ;  /* 0x00000029ff29723e */ /* 0x000fe200020006ff */
[----:B------:R-:W-:Y:S01]  /*4530*/  HADD2.F32 R164, -RZ, R164.H0_H0 ;  /* 0x200000a4ffa47230 */ /* 0x000fe20000004100 */
[----:B------:R-:W-:Y:S01]  /*4540*/  F2FP.SATFINITE.E4M3.F32.PACK_AB_MERGE_C R123, R123, R134, R122 ;  /* 0x000000867b7b723e */ /* 0x000fe2000480707a */
[----:B------:R-:W-:-:S02]  /*4550*/  HADD2.F32 R136, -RZ, R136.H1_H1 ;  /* 0x30000088ff887230 */ /* 0x000fc40000004100 */
[C---:B------:R-:W-:Y:S01]  /*4560*/  FMUL.FTZ R167, R137.reuse, R165 ;  /* 0x000000a589a77220 */ /* 0x040fe20000410000 */
        /* <DEDUP_REMOVED lines=56> */
.L_x_2280:
[----:B------:R-:W-:Y:S05]  /*48f0*/  BSYNC B3 ;  /* 0x0000000000037941 */ /* 0x000fea0003800000 */
.L_x_2279:
[----:B-1----:R0:W-:Y:S02]  /*4900*/  STG.E.128 desc[UR56][R48.64+0x20], R40 ;  /* 0x0000202830007986 */ /* 0x0021e4000c101d38 */
.L_x_2278:
[----:B------:R-:W-:Y:S05]  /*4910*/  BSYNC B2 ;  /* 0x0000000000027941 */ /* 0x000fea0003800000 */
.L_x_2277:
        /* <DEDUP_REMOVED lines=111> */
.L_x_2284:
[----:B------:R-:W-:Y:S05]  /*5010*/  BSYNC B3 ;  /* 0x0000000000037941 */ /* 0x000fea0003800000 */
.L_x_2283:
[----:B-1----:R0:W-:Y:S02]  /*5020*/  STG.E.128 desc[UR56][R48.64+0x40], R40 ;  /* 0x0000402830007986 */ /* 0x0021e4000c101d38 */
.L_x_2282:
[----:B------:R-:W-:Y:S05]  /*5030*/  BSYNC B2 ;  /* 0x0000000000027941 */ /* 0x000fea0003800000 */
.L_x_2281:
[----:B------:R-:W-:Y:S01]  /*5040*/  ISETP.NE.AND P2, PT, R37, RZ, PT ;  /* 0x000000ff2500720c */ /* 0x000fe20003f45270 */
[----:B------:R-:W-:-:S12]  /*5050*/  BSSY B2, `(.L_x_2285) ;  /* 0x000006e000027945 */ /* 0x000fd80003800000 */
[----:B------:R-:W-:Y:S05]  /*5060*/  @!P2 BRA `(.L_x_2286) ;  /* 0x0000000400b0a947 */ /* 0x000fea0003800000 */
[----:B012-4-:R0:W1:Y:S01]  /*5070*/  LDS.128 R40, [R46+0x1cc00] ;  /* 0x01cc00002e287984 */ /* 0x0170620000000c00 */
[----:B------:R-:W-:Y:S01]  /*5080*/  ISETP.GE.AND P2, PT, R193, R132, PT ;  /* 0x00000084c100720c */ /* 0x000fe20003f46270 */
[----:B------:R-:W-:-:S12]  /*5090*/  BSSY B3, `(.L_x_2287) ;  /* 0x0000068000037945 */ /* 0x000fd80003800000 */
[----:B0-----:R-:W-:Y:S05]  /*50a0*/  @P2 BRA `(.L_x_2288) ;  /* 0x0000000400982947 */ /* 0x001fea0003800000 */
[----:B------:R-:W-:Y:S02]  /*50b0*/  SHF.R.U32.HI R93, RZ, 0x8, R85 ;  /* 0x00000008ff5d7819 */ /* 0x000fe40000011655 */
[----:B------:R-:W-:Y:S02]  /*50c0*/  SHF.R.U32.HI R87, RZ, 0x8, R83 ;  /* 0x00000008ff577819 */ /* 0x000fe40000011653 */
[----:B------:R-:W-:Y:S01]  /*50d0*/  LOP3.LUT R86, R83, 0xff0000ff, RZ, 0xc0, !PT ;  /* 0xff0000ff53567812 */ /* 0x000fe200078ec0ff */
[----:B------:R-:W-:Y:S01]  /*50e0*/  IMAD.SHL.U32 R93, R93, 0x100, RZ ;  /* 0x000001005d5d7824 */ /* 0x000fe200078e00ff */
[----:B------:R-:W-:Y:S02]  /*50f0*/  LOP3.LUT R84, R85, 0xff0000ff, RZ, 0xc0, !PT ;  /* 0xff0000ff55547812 */ /* 0x000fe400078ec0ff */
[----:B------:R-:W-:Y:S02]  /*5100*/  SHF.L.U32 R87, R87, 0x8, RZ ;  /* 0x0000000857577819 */ /* 0x000fe400000006ff */
[----:B------:R-:W-:-:S02]  /*5110*/  F2FP.F16.E4M3.UNPACK_B R82, R157.H1 ;  /* 0x0000009dff52723e */ /* 0x000fc400030006ff */
[----:B-1----:R-:W-:Y:S02]  /*5120*/  F2FP.F16.E4M3.UNPACK_B R92, R41 ;  /* 0x00000029ff5c723e */ /* 0x002fe400020006ff */
[----:B------:R-:W-:Y:S01]  /*5130*/  LOP3.LUT R86, R86, 0xff00, R87, 0xf8, !PT ;  /* 0x0000ff0056567812 */ /* 0x000fe200078ef857 */
[----:B------:R-:W-:Y:S01]  /*5140*/  HADD2.F32 R95, -RZ, R82.H0_H0 ;  /* 0x20000052ff5f7230 */ /* 0x000fe20000004100 */
[----:B------:R-:W-:Y:S01]  /*5150*/  LOP3.LUT R84, R84, 0xff00, R93, 0xf8, !PT ;  /* 0x0000ff0054547812 */ /* 0x000fe200078ef85d */
[--C-:B------:R-:W-:Y:S01]  /*5160*/  HADD2.F32 R87, -RZ, R92.reuse.H1_H1 ;  /* 0x3000005cff577230 */ /* 0x100fe20000004100 */
[----:B------:R-:W-:Y:S01]  /*5170*/  F2FP.F16.E4M3.UNPACK_B R93, R156.H1 ;  /* 0x0000009cff5d723e */ /* 0x000fe200030006ff */
[----:B------:R-:W-:Y:S01]  /*5180*/  HADD2.F32 R92, -RZ, R92.H0_H0 ;  /* 0x2000005cff5c7230 */ /* 0x000fe20000004100 */
[----:B------:R-:W-:Y:S02]  /*5190*/  SHF.R.U32.HI R85, RZ, 0x10, R85 ;  /* 0x00000010ff557819 */ /* 0x000fe40000011655 */
[----:B------:R-:W-:Y:S01]  /*51a0*/  FMUL.FTZ R122, R87, R95 ;  /* 0x0000005f577a7220 */ /* 0x000fe20000410000 */
[----:B------:R-:W-:-:S02]  /*51b0*/  HADD2.F32 R94, -RZ, R93.H0_H0 ;  /* 0x2000005dff5e7230 */ /* 0x000fc40000004100 */
[C---:B------:R-:W-:Y:S01]  /*51c0*/  FMUL.FTZ R95, R92.reuse, R95 ;  /* 0x0000005f5c5f7220 */ /* 0x040fe20000410000 */
[----:B------:R-:W-:Y:S01]  /*51d0*/  SHF.R.U32.HI R83, RZ, 0x10, R83 ;  /* 0x00000010ff537819 */ /* 0x000fe20000011653 */
[----:B------:R-:W-:Y:S01]  /*51e0*/  IMAD.U32 R85, R85, 0x10000, RZ ;  /* 0x0001000055557824 */ /* 0x000fe200078e00ff */
[----:B------:R-:W-:Y:S01]  /*51f0*/  F2FP.F16.E4M3.UNPACK_B R157, R157 ;  /* 0x0000009dff9d723e */ /* 0x000fe200020006ff */
[-C--:B------:R-:W-:Y:S01]  /*5200*/  FFMA.FTZ R87, R87, R94.reuse, R95 ;  /* 0x0000005e57577223 */ /* 0x080fe2000001005f */
[----:B------:R-:W-:Y:S01]  /*5210*/  F2FP.F16.E4M3.UNPACK_B R95, R41.H1 ;  /* 0x00000029ff5f723e */ /* 0x000fe200030006ff */
[----:B------:R-:W-:Y:S01]  /*5220*/  FFMA.FTZ R92, R92, R94, -R122 ;  /* 0x0000005e5c5c7223 */ /* 0x000fe2000001087a */
[----:B------:R-:W-:Y:S01]  /*5230*/  HADD2.F32 R94, -RZ, R82.H1_H1 ;  /* 0x30000052ff5e7230 */ /* 0x000fe20000004100 */
[----:B------:R-:W-:Y:S01]  /*5240*/  LOP3.LUT R84, R84, 0xff0000, R85, 0xf8, !PT ;  /* 0x00ff000054547812 */ /* 0x000fe200078ef855 */
[----:B------:R-:W-:Y:S01]  /*5250*/  HADD2.F32 R93, -RZ, R93.H1_H1 ;  /* 0x3000005dff5d7230 */ /* 0x000fe20000004100 */
[----:B------:R-:W-:Y:S01]  /*5260*/  F2FP.F16.E4M3.UNPACK_B R156, R156 ;  /* 0x0000009cff9c723e */ /* 0x000fe200020006ff */
[--C-:B------:R-:W-:Y:S01]  /*5270*/  HADD2.F32 R41, -RZ, R95.reuse.H1_H1 ;  /* 0x3000005fff297230 */ /* 0x100fe20000004100 */
[-C--:B------:R-:W-:Y:S01]  /*5280*/  F2FP.F16.E4M3.UNPACK_B R85, R84.reuse.H1 ;  /* 0x00000054ff55723e */ /* 0x080fe200030006ff */
[----:B------:R-:W-:Y:S01]  /*5290*/  HADD2.F32 R82, -RZ, R95.H0_H0 ;  /* 0x2000005fff527230 */ /* 0x000fe20000004100 */
[----:B------:R-:W-:Y:S01]  /*52a0*/  F2FP.F16.E4M3.UNPACK_B R84, R84 ;  /* 0x00000054ff54723e */ /* 0x000fe200020006ff */
[----:B------:R-:W-:-:S02]  /*52b0*/  IMAD.U32 R83, R83, 0x10000, RZ ;  /* 0x0001000053537824 */ /* 0x000fc400078e00ff */
[CC--:B------:R-:W-:Y:S01]  /*52c0*/  FMUL.FTZ R95, R41.reuse, R94.reuse ;  /* 0x0000005e295f7220 */ /* 0x0c0fe20000410000 */
[--C-:B------:R-:W-:Y:S02]  /*52d0*/  HADD2.F32 R122, -RZ, R85.reuse.H0_H0 ;  /* 0x20000055ff7a7230 */ /* 0x100fe40000004100 */
[C---:B------:R-:W-:Y:S01]  /*52e0*/  FMUL.FTZ R94, R82.reuse, R94 ;  /* 0x0000005e525e7220 */ /* 0x040fe20000410000 */
[----:B------:R-:W-:Y:S02]  /*52f0*/  HADD2.F32 R85, -RZ, R85.H1_H1 ;  /* 0x30000055ff557230 */ /* 0x000fe40000004100 */
[-C--:B------:R-:W-:Y:S01]  /*5300*/  FFMA.FTZ R82, R82, R93.reuse, -R95 ;  /* 0x0000005d52527223 */ /* 0x080fe2000001085f */
[----:B------:R-:W-:Y:S01]  /*5310*/  LOP3.LUT R83, R86, 0xff0000, R83, 0xf8, !PT ;  /* 0x00ff000056537812 */ /* 0x000fe200078ef853 */
[----:B------:R-:W-:Y:S01]  /*5320*/  FFMA.FTZ R41, R41, R93, R94 ;  /* 0x0000005d29297223 */ /* 0x000fe2000001005e */
[----:B------:R-:W-:Y:S02]  /*5330*/  F2FP.F16.E4M3.UNPACK_B R95, R43 ;  /* 0x0000002bff5f723e */ /* 0x000fe400020006ff */
[----:B------:R-:W-:-:S02]  /*5340*/  F2FP.F16.E4M3.UNPACK_B R86, R83.H1 ;  /* 0x00000053ff56723e */ /* 0x000fc400030006ff */
[----:B------:R-:W-:Y:S01]  /*5350*/  F2FP.F16.E4M3.UNPACK_B R43, R43.H1 ;  /* 0x0000002bff2b723e */ /* 0x000fe200030006ff */
[--C-:B------:R-:W-:Y:S01]  /*5360*/  HADD2.F32 R93, -RZ, R95.reuse.H1_H1 ;  /* 0x3000005fff5d7230 */ /* 0x100fe20000004100 */
[----:B------:R-:W-:Y:S01]  /*5370*/  F2FP.SATFINITE.E4M3.F32.PACK_AB_MERGE_C R41, R41, R82, RZ ;  /* 0x000000522929723e */ /* 0x000fe200048070ff */
[----:B------:R-:W-:Y:S02]  /*5380*/  HADD2.F32 R95, -RZ, R95.H0_H0 ;  /* 0x2000005fff5f7230 */ /* 0x000fe40000004100 */
[--C-:B------:R-:W-:Y:S02]  /*5390*/  HADD2.F32 R94, -RZ, R86.reuse.H0_H0 ;  /* 0x20000056ff5e7230 */ /* 0x100fe40000004100 */
[----:B------:R-:W-:Y:S01]  /*53a0*/  FMUL.FTZ R123, R93, R122 ;  /* 0x0000007a5d7b7220 */ /* 0x000fe20000410000 */
[----:B------:R-:W-:Y:S01]  /*53b0*/  HADD2.F32 R86, -RZ, R86.H1_H1 ;  /* 0x30000056ff567230 */ /* 0x000fe20000004100 */
[----:B------:R-:W-:Y:S02]  /*53c0*/  F2FP.SATFINITE.E4M3.F32.PACK_AB_MERGE_C R41, R87, R92, R41 ;  /* 0x0000005c5729723e */ /* 0x000fe40004807029 */
[C---:B------:R-:W-:Y:S01]  /*53d0*/  FFMA.FTZ R123, R95.reuse, R94, -R123 ;  /* 0x0000005e5f7b7223 */ /* 0x040fe2000001087b */
[----:B------:R-:W-:-:S04]  /*53e0*/  FMUL.FTZ R95, R95, R122 ;  /* 0x0000007a5f5f7220 */ /* 0x000fc80000410000 */
[----:B------:R-:W-:Y:S01]  /*53f0*/  FFMA.FTZ R95, R93, R94, R95 ;  /* 0x0000005e5d5f7223 */ /* 0x000fe2000001005f */
[--C-:B------:R-:W-:Y:S02]  /*5400*/  HADD2.F32 R93, -RZ, R43.reuse.H1_H1 ;  /* 0x3000002bff5d7230 */ /* 0x100fe40000004100 */
[----:B------:R-:W-:-:S03]  /*5410*/  HADD2.F32 R43, -RZ, R43.H0_H0 ;  /* 0x2000002bff2b7230 */ /* 0x000fc60000004100 */
[----:B------:R-:W-:-:S04]  /*5420*/  FMUL.FTZ R94, R93, R85 ;  /* 0x000000555d5e7220 */ /* 0x000fc80000410000 */
[C---:B------:R-:W-:Y:S01]  /*5430*/  FFMA.FTZ R94, R43.reuse, R86, -R94 ;  /* 0x000000562b5e7223 */ /* 0x040fe2000001085e */
[----:B------:R-:W-:Y:S01]  /*5440*/  FMUL.FTZ R43, R43, R85 ;  /* 0x000000552b2b7220 */ /* 0x000fe20000410000 */
[----:B------:R-:W-:-:S03]  /*5450*/  F2FP.F16.E4M3.UNPACK_B R85, R83 ;  /* 0x00000053ff55723e */ /* 0x000fc600020006ff */
[----:B------:R-:W-:Y:S01]  /*5460*/  FFMA.FTZ R43, R93, R86, R43 ;  /* 0x000000565d2b7223 */ /* 0x000fe2000001002b */
[-C--:B------:R-:W-:Y:S01]  /*5470*/  F2FP.F16.E4M3.UNPACK_B R86, R42.reuse ;  /* 0x0000002aff56723e */ /* 0x080fe200020006ff */
[----:B------:R-:W-:Y:S01]  /*5480*/  HADD2.F32 R93, -RZ, R84.H0_H0 ;  /* 0x20000054ff5d7230 */ /* 0x000fe20000004100 */
[----:B------:R-:W-:Y:S01]  /*5490*/  F2FP.F16.E4M3.UNPACK_B R42, R42.H1 ;  /* 0x0000002aff2a723e */ /* 0x000fe200030006ff */
[--C-:B------:R-:W-:Y:S01]  /*54a0*/  HADD2.F32 R87, -RZ, R85.reuse.H0_H0 ;  /* 0x20000055ff577230 */ /* 0x100fe20000004100 */
[----:B------:R-:W-:Y:S01]  /*54b0*/  F2FP.SATFINITE.E4M3.F32.PACK_AB_MERGE_C R94, R43, R94, RZ ;  /* 0x0000005e2b5e723e */ /* 0x000fe200048070ff */
[--C-:B------:R-:W-:Y:S02]  /*54c0*/  HADD2.F32 R82, -RZ, R86.reuse.H1_H1 ;  /* 0x30000056ff527230 */ /* 0x100fe40000004100 */
[----:B------:R-:W-:Y:S01]  /*54d0*/  HADD2.F32 R86, -RZ, R86.H0_H0 ;  /* 0x20000056ff567230 */ /* 0x000fe20000004100 */
[----:B------:R-:W-:Y:S01]  /*54e0*/  F2FP.SATFINITE.E4M3.F32.PACK_AB_MERGE_C R43, R95, R123, R94 ;  /* 0x0000007b5f2b723e */ /* 0x000fe2000480705e */
[----:B------:R-:W-:-:S02]  /*54f0*/  HADD2.F32 R85, -RZ, R85.H1_H1 ;  /* 0x30000055ff557230 */ /* 0x000fc40000004100 */
[-C--:B------:R-:W-:Y:S01]  /*5500*/  FMUL.FTZ R83, R82, R93.reuse ;  /* 0x0000005d52537220 */ /* 0x080fe20000410000 */
[----:B------:R-:W-:-:S03]  /*5510*/  FMUL.FTZ R93, R86, R93 ;  /* 0x0000005d565d7220 */ /* 0x000fc60000410000 */
[-C--:B------:R-:W-:Y:S01]  /*5520*/  FFMA.FTZ R83, R86, R87.reuse, -R83 ;  /* 0x0000005756537223 */ /* 0x080fe20000010853 */
[----:B------:R-:W-:Y:S01]  /*5530*/  F2FP.F16.E4M3.UNPACK_B R86, R40.H1 ;  /* 0x00000028ff56723e */ /* 0x000fe200030006ff */
[----:B------:R-:W-:Y:S01]  /*5540*/  FFMA.FTZ R82, R82, R87, R93 ;  /* 0x0000005752527223 */ /* 0x000fe2000001005d */
[----:B------:R-:W-:Y:S02]  /*5550*/  HADD2.F32 R87, -RZ, R84.H1_H1 ;  /* 0x30000054ff577230 */ /* 0x000fe40000004100 */
[--C-:B------:R-:W-:Y:S02]  /*5560*/  HADD2.F32 R84, -RZ, R42.reuse.H1_H1 ;  /* 0x3000002aff547230 */ /* 0x100fe40000004100 */
[----:B------:R-:W-:-:S03]  /*5570*/  HADD2.F32 R42, -RZ, R42.H0_H0 ;  /* 0x2000002aff2a7230 */ /* 0x000fc60000004100 */
[-C--:B------:R-:W-:Y:S02]  /*5580*/  FMUL.FTZ R93, R84, R87.reuse ;  /* 0x00000057545d7220 */ /* 0x080fe40000410000 */
[C---:B------:R-:W-:Y:S02]  /*5590*/  FMUL.FTZ R87, R42.reuse, R87 ;  /* 0x000000572a577220 */ /* 0x040fe40000410000 */
[-C--:B------:R-:W-:Y:S01]  /*55a0*/  FFMA.FTZ R42, R42, R85.reuse, -R93 ;  /* 0x000000552a2a7223 */ /* 0x080fe2000001085d */
[----:B------:R-:W-:Y:S02]  /*55b0*/  HADD2.F32 R93, -RZ, R157.H1_H1 ;  /* 0x3000009dff5d7230 */ /* 0x000fe40000004100 */
[----:B------:R-:W-:Y:S01]  /*55c0*/  FFMA.FTZ R85, R84, R85, R87 ;  /* 0x0000005554557223 */ /* 0x000fe20000010057 */
[--C-:B------:R-:W-:Y:S02]  /*55d0*/  HADD2.F32 R84, -RZ, R86.reuse.H1_H1 ;  /* 0x30000056ff547230 */ /* 0x100fe40000004100 */
[----:B------:R-:W-:-:S02]  /*55e0*/  HADD2.F32 R86, -RZ, R86.H0_H0 ;  /* 0x20000056ff567230 */ /* 0x000fc40000004100 */
[--C-:B------:R-:W-:Y:S02]  /*55f0*/  HADD2.F32 R87, -RZ, R156.reuse.H1_H1 ;  /* 0x3000009cff577230 */ /* 0x100fe40000004100 */
[-C--:B------:R-:W-:Y:S01]  /*5600*/  FMUL.FTZ R135, R84, R93.reuse ;  /* 0x0000005d54877220 */ /* 0x080fe20000410000 */
[----:B------:R-:W-:Y:S02]  /*5610*/  HADD2.F32 R157, -RZ, R157.H0_H0 ;  /* 0x2000009dff9d7230 */ /* 0x000fe40000004100 */
[C---:B------:R-:W-:Y:S01]  /*5620*/  FMUL.FTZ R93, R86.reuse, R93 ;  /* 0x0000005d565d7220 */ /* 0x040fe20000410000 */
[----:B------:R-:W-:Y:S01]  /*5630*/  F2FP.SATFINITE.E4M3.F32.PACK_AB_MERGE_C R42, R85, R42, RZ ;  /* 0x0000002a552a723e */ /* 0x000fe200048070ff */
[-C--:B------:R-:W-:Y:S02]  /*5640*/  FFMA.FTZ R86, R86, R87.reuse, -R135 ;  /* 0x0000005756567223 */ /* 0x080fe40000010887 */
[----:B------:R-:W-:Y:S01]  /*5650*/  FFMA.FTZ R93, R84, R87, R93 ;  /* 0x00000057545d7223 */ /* 0x000fe2000001005d */
[----:B------:R-:W-:Y:S01]  /*5660*/  F2FP.F16.E4M3.UNPACK_B R84, R40 ;  /* 0x00000028ff54723e */ /* 0x000fe200020006ff */
[----:B------:R-:W-:Y:S01]  /*5670*/  HADD2.F32 R87, -RZ, R156.H0_H0 ;  /* 0x2000009cff577230 */ /* 0x000fe20000004100 */
[----:B------:R-:W-:-:S02]  /*5680*/  F2FP.SATFINITE.E4M3.F32.PACK_AB_MERGE_C R42, R82, R83, R42 ;  /* 0x00000053522a723e */ /* 0x000fc4000480702a */
[----:B------:R-:W-:Y:S01]  /*5690*/  F2FP.SATFINITE.E4M3.F32.PACK_AB_MERGE_C R86, R93, R86, RZ ;  /* 0x000000565d56723e */ /* 0x000fe200048070ff */
[--C-:B------:R-:W-:Y:S02]  /*56a0*/  HADD2.F32 R40, -RZ, R84.reuse.H1_H1 ;  /* 0x30000054ff287230 */ /* 0x100fe40000004100 */
[----:B------:R-:W-:-:S03]  /*56b0*/  HADD2.F32 R84, -RZ, R84.H0_H0 ;  /* 0x20000054ff547230 */ /* 0x000fc60000004100 */
[-C--:B------:R-:W-:Y:S02]  /*56c0*/  FMUL.FTZ R135, R40, R157.reuse ;  /* 0x0000009d28877220 */ /* 0x080fe40000410000 */
[C---:B------:R-:W-:Y:S02]  /*56d0*/  FMUL.FTZ R157, R84.reuse, R157 ;  /* 0x0000009d549d7220 */ /* 0x040fe40000410000 */
[-C--:B------:R-:W-:Y:S02]  /*56e0*/  FFMA.FTZ R84, R84, R87.reuse, -R135 ;  /* 0x0000005754547223 */ /* 0x080fe40000010887 */
[----:B------:R-:W-:-:S05]  /*56f0*/  FFMA.FTZ R157, R40, R87, R157 ;  /* 0x00000057289d7223 */ /* 0x000fca000001009d */
[----:B------:R-:W-:-:S07]  /*5700*/  F2FP.SATFINITE.E4M3.F32.PACK_AB_MERGE_C R40, R157, R84, R86 ;  /* 0x000000549d28723e */ /* 0x000fce0004807056 */
.L_x_2288:
[----:B------:R-:W-:Y:S05]  /*5710*/  BSYNC B3 ;  /* 0x0000000000037941 */ /* 0x000fea0003800000 */
.L_x_2287:
[----:B-1----:R0:W-:Y:S02]  /*5720*/  STG.E.128 desc[UR56][R48.64+0x60], R40 ;  /* 0x0000602830007986 */ /* 0x0021e4000c101d38 */
.L_x_2286:
[----:B------:R-:W-:Y:S05]  /*5730*/  BSYNC B2 ;  /* 0x0000000000027941 */ /* 0x000fea0003800000 */
.L_x_2285:
[----:B------:R-:W-:Y:S01]  /*5740*/  ISETP.NE.AND P2, PT, R38, RZ, PT ;  /* 0x000000ff2600720c */ /* 0x000fe20003f45270 */
[----:B------:R-:W-:-:S12]  /*5750*/  BSSY B2, `(.L_x_2289) ;  /* 0x0000073000027945 */ /* 0x000fd80003800000 */
[----:B------:R-:W-:Y:S05]  /*5760*/  @!P2 BRA `(.L_x_2290) ;  /* 0x0000000400c4a947 */ /* 0x000fea0003800000 */
[----:B012-4-:R0:W1:Y:S01]  /*5770*/  LDS.128 R40, [R47+0x1f400] ;  /* 0x01f400002f287984 */ /* 0x0170620000000c00 */
[----:B------:R-:W-:Y:S01]  /*5780*/  ISETP.GE.AND P2, PT, R195, R132, PT ;  /* 0x00000084c300720c */ /* 0x000fe20003f46270 */
[----:B------:R-:W-:-:S12]  /*5790*/  BSSY B3, `(.L_x_2291) ;  /* 0x000006d000037945 */ /* 0x000fd80003800000 */
[----:B0-----:R-:W-:Y:S05]  /*57a0*/  @P2 BRA `(.L_x_2292) ;  /* 0x0000000400ac2947 */ /* 0x001fea0003800000 */
[----:B-1----:R-:W-:Y:S01]  /*57b0*/  IMAD.MOV.U32 R78, RZ, RZ, R41 ;  /* 0x000000ffff4e7224 */ /* 0x002fe200078e0029 */
[----:B------:R-:W-:Y:S02]  /*57c0*/  F2FP.F16.E4M3.UNPACK_B R82, R155.H1 ;  /* 0x0000009bff52723e */ /* 0x000fe400030006ff */
[----:B------:R-:W-:Y:S02]  /*57d0*/  F2FP.F16.E4M3.UNPACK_B R41, R154.H1 ;  /* 0x0000009aff29723e */ /* 0x000fe400030006ff */
[----:B------:R-:W-:Y:S01]  /*57e0*/  F2FP.F16.E4M3.UNPACK_B R80, R78 ;  /* 0x0000004eff50723e */ /* 0x000fe200020006ff */
[----:B------:R-:W-:Y:S02]  /*57f0*/  HADD2.F32 R84, -RZ, R82.H0_H0 ;  /* 0x20000052ff547230 */ /* 0x000fe40000004100 */
[----:B------:R-:W-:Y:S02]  /*5800*/  HADD2.F32 R83, -RZ, R41.H0_H0 ;  /* 0x20000029ff537230 */ /* 0x000fe40000004100 */
[----:B------:R-:W-:-:S02]  /*5810*/  HADD2.F32 R85, -RZ, R80.H1_H1 ;  /* 0x30000050ff557230 */ /* 0x000fc40000004100 */
[----:B------:R-:W-:Y:S02]  /*5820*/  HADD2.F32 R80, -RZ, R80.H0_H0 ;  /* 0x20000050ff507230 */ /* 0x000fe40000004100 */
[----:B------:R-:W-:Y:S02]  /*5830*/  HADD2.F32 R82, -RZ, R82.H1_H1 ;  /* 0x30000052ff527230 */ /* 0x000fe40000004100 */
[-C--:B------:R-:W-:Y:S01]  /*5840*/  FMUL.FTZ R87, R85, R84.reuse ;  /* 0x0000005455577220 */ /* 0x080fe20000410000 */
[----:B------:R-:W-:-:S03]  /*5850*/  FMUL.FTZ R84, R80, R84 ;  /* 0x0000005450547220 */ /* 0x000fc60000410000 */
[-C--:B------:R-:W-:Y:S01]  /*5860*/  FFMA.FTZ R80, R80, R83.reuse, -R87 ;  /* 0x0000005350507223 */ /* 0x080fe20000010857 */
[----:B------:R-:W-:Y:S01]  /*5870*/  FFMA.FTZ R85, R85, R83, R84 ;  /* 0x0000005355557223 */ /* 0x000fe20000010054 */
[----:B------:R-:W-:Y:S01]  /*5880*/  F2FP.F16.E4M3.UNPACK_B R83, R78.H1 ;  /* 0x0000004eff53723e */ /* 0x000fe200030006ff */
[----:B------:R-:W-:Y:S02]  /*5890*/  IMAD.MOV.U32 R78, RZ, RZ, R40 ;  /* 0x000000ffff4e7224 */ /* 0x000fe400078e0028 */
[----:B------:R-:W-:Y:S02]  /*58a0*/  HADD2.F32 R40, -RZ, R41.H1_H1 ;  /* 0x30000029ff287230 */ /* 0x000fe40000004100 */
[--C-:B------:R-:W-:Y:S02]  /*58b0*/  HADD2.F32 R87, -RZ, R83.reuse.H1_H1 ;  /* 0x30000053ff577230 */ /* 0x100fe40000004100 */
[----:B------:R-:W-:-:S03]  /*58c0*/  HADD2.F32 R83, -RZ, R83.H0_H0 ;  /* 0x20000053ff537230 */ /* 0x000fc60000004100 */
[-C--:B------:R-:W-:Y:S02]  /*58d0*/  FMUL.FTZ R84, R87, R82.reuse ;  /* 0x0000005257547220 */ /* 0x080fe40000410000 */
[C---:B------:R-:W-:Y:S02]  /*58e0*/  FMUL.FTZ R86, R83.reuse, R82 ;  /* 0x0000005253567220 */ /* 0x040fe40000410000 */
[-C--:B------:R-:W-:Y:S01]  /*58f0*/  FFMA.FTZ R82, R83, R40.reuse, -R84 ;  /* 0x0000002853527223 */ /* 0x080fe20000010854 */
[----:B------:R-:W-:Y:S01]  /*5900*/  F2FP.F16.E4M3.UNPACK_B R84, R155 ;  /* 0x0000009bff54723e */ /* 0x000fe200020006ff */
[----:B------:R-:W-:Y:S01]  /*5910*/  FFMA.FTZ R87, R87, R40, R86 ;  /* 0x0000002857577223 */ /* 0x000fe20000010056 */
[----:B------:R-:W-:Y:S02]  /*5920*/  F2FP.F16.E4M3.UNPACK_B R40, R78.H1 ;  /* 0x0000004eff28723e */ /* 0x000fe400030006ff */
[----:B------:R-:W-:Y:S01]  /*5930*/  F2FP.F16.E4M3.UNPACK_B R83, R154 ;  /* 0x0000009aff53723e */ /* 0x000fe200020006ff */
[----:B------:R-:W-:Y:S01]  /*5940*/  HADD2.F32 R92, -RZ, R84.H1_H1 ;  /* 0x30000054ff5c7230 */ /* 0x000fe20000004100 */
[----:B------:R-:W-:Y:S01]  /*5950*/  F2FP.F16.E4M3.UNPACK_B R78, R78 ;  /* 0x0000004eff4e723e */ /* 0x000fe200020006ff */
[----:B------:R-:W-:-:S02]  /*5960*/  HADD2.F32 R41, -RZ, R40.H1_H1 ;  /* 0x30000028ff297230 */ /* 0x000fc40000004100 */
[----:B------:R-:W-:Y:S02]  /*5970*/  HADD2.F32 R40, -RZ, R40.H0_H0 ;  /* 0x20000028ff287230 */ /* 0x000fe40000004100 */
[----:B------:R-:W-:Y:S02]  /*5980*/  HADD2.F32 R86, -RZ, R83.H1_H1 ;  /* 0x30000053ff567230 */ /* 0x000fe40000004100 */
[-C--:B------:R-:W-:Y:S01]  /*5990*/  FMUL.FTZ R93, R41, R92.reuse ;  /* 0x0000005c295d7220 */ /* 0x080fe20000410000 */
[----:B------:R-:W-:-:S03]  /*59a0*/  FMUL.FTZ R92, R40, R92 ;  /* 0x0000005c285c7220 */ /* 0x000fc60000410000 */
[-C--:B------:R-:W-:Y:S01]  /*59b0*/  FFMA.FTZ R40, R40, R86.reuse, -R93 ;  /* 0x0000005628287223 */ /* 0x080fe2000001085d */
[----:B------:R-:W-:Y:S02]  /*59c0*/  HADD2.F32 R93, -RZ, R84.H0_H0 ;  /* 0x20000054ff5d7230 */ /* 0x000fe40000004100 */
[----:B------:R-:W-:Y:S01]  /*59d0*/  FFMA.FTZ R41, R41, R86, R92 ;  /* 0x0000005629297223 */ /* 0x000fe2000001005c */
[----:B------:R-:W-:Y:S01]  /*59e0*/  F2FP.SATFINITE.E4M3.F32.PACK_AB_MERGE_C R86, R87, R82, RZ ;  /* 0x000000525756723e */ /* 0x000fe200048070ff */
[--C-:B------:R-:W-:Y:S01]  /*59f0*/  HADD2.F32 R82, -RZ, R78.reuse.H1_H1 ;  /* 0x3000004eff527230 */ /* 0x100fe20000004100 */
[----:B------:R-:W-:Y:S01]  /*5a00*/  LOP3.LUT R84, R81, 0xff0000ff, RZ, 0xc0, !PT ;  /* 0xff0000ff51547812 */ /* 0x000fe200078ec0ff */
[----:B------:R-:W-:Y:S01]  /*5a10*/  HADD2.F32 R78, -RZ, R78.H0_H0 ;  /* 0x2000004eff4e7230 */ /* 0x000fe20000004100 */
[----:B------:R-:W-:Y:S01]  /*5a20*/  F2FP.SATFINITE.E4M3.F32.PACK_AB_MERGE_C R80, R85, R80, R86 ;  /* 0x000000505550723e */ /* 0x000fe20004807056 */
[----:B------:R-:W-:Y:S01]  /*5a30*/  HADD2.F32 R87, -RZ, R83.H0_H0 ;  /* 0x20000053ff577230 */ /* 0x000fe20000004100 */
[--C-:B------:R-:W-:Y:S01]  /*5a40*/  SHF.R.U32.HI R85, RZ, 0x8, R81.reuse ;  /* 0x00000008ff557819 */ /* 0x100fe20000011651 */
[-C--:B------:R-:W-:Y:S01]  /*5a50*/  FMUL.FTZ R83, R82, R93.reuse ;  /* 0x0000005d52537220 */ /* 0x080fe20000410000 */
[----:B------:R-:W-:Y:S01]  /*5a60*/  FMUL.FTZ R93, R78, R93 ;  /* 0x0000005d4e5d7220 */ /* 0x000fe20000410000 */
[----:B------:R-:W-:-:S02]  /*5a70*/  SHF.R.U32.HI R86, RZ, 0x10, R81 ;  /* 0x00000010ff567819 */ /* 0x000fc40000011651 */
[----:B------:R-:W-:Y:S02]  /*5a80*/  IMAD.SHL.U32 R81, R85, 0x100, RZ ;  /* 0x0000010055517824 */ /* 0x000fe400078e00ff */
[-C--:B------:R-:W-:Y:S01]  /*5a90*/  FFMA.FTZ R83, R78, R87.reuse, -R83 ;  /* 0x000000574e537223 */ /* 0x080fe20000010853 */
[----:B------:R-:W-:Y:S01]  /*5aa0*/  FFMA.FTZ R78, R82, R87, R93 ;  /* 0x00000057524e7223 */ /* 0x000fe2000001005d */
[----:B------:R-:W-:Y:S02]  /*5ab0*/  SHF.R.U32.HI R87, RZ, 0x8, R79 ;  /* 0x00000008ff577819 */ /* 0x000fe4000001164f */
[----:B------:R-:W-:Y:S01]  /*5ac0*/  LOP3.LUT R84, R84, 0xff00, R81, 0xf8, !PT ;  /* 0x0000ff0054547812 */ /* 0x000fe200078ef851 */
[----:B------:R-:W-:Y:S01]  /*5ad0*/  IMAD.U32 R81, R86, 0x10000, RZ ;  /* 0x0001000056517824 */ /* 0x000fe200078e00ff */
[----:B------:R-:W-:Y:S02]  /*5ae0*/  SHF.R.U32.HI R92, RZ, 0x10, R79 ;  /* 0x00000010ff5c7819 */ /* 0x000fe4000001164f */
[----:B------:R-:W-:-:S02]  /*5af0*/  LOP3.LUT R82, R79, 0xff0000ff, RZ, 0xc0, !PT ;  /* 0xff0000ff4f527812 */ /* 0x000fc400078ec0ff */
[----:B------:R-:W-:Y:S02]  /*5b00*/  SHF.L.U32 R79, R87, 0x8, RZ ;  /* 0x00000008574f7819 */ /* 0x000fe400000006ff */
[----:B------:R-:W-:Y:S01]  /*5b10*/  LOP3.LUT R81, R84, 0xff0000, R81, 0xf8, !PT ;  /* 0x00ff000054517812 */ /* 0x000fe200078ef851 */
[----:B------:R-:W-:Y:S01]  /*5b20*/  IMAD.MOV.U32 R84, RZ, RZ, R43 ;  /* 0x000000ffff547224 */ /* 0x000fe200078e002b */
[----:B------:R-:W-:Y:S01]  /*5b30*/  LOP3.LUT R82, R82, 0xff00, R79, 0xf8, !PT ;  /* 0x0000ff0052527812 */ /* 0x000fe200078ef84f */
[----:B------:R-:W-:Y:S01]  /*5b40*/  IMAD.U32 R79, R92, 0x10000, RZ ;  /* 0x000100005c4f7824 */ /* 0x000fe200078e00ff */
[----:B------:R-:W-:Y:S02]  /*5b50*/  F2FP.F16.E4M3.UNPACK_B R92, R81.H1 ;  /* 0x00000051ff5c723e */ /* 0x000fe400030006ff */
[----:B------:R-:W-:Y:S02]  /*5b60*/  F2FP.F16.E4M3.UNPACK_B R43, R84 ;  /* 0x00000054ff2b723e */ /* 0x000fe400020006ff */
[----:B------:R-:W-:Y:S01]  /*5b70*/  LOP3.LUT R79, R82, 0xff0000, R79, 0xf8, !PT ;  /* 0x00ff0000524f7812 */ /* 0x000fe200078ef84f */
[--C-:B------:R-:W-:Y:S01]  /*5b80*/  HADD2.F32 R82, -RZ, R92.reuse.H0_H0 ;  /* 0x2000005cff527230 */ /* 0x100fe20000004100 */
[----:B------:R-:W-:Y:S01]  /*5b90*/  F2FP.SATFINITE.E4M3.F32.PACK_AB_MERGE_C R40, R41, R40, RZ ;  /* 0x000000282928723e */ /* 0x000fe200048070ff */
[--C-:B------:R-:W-:Y:S01]  /*5ba0*/  HADD2.F32 R86, -RZ, R43.reuse.H1_H1 ;  /* 0x3000002bff567230 */ /* 0x100fe20000004100 */
[----:B------:R-:W-:Y:S01]  /*5bb0*/  F2FP.F16.E4M3.UNPACK_B R85, R79.H1 ;  /* 0x0000004fff55723e */ /* 0x000fe200030006ff */
[----:B------:R-:W-:Y:S01]  /*5bc0*/  HADD2.F32 R43, -RZ, R43.H0_H0 ;  /* 0x2000002bff2b7230 */ /* 0x000fe20000004100 */
[----:B------:R-:W-:Y:S01]  /*5bd0*/  F2FP.SATFINITE.E4M3.F32.PACK_AB_MERGE_C R40, R78, R83, R40 ;  /* 0x000000534e28723e */ /* 0x000fe20004807028 */
[----:B------:R-:W-:-:S02]  /*5be0*/  HADD2.F32 R92, -RZ, R92.H1_H1 ;  /* 0x3000005cff5c7230 */ /* 0x000fc40000004100 */
[CC--:B------:R-:W-:Y:S01]  /*5bf0*/  FMUL.FTZ R94, R86.reuse, R82.reuse ;  /* 0x00000052565e7220 */ /* 0x0c0fe20000410000 */
[--C-:B------:R-:W-:Y:S02]  /*5c00*/  HADD2.F32 R87, -RZ, R85.reuse.H0_H0 ;  /* 0x20000055ff577230 */ /* 0x100fe40000004100 */
[C---:B------:R-:W-:Y:S01]  /*5c10*/  FMUL.FTZ R93, R43.reuse, R82 ;  /* 0x000000522b5d7220 */ /* 0x040fe20000410000 */
[----:B------:R-:W-:Y:S01]  /*5c20*/  HADD2.F32 R85, -RZ, R85.H1_H1 ;  /* 0x30000055ff557230 */ /* 0x000fe20000004100 */
[----:B------:R-:W-:Y:S01]  /*5c30*/  MOV R41, R80 ;  /* 0x0000005000297202 */ /* 0x000fe20000000f00 */
[-C--:B------:R-:W-:Y:S01]  /*5c40*/  FFMA.FTZ R82, R43, R87.reuse, -R94 ;  /* 0x000000572b527223 */ /* 0x080fe2000001085e */
[----:B------:R-:W-:Y:S01]  /*5c50*/  FFMA.FTZ R43, R86, R87, R93 ;  /* 0x00000057562b7223 */ /* 0x000fe2000001005d */
[----:B------:R-:W-:Y:S01]  /*5c60*/  F2FP.F16.E4M3.UNPACK_B R86, R84.H1 ;  /* 0x00000054ff56723e */ /* 0x000fe200030006ff */
[----:B------:R-:W-:-:S04]  /*5c70*/  IMAD.MOV.U32 R84, RZ, RZ, R42 ;  /* 0x000000ffff547224 */ /* 0x000fc800078e002a */
[--C-:B------:R-:W-:Y:S02]  /*5c80*/  HADD2.F32 R87, -RZ, R86.reuse.H1_H1 ;  /* 0x30000056ff577230 */ /* 0x100fe40000004100 */
[----:B------:R-:W-:-:S03]  /*5c90*/  HADD2.F32 R86, -RZ, R86.H0_H0 ;  /* 0x20000056ff567230 */ /* 0x000fc60000004100 */
[CC--:B------:R-:W-:Y:S02]  /*5ca0*/  FMUL.FTZ R93, R87.reuse, R92.reuse ;  /* 0x0000005c575d7220 */ /* 0x0c0fe40000410000 */
[C---:B------:R-:W-:Y:S02]  /*5cb0*/  FMUL.FTZ R92, R86.reuse, R92 ;  /* 0x0000005c565c7220 */ /* 0x040fe40000410000 */
[----:B------:R-:W-:Y:S01]  /*5cc0*/  FFMA.FTZ R42, R86, R85, -R93 ;  /* 0x00000055562a7223 */ /* 0x000fe2000001085d */
[----:B------:R-:W-:Y:S01]  /*5cd0*/  F2FP.F16.E4M3.UNPACK_B R93, R81 ;  /* 0x00000051ff5d723e */ /* 0x000fe200020006ff */
[----:B------:R-:W-:Y:S01]  /*5ce0*/  FFMA.FTZ R85, R87, R85, R92 ;  /* 0x0000005557557223 */ /* 0x000fe2000001005c */
[-C--:B------:R-:W-:Y:S02]  /*5cf0*/  F2FP.F16.E4M3.UNPACK_B R86, R84.reuse.H1 ;  /* 0x00000054ff56723e */ /* 0x080fe400030006ff */
[----:B------:R-:W-:Y:S01]  /*5d00*/  F2FP.F16.E4M3.UNPACK_B R81, R79 ;  /* 0x0000004fff51723e */ /* 0x000fe200020006ff */
[----:B------:R-:W-:Y:S01]  /*5d10*/  HADD2.F32 R79, -RZ, R93.H1_H1 ;  /* 0x3000005dff4f7230 */ /* 0x000fe20000004100 */
[----:B------:R-:W-:Y:S01]  /*5d20*/  F2FP.F16.E4M3.UNPACK_B R84, R84 ;  /* 0x00000054ff54723e */ /* 0x000fe200020006ff */
[--C-:B------:R-:W-:Y:S01]  /*5d30*/  HADD2.F32 R87, -RZ, R86.reuse.H1_H1 ;  /* 0x30000056ff577230 */ /* 0x100fe20000004100 */
[----:B------:R-:W-:Y:S01]  /*5d40*/  F2FP.SATFINITE.E4M3.F32.PACK_AB_MERGE_C R85, R85, R42, RZ ;  /* 0x0000002a5555723e */ /* 0x000fe200048070ff */
[----:B------:R-:W-:-:S02]  /*5d50*/  HADD2.F32 R86, -RZ, R86.H0_H0 ;  /* 0x20000056ff567230 */ /* 0x000fc40000004100 */
[----:B------:R-:W-:Y:S02]  /*5d60*/  HADD2.F32 R92, -RZ, R81.H1_H1 ;  /* 0x30000051ff5c7230 */ /* 0x000fe40000004100 */
[-C--:B------:R-:W-:Y:S01]  /*5d70*/  FMUL.FTZ R95, R87, R79.reuse ;  /* 0x0000004f575f7220 */ /* 0x080fe20000410000 */
[----:B------:R-:W-:Y:S02]  /*5d80*/  HADD2.F32 R93, -RZ, R93.H0_H0 ;  /* 0x2000005dff5d7230 */ /* 0x000fe40000004100 */
[C---:B------:R-:W-:Y:S01]  /*5d90*/  FMUL.FTZ R94, R86.reuse, R79 ;  /* 0x0000004f565e7220 */ /* 0x040fe20000410000 */
[----:B------:R-:W-:Y:S02]  /*5da0*/  HADD2.F32 R81, -RZ, R81.H0_H0 ;  /* 0x20000051ff517230 */ /* 0x000fe40000004100 */
[----:B------:R-:W-:Y:S01]  /*5db0*/  FFMA.FTZ R79, R86, R92, -R95 ;  /* 0x0000005c564f7223 */ /* 0x000fe2000001085f */
        /* <DEDUP_REMOVED lines=10> */
.L_x_2292:
[----:B------:R-:W-:Y:S05]  /*5e60*/  BSYNC B3 ;  /* 0x0000000000037941 */ /* 0x000fea0003800000 */
.L_x_2291:
[----:B-1----:R0:W-:Y:S02]  /*5e70*/  STG.E.128 desc[UR56][R48.64+0x80], R40 ;  /* 0x0000802830007986 */ /* 0x0021e4000c101d38 */
.L_x_2290:
[----:B------:R-:W-:Y:S05]  /*5e80*/  BSYNC B2 ;  /* 0x0000000000027941 */ /* 0x000fea0003800000 */
.L_x_2289:
        /* <DEDUP_REMOVED lines=52> */
[----:B------:R-:W-:Y:S01]  /*61d0*/  SHF.R.U32.HI R85, RZ, 0x8, R77 ;  /* 0x00000008ff557819 */ /* 0x000fe2000001164d */
[----:B------:R-:W-:Y:S01]  /*61e0*/  FFMA.FTZ R83, R83, R80, R82 ;  /* 0x0000005053537223 */ /* 0x000fe20000010052 */
[----:B------:R-:W-:-:S02]  /*61f0*/  LOP3.LUT R80, R77, 0xff0000ff, RZ, 0xc0, !PT ;  /* 0xff0000ff4d507812 */ /* 0x000fc400078ec0ff */
[----:B------:R-:W-:Y:S01]  /*6200*/  SHF.R.U32.HI R82, RZ, 0x10, R77 ;  /* 0x00000010ff527819 */ /* 0x000fe2000001164d */
[----:B------:R-:W-:Y:S01]  /*6210*/  IMAD.SHL.U32 R85, R85, 0x100, RZ ;  /* 0x0000010055557824 */ /* 0x000fe200078e00ff */
[----:B------:R-:W-:Y:S02]  /*6220*/  LOP3.LUT R77, R75, 0xff0000ff, RZ, 0xc0, !PT ;  /* 0xff0000ff4b4d7812 */ /* 0x000fe400078ec0ff */
[----:B------:R-:W-:Y:S01]  /*6230*/  F2FP.SATFINITE.E4M3.F32.PACK_AB_MERGE_C R40, R83, R78, R76 ;  /* 0x0000004e5328723e */ /* 0x000fe2000480704c */
[----:B------:R-:W-:Y:S01]  /*6240*/  IMAD.U32 R82, R82, 0x10000, RZ ;  /* 0x0001000052527824 */ /* 0x000fe200078e00ff */
[----:B------:R-:W-:Y:S01]  /*6250*/  LOP3.LUT R85, R80, 0xff00, R85, 0xf8, !PT ;  /* 0x0000ff0050557812 */ /* 0x000fe200078ef855 */
[----:B------:R-:W-:-:S05]  /*6260*/  IMAD.SHL.U32 R80, R86, 0x100, RZ ;  /* 0x0000010056507824 */ /* 0x000fca00078e00ff */
[----:B------:R-:W-:Y:S02]  /*6270*/  LOP3.LUT R75, R77, 0xff00, R80, 0xf8, !PT ;  /* 0x0000ff004d4b7812 */ /* 0x000fe400078ef850 */
[----:B------:R-:W-:Y:S01]  /*6280*/  LOP3.LUT R77, R85, 0xff0000, R82, 0xf8, !PT ;  /* 0x00ff0000554d7812 */ /* 0x000fe200078ef852 */
[----:B------:R-:W-:Y:S01]  /*6290*/  IMAD.MOV.U32 R82, RZ, RZ, R43 ;  /* 0x000000ffff527224 */ /* 0x000fe200078e002b */
[----:B------:R-:W-:Y:S02]  /*62a0*/  SHF.L.U32 R80, R84, 0x10, RZ ;  /* 0x0000001054507819 */ /* 0x000fe400000006ff */
[----:B------:R-:W-:Y:S02]  /*62b0*/  F2FP.F16.E4M3.UNPACK_B R85, R77.H1 ;  /* 0x0000004dff55723e */ /* 0x000fe400030006ff */
[----:B------:R-:W-:Y:S02]  /*62c0*/  F2FP.F16.E4M3.UNPACK_B R43, R82 ;  /* 0x00000052ff2b723e */ /* 0x000fe400020006ff */
[----:B------:R-:W-:Y:S01]  /*62d0*/  LOP3.LUT R75, R75, 0xff0000, R80, 0xf8, !PT ;  /* 0x00ff00004b4b7812 */ /* 0x000fe200078ef850 */
[----:B------:R-:W-:-:S02]  /*62e0*/  HADD2.F32 R87, -RZ, R85.H0_H0 ;  /* 0x20000055ff577230 */ /* 0x000fc40000004100 */
        /* <DEDUP_REMOVED lines=9> */
[----:B------:R-:W-:Y:S01]  /*6380*/  F2FP.F16.E4M3.UNPACK_B R84, R82.H1 ;  /* 0x00000052ff54723e */ /* 0x000fe200030006ff */
[----:B------:R-:W-:Y:S02]  /*6390*/  IMAD.MOV.U32 R82, RZ, RZ, R42 ;  /* 0x000000ffff527224 */ /* 0x000fe400078e002a */
        /* <DEDUP_REMOVED lines=16> */
[CC--:B------:R-:W-:Y:S01]  /*64a0*/  FMUL.FTZ R94, R84.reuse, R75.reuse ;  /* 0x0000004b545e7220 */ /* 0x0c0fe20000410000 */
[----:B------:R-:W-:Y:S02]  /*64b0*/  HADD2.F32 R92, -RZ, R92.H0_H0 ;  /* 0x2000005cff5c7230 */ /* 0x000fe40000004100 */
[C---:B------:R-:W-:Y:S01]  /*64c0*/  FMUL.FTZ R93, R77.reuse, R75 ;  /* 0x0000004b4d5d7220 */ /* 0x040fe20000410000 */
[----:B------:R-:W-:Y:S02]  /*64d0*/  HADD2.F32 R86, -RZ, R86.H0_H0 ;  /* 0x20000056ff567230 */ /* 0x000fe40000004100 */
[-C--:B------:R-:W-:Y:S01]  /*64e0*/  FFMA.FTZ R75, R77, R87.reuse, -R94 ;  /* 0x000000574d4b7223 */ /* 0x080fe2000001085e */
[--C-:B------:R-:W-:Y:S02]  /*64f0*/  HADD2.F32 R77, -RZ, R82.reuse.H1_H1 ;  /* 0x30000052ff4d7230 */ /* 0x100fe40000004100 */
[----:B------:R-:W-:Y:S01]  /*6500*/  FFMA.FTZ R84, R84, R87, R93 ;  /* 0x0000005754547223 */ /* 0x000fe2000001005d */
[----:B------:R-:W-:Y:S01]  /*6510*/  HADD2.F32 R82, -RZ, R82.H0_H0 ;  /* 0x20000052ff527230 */ /* 0x000fe20000004100 */
[----:B------:R-:W-:Y:S01]  /*6520*/  F2FP.SATFINITE.E4M3.F32.PACK_AB_MERGE_C R43, R80, R43, R85 ;  /* 0x0000002b502b723e */ /* 0x000fe20004807055 */
[----:B------:R-:W-:-:S02]  /*6530*/  FMUL.FTZ R87, R77, R92 ;  /* 0x0000005c4d577220 */ /* 0x000fc40000410000 */
[----:B------:R-:W-:Y:S01]  /*6540*/  F2FP.SATFINITE.E4M3.F32.PACK_AB_MERGE_C R75, R84, R75, RZ ;  /* 0x0000004b544b723e */ /* 0x000fe200048070ff */
[C---:B------:R-:W-:Y:S01]  /*6550*/  FMUL.FTZ R92, R82.reuse, R92 ;  /* 0x0000005c525c7220 */ /* 0x040fe20000410000 */
[----:B------:R-:W-:-:S03]  /*6560*/  FFMA.FTZ R87, R82, R86, -R87 ;  /* 0x0000005652577223 */ /* 0x000fc60000010857 */
[----:B------:R-:W-:-:S05]  /*6570*/  FFMA.FTZ R92, R77, R86, R92 ;  /* 0x000000564d5c7223 */ /* 0x000fca000001005c */
[----:B------:R-:W-:-:S07]  /*6580*/  F2FP.SATFINITE.E4M3.F32.PACK_AB_MERGE_C R42, R92, R87, R75 ;  /* 0x000000575c2a723e */ /* 0x000fce000480704b */
.L_x_2294:
[----:B------:R-:W-:Y:S05]  /*6590*/  BSYNC B2 ;  /* 0x0000000000027941 */ /* 0x000fea0003800000 */
.L_x_2293:
[----:B-1----:R0:W-:Y:S02]  /*65a0*/  STG.E.128 desc[UR56][R48.64+0xa0], R40 ;  /* 0x0000a02830007986 */ /* 0x0021e4000c101d38 */
.L_x_2272:
[----:B------:R-:W-:Y:S05]  /*65b0*/  BSYNC B1 ;  /* 0x0000000000017941 */ /* 0x000fea0003800000 */
.L_x_2271:
        /* <DEDUP_REMOVED lines=15> */
[----:B------:R-:W-:Y:S02]  /*66b0*/  SHF.R.U32.HI R74, RZ, 0x10, R73 ;  /* 0x00000010ff4a7819 */ /* 0x000fe40000011649 */
[----:B------:R-:W-:-:S02]  /*66c0*/  LOP3.LUT R71, R73, 0xff0000ff, RZ, 0xc0, !PT ;  /* 0xff0000ff49477812 */ /* 0x000fc400078ec0ff */
        /* <DEDUP_REMOVED lines=32> */
[-C--:B------:R-:W-:Y:S01]  /*68d0*/  F2FP.F16.E4M3.UNPACK_B R82, R49.reuse.H1 ;  /* 0x00000031ff52723e */ /* 0x080fe200030006ff */
[----:B------:R-:W-:Y:S01]  /*68e0*/  HADD2.F32 R73, -RZ, R71.H0_H0 ;  /* 0x20000047ff497230 */ /* 0x000fe20000004100 */
[----:B------:R-:W-:Y:S01]  /*68f0*/  F2FP.F16.E4M3.UNPACK_B R81, R49 ;  /* 0x00000031ff51723e */ /* 0x000fe200020006ff */
[----:B------:R-:W-:-:S02]  /*6900*/  HADD2.F32 R71, -RZ, R70.H0_H0 ;  /* 0x20000046ff477230 */ /* 0x000fc40000004100 */
[CC--:B------:R-:W-:Y:S01]  /*6910*/  FMUL.FTZ R78, R74.reuse, R75.reuse ;  /* 0x0000004b4a4e7220 */ /* 0x0c0fe20000410000 */
[----:B------:R-:W-:Y:S02]  /*6920*/  HADD2.F32 R72, -RZ, R70.H1_H1 ;  /* 0x30000046ff487230 */ /* 0x000fe40000004100 */
[C---:B------:R-:W-:Y:S01]  /*6930*/  FMUL.FTZ R75, R73.reuse, R75 ;  /* 0x0000004b494b7220 */ /* 0x040fe20000410000 */
[--C-:B------:R-:W-:Y:S01]  /*6940*/  HADD2.F32 R70, -RZ, R150.reuse.H1_H1 ;  /* 0x30000096ff467230 */ /* 0x100fe20000004100 */
[----:B------:R-:W-:Y:S01]  /*6950*/  F2FP.F16.E4M3.UNPACK_B R49, R48 ;  /* 0x00000030ff31723e */ /* 0x000fe200020006ff */
[----:B------:R-:W-:Y:S02]  /*6960*/  HADD2.F32 R151, -RZ, R151.H0_H0 ;  /* 0x20000097ff977230 */ /* 0x000fe40000004100 */
[----:B------:R-:W-:Y:S02]  /*6970*/  HADD2.F32 R150, -RZ, R150.H0_H0 ;  /* 0x20000096ff967230 */ /* 0x000fe40000004100 */
[-C--:B------:R-:W-:Y:S01]  /*6980*/  FFMA.FTZ R73, R73, R70.reuse, -R78 ;  /* 0x0000004649497223 */ /* 0x080fe2000001084e */
[----:B------:R-:W-:Y:S01]  /*6990*/  FFMA.FTZ R78, R74, R70, R75 ;  /* 0x000000464a4e7223 */ /* 0x000fe2000001004b */
[----:B------:R-:W-:Y:S01]  /*69a0*/  FMUL.FTZ R76, R72, R151 ;  /* 0x00000097484c7220 */ /* 0x000fe20000410000 */
[----:B------:R-:W-:Y:S01]  /*69b0*/  F2FP.F16.E4M3.UNPACK_B R74, R43.H1 ;  /* 0x0000002bff4a723e */ /* 0x000fe200030006ff */
[C---:B------:R-:W-:Y:S01]  /*69c0*/  FMUL.FTZ R151, R71.reuse, R151 ;  /* 0x0000009747977220 */ /* 0x040fe20000410000 */
[----:B------:R-:W-:Y:S01]  /*69d0*/  F2FP.F16.E4M3.UNPACK_B R75, R42.H1 ;  /* 0x0000002aff4b723e */ /* 0x000fe200030006ff */
[-C--:B------:R-:W-:Y:S01]  /*69e0*/  FFMA.FTZ R70, R71, R150.reuse, -R76 ;  /* 0x0000009647467223 */ /* 0x080fe2000001084c */
[----:B------:R-:W-:Y:S01]  /*69f0*/  F2FP.SATFINITE.E4M3.F32.PACK_AB_MERGE_C R73, R78, R73, RZ ;  /* 0x000000494e49723e */ /* 0x000fe200048070ff */
[----:B------:R-:W-:Y:S01]  /*6a00*/  FFMA.FTZ R71, R72, R150, R151 ;  /* 0x0000009648477223 */ /* 0x000fe20000010097 */
[--C-:B------:R-:W-:Y:S01]  /*6a10*/  HADD2.F32 R77, -RZ, R74.reuse.H0_H0 ;  /* 0x2000004aff4d7230 */ /* 0x100fe20000004100 */
[----:B------:R-:W-:Y:S01]  /*6a20*/  F2FP.SATFINITE.E4M3.F32.PACK_AB_MERGE_C R72, R80, R79, RZ ;  /* 0x0000004f5048723e */ /* 0x000fe200048070ff */
[----:B------:R-:W-:Y:S01]  /*6a30*/  HADD2.F32 R78, -RZ, R74.H1_H1 ;  /* 0x3000004aff4e7230 */ /* 0x000fe20000004100 */
[----:B------:R-:W-:Y:S01]  /*6a40*/  F2FP.F16.E4M3.UNPACK_B R74, R48.H1 ;  /* 0x00000030ff4a723e */ /* 0x000fe200030006ff */
[----:B------:R-:W-:Y:S01]  /*6a50*/  HADD2.F32 R79, -RZ, R82.H1_H1 ;  /* 0x30000052ff4f7230 */ /* 0x000fe20000004100 */
[----:B------:R-:W-:Y:S01]  /*6a60*/  F2FP.F16.E4M3.UNPACK_B R42, R42 ;  /* 0x0000002aff2a723e */ /* 0x000fe200020006ff */
[----:B------:R-:W-:Y:S01]  /*6a70*/  HADD2.F32 R76, -RZ, R75.H1_H1 ;  /* 0x3000004bff4c7230 */ /* 0x000fe20000004100 */
[----:B------:R-:W-:Y:S01]  /*6a80*/  F2FP.SATFINITE.E4M3.F32.PACK_AB_MERGE_C R41, R41, R40, R72 ;  /* 0x000000282929723e */ /* 0x000fe20004807048 */
        /* <DEDUP_REMOVED lines=9> */
[----:B------:R-:W-:Y:S01]  /*6b20*/  FMUL.FTZ R83, R75, R83 ;  /* 0x000000534b537220 */ /* 0x000fe20000410000 */
[----:B------:R-:W-:-:S02]  /*6b30*/  HADD2.F32 R82, -RZ, R82.H0_H0 ;  /* 0x20000052ff527230 */ /* 0x000fc40000004100 */
[-C--:B------:R-:W-:Y:S01]  /*6b40*/  FFMA.FTZ R84, R75, R79.reuse, -R84 ;  /* 0x0000004f4b547223 */ /* 0x080fe20000010854 */
[--C-:B------:R-:W-:Y:S02]  /*6b50*/  HADD2.F32 R75, -RZ, R42.reuse.H0_H0 ;  /* 0x2000002aff4b7230 */ /* 0x100fe40000004100 */
[----:B------:R-:W-:Y:S01]  /*6b60*/  FFMA.FTZ R83, R76, R79, R83 ;  /* 0x0000004f4c537223 */ /* 0x000fe20000010053 */
[--C-:B------:R-:W-:Y:S02]  /*6b70*/  HADD2.F32 R76, -RZ, R77.reuse.H0_H0 ;  /* 0x2000004dff4c7230 */ /* 0x100fe40000004100 */
[----:B------:R-:W-:Y:S01]  /*6b80*/  FFMA.FTZ R43, R78, R80, R85 ;  /* 0x000000504e2b7223 */ /* 0x000fe20000010055 */
[----:B------:R-:W-:Y:S01]  /*6b90*/  HADD2.F32 R77, -RZ, R77.H1_H1 ;  /* 0x3000004dff4d7230 */ /* 0x000fe20000004100 */
[----:B------:R-:W-:Y:S01]  /*6ba0*/  F2FP.SATFINITE.E4M3.F32.PACK_AB_MERGE_C R40, R71, R70, R73 ;  /* 0x000000464728723e */ /* 0x000fe20004807049 */
[----:B------:R-:W-:Y:S01]  /*6bb0*/  HADD2.F32 R42, -RZ, R42.H1_H1 ;  /* 0x3000002aff2a7230 */ /* 0x000fe20000004100 */
[----:B------:R-:W-:Y:S01]  /*6bc0*/  F2FP.SATFINITE.E4M3.F32.PACK_AB_MERGE_C R83, R83, R84, RZ ;  /* 0x000000545353723e */ /* 0x000fe200048070ff */
[----:B------:R-:W-:-:S02]  /*6bd0*/  HADD2.F32 R81, -RZ, R81.H0_H0 ;  /* 0x20000051ff517230 */ /* 0x000fc40000004100 */
        /* <DEDUP_REMOVED lines=13> */
.L_x_2299:
[----:B------:R-:W-:Y:S05]  /*6cb0*/  BSYNC B2 ;  /* 0x0000000000027941 */ /* 0x000fea0003800000 */
.L_x_2298:
[----:B-1----:R0:W-:Y:S02]  /*6cc0*/  STG.E.128 desc[UR56][R44.64], R40 ;  /* 0x000000282c007986 */ /* 0x0021e4000c101d38 */
.L_x_2297:
[----:B------:R-:W-:Y:S05]  /*6cd0*/  BSYNC B1 ;  /* 0x0000000000017941 */ /* 0x000fea0003800000 */
.L_x_2296:
        /* <DEDUP_REMOVED lines=110> */
.L_x_2303:
[----:B------:R-:W-:Y:S05]  /*73c0*/  BSYNC B2 ;  /* 0x0000000000027941 */ /* 0x000fea0003800000 */
.L_x_2302:
[----:B-1----:R0:W-:Y:S02]  /*73d0*/  STG.E.128 desc[UR56][R44.64+0x20], R40 ;  /* 0x000020282c007986 */ /* 0x0021e4000c101d38 */
.L_x_2301:
[----:B------:R-:W-:Y:S05]  /*73e0*/  BSYNC B1 ;  /* 0x0000000000017941 */ /* 0x000fea0003800000 */
.L_x_2300:
        /* <DEDUP_REMOVED lines=110> */
.L_x_2307:
[----:B------:R-:W-:Y:S05]  /*7ad0*/  BSYNC B2 ;  /* 0x0000000000027941 */ /* 0x000fea0003800000 */
.L_x_2306:
[----:B-1----:R0:W-:Y:S02]  /*7ae0*/  STG.E.128 desc[UR56][R44.64+0x40], R40 ;  /* 0x000040282c007986 */ /* 0x0021e4000c101d38 */
.L_x_2305:
[----:B------:R-:W-:Y:S05]  /*7af0*/  BSYNC B1 ;  /* 0x0000000000017941 */ /* 0x000fea0003800000 */
.L_x_2304:
        /* <DEDUP_REMOVED lines=9> */
[--C-:B------:R-:W-:Y:S01]  /*7b90*/  SHF.R.U32.HI R48, RZ, 0x8, R59.reuse ;  /* 0x00000008ff307819 */ /* 0x100fe2000001163b */
[----:B------:R-:W-:Y:S01]  /*7ba0*/  IMAD.MOV.U32 R58, RZ, RZ, R40 ;  /* 0x000000ffff3a7224 */ /* 0x000fe200078e0028 */
[----:B------:R-:W-:Y:S01]  /*7bb0*/  SHF.R.U32.HI R64, RZ, 0x10, R59 ;  /* 0x00000010ff407819 */ /* 0x000fe2000001163b */
[----:B------:R-:W-:Y:S01]  /*7bc0*/  IMAD.SHL.U32 R60, R60, 0x100, RZ ;  /* 0x000001003c3c7824 */ /* 0x000fe200078e00ff */
[----:B------:R-:W-:Y:S02]  /*7bd0*/  LOP3.LUT R59, R59, 0xff0000ff, RZ, 0xc0, !PT ;  /* 0xff0000ff3b3b7812 */ /* 0x000fe400078ec0ff */
[----:B------:R-:W-:Y:S01]  /*7be0*/  SHF.R.U32.HI R63, RZ, 0x10, R61 ;  /* 0x00000010ff3f7819 */ /* 0x000fe2000001163d */
[----:B------:R-:W-:Y:S01]  /*7bf0*/  IMAD.U32 R41, R64, 0x10000, RZ ;  /* 0x0001000040297824 */ /* 0x000fe200078e00ff */
[----:B------:R-:W-:-:S02]  /*7c00*/  SHF.L.U32 R48, R48, 0x8, RZ ;  /* 0x0000000830307819 */ /* 0x000fc400000006ff */
[----:B------:R-:W-:Y:S02]  /*7c10*/  LOP3.LUT R61, R61, 0xff0000ff, RZ, 0xc0, !PT ;  /* 0xff0000ff3d3d7812 */ /* 0x000fe400078ec0ff */
[----:B------:R-:W-:Y:S01]  /*7c20*/  LOP3.LUT R48, R59, 0xff00, R48, 0xf8, !PT ;  /* 0x0000ff003b307812 */ /* 0x000fe200078ef830 */
[----:B------:R-:W-:Y:S01]  /*7c30*/  IMAD.U32 R59, R63, 0x10000, RZ ;  /* 0x000100003f3b7824 */ /* 0x000fe200078e00ff */
[----:B------:R-:W-:Y:S02]  /*7c40*/  LOP3.LUT R62, R61, 0xff00, R60, 0xf8, !PT ;  /* 0x0000ff003d3e7812 */ /* 0x000fe400078ef83c */
        /* <DEDUP_REMOVED lines=27> */
[----:B------:R-:W-:-:S02]  /*7e00*/  HADD2.F32 R62, -RZ, R59.H1_H1 ;  /* 0x3000003bff3e7230 */ /* 0x000fc40000004100 */
[----:B------:R-:W-:Y:S01]  /*7e10*/  HADD2.F32 R61, -RZ, R59.H0_H0 ;  /* 0x2000003bff3d7230 */ /* 0x000fe20000004100 */
[----:B------:R-:W-:Y:S01]  /*7e20*/  F2FP.SATFINITE.E4M3.F32.PACK_AB_MERGE_C R74, R68, R67, RZ ;  /* 0x00000043444a723e */ /* 0x000fe200048070ff */
[--C-:B------:R-:W-:Y:S02]  /*7e30*/  HADD2.F32 R59, -RZ, R58.reuse.H0_H0 ;  /* 0x2000003aff3b7230 */ /* 0x100fe40000004100 */
[-C--:B------:R-:W-:Y:S01]  /*7e40*/  FMUL.FTZ R66, R62, R63.reuse ;  /* 0x0000003f3e427220 */ /* 0x080fe20000410000 */
[----:B------:R-:W-:Y:S02]  /*7e50*/  HADD2.F32 R60, -RZ, R58.H1_H1 ;  /* 0x3000003aff3c7230 */ /* 0x000fe40000004100 */
[----:B------:R-:W-:Y:S01]  /*7e60*/  FMUL.FTZ R63, R61, R63 ;  /* 0x0000003f3d3f7220 */ /* 0x000fe20000410000 */
[----:B------:R-:W-:Y:S01]  /*7e70*/  HADD2.F32 R58, -RZ, R138.H1_H1 ;  /* 0x3000008aff3a7230 */ /* 0x000fe20000004100 */
[----:B------:R-:W-:Y:S01]  /*7e80*/  F2FP.F16.E4M3.UNPACK_B R67, R48.H1 ;  /* 0x00000030ff43723e */ /* 0x000fe200030006ff */
[----:B------:R-:W-:-:S02]  /*7e90*/  HADD2.F32 R139, -RZ, R139.H0_H0 ;  /* 0x2000008bff8b7230 */ /* 0x000fc40000004100 */
[----:B------:R-:W-:Y:S02]  /*7ea0*/  HADD2.F32 R138, -RZ, R138.H0_H0 ;  /* 0x2000008aff8a7230 */ /* 0x000fe40000004100 */
[-C--:B------:R-:W-:Y:S01]  /*7eb0*/  FFMA.FTZ R66, R61, R58.reuse, -R66 ;  /* 0x0000003a3d427223 */ /* 0x080fe20000010842 */
[----:B------:R-:W-:Y:S01]  /*7ec0*/  FFMA.FTZ R63, R62, R58, R63 ;  /* 0x0000003a3e3f7223 */ /* 0x000fe2000001003f */
[C---:B------:R-:W-:Y:S01]  /*7ed0*/  FMUL.FTZ R64, R60.reuse, R139 ;  /* 0x0000008b3c407220 */ /* 0x040fe20000410000 */
[----:B------:R-:W-:Y:S01]  /*7ee0*/  F2FP.F16.E4M3.UNPACK_B R61, R43.H1 ;  /* 0x0000002bff3d723e */ /* 0x000fe200030006ff */
[C---:B------:R-:W-:Y:S01]  /*7ef0*/  FMUL.FTZ R139, R59.reuse, R139 ;  /* 0x0000008b3b8b7220 */ /* 0x040fe20000410000 */
[----:B------:R-:W-:Y:S02]  /*7f00*/  HADD2.F32 R68, -RZ, R67.H1_H1 ;  /* 0x30000043ff447230 */ /* 0x000fe40000004100 */
[----:B------:R-:W-:Y:S01]  /*7f10*/  FFMA.FTZ R58, R59, R138, -R64 ;  /* 0x0000008a3b3a7223 */ /* 0x000fe20000010840 */
[----:B------:R-:W-:Y:S01]  /*7f20*/  F2FP.SATFINITE.E4M3.F32.PACK_AB_MERGE_C R72, R63, R66, RZ ;  /* 0x000000423f48723e */ /* 0x000fe200048070ff */
[----:B------:R-:W-:Y:S01]  /*7f30*/  FFMA.FTZ R59, R60, R138, R139 ;  /* 0x0000008a3c3b7223 */ /* 0x000fe2000001008b */
[--C-:B------:R-:W-:Y:S01]  /*7f40*/  HADD2.F32 R62, -RZ, R61.reuse.H0_H0 ;  /* 0x2000003dff3e7230 */ /* 0x100fe20000004100 */
[-C--:B------:R-:W-:Y:S01]  /*7f50*/  F2FP.F16.E4M3.UNPACK_B R64, R41.reuse.H1 ;  /* 0x00000029ff40723e */ /* 0x080fe200030006ff */
[----:B------:R-:W-:Y:S01]  /*7f60*/  HADD2.F32 R61, -RZ, R61.H1_H1 ;  /* 0x3000003dff3d7230 */ /* 0x000fe20000004100 */
[----:B------:R-:W-:Y:S01]  /*7f70*/  F2FP.F16.E4M3.UNPACK_B R60, R42.H1 ;  /* 0x0000002aff3c723e */ /* 0x000fe200030006ff */
[----:B------:R-:W-:Y:S01]  /*7f80*/  HADD2.F32 R67, -RZ, R67.H0_H0 ;  /* 0x20000043ff437230 */ /* 0x000fe20000004100 */
[----:B------:R-:W-:Y:S01]  /*7f90*/  F2FP.F16.E4M3.UNPACK_B R66, R48 ;  /* 0x00000030ff42723e */ /* 0x000fe200020006ff */
[----:B------:R-:W-:Y:S01]  /*7fa0*/  HADD2.F32 R65, -RZ, R64.H1_H1 ;  /* 0x30000040ff417230 */ /* 0x000fe20000004100 */
[----:B------:R-:W-:Y:S01]  /*7fb0*/  F2FP.F16.E4M3.UNPACK_B R63, R41 ;  /* 0x00000029ff3f723e */ /* 0x000fe200020006ff */
[----:B------:R-:W-:-:S02]  /*7fc0*/  HADD2.F32 R48, -RZ, R60.H1_H1 ;  /* 0x3000003cff307230 */ /* 0x000fc40000004100 */
[----:B------:R-:W-:Y:S01]  /*7fd0*/  FMUL.FTZ R41, R61, R68 ;  /* 0x000000443d297220 */ /* 0x000fe20000410000 */
[----:B------:R-:W-:Y:S01]  /*7fe0*/  HADD2.F32 R69, -RZ, R66.H1_H1 ;  /* 0x30000042ff457230 */ /* 0x000fe20000004100 */
[----:B------:R-:W-:Y:S01]  /*7ff0*/  F2FP.F16.E4M3.UNPACK_B R43, R43 ;  /* 0x0000002bff2b723e */ /* 0x000fe200020006ff */
[----:B------:R-:W-:Y:S02]  /*8000*/  HADD2.F32 R60, -RZ, R60.H0_H0 ;  /* 0x2000003cff3c7230 */ /* 0x000fe40000004100 */
[----:B------:R-:W-:Y:S01]  /*8010*/  FFMA.FTZ R70, R62, R65, -R41 ;  /* 0x000000413e467223 */ /* 0x000fe20000010829 */
[----:B------:R-:W-:Y:S02]  /*8020*/  HADD2.F32 R41, -RZ, R63.H1_H1 ;  /* 0x3000003fff297230 */ /* 0x000fe40000004100 */
[-C--:B------:R-:W-:Y:S01]  /*8030*/  FMUL.FTZ R71, R48, R69.reuse ;  /* 0x0000004530477220 */ /* 0x080fe20000410000 */
[----:B------:R-:W-:Y:S01]  /*8040*/  F2FP.F16.E4M3.UNPACK_B R42, R42 ;  /* 0x0000002aff2a723e */ /* 0x000fe200020006ff */
[----:B------:R-:W-:Y:S01]  /*8050*/  FMUL.FTZ R69, R60, R69 ;  /* 0x000000453c457220 */ /* 0x000fe20000410000 */
[----:B------:R-:W-:Y:S01]  /*8060*/  FMUL.FTZ R68, R62, R68 ;  /* 0x000000443e447220 */ /* 0x000fe20000410000 */
[----:B------:R-:W-:Y:S01]  /*8070*/  FFMA.FTZ R71, R60, R41, -R71 ;  /* 0x000000293c477223 */ /* 0x000fe20000010847 */
[----:B------:R-:W-:-:S02]  /*8080*/  HADD2.F32 R66, -RZ, R66.H0_H0 ;  /* 0x20000042ff427230 */ /* 0x000fc40000004100 */
[----:B------:R-:W-:Y:S01]  /*8090*/  FFMA.FTZ R62, R48, R41, R69 ;  /* 0x00000029303e7223 */ /* 0x000fe20000010045 */
[--C-:B------:R-:W-:Y:S02]  /*80a0*/  HADD2.F32 R48, -RZ, R43.reuse.H0_H0 ;  /* 0x2000002bff307230 */ /* 0x100fe40000004100 */
[----:B------:R-:W-:Y:S01]  /*80b0*/  FFMA.FTZ R73, R61, R65, R68 ;  /* 0x000000413d497223 */ /* 0x000fe20000010044 */
[--C-:B------:R-:W-:Y:S02]  /*80c0*/  HADD2.F32 R41, -RZ, R42.reuse.H0_H0 ;  /* 0x2000002aff297230 */ /* 0x100fe40000004100 */
[----:B------:R-:W-:Y:S02]  /*80d0*/  HADD2.F32 R43, -RZ, R43.H1_H1 ;  /* 0x3000002bff2b7230 */ /* 0x000fe40000004100 */
[----:B------:R-:W-:Y:S01]  /*80e0*/  FMUL.FTZ R68, R48, R67 ;  /* 0x0000004330447220 */ /* 0x000fe20000410000 */
[----:B------:R-:W-:Y:S02]  /*80f0*/  HADD2.F32 R42, -RZ, R42.H1_H1 ;  /* 0x3000002aff2a7230 */ /* 0x000fe40000004100 */
[----:B------:R-:W-:Y:S01]  /*8100*/  FMUL.FTZ R61, R41, R66 ;  /* 0x00000042293d7220 */ /* 0x000fe20000410000 */
[----:B------:R-:W-:-:S02]  /*8110*/  HADD2.F32 R64, -RZ, R64.H0_H0 ;  /* 0x20000040ff407230 */ /* 0x000fc40000004100 */
[C---:B------:R-:W-:Y:S01]  /*8120*/  FMUL.FTZ R65, R43.reuse, R67 ;  /* 0x000000432b417220 */ /* 0x040fe20000410000 */
[----:B------:R-:W-:Y:S02]  /*8130*/  HADD2.F32 R63, -RZ, R63.H0_H0 ;  /* 0x2000003fff3f7230 */ /* 0x000fe40000004100 */
[----:B------:R-:W-:Y:S01]  /*8140*/  FMUL.FTZ R60, R42, R66 ;  /* 0x000000422a3c7220 */ /* 0x000fe20000410000 */
[----:B------:R-:W-:Y:S01]  /*8150*/  F2FP.SATFINITE.E4M3.F32.PACK_AB_MERGE_C R62, R62, R71, RZ ;  /* 0x000000473e3e723e */ /* 0x000fe200048070ff */
[-C--:B------:R-:W-:Y:S01]  /*8160*/  FFMA.FTZ R65, R48, R64.reuse, -R65 ;  /* 0x0000004030417223 */ /* 0x080fe20000010841 */
[----:B------:R-:W-:Y:S01]  /*8170*/  FFMA.FTZ R68, R43, R64, R68 ;  /* 0x000000402b447223 */ /* 0x000fe20000010044 */
[-C--:B------:R-:W-:Y:S01]  /*8180*/  FFMA.FTZ R60, R41, R63.reuse, -R60 ;  /* 0x0000003f293c7223 */ /* 0x080fe2000001083c */
[----:B------:R-:W-:Y:S01]  /*8190*/  FFMA.FTZ R61, R42, R63, R61 ;  /* 0x0000003f2a3d7223 */ /* 0x000fe2000001003d */
[----:B------:R-:W-:Y:S02]  /*81a0*/  F2FP.SATFINITE.E4M3.F32.PACK_AB_MERGE_C R70, R73, R70, RZ ;  /* 0x000000464946723e */ /* 0x000fe400048070ff */
[----:B------:R-:W-:-:S02]  /*81b0*/  F2FP.SATFINITE.E4M3.F32.PACK_AB_MERGE_C R41, R49, R40, R74 ;  /* 0x000000283129723e */ /* 0x000fc4000480704a */
[----:B------:R-:W-:Y:S02]  /*81c0*/  F2FP.SATFINITE.E4M3.F32.PACK_AB_MERGE_C R40, R59, R58, R72 ;  /* 0x0000003a3b28723e */ /* 0x000fe40004807048 */
[----:B------:R-:W-:Y:S02]  /*81d0*/  F2FP.SATFINITE.E4M3.F32.PACK_AB_MERGE_C R42, R61, R60, R62 ;  /* 0x0000003c3d2a723e */ /* 0x000fe4000480703e */
[----:B------:R-:W-:-:S07]  /*81e0*/  F2FP.SATFINITE.E4M3.F32.PACK_AB_MERGE_C R43, R68, R65, R70 ;  /* 0x00000041442b723e */ /* 0x000fce0004807046 */
.L_x_2311:
[----:B------:R-:W-:Y:S05]  /*81f0*/  BSYNC B2 ;  /* 0x0000000000027941 */ /* 0x000fea0003800000 */
.L_x_2310:
[----:B-1----:R0:W-:Y:S02]  /*8200*/  STG.E.128 desc[UR56][R44.64+0x60], R40 ;  /* 0x000060282c007986 */ /* 0x0021e4000c101d38 */
.L_x_2309:
[----:B------:R-:W-:Y:S05]  /*8210*/  BSYNC B1 ;  /* 0x0000000000017941 */ /* 0x000fea0003800000 */
.L_x_2308:
        /* <DEDUP_REMOVED lines=10> */
[----:B------:R-:W-:Y:S02]  /*82c0*/  SHF.R.U32.HI R56, RZ, 0x10, R55 ;  /* 0x00000010ff387819 */ /* 0x000fe40000011637 */
[--C-:B------:R-:W-:Y:S02]  /*82d0*/  SHF.R.U32.HI R55, RZ, 0x8, R57.reuse ;  /* 0x00000008ff377819 */ /* 0x100fe40000011639 */
[----:B------:R-:W-:Y:S02]  /*82e0*/  SHF.R.U32.HI R58, RZ, 0x10, R57 ;  /* 0x00000010ff3a7819 */ /* 0x000fe40000011639 */
[----:B------:R-:W-:Y:S01]  /*82f0*/  SHF.L.U32 R49, R49, 0x8, RZ ;  /* 0x0000000831317819 */ /* 0x000fe200000006ff */
[----:B------:R-:W-:Y:S01]  /*8300*/  IMAD.SHL.U32 R55, R55, 0x100, RZ ;  /* 0x0000010037377824 */ /* 0x000fe200078e00ff */
[----:B------:R-:W-:Y:S01]  /*8310*/  LOP3.LUT R54, R57, 0xff0000ff, RZ, 0xc0, !PT ;  /* 0xff0000ff39367812 */ /* 0x000fe200078ec0ff */
[----:B------:R-:W-:Y:S01]  /*8320*/  IMAD.U32 R58, R58, 0x10000, RZ ;  /* 0x000100003a3a7824 */ /* 0x000fe200078e00ff */
[----:B------:R-:W-:Y:S01]  /*8330*/  LOP3.LUT R48, R48, 0xff00, R49, 0xf8, !PT ;  /* 0x0000ff0030307812 */ /* 0x000fe200078ef831 */
[----:B------:R-:W-:Y:S01]  /*8340*/  IMAD.U32 R49, R56, 0x10000, RZ ;  /* 0x0001000038317824 */ /* 0x000fe200078e00ff */
[----:B------:R-:W-:-:S02]  /*8350*/  LOP3.LUT R55, R54, 0xff00, R55, 0xf8, !PT ;  /* 0x0000ff0036377812 */ /* 0x000fc400078ef837 */
        /* <DEDUP_REMOVED lines=90> */
.L_x_2315:
[----:B------:R-:W-:Y:S05]  /*8900*/  BSYNC B2 ;  /* 0x0000000000027941 */ /* 0x000fea0003800000 */
.L_x_2314:
[----:B-1----:R0:W-:Y:S02]  /*8910*/  STG.E.128 desc[UR56][R44.64+0x80], R40 ;  /* 0x000080282c007986 */ /* 0x0021e4000c101d38 */
.L_x_2313:
[----:B------:R-:W-:Y:S05]  /*8920*/  BSYNC B1 ;  /* 0x0000000000017941 */ /* 0x000fea0003800000 */
.L_x_2312:
        /* <DEDUP_REMOVED lines=11> */
[----:B------:R-:W-:Y:S02]  /*89e0*/  LOP3.LUT R48, R51, 0xff0000ff, RZ, 0xc0, !PT ;  /* 0xff0000ff33307812 */ /* 0x000fe400078ec0ff */
[----:B------:R-:W-:Y:S02]  /*89f0*/  SHF.R.U32.HI R52, RZ, 0x10, R53 ;  /* 0x00000010ff347819 */ /* 0x000fe40000011635 */
[----:B------:R-:W-:-:S02]  /*8a00*/  LOP3.LUT R50, R53, 0xff0000ff, RZ, 0xc0, !PT ;  /* 0xff0000ff35327812 */ /* 0x000fc400078ec0ff */
[----:B------:R-:W-:Y:S02]  /*8a10*/  SHF.L.U32 R49, R49, 0x8, RZ ;  /* 0x0000000831317819 */ /* 0x000fe400000006ff */
[----:B------:R-:W-:Y:S01]  /*8a20*/  LOP3.LUT R48, R48, 0xff00, R47, 0xf8, !PT ;  /* 0x0000ff0030307812 */ /* 0x000fe200078ef82f */
[----:B------:R-:W-:Y:S01]  /*8a30*/  IMAD.U32 R47, R54, 0x10000, RZ ;  /* 0x00010000362f7824 */ /* 0x000fe200078e00ff */
[----:B------:R-:W-:Y:S01]  /*8a40*/  LOP3.LUT R51, R50, 0xff00, R49, 0xf8, !PT ;  /* 0x0000ff0032337812 */ /* 0x000fe200078ef831 */
[----:B------:R-:W-:Y:S01]  /*8a50*/  IMAD.U32 R50, R52, 0x10000, RZ ;  /* 0x0001000034327824 */ /* 0x000fe200078e00ff */
        /* <DEDUP_REMOVED lines=90> */
.L_x_2317:
[----:B------:R-:W-:Y:S05]  /*9000*/  BSYNC B1 ;  /* 0x0000000000017941 */ /* 0x000fea0003800000 */
.L_x_2316:
[----:B-1----:R0:W-:Y:S01]  /*9010*/  STG.E.128 desc[UR56][R44.64+0xa0], R40 ;  /* 0x0000a0282c007986 */ /* 0x0021e2000c101d38 */
[----:B------:R-:W-:Y:S05]  /*9020*/  BRA `(.L_x_2295) ;  /* 0x0000006800787947 */ /* 0x000fea0003800000 */
.L_x_2263:
        /* <DEDUP_REMOVED lines=43> */
.L_x_2319:
[----:B------:R-:W-:Y:S05]  /*92e0*/  BSYNC B1 ;  /* 0x0000000000017941 */ /* 0x000fea0003800000 */
.L_x_2318:
[----:B------:R-:W-:Y:S01]  /*92f0*/  ISETP.GE.AND P2, PT, R221, R96, PT ;  /* 0x00000060dd00720c */ /* 0x000fe20003f46270 */
[----:B------:R-:W-:Y:S01]  /*9300*/  BSSY B1, `(.L_x_2320) ;  /* 0x000002c000017945 */ /* 0x000fe20003800000 */
[----:B0-----:R-:W-:Y:S02]  /*9310*/  CS2R R66, SRZ ;  /* 0x0000000000427805 */ /* 0x001fe4000001ff00 */
        /* <DEDUP_REMOVED lines=42> */
.L_x_2321:
[----:B------:R-:W-:Y:S05]  /*95c0*/  BSYNC B1 ;  /* 0x0000000000017941 */ /* 0x000fea0003800000 */
.L_x_2320:
        /* <DEDUP_REMOVED lines=28> */
.L_x_2322:
[----:B------:R-:W-:Y:S01]  /*9790*/  IMAD R97, R17, 0x8, R16 ;  /* 0x0000000811617824 */ /* 0x000fe200078e0210 */
[----:B------:R-:W-:Y:S01]  /*97a0*/  SHF.L.U32 R98, R191, 0x1f, RZ ;  /* 0x0000001fbf627819 */ /* 0x000fe200000006ff */
[----:B------:R-:W1:Y:S01]  /*97b0*/  LDC R150, c[0x0][0x2f4] ;  /* 0x0000bd00ff967b82 */ /* 0x000e620000000800 */
[----:B------:R-:W-:Y:S01]  /*97c0*/  BSSY B1, `(.L_x_2323) ;  /* 0x0000004000017945 */ /* 0x000fe20003800000 */
[----:B------:R-:W-:Y:S01]  /*97d0*/  IMAD.MOV.U32 R135, RZ, RZ, R92 ;  /* 0x000000ffff877224 */ /* 0x000fe200078e005c */
[----:B------:R-:W2:Y:S02]  /*97e0*/  SYNCS.PHASECHK.TRANS64.TRYWAIT P5, [R97+URZ+0x29890], R98 ;  /* 0x02989062610075a7 */ /* 0x000ea400080a017f */
[----:B--2---:R-:W-:Y:S05]  /*97f0*/  @!P5 BRA `(.L_x_2324) ;  /* 0x00000270007cd947 */ /* 0x004fea0003800000 */
.L_x_2606:
[----:B------:R-:W-:Y:S05]  /*9800*/  BSYNC B1 ;  /* 0x0000000000017941 */ /* 0x000fea0003800000 */
.L_x_2323:
[----:B------:R-:W3:Y:S01]  /*9810*/  LDC.64 R136, c[0x0][0x300] ;  /* 0x0000c000ff887b82 */ /* 0x000ee20000000a00 */
[----:B------:R-:W-:Y:S01]  /*9820*/  BSSY B1, `(.L_x_2325) ;  /* 0x00002f6000017945 */ /* 0x000fe20003800000 */
[----:B-1----:R-:W-:-:S03]  /*9830*/  IADD3 R155, -R99, R150, RZ ;  /* 0x00000096639b7210 */ /* 0x002fc60007ffe1ff */
        /* <DEDUP_REMOVED lines=31> */
[----:B------:R-:W-:Y:S02]  /*9a30*/  LOP3.LUT R52, R53, 0xff0000ff, RZ, 0xc0, !PT ;  /* 0xff0000ff35347812 */ /* 0x000fe400078ec0ff */
[--C-:B------:R-:W-:Y:S01]  /*9a40*/  SHF.R.U32.HI R53, RZ, 0x8, R55.reuse ;  /* 0x00000008ff357819 */ /* 0x100fe20000011637 */
[----:B------:R-:W-:Y:S01]  /*9a50*/  IMAD.U32 R40, R40, 0x10000, RZ ;  /* 0x0001000028287824 */ /* 0x000fe200078e00ff */
[----:B------:R-:W-:Y:S02]  /*9a60*/  SHF.R.U32.HI R42, RZ, 0x10, R55 ;  /* 0x00000010ff2a7819 */ /* 0x000fe40000011637 */
[----:B------:R-:W-:Y:S01]  /*9a70*/  LOP3.LUT R177, R55, 0xff0000ff, RZ, 0xc0, !PT ;  /* 0xff0000ff37b17812 */ /* 0x000fe200078ec0ff */
[----:B------:R-:W-:Y:S01]  /*9a80*/  IMAD.SHL.U32 R53, R53, 0x100, RZ ;  /* 0x0000010035357824 */ /* 0x000fe200078e00ff */
[----:B------:R-:W-:-:S02]  /*9a90*/  SHF.R.U32.HI R55, RZ, 0x8, R41 ;  /* 0x00000008ff377819 */ /* 0x000fc40000011629 */
[----:B------:R-:W-:Y:S02]  /*9aa0*/  SHF.L.U32 R179, R54, 0x8, RZ ;  /* 0x0000000836b37819 */ /* 0x000fe400000006ff */
[----:B------:R-:W-:Y:S02]  /*9ab0*/  SHF.R.U32.HI R176, RZ, 0x10, R41 ;  /* 0x00000010ffb07819 */ /* 0x000fe40000011629 */
[----:B------:R-:W-:Y:S01]  /*9ac0*/  LOP3.LUT R52, R52, 0xff00, R179, 0xf8, !PT ;  /* 0x0000ff0034347812 */ /* 0x000fe200078ef8b3 */
[----:B------:R-:W-:Y:S01]  /*9ad0*/  IMAD.SHL.U32 R179, R55, 0x100, RZ ;  /* 0x0000010037b37824 */ /* 0x000fe200078e00ff */
[----:B------:R-:W-:Y:S02]  /*9ae0*/  LOP3.LUT R178, R41, 0xff0000ff, RZ, 0xc0, !PT ;  /* 0xff0000ff29b27812 */ /* 0x000fe400078ec0ff */
[----:B------:R-:W-:Y:S01]  /*9af0*/  LOP3.LUT R55, R177, 0xff00, R53, 0xf8, !PT ;  /* 0x0000ff00b1377812 */ /* 0x000fe200078ef835 */
[----:B------:R-:W-:Y:S01]  /*9b00*/  IMAD.U32 R53, R176, 0x10000, RZ ;  /* 0x00010000b0357824 */ /* 0x000fe200078e00ff */
[----:B------:R-:W-:-:S02]  /*9b10*/  LOP3.LUT R178, R178, 0xff00, R179, 0xf8, !PT ;  /* 0x0000ff00b2b27812 */ /* 0x000fc400078ef8b3 */
[----:B------:R-:W-:Y:S02]  /*9b20*/  LOP3.LUT R176, R52, 0xff0000, R40, 0xf8, !PT ;  /* 0x00ff000034b07812 */ /* 0x000fe400078ef828 */
[----:B------:R-:W-:Y:S02]  /*9b30*/  LOP3.LUT R40, R178, 0xff0000, R53, 0xf8, !PT ;  /* 0x00ff0000b2287812 */ /* 0x000fe400078ef835 */
[----:B0-----:R-:W-:Y:S02]  /*9b40*/  F2FP.F16.E4M3.UNPACK_B R177, R93 ;  /* 0x0000005dffb1723e */ /* 0x001fe400020006ff */
[----:B------:R-:W-:Y:S02]  /*9b50*/  F2FP.F16.E4M3.UNPACK_B R179, R40 ;  /* 0x00000028ffb3723e */ /* 0x000fe400020006ff */
[----:B-1----:R-:W-:Y:S01]  /*9b60*/  F2FP.F16.E4M3.UNPACK_B R52, R89 ;  /* 0x00000059ff34723e */ /* 0x002fe200020006ff */
[----:B------:R-:W-:Y:S01]  /*9b70*/  HADD2.F32 R53, -RZ, R177.H0_H0 ;  /* 0x200000b1ff357230 */ /* 0x000fe20000004100 */
[-C--:B------:R-:W-:Y:S01]  /*9b80*/  F2FP.F16.E4M3.UNPACK_B R180, R176.reuse ;  /* 0x000000b0ffb4723e */ /* 0x080fe200020006ff */
        /* <DEDUP_REMOVED lines=25> */
[----:B------:R-:W-:Y:S01]  /*9d20*/  SHF.L.U32 R42, R42, 0x10, RZ ;  /* 0x000000102a2a7819 */ /* 0x000fe200000006ff */
[----:B------:R-:W-:Y:S01]  /*9d30*/  HADD2.F32 R182, -RZ, R179.H0_H0 ;  /* 0x200000b3ffb67230 */ /* 0x000fe20000004100 */
[----:B------:R-:W-:Y:S01]  /*9d40*/  LOP3.LUT R43, R43, 0xff00, R54, 0xf8, !PT ;  /* 0x0000ff002b2b7812 */ /* 0x000fe200078ef836 */
        /* <DEDUP_REMOVED lines=12> */
[----:B------:R-:W-:-:S02]  /*9e10*/  IMAD.U32 R41, R41, 0x10000, RZ ;  /* 0x0001000029297824 */ /* 0x000fc400078e00ff */
[-C--:B------:R-:W-:Y:S01]  /*9e20*/  FFMA.FTZ R179, R180, R176.reuse, -R181 ;  /* 0x000000b0b4b37223 */ /* 0x080fe200000108b5 */
[----:B------:R-:W-:Y:S01]  /*9e30*/  FFMA.FTZ R176, R93, R176, R182 ;  /* 0x000000b05db07223 */ /* 0x000fe200000100b6 */
[----:B------:R-:W-:Y:S01]  /*9e40*/  LOP3.LUT R93, R55, 0xff0000, R42, 0xf8, !PT ;  /* 0x00ff0000375d7812 */ /* 0x000fe200078ef82a */
[----:B------:R-:W-:Y:S01]  /*9e50*/  IMAD.MOV.U32 R42, RZ, RZ, R95 ;  /* 0x000000ffff2a7224 */ /* 0x000fe200078e005f */
[----:B------:R-:W-:Y:S01]  /*9e60*/  LOP3.LUT R41, R43, 0xff0000, R41, 0xf8, !PT ;  /* 0x00ff00002b297812 */ /* 0x000fe200078ef829 */
[----:B------:R-:W-:Y:S01]  /*9e70*/  HADD2.F32 R183, -RZ, R54.H0_H0 ;  /* 0x20000036ffb77230 */ /* 0x000fe20000004100 */
[----:B------:R-:W-:Y:S02]  /*9e80*/  F2FP.F16.E4M3.UNPACK_B R180, R93 ;  /* 0x0000005dffb4723e */ /* 0x000fe400020006ff */
[-C--:B------:R-:W-:Y:S02]  /*9e90*/  F2FP.F16.E4M3.UNPACK_B R43, R42.reuse ;  /* 0x0000002aff2b723e */ /* 0x080fe400020006ff */
[-C--:B------:R-:W-:Y:S01]  /*9ea0*/  F2FP.F16.E4M3.UNPACK_B R95, R41.reuse ;  /* 0x00000029ff5f723e */ /* 0x080fe200020006ff */
[----:B------:R-:W-:Y:S01]  /*9eb0*/  HADD2.F32 R182, -RZ, R180.H0_H0 ;  /* 0x200000b4ffb67230 */ /* 0x000fe20000004100 */
[----:B------:R-:W-:Y:S01]  /*9ec0*/  F2FP.F16.E4M3.UNPACK_B R42, R42.H1 ;  /* 0x0000002aff2a723e */ /* 0x000fe200030006ff */
[----:B------:R-:W-:Y:S01]  /*9ed0*/  HADD2.F32 R181, -RZ, R43.H0_H0 ;  /* 0x2000002bffb57230 */ /* 0x000fe20000004100 */
[----:B------:R-:W-:Y:S01]  /*9ee0*/  F2FP.F16.E4M3.UNPACK_B R41, R41.H1 ;  /* 0x00000029ff29723e */ /* 0x000fe200030006ff */
[----:B------:R-:W-:Y:S01]  /*9ef0*/  HADD2.F32 R55, -RZ, R95.H0_H0 ;  /* 0x2000005fff377230 */ /* 0x000fe20000004100 */
        /* <DEDUP_REMOVED lines=34> */
[----:B------:R-:W-:Y:S02]  /*a120*/  F2FP.F16.E4M3.UNPACK_B R95, R171.H1 ;  /* 0x000000abff5f723e */ /* 0x000fe400030006ff */
        /* <DEDUP_REMOVED lines=52> */
[-C--:B------:R-:W-:Y:S01]  /*a470*/  F2FP.F16.E4M3.UNPACK_B R88, R173.reuse.H1 ;  /* 0x000000adff58723e */ /* 0x080fe200030006ff */
        /* <DEDUP_REMOVED lines=11> */
[----:B------:R-:W-:Y:S01]  /*a530*/  FMUL.FTZ R183, R171, R183 ;  /* 0x000000b7abb77220 */ /* 0x000fe20000410000 */
        /* <DEDUP_REMOVED lines=34> */
.L_x_2330:
[----:B------:R-:W-:Y:S05]  /*a760*/  BSYNC B3 ;  /* 0x0000000000037941 */ /* 0x000fea0003800000 */
.L_x_2329:
[----:B------:R-:W-:-:S13]  /*a770*/  ISETP.GE.AND P4, PT, R175, R150, PT ;  /* 0x00000096af00720c */ /* 0x000fda0003f86270 */
[--C-:B------:R-:W-:Y:S02]  /*a780*/  @!P4 SHF.R.S32.HI R43, RZ, 0x1f, R175.reuse ;  /* 0x0000001fff2bc819 */ /* 0x100fe400000114af */
[----:B------:R-:W-:-:S04]  /*a790*/  @!P4 IADD3 R42, P5, P6, R116, R138, R175 ;  /* 0x0000008a742ac210 */ /* 0x000fc80007ebe0af */
[----:B------:R-:W-:Y:S02]  /*a7a0*/  @!P4 IADD3.X R43, R4, R165, R43, P5, P6 ;  /* 0x000000a5042bc210 */ /* 0x000fe40002fec42b */
[----:B------:R-:W-:-:S04]  /*a7b0*/  IADD3 R40, P5, P6, R116, R138, R25 ;  /* 0x0000008a74287210 */ /* 0x000fc80007ebe019 */
[----:B------:R-:W-:Y:S02]  /*a7c0*/  IADD3.X R41, R4, R165, R30, P5, P6 ;  /* 0x000000a504297210 */ /* 0x000fe40002fec41e */
[----:B------:R-:W-:-:S05]  /*a7d0*/  IADD3 R40, P5, R40, R122, RZ ;  /* 0x0000007a28287210 */ /* 0x000fca0007fbe0ff */
[----:B------:R-:W-:Y:S01]  /*a7e0*/  IMAD.X R41, R41, 0x1, R123, P5 ;  /* 0x0000000129297824 */ /* 0x000fe200028e067b */
[----:B------:R-:W-:-:S04]  /*a7f0*/  @!P4 IADD3 R42, P5, R42, R122, RZ ;  /* 0x0000007a2a2ac210 */ /* 0x000fc80007fbe0ff */
[----:B------:R-:W-:Y:S01]  /*a800*/  @!P4 IADD3.X R43, R43, R123, RZ, P5, !PT ;  /* 0x0000007b2b2bc210 */ /* 0x000fe20002ffe4ff */
[----:B-1----:R1:W-:Y:S04]  /*a810*/  STG.E.128 desc[UR56][R40.64], R88 ;  /* 0x0000005828007986 */ /* 0x0023e8000c101d38 */
[----:B0-----:R1:W-:Y:S04]  /*a820*/  @!P4 STG.E.128 desc[UR56][R42.64], R92 ;  /* 0x0000005c2a00c986 */ /* 0x0013e8000c101d38 */
.L_x_2328:
[----:B------:R-:W-:Y:S05]  /*a830*/  BSYNC B2 ;  /* 0x0000000000027941 */ /* 0x000fea0003800000 */
.L_x_2327:
        /* <DEDUP_REMOVED lines=24> */
[----:B------:R-:W-:Y:S02]  /*a9c0*/  SHF.R.U32.HI R46, RZ, 0x8, R57 ;  /* 0x00000008ff2e7819 */ /* 0x000fe40000011639 */
[--C-:B------:R-:W-:Y:S02]  /*a9d0*/  SHF.R.U32.HI R90, RZ, 0x8, R59.reuse ;  /* 0x00000008ff5a7819 */ /* 0x100fe4000001163b */
[----:B------:R-:W-:Y:S01]  /*a9e0*/  LOP3.LUT R89, R59, 0xff0000ff, RZ, 0xc0, !PT ;  /* 0xff0000ff3b597812 */ /* 0x000fe200078ec0ff */
[----:B------:R-:W-:Y:S01]  /*a9f0*/  IMAD.SHL.U32 R93, R46, 0x100, RZ ;  /* 0x000001002e5d7824 */ /* 0x000fe200078e00ff */
[----:B------:R-:W-:Y:S02]  /*aa00*/  SHF.R.U32.HI R44, RZ, 0x10, R59 ;  /* 0x00000010ff2c7819 */ /* 0x000fe4000001163b */
[----:B------:R-:W-:Y:S02]  /*aa10*/  SHF.R.U32.HI R59, RZ, 0x8, R45 ;  /* 0x00000008ff3b7819 */ /* 0x000fe4000001162d */
[----:B------:R-:W-:-:S02]  /*aa20*/  SHF.R.U32.HI R58, RZ, 0x10, R57 ;  /* 0x00000010ff3a7819 */ /* 0x000fc40000011639 */
[----:B------:R-:W-:Y:S02]  /*aa30*/  LOP3.LUT R56, R57, 0xff0000ff, RZ, 0xc0, !PT ;  /* 0xff0000ff39387812 */ /* 0x000fe400078ec0ff */
[----:B------:R-:W-:Y:S01]  /*aa40*/  LOP3.LUT R91, R45, 0xff0000ff, RZ, 0xc0, !PT ;  /* 0xff0000ff2d5b7812 */ /* 0x000fe200078ec0ff */
[----:B------:R-:W-:Y:S01]  /*aa50*/  IMAD.U32 R58, R58, 0x10000, RZ ;  /* 0x000100003a3a7824 */ /* 0x000fe200078e00ff */
[----:B------:R-:W-:Y:S02]  /*aa60*/  SHF.R.U32.HI R92, RZ, 0x10, R45 ;  /* 0x00000010ff5c7819 */ /* 0x000fe4000001162d */
[--C-:B------:R-:W-:Y:S02]  /*aa70*/  SHF.R.U32.HI R45, RZ, 0x8, R47.reuse ;  /* 0x00000008ff2d7819 */ /* 0x100fe4000001162f */
[----:B------:R-:W-:Y:S01]  /*aa80*/  LOP3.LUT R46, R47, 0xff0000ff, RZ, 0xc0, !PT ;  /* 0xff0000ff2f2e7812 */ /* 0x000fe200078ec0ff */
[----:B------:R-:W-:Y:S01]  /*aa90*/  IMAD.U32 R92, R92, 0x10000, RZ ;  /* 0x000100005c5c7824 */ /* 0x000fe200078e00ff */
        /* <DEDUP_REMOVED lines=30> */
[----:B------:R-:W-:-:S02]  /*ac80*/  SHF.L.U32 R44, R44, 0x10, RZ ;  /* 0x000000102c2c7819 */ /* 0x000fc400000006ff */
[CC--:B------:R-:W-:Y:S01]  /*ac90*/  FMUL.FTZ R89, R94.reuse, R92.reuse ;  /* 0x0000005c5e597220 */ /* 0x0c0fe20000410000 */
[----:B------:R-:W-:Y:S01]  /*aca0*/  FMUL.FTZ R92, R47, R92 ;  /* 0x0000005c2f5c7220 */ /* 0x000fe20000410000 */
[----:B------:R-:W-:Y:S01]  /*acb0*/  LOP3.LUT R57, R59, 0xff0000, R44, 0xf8, !PT ;  /* 0x00ff00003b397812 */ /* 0x000fe200078ef82c */
[----:B------:R-:W-:Y:S02]  /*acc0*/  IMAD.MOV.U32 R59, RZ, RZ, R43 ;  /* 0x000000ffff3b7224 */ /* 0x000fe400078e002b */
        /* <DEDUP_REMOVED lines=8> */
[----:B------:R-:W-:Y:S01]  /*ad50*/  F2FP.F16.E4M3.UNPACK_B R43, R59 ;  /* 0x0000003bff2b723e */ /* 0x000fe200020006ff */
[----:B------:R-:W-:-:S02]  /*ad60*/  HADD2.F32 R56, -RZ, R93.H0_H0 ;  /* 0x2000005dff387230 */ /* 0x000fc40000004100 */
[----:B------:R-:W-:Y:S02]  /*ad70*/  HADD2.F32 R58, -RZ, R58.H1_H1 ;  /* 0x3000003aff3a7230 */ /* 0x000fe40000004100 */
[CC--:B------:R-:W-:Y:S01]  /*ad80*/  FMUL.FTZ R171, R41.reuse, R95.reuse ;  /* 0x0000005f29ab7220 */ /* 0x0c0fe20000410000 */
[----:B------:R-:W-:Y:S02]  /*ad90*/  HADD2.F32 R92, -RZ, R92.H1_H1 ;  /* 0x3000005cff5c7230 */ /* 0x000fe40000004100 */
[C---:B------:R-:W-:Y:S01]  /*ada0*/  FMUL.FTZ R95, R56.reuse, R95 ;  /* 0x0000005f385f7220 */ /* 0x040fe20000410000 */
[----:B------:R-:W-:Y:S02]  /*adb0*/  IMAD.MOV.U32 R45, RZ, RZ, R55 ;  /* 0x000000ffff2d7224 */ /* 0x000fe400078e0037 */
[-C--:B------:R-:W-:Y:S01]  /*adc0*/  FFMA.FTZ R56, R56, R94.reuse, -R171 ;  /* 0x0000005e38387223 */ /* 0x080fe200000108ab */
[----:B------:R-:W-:Y:S02]  /*add0*/  HADD2.F32 R171, -RZ, R43.H0_H0 ;  /* 0x2000002bffab7230 */ /* 0x000fe40000004100 */
[----:B------:R-:W-:Y:S01]  /*ade0*/  FFMA.FTZ R41, R41, R94, R95 ;  /* 0x0000005e29297223 */ /* 0x000fe2000001005f */
[----:B------:R-:W-:Y:S01]  /*adf0*/  HADD2.F32 R94, -RZ, R93.H1_H1 ;  /* 0x3000005dff5e7230 */ /* 0x000fe20000004100 */
[----:B------:R-:W-:Y:S01]  /*ae00*/  F2FP.F16.E4M3.UNPACK_B R46, R45 ;  /* 0x0000002dff2e723e */ /* 0x000fe200020006ff */
[----:B------:R-:W-:-:S02]  /*ae10*/  HADD2.F32 R93, -RZ, R91.H1_H1 ;  /* 0x3000005bff5d7230 */ /* 0x000fc40000004100 */
[-C--:B------:R-:W-:Y:S01]  /*ae20*/  FMUL.FTZ R91, R58, R92.reuse ;  /* 0x0000005c3a5b7220 */ /* 0x080fe20000410000 */
[----:B------:R-:W-:Y:S02]  /*ae30*/  HADD2.F32 R43, -RZ, R43.H1_H1 ;  /* 0x3000002bff2b7230 */ /* 0x000fe40000004100 */
[C---:B------:R-:W-:Y:S01]  /*ae40*/  FMUL.FTZ R92, R94.reuse, R92 ;  /* 0x0000005c5e5c7220 */ /* 0x040fe20000410000 */
[----:B------:R-:W-:Y:S01]  /*ae50*/  F2FP.F16.E4M3.UNPACK_B R45, R45.H1 ;  /* 0x0000002dff2d723e */ /* 0x000fe200030006ff */
        /* <DEDUP_REMOVED lines=11> */
[CC--:B------:R-:W-:Y:S01]  /*af10*/  FMUL.FTZ R172, R94.reuse, R55.reuse ;  /* 0x000000375eac7220 */ /* 0x0c0fe20000410000 */
[----:B------:R-:W-:Y:S01]  /*af20*/  FMUL.FTZ R55, R171, R55 ;  /* 0x00000037ab377220 */ /* 0x000fe20000410000 */
        /* <DEDUP_REMOVED lines=21> */
[----:B------:R-:W-:Y:S01]  /*b080*/  HADD2.F32 R45, -RZ, R45.H1_H1 ;  /* 0x3000002dff2d7230 */ /* 0x000fe20000004100 */
[----:B------:R-:W-:Y:S01]  /*b090*/  MOV R41, R89 ;  /* 0x0000005900297202 */ /* 0x000fe20000000f00 */
[----:B------:R-:W-:-:S02]  /*b0a0*/  HADD2.F32 R93, -RZ, R55.H0_H0 ;  /* 0x20000037ff5d7230 */ /* 0x000fc40000004100 */
        /* <DEDUP_REMOVED lines=25> */
[-C--:B------:R-:W-:Y:S01]  /*b240*/  FFMA.FTZ R92, R90, R91.reuse, -R92 ;  /* 0x0000005b5a5c7223 */ /* 0x080fe2000001085c */
        /* <DEDUP_REMOVED lines=27> */
[----:B------:R-:W-:Y:S01]  /*b400*/  IMAD.MOV.U32 R52, RZ, RZ, R42 ;  /* 0x000000ffff347224 */ /* 0x000fe200078e002a */
[-C--:B------:R-:W-:Y:S01]  /*b410*/  F2FP.F16.E4M3.UNPACK_B R42, R169.reuse.H1 ;  /* 0x000000a9ff2a723e */ /* 0x080fe200030006ff */
        /* <DEDUP_REMOVED lines=44> */
[----:B------:R-:W-:-:S03]  /*b6e0*/  F2FP.SATFINITE.E4M3.F32.PACK_AB_MERGE_C R55, R56, R92, R55 ;  /* 0x0000005c3837723e */ /* 0x000fc60004807037 */
[----:B------:R-:W-:Y:S02]  /*b6f0*/  F2FP.SATFINITE.E4M3.F32.PACK_AB_MERGE_C R168, R169, R168, R42 ;  /* 0x000000a8a9a8723e */ /* 0x000fe4000480702a */
[----:B------:R-:W-:Y:S01]  /*b700*/  IMAD.MOV.U32 R42, RZ, RZ, R55 ;  /* 0x000000ffff2a7224 */ /* 0x000fe200078e0037 */
[----:B------:R-:W-:Y:S02]  /*b710*/  MOV R55, R45 ;  /* 0x0000002d00377202 */ /* 0x000fe40000000f00 */
[----:B------:R-:W-:-:S07]  /*b720*/  IMAD.MOV.U32 R54, RZ, RZ, R168 ;  /* 0x000000ffff367224 */ /* 0x000fce00078e00a8 */
.L_x_2334:
[----:B------:R-:W-:Y:S05]  /*b730*/  BSYNC B3 ;  /* 0x0000000000037941 */ /* 0x000fea0003800000 */
.L_x_2333:
        /* <DEDUP_REMOVED lines=9> */
[----:B-1----:R3:W-:Y:S01]  /*b7d0*/  STG.E.128 desc[UR56][R44.64], R40 ;  /* 0x000000282c007986 */ /* 0x0027e2000c101d38 */
[----:B------:R-:W-:-:S05]  /*b7e0*/  @!P4 IMAD.X R47, R47, 0x1, R123, P5 ;  /* 0x000000012f2fc824 */ /* 0x000fca00028e067b */
[----:B0-----:R3:W-:Y:S03]  /*b7f0*/  @!P4 STG.E.128 desc[UR56][R46.64], R52 ;  /* 0x000000342e00c986 */ /* 0x0017e6000c101d38 */
.L_x_2332:
[----:B------:R-:W-:Y:S05]  /*b800*/  BSYNC B2 ;  /* 0x0000000000027941 */ /* 0x000fea0003800000 */
.L_x_2331:
        /* <DEDUP_REMOVED lines=31> */
[----:B------:R-:W-:Y:S01]  /*ba00*/  LOP3.LUT R49, R49, 0xff0000ff, RZ, 0xc0, !PT ;  /* 0xff0000ff31317812 */ /* 0x000fe200078ec0ff */
[----:B------:R-:W-:Y:S01]  /*ba10*/  IMAD.SHL.U32 R55, R55, 0x100, RZ ;  /* 0x0000010037377824 */ /* 0x000fe200078e00ff */
[----:B------:R-:W-:-:S02]  /*ba20*/  SHF.R.U32.HI R50, RZ, 0x10, R61 ;  /* 0x00000010ff327819 */ /* 0x000fc4000001163d */
[----:B------:R-:W-:Y:S02]  /*ba30*/  LOP3.LUT R53, R61, 0xff0000ff, RZ, 0xc0, !PT ;  /* 0xff0000ff3d357812 */ /* 0x000fe400078ec0ff */
[----:B------:R-:W-:Y:S02]  /*ba40*/  LOP3.LUT R60, R63, 0xff0000ff, RZ, 0xc0, !PT ;  /* 0xff0000ff3f3c7812 */ /* 0x000fe400078ec0ff */
[----:B------:R-:W-:Y:S01]  /*ba50*/  LOP3.LUT R49, R49, 0xff00, R58, 0xf8, !PT ;  /* 0x0000ff0031317812 */ /* 0x000fe200078ef83a */
[----:B------:R-:W-:Y:S01]  /*ba60*/  IMAD.U32 R58, R57, 0x10000, RZ ;  /* 0x00010000393a7824 */ /* 0x000fe200078e00ff */
[----:B------:R-:W-:Y:S02]  /*ba70*/  LOP3.LUT R53, R53, 0xff00, R59, 0xf8, !PT ;  /* 0x0000ff0035357812 */ /* 0x000fe400078ef83b */
[----:B------:R-:W-:Y:S02]  /*ba80*/  SHF.L.U32 R50, R50, 0x10, RZ ;  /* 0x0000001032327819 */ /* 0x000fe400000006ff */
[----:B------:R-:W-:-:S02]  /*ba90*/  LOP3.LUT R60, R60, 0xff00, R55, 0xf8, !PT ;  /* 0x0000ff003c3c7812 */ /* 0x000fc400078ef837 */
[----:B------:R-:W-:Y:S02]  /*baa0*/  LOP3.LUT R55, R53, 0xff0000, R50, 0xf8, !PT ;  /* 0x00ff000035377812 */ /* 0x000fe400078ef832 */
        /* <DEDUP_REMOVED lines=46> */
[----:B------:R-:W-:Y:S01]  /*bd90*/  IMAD.SHL.U32 R45, R56, 0x100, RZ ;  /* 0x00000100382d7824 */ /* 0x000fe200078e00ff */
[----:B------:R-:W-:Y:S02]  /*bda0*/  MOV R56, R43 ;  /* 0x0000002b00387202 */ /* 0x000fe40000000f00 */
        /* <DEDUP_REMOVED lines=28> */
[-C--:B------:R-:W-:Y:S01]  /*bf70*/  FMUL.FTZ R48, R51, R60.reuse ;  /* 0x0000003c33307220 */ /* 0x080fe20000410000 */
        /* <DEDUP_REMOVED lines=79> */
[----:B------:R-:W-:Y:S01]  /*c470*/  F2FP.F16.E4M3.UNPACK_B R44, R44 ;  /* 0x0000002cff2c723e */ /* 0x000fe200020006ff */
[----:B------:R-:W-:-:S02]  /*c480*/  HADD2.F32 R53, -RZ, R53.H1_H1 ;  /* 0x30000035ff357230 */ /* 0x000fc40000004100 */
[-C--:B------:R-:W-:Y:S01]  /*c490*/  FMUL.FTZ R90, R54, R91.reuse ;  /* 0x0000005b365a7220 */ /* 0x080fe20000410000 */
[----:B------:R-:W-:Y:S02]  /*c4a0*/  HADD2.F32 R51, -RZ, R51.H1_H1 ;  /* 0x30000033ff337230 */ /* 0x000fe40000004100 */
[C---:B------:R-:W-:Y:S01]  /*c4b0*/  FMUL.FTZ R91, R60.reuse, R91 ;  /* 0x0000005b3c5b7220 */ /* 0x040fe20000410000 */
[----:B------:R-:W-:Y:S02]  /*c4c0*/  IMAD.MOV.U32 R43, RZ, RZ, R89 ;  /* 0x000000ffff2b7224 */ /* 0x000fe400078e0059 */
[-C--:B------:R-:W-:Y:S01]  /*c4d0*/  FFMA.FTZ R90, R60, R88.reuse, -R90 ;  /* 0x000000583c5a7223 */ /* 0x080fe2000001085a */
        /* <DEDUP_REMOVED lines=19> */
[----:B------:R-:W-:Y:S01]  /*c610*/  F2FP.SATFINITE.E4M3.F32.PACK_AB_MERGE_C R91, R42, R91, RZ ;  /* 0x0000005b2a5b723e */ /* 0x000fe200048070ff */
[C---:B------:R-:W-:Y:S02]  /*c620*/  FMUL.FTZ R162, R44.reuse, R162 ;  /* 0x000000a22ca27220 */ /* 0x040fe40000410000 */
[-C--:B------:R-:W-:Y:S01]  /*c630*/  FFMA.FTZ R53, R44, R164.reuse, -R53 ;  /* 0x000000a42c357223 */ /* 0x080fe20000010835 */
[----:B------:R-:W-:Y:S01]  /*c640*/  F2FP.SATFINITE.E4M3.F32.PACK_AB_MERGE_C R44, R40, R59, R45 ;  /* 0x0000003b282c723e */ /* 0x000fe2000480702d */
[----:B------:R-:W-:Y:S01]  /*c650*/  FFMA.FTZ R162, R46, R164, R162 ;  /* 0x000000a42ea27223 */ /* 0x000fe200000100a2 */
[----:B------:R-:W-:Y:S01]  /*c660*/  F2FP.SATFINITE.E4M3.F32.PACK_AB_MERGE_C R45, R49, R50, R41 ;  /* 0x00000032312d723e */ /* 0x000fe20004807029 */
[----:B------:R-:W-:Y:S01]  /*c670*/  IMAD.MOV.U32 R40, RZ, RZ, R58 ;  /* 0x000000ffff287224 */ /* 0x000fe200078e003a */
[----:B------:R-:W-:Y:S01]  /*c680*/  F2FP.SATFINITE.E4M3.F32.PACK_AB_MERGE_C R42, R53, R60, R51 ;  /* 0x0000003c352a723e */ /* 0x000fe20004807033 */
[----:B------:R-:W-:Y:S01]  /*c690*/  IMAD.MOV.U32 R41, RZ, RZ, R57 ;  /* 0x000000ffff297224 */ /* 0x000fe200078e0039 */
[----:B------:R-:W-:-:S07]  /*c6a0*/  F2FP.SATFINITE.E4M3.F32.PACK_AB_MERGE_C R46, R162, R88, R91 ;  /* 0x00000058a22e723e */ /* 0x000fce000480705b */
.L_x_2336:
[----:B------:R-:W-:Y:S05]  /*c6b0*/  BSYNC B2 ;  /* 0x0000000000027941 */ /* 0x000fea0003800000 */
.L_x_2335:
        /* <DEDUP_REMOVED lines=12> */
.L_x_2326:
[----:B------:R-:W-:Y:S05]  /*c780*/  BSYNC B1 ;  /* 0x0000000000017941 */ /* 0x000fea0003800000 */
.L_x_2325:
        /* <DEDUP_REMOVED lines=13> */
[----:B------:R-:W-:-:S04]  /*c860*/  LEA.HI R40, R41, R40, RZ, 0x5 ;  /* 0x0000002829287211 */ /* 0x000fc800078f28ff */
        /* <DEDUP_REMOVED lines=8> */
[----:B------:R-:W-:-:S04]  /*c8f0*/  @!P2 IADD3 R50, P4, R51, R122, RZ ;  /* 0x0000007a3332a210 */ /* 0x000fc80007f9e0ff */
[----:B------:R-:W-:Y:S02]  /*c900*/  @!P2 IADD3.X R51, R40, R123, RZ, P4, !PT ;  /* 0x0000007b2833a210 */ /* 0x000fe400027fe4ff */
[----:B------:R-:W-:Y:S02]  /*c910*/  SHF.R.S32.HI R40, RZ, 0x1f, R41 ;  /* 0x0000001fff287819 */ /* 0x000fe40000011429 */
[----:B------:R-:W-:Y:S02]  /*c920*/  ISETP.GE.AND P4, PT, R18, R132, PT ;  /* 0x000000841200720c */ /* 0x000fe40003f86270 */
[----:B------:R-:W-:Y:S02]  /*c930*/  LEA.HI R40, R40, R41, RZ, 0x2 ;  /* 0x0000002928287211 */ /* 0x000fe400078f10ff */
[----:B------:R-:W-:Y:S02]  /*c940*/  LOP3.LUT R41, R201, 0x30, R43, 0xf8, !PT ;  /* 0x00000030c9297812 */ /* 0x000fe400078ef82b */
[----:B------:R-:W-:-:S02]  /*c950*/  SHF.R.S32.HI R45, RZ, 0x2, R40 ;  /* 0x00000002ff2d7819 */ /* 0x000fc40000011428 */
        /* <DEDUP_REMOVED lines=10> */
[----:B---3--:R-:W-:Y:S01]  /*ca00*/  IMAD.MOV.U32 R56, RZ, RZ, R44 ;  /* 0x000000ffff387224 */ /* 0x008fe200078e002c */
[----:B-1----:R-:W-:Y:S02]  /*ca10*/  MOV R55, R40 ;  /* 0x0000002800377202 */ /* 0x002fe40000000f00 */
[----:B------:R-:W-:Y:S02]  /*ca20*/  F2FP.F16.E4M3.UNPACK_B R58, R156.H1 ;  /* 0x0000009cff3a723e */ /* 0x000fe400030006ff */
[----:B------:R-:W-:Y:S02]  /*ca30*/  F2FP.F16.E4M3.UNPACK_B R57, R56.H1 ;  /* 0x00000038ff39723e */ /* 0x000fe400030006ff */
[-C--:B------:R-:W-:Y:S01]  /*ca40*/  F2FP.F16.E4M3.UNPACK_B R54, R55.reuse.H1 ;  /* 0x00000037ff36723e */ /* 0x080fe200030006ff */
[----:B------:R-:W-:Y:S01]  /*ca50*/  HADD2.F32 R61, -RZ, R58.H0_H0 ;  /* 0x2000003aff3d7230 */ /* 0x000fe20000004100 */
[-C--:B------:R-:W-:Y:S01]  /*ca60*/  F2FP.F16.E4M3.UNPACK_B R53, R158.reuse.H1 ;  /* 0x0000009eff35723e */ /* 0x080fe200030006ff */
[----:B------:R-:W-:Y:S01]  /*ca70*/  HADD2.F32 R40, -RZ, R57.H0_H0 ;  /* 0x20000039ff287230 */ /* 0x000fe20000004100 */
[----:B------:R-:W-:Y:S01]  /*ca80*/  F2FP.F16.E4M3.UNPACK_B R55, R55 ;  /* 0x00000037ff37723e */ /* 0x000fe200020006ff */
[----:B------:R-:W-:Y:S01]  /*ca90*/  HADD2.F32 R44, -RZ, R54.H0_H0 ;  /* 0x20000036ff2c7230 */ /* 0x000fe20000004100 */
[----:B------:R-:W-:Y:S01]  /*caa0*/  F2FP.F16.E4M3.UNPACK_B R60, R158 ;  /* 0x0000009eff3c723e */ /* 0x000fe200020006ff */
        /* <DEDUP_REMOVED lines=9> */
[CC--:B------:R-:W-:Y:S01]  /*cb40*/  FMUL.FTZ R59, R57.reuse, R58.reuse ;  /* 0x0000003a393b7220 */ /* 0x0c0fe20000410000 */
[--C-:B------:R-:W-:Y:S02]  /*cb50*/  HADD2.F32 R61, -RZ, R60.reuse.H0_H0 ;  /* 0x2000003cff3d7230 */ /* 0x100fe40000004100 */
[C---:B------:R-:W-:Y:S01]  /*cb60*/  FMUL.FTZ R58, R54.reuse, R58 ;  /* 0x0000003a363a7220 */ /* 0x040fe20000410000 */
[----:B------:R-:W-:Y:S02]  /*cb70*/  HADD2.F32 R60, -RZ, R60.H1_H1 ;  /* 0x3000003cff3c7230 */ /* 0x000fe40000004100 */
[-C--:B------:R-:W-:Y:S01]  /*cb80*/  FFMA.FTZ R54, R54, R53.reuse, -R59 ;  /* 0x0000003536367223 */ /* 0x080fe2000001083b */
[--C-:B------:R-:W-:Y:S02]  /*cb90*/  HADD2.F32 R59, -RZ, R55.reuse.H0_H0 ;  /* 0x20000037ff3b7230 */ /* 0x100fe40000004100 */
[----:B------:R-:W-:Y:S01]  /*cba0*/  FFMA.FTZ R53, R57, R53, R58 ;  /* 0x0000003539357223 */ /* 0x000fe2000001003a */
[----:B------:R-:W-:Y:S01]  /*cbb0*/  F2FP.F16.E4M3.UNPACK_B R58, R156 ;  /* 0x0000009cff3a723e */ /* 0x000fe200020006ff */
[----:B------:R-:W-:Y:S01]  /*cbc0*/  HADD2.F32 R55, -RZ, R55.H1_H1 ;  /* 0x30000037ff377230 */ /* 0x000fe20000004100 */
[----:B------:R-:W-:-:S02]  /*cbd0*/  F2FP.F16.E4M3.UNPACK_B R57, R56 ;  /* 0x00000038ff39723e */ /* 0x000fc400020006ff */
[-C--:B0-----:R-:W-:Y:S01]  /*cbe0*/  F2FP.F16.E4M3.UNPACK_B R88, R42.reuse.H1 ;  /* 0x0000002aff58723e */ /* 0x081fe200030006ff */
[--C-:B------:R-:W-:Y:S01]  /*cbf0*/  HADD2.F32 R62, -RZ, R58.reuse.H0_H0 ;  /* 0x2000003aff3e7230 */ /* 0x100fe20000004100 */
[----:B------:R-:W-:Y:S01]  /*cc00*/  F2FP.F16.E4M3.UNPACK_B R91, R159.H1 ;  /* 0x0000009fff5b723e */ /* 0x000fe200030006ff */
[--C-:B------:R-:W-:Y:S01]  /*cc10*/  HADD2.F32 R56, -RZ, R57.reuse.H0_H0 ;  /* 0x20000039ff387230 */ /* 0x100fe20000004100 */
[----:B------:R-:W-:Y:S01]  /*cc20*/  F2FP.F16.E4M3.UNPACK_B R42, R42 ;  /* 0x0000002aff2a723e */ /* 0x000fe200020006ff */
[----:B------:R-:W-:Y:S02]  /*cc30*/  HADD2.F32 R58, -RZ, R58.H1_H1 ;  /* 0x3000003aff3a7230 */ /* 0x000fe40000004100 */
[-C--:B------:R-:W-:Y:S01]  /*cc40*/  FMUL.FTZ R63, R59, R62.reuse ;  /* 0x0000003e3b3f7220 */ /* 0x080fe20000410000 */
[----:B------:R-:W-:Y:S02]  /*cc50*/  HADD2.F32 R57, -RZ, R57.H1_H1 ;  /* 0x30000039ff397230 */ /* 0x000fe40000004100 */
[----:B------:R-:W-:Y:S01]  /*cc60*/  FMUL.FTZ R64, R56, R62 ;  /* 0x0000003e38407220 */ /* 0x000fe20000410000 */
[----:B------:R-:W-:-:S02]  /*cc70*/  HADD2.F32 R92, -RZ, R88.H0_H0 ;  /* 0x20000058ff5c7230 */ /* 0x000fc40000004100 */
[-C--:B------:R-:W-:Y:S01]  /*cc80*/  FFMA.FTZ R56, R56, R61.reuse, R63 ;  /* 0x0000003d38387223 */ /* 0x080fe2000001003f */
[--C-:B------:R-:W-:Y:S01]  /*cc90*/  SHF.R.U32.HI R63, RZ, 0x10, R79.reuse ;  /* 0x00000010ff3f7819 */ /* 0x100fe2000001164f */
[-C--:B------:R-:W-:Y:S01]  /*cca0*/  FMUL.FTZ R62, R57, R58.reuse ;  /* 0x0000003a393e7220 */ /* 0x080fe20000410000 */
[----:B------:R-:W-:Y:S01]  /*ccb0*/  FFMA.FTZ R59, R59, R61, -R64 ;  /* 0x0000003d3b3b7223 */ /* 0x000fe20000010840 */
[----:B------:R-:W-:Y:S01]  /*ccc0*/  FMUL.FTZ R64, R55, R58 ;  /* 0x0000003a37407220 */ /* 0x000fe20000410000 */
[----:B------:R-:W-:Y:S01]  /*ccd0*/  LOP3.LUT R61, R79, 0xff0000ff, RZ, 0xc0, !PT ;  /* 0xff0000ff4f3d7812 */ /* 0x000fe200078ec0ff */
[----:B------:R-:W-:Y:S01]  /*cce0*/  FFMA.FTZ R58, R55, R60, -R62 ;  /* 0x0000003c373a7223 */ /* 0x000fe2000001083e */
[----:B------:R-:W-:Y:S01]  /*ccf0*/  SHF.R.U32.HI R62, RZ, 0x8, R79 ;  /* 0x00000008ff3e7819 */ /* 0x000fe2000001164f */
[----:B------:R-:W-:Y:S01]  /*cd00*/  IMAD.MOV.U32 R79, RZ, RZ, R46 ;  /* 0x000000ffff4f7224 */ /* 0x000fe200078e002e */
[-C--:B------:R-:W-:Y:S01]  /*cd10*/  F2FP.F16.E4M3.UNPACK_B R46, R157.reuse.H1 ;  /* 0x0000009dff2e723e */ /* 0x080fe200030006ff */
[----:B------:R-:W-:Y:S01]  /*cd20*/  HADD2.F32 R93, -RZ, R91.H0_H0 ;  /* 0x2000005bff5d7230 */ /* 0x000fe20000004100 */
[----:B------:R-:W-:Y:S01]  /*cd30*/  F2FP.F16.E4M3.UNPACK_B R157, R157 ;  /* 0x0000009dff9d723e */ /* 0x000fe200020006ff */
[----:B------:R-:W-:Y:S01]  /*cd40*/  HADD2.F32 R88, -RZ, R88.H1_H1 ;  /* 0x30000058ff587230 */ /* 0x000fe20000004100 */
[-C--:B------:R-:W-:Y:S01]  /*cd50*/  F2FP.F16.E4M3.UNPACK_B R89, R79.reuse.H1 ;  /* 0x0000004fff59723e */ /* 0x080fe200030006ff */
[--C-:B------:R-:W-:Y:S01]  /*cd60*/  HADD2.F32 R95, -RZ, R46.reuse.H0_H0 ;  /* 0x2000002eff5f7230 */ /* 0x100fe20000004100 */
[----:B------:R-:W-:Y:S01]  /*cd70*/  F2FP.F16.E4M3.UNPACK_B R79, R79 ;  /* 0x0000004fff4f723e */ /* 0x000fe200020006ff */
[----:B------:R-:W-:Y:S01]  /*cd80*/  HADD2.F32 R46, -RZ, R46.H1_H1 ;  /* 0x3000002eff2e7230 */ /* 0x000fe20000004100 */
[----:B------:R-:W-:Y:S01]  /*cd90*/  F2FP.F16.E4M3.UNPACK_B R159, R159 ;  /* 0x0000009fff9f723e */ /* 0x000fe200020006ff */
[----:B------:R-:W-:-:S02]  /*cda0*/  HADD2.F32 R90, -RZ, R89.H0_H0 ;  /* 0x20000059ff5a7230 */ /* 0x000fc40000004100 */
[----:B------:R-:W-:Y:S01]  /*cdb0*/  FFMA.FTZ R55, R57, R60, R64 ;  /* 0x0000003c39377223 */ /* 0x000fe20000010040 */
[----:B------:R-:W-:Y:S01]  /*cdc0*/  HADD2.F32 R89, -RZ, R89.H1_H1 ;  /* 0x30000059ff597230 */ /* 0x000fe20000004100 */
[----:B------:R-:W-:Y:S01]  /*cdd0*/  SHF.R.U32.HI R57, RZ, 0x8, R77 ;  /* 0x00000008ff397819 */ /* 0x000fe2000001164d */
[----:B------:R-:W-:Y:S02]  /*cde0*/  HADD2.F32 R91, -RZ, R91.H1_H1 ;  /* 0x3000005bff5b7230 */ /* 0x000fe40000004100 */
[-C--:B------:R-:W-:Y:S01]  /*cdf0*/  FMUL.FTZ R94, R90, R95.reuse ;  /* 0x0000005f5a5e7220 */ /* 0x080fe20000410000 */
[C---:B------:R-:W-:Y:S01]  /*ce00*/  FMUL.FTZ R95, R92.reuse, R95 ;  /* 0x0000005f5c5f7220 */ /* 0x040fe20000410000 */
[----:B------:R-:W-:Y:S01]  /*ce10*/  SHF.R.U32.HI R64, RZ, 0x8, R65 ;  /* 0x00000008ff407819 */ /* 0x000fe20000011641 */
[----:B------:R-:W-:Y:S02]  /*ce20*/  IMAD.SHL.U32 R57, R57, 0x100, RZ ;  /* 0x0000010039397824 */ /* 0x000fe400078e00ff */
[-C--:B------:R-:W-:Y:S01]  /*ce30*/  FFMA.FTZ R94, R92, R93.reuse, -R94 ;  /* 0x0000005d5c5e7223 */ /* 0x080fe2000001085e */
[----:B------:R-:W-:Y:S01]  /*ce40*/  FFMA.FTZ R95, R90, R93, R95 ;  /* 0x0000005d5a5f7223 */ /* 0x000fe2000001005f */
[-C--:B------:R-:W-:Y:S01]  /*ce50*/  FMUL.FTZ R90, R89, R46.reuse ;  /* 0x0000002e595a7220 */ /* 0x080fe20000410000 */
[C---:B------:R-:W-:Y:S01]  /*ce60*/  FMUL.FTZ R46, R88.reuse, R46 ;  /* 0x0000002e582e7220 */ /* 0x040fe20000410000 */
[----:B------:R-:W-:Y:S01]  /*ce70*/  HADD2.F32 R93, -RZ, R157.H0_H0 ;  /* 0x2000009dff5d7230 */ /* 0x000fe20000004100 */
[----:B------:R-:W-:Y:S01]  /*ce80*/  LOP3.LUT R66, R65, 0xff0000ff, RZ, 0xc0, !PT ;  /* 0xff0000ff41427812 */ /* 0x000fe200078ec0ff */
[-C--:B------:R-:W-:Y:S01]  /*ce90*/  FFMA.FTZ R88, R88, R91.reuse, -R90 ;  /* 0x0000005b58587223 */ /* 0x080fe2000001085a */
[----:B------:R-:W-:Y:S01]  /*cea0*/  FFMA.FTZ R46, R89, R91, R46 ;  /* 0x0000005b592e7223 */ /* 0x000fe2000001002e */
[----:B------:R-:W-:Y:S01]  /*ceb0*/  HADD2.F32 R89, -RZ, R79.H0_H0 ;  /* 0x2000004fff597230 */ /* 0x000fe20000004100 */
[----:B------:R-:W-:Y:S01]  /*cec0*/  SHF.R.U32.HI R65, RZ, 0x10, R65 ;  /* 0x00000010ff417819 */ /* 0x000fe20000011641 */
[----:B------:R-:W-:Y:S01]  /*ced0*/  HADD2.F32 R91, -RZ, R42.H0_H0 ;  /* 0x2000002aff5b7230 */ /* 0x000fe20000004100 */
[----:B------:R-:W-:Y:S01]  /*cee0*/  LOP3.LUT R60, R77, 0xff0000ff, RZ, 0xc0, !PT ;  /* 0xff0000ff4d3c7812 */ /* 0x000fe200078ec0ff */
        /* <DEDUP_REMOVED lines=9> */
[----:B------:R-:W-:Y:S01]  /*cf80*/  SHF.R.U32.HI R76, RZ, 0x10, R77 ;  /* 0x00000010ff4c7819 */ /* 0x000fe2000001164d */
[----:B------:R-:W-:Y:S01]  /*cf90*/  IMAD.SHL.U32 R89, R64, 0x100, RZ ;  /* 0x0000010040597824 */ /* 0x000fe200078e00ff */
[----:B------:R-:W-:Y:S01]  /*cfa0*/  SHF.R.U32.HI R77, RZ, 0x8, R67 ;  /* 0x00000008ff4d7819 */ /* 0x000fe20000011643 */
[----:B------:R-:W-:-:S02]  /*cfb0*/  IMAD.U32 R65, R65, 0x10000, RZ ;  /* 0x0001000041417824 */ /* 0x000fc400078e00ff */
[-C--:B------:R-:W-:Y:S01]  /*cfc0*/  FMUL.FTZ R79, R90, R157.reuse ;  /* 0x0000009d5a4f7220 */ /* 0x080fe20000410000 */
[----:B------:R-:W-:Y:S01]  /*cfd0*/  FMUL.FTZ R157, R42, R157 ;  /* 0x0000009d2a9d7220 */ /* 0x000fe20000410000 */
[----:B------:R-:W-:Y:S01]  /*cfe0*/  LOP3.LUT R57, R60, 0xff00, R57, 0xf8, !PT ;  /* 0x0000ff003c397812 */ /* 0x000fe200078ef839 */
[----:B------:R-:W-:Y:S02]  /*cff0*/  IMAD.U32 R63, R63, 0x10000, RZ ;  /* 0x000100003f3f7824 */ /* 0x000fe400078e00ff */
[-C--:B------:R-:W-:Y:S01]  /*d000*/  FFMA.FTZ R79, R42, R159.reuse, -R79 ;  /* 0x0000009f2a4f7223 */ /* 0x080fe2000001084f */
[----:B------:R-:W-:Y:S01]  /*d010*/  IMAD.SHL.U32 R42, R62, 0x100, RZ ;  /* 0x000001003e2a7824 */ /* 0x000fe200078e00ff */
[----:B------:R-:W-:Y:S01]  /*d020*/  LOP3.LUT R78, R67, 0xff0000ff, RZ, 0xc0, !PT ;  /* 0xff0000ff434e7812 */ /* 0x000fe200078ec0ff */
[----:B------:R-:W-:Y:S01]  /*d030*/  IMAD.U32 R76, R76, 0x10000, RZ ;  /* 0x000100004c4c7824 */ /* 0x000fe200078e00ff */
[----:B------:R-:W-:Y:S01]  /*d040*/  LOP3.LUT R60, R66, 0xff00, R89, 0xf8, !PT ;  /* 0x0000ff00423c7812 */ /* 0x000fe200078ef859 */
[----:B------:R-:W-:Y:S01]  /*d050*/  FFMA.FTZ R90, R90, R159, R157 ;  /* 0x0000009f5a5a7223 */ /* 0x000fe2000001009d */
[----:B------:R-:W-:-:S02]  /*d060*/  SHF.R.U32.HI R67, RZ, 0x10, R67 ;  /* 0x00000010ff437819 */ /* 0x000fc40000011643 */
[----:B------:R-:W-:Y:S02]  /*d070*/  LOP3.LUT R42, R61, 0xff00, R42, 0xf8, !PT ;  /* 0x0000ff003d2a7812 */ /* 0x000fe400078ef82a */
[----:B------:R-:W-:Y:S01]  /*d080*/  SHF.L.U32 R77, R77, 0x8, RZ ;  /* 0x000000084d4d7819 */ /* 0x000fe200000006ff */
[----:B------:R-:W-:Y:S01]  /*d090*/  IMAD.U32 R62, R67, 0x10000, RZ ;  /* 0x00010000433e7824 */ /* 0x000fe200078e00ff */
[----:B------:R-:W-:Y:S02]  /*d0a0*/  F2FP.SATFINITE.E4M3.F32.PACK_AB_MERGE_C R54, R54, R44, RZ ;  /* 0x0000002c3636723e */ /* 0x000fe400048070ff */
[----:B------:R-:W-:Y:S02]  /*d0b0*/  F2FP.SATFINITE.E4M3.F32.PACK_AB_MERGE_C R53, R53, R40, RZ ;  /* 0x000000283535723e */ /* 0x000fe400048070ff */
[----:B------:R-:W-:Y:S02]  /*d0c0*/  LOP3.LUT R60, R60, 0xff0000, R65, 0xf8, !PT ;  /* 0x00ff00003c3c7812 */ /* 0x000fe400078ef841 */
[----:B------:R-:W-:-:S02]  /*d0d0*/  LOP3.LUT R77, R78, 0xff00, R77, 0xf8, !PT ;  /* 0x0000ff004e4d7812 */ /* 0x000fc400078ef84d */
[----:B------:R-:W-:Y:S02]  /*d0e0*/  LOP3.LUT R42, R42, 0xff0000, R63, 0xf8, !PT ;  /* 0x00ff00002a2a7812 */ /* 0x000fe400078ef83f */
[----:B------:R-:W-:Y:S02]  /*d0f0*/  F2FP.SATFINITE.E4M3.F32.PACK_AB_MERGE_C R40, R58, R59, R54 ;  /* 0x0000003b3a28723e */ /* 0x000fe40004807036 */
[----:B------:R-:W-:Y:S02]  /*d100*/  F2FP.SATFINITE.E4M3.F32.PACK_AB_MERGE_C R55, R55, R56, R53 ;  /* 0x000000383737723e */ /* 0x000fe40004807035 */
[----:B------:R-:W-:Y:S02]  /*d110*/  LOP3.LUT R57, R57, 0xff0000, R76, 0xf8, !PT ;  /* 0x00ff000039397812 */ /* 0x000fe400078ef84c */
[----:B------:R-:W-:Y:S02]  /*d120*/  F2FP.F16.E4M3.UNPACK_B R58, R45 ;  /* 0x0000002dff3a723e */ /* 0x000fe400020006ff */
[----:B------:R-:W-:-:S02]  /*d130*/  F2FP.F16.E4M3.UNPACK_B R63, R60 ;  /* 0x0000003cff3f723e */ /* 0x000fc400020006ff */
[----:B------:R-:W-:Y:S01]  /*d140*/  F2FP.F16.E4M3.UNPACK_B R56, R41 ;  /* 0x00000029ff38723e */ /* 0x000fe200020006ff */
[----:B------:R-:W-:Y:S01]  /*d150*/  HADD2.F32 R53, -RZ, R58.H0_H0 ;  /* 0x2000003aff357230 */ /* 0x000fe20000004100 */
[----:B------:R-:W-:Y:S01]  /*d160*/  LOP3.LUT R44, R77, 0xff0000, R62, 0xf8, !PT ;  /* 0x00ff00004d2c7812 */ /* 0x000fe200078ef83e */
[----:B------:R-:W-:Y:S01]  /*d170*/  HADD2.F32 R61, -RZ, R63.H0_H0 ;  /* 0x2000003fff3d7230 */ /* 0x000fe20000004100 */
[-C--:B------:R-:W-:Y:S01]  /*d180*/  F2FP.F16.E4M3.UNPACK_B R62, R57.reuse ;  /* 0x00000039ff3e723e */ /* 0x080fe200020006ff */
[--C-:B------:R-:W-:Y:S01]  /*d190*/  HADD2.F32 R54, -RZ, R56.reuse.H0_H0 ;  /* 0x20000038ff367230 */ /* 0x100fe20000004100 */
[----:B------:R-:W-:Y:S01]  /*d1a0*/  F2FP.F16.E4M3.UNPACK_B R57, R57.H1 ;  /* 0x00000039ff39723e */ /* 0x000fe200030006ff */
[----:B------:R-:W-:Y:S02]  /*d1b0*/  HADD2.F32 R56, -RZ, R56.H1_H1 ;  /* 0x30000038ff387230 */ /* 0x000fe40000004100 */
[----:B------:R-:W-:Y:S01]  /*d1c0*/  FMUL.FTZ R65, R53, R61 ;  /* 0x0000003d35417220 */ /* 0x000fe20000410000 */
[----:B------:R-:W-:-:S02]  /*d1d0*/  HADD2.F32 R59, -RZ, R62.H0_H0 ;  /* 0x2000003eff3b7230 */ /* 0x000fc40000004100 */
[C---:B------:R-:W-:Y:S01]  /*d1e0*/  FMUL.FTZ R64, R54.reuse, R61 ;  /* 0x0000003d36407220 */ /* 0x040fe20000410000 */
[----:B------:R-:W-:Y:S01]  /*d1f0*/  HADD2.F32 R61, -RZ, R58.H1_H1 ;  /* 0x3000003aff3d7230 */ /* 0x000fe20000004100 */
[----:B------:R-:W-:Y:S01]  /*d200*/  F2FP.F16.E4M3.UNPACK_B R58, R41.H1 ;  /* 0x00000029ff3a723e */ /* 0x000fe200030006ff */
[----:B------:R-:W-:Y:S02]  /*d210*/  HADD2.F32 R62, -RZ, R62.H1_H1 ;  /* 0x3000003eff3e7230 */ /* 0x000fe40000004100 */
[-C--:B------:R-:W-:Y:S01]  /*d220*/  FFMA.FTZ R54, R54, R59.reuse, -R65 ;  /* 0x0000003b36367223 */ /* 0x080fe20000010841 */
[----:B------:R-:W-:Y:S01]  /*d230*/  FFMA.FTZ R53, R53, R59, R64 ;  /* 0x0000003b35357223 */ /* 0x000fe20000010040 */
[----:B------:R-:W-:Y:S01]  /*d240*/  F2FP.F16.E4M3.UNPACK_B R59, R45.H1 ;  /* 0x0000002dff3b723e */ /* 0x000fe200030006ff */
[----:B------:R-:W-:Y:S01]  /*d250*/  HADD2.F32 R45, -RZ, R63.H1_H1 ;  /* 0x3000003fff2d7230 */ /* 0x000fe20000004100 */
[----:B------:R-:W-:Y:S02]  /*d260*/  F2FP.F16.E4M3.UNPACK_B R63, R60.H1 ;  /* 0x0000003cff3f723e */ /* 0x000fe400030006ff */
[----:B------:R-:W-:Y:S01]  /*d270*/  F2FP.SATFINITE.E4M3.F32.PACK_AB_MERGE_C R88, R88, R94, RZ ;  /* 0x0000005e5858723e */ /* 0x000fe200048070ff */
[----:B------:R-:W-:-:S02]  /*d280*/  HADD2.F32 R60, -RZ, R59.H0_H0 ;  /* 0x2000003bff3c7230 */ /* 0x000fc40000004100 */
[-C--:B------:R-:W-:Y:S01]  /*d290*/  FMUL.FTZ R41, R61, R45.reuse ;  /* 0x0000002d3d297220 */ /* 0x080fe20000410000 */
[C---:B------:R-:W-:Y:S01]  /*d2a0*/  FMUL.FTZ R66, R56.reuse, R45 ;  /* 0x0000002d38427220 */ /* 0x040fe20000410000 */
[----:B------:R-:W-:Y:S01]  /*d2b0*/  HADD2.F32 R64, -RZ, R63.H0_H0 ;  /* 0x2000003fff407230 */ /* 0x000fe20000004100 */
[----:B------:R-:W-:Y:S01]  /*d2c0*/  F2FP.SATFINITE.E4M3.F32.PACK_AB_MERGE_C R79, R79, R92, R88 ;  /* 0x0000005c4f4f723e */ /* 0x000fe20004807058 */
[----:B------:R-:W-:Y:S02]  /*d2d0*/  HADD2.F32 R45, -RZ, R58.H0_H0 ;  /* 0x2000003aff2d7230 */ /* 0x000fe40000004100 */
[-C--:B------:R-:W-:Y:S01]  /*d2e0*/  FFMA.FTZ R41, R56, R62.reuse, -R41 ;  /* 0x0000003e38297223 */ /* 0x080fe20000010829 */
[----:B------:R-:W-:Y:S01]  /*d2f0*/  FFMA.FTZ R56, R61, R62, R66 ;  /* 0x0000003e3d387223 */ /* 0x000fe20000010042 */
[----:B------:R-:W-:Y:S02]  /*d300*/  HADD2.F32 R61, -RZ, R57.H0_H0 ;  /* 0x20000039ff3d7230 */ /* 0x000fe40000004100 */
[----:B------:R-:W-:Y:S01]  /*d310*/  FMUL.FTZ R66, R60, R64 ;  /* 0x000000403c427220 */ /* 0x000fe20000410000 */
[----:B------:R-:W-:-:S02]  /*d320*/  HADD2.F32 R62, -RZ, R59.H1_H1 ;  /* 0x3000003bff3e7230 */ /* 0x000fc40000004100 */
[C---:B------:R-:W-:Y:S01]  /*d330*/  FMUL.FTZ R65, R45.reuse, R64 ;  /* 0x000000402d417220 */ /* 0x040fe20000410000 */
[----:B------:R-:W-:Y:S02]  /*d340*/  HADD2.F32 R59, -RZ, R63.H1_H1 ;  /* 0x3000003fff3b7230 */ /* 0x000fe40000004100 */
[-C--:B------:R-:W-:Y:S01]  /*d350*/  FFMA.FTZ R45, R45, R61.reuse, -R66 ;  /* 0x0000003d2d2d7223 */ /* 0x080fe20000010842 */
[----:B------:R-:W-:Y:S01]  /*d360*/  HADD2.F32 R58, -RZ, R58.H1_H1 ;  /* 0x3000003aff3a7230 */ /* 0x000fe20000004100 */
[----:B------:R-:W-:Y:S01]  /*d370*/  F2FP.F16.E4M3.UNPACK_B R64, R42 ;  /* 0x0000002aff40723e */ /* 0x000fe200020006ff */
[----:B------:R-:W-:Y:S02]  /*d380*/  HADD2.F32 R63, -RZ, R57.H1_H1 ;  /* 0x30000039ff3f7230 */ /* 0x000fe40000004100 */
[----:B------:R-:W-:Y:S01]  /*d390*/  FFMA.FTZ R57, R60, R61, R65 ;  /* 0x0000003d3c397223 */ /* 0x000fe20000010041 */
[----:B------:R-:W-:Y:S01]  /*d3a0*/  FMUL.FTZ R67, R62, R59 ;  /* 0x0000003b3e437220 */ /* 0x000fe20000410000 */
[----:B------:R-:W-:Y:S01]  /*d3b0*/  F2FP.F16.E4M3.UNPACK_B R60, R47 ;  /* 0x0000002fff3c723e */ /* 0x000fe200020006ff */
[C---:B------:R-:W-:Y:S01]  /*d3c0*/  FMUL.FTZ R65, R58.reuse, R59 ;  /* 0x0000003b3a417220 */ /* 0x040fe20000410000 */
[----:B------:R-:W-:Y:S01]  /*d3d0*/  F2FP.F16.E4M3.UNPACK_B R61, R44 ;  /* 0x0000002cff3d723e */ /* 0x000fe200020006ff */
[----:B------:R-:W-:Y:S01]  /*d3e0*/  FFMA.FTZ R58, R58, R63, -R67 ;  /* 0x0000003f3a3a7223 */ /* 0x000fe20000010843 */
[----:B------:R-:W-:Y:S01]  /*d3f0*/  F2FP.F16.E4M3.UNPACK_B R59, R43 ;  /* 0x0000002bff3b723e */ /* 0x000fe200020006ff */
[----:B------:R-:W-:Y:S01]  /*d400*/  FFMA.FTZ R62, R62, R63, R65 ;  /* 0x0000003f3e3e7223 */ /* 0x000fe20000010041 */
        /* <DEDUP_REMOVED lines=14> */
[----:B------:R-:W-:Y:S01]  /*d4f0*/  F2FP.F16.E4M3.UNPACK_B R76, R44.H1 ;  /* 0x0000002cff4c723e */ /* 0x000fe200030006ff */
[----:B------:R-:W-:Y:S01]  /*d500*/  HADD2.F32 R64, -RZ, R64.H1_H1 ;  /* 0x30000040ff407230 */ /* 0x000fe20000004100 */
[----:B------:R-:W-:Y:S01]  /*d510*/  F2FP.F16.E4M3.UNPACK_B R44, R43.H1 ;  /* 0x0000002bff2c723e */ /* 0x000fe200030006ff */
[----:B------:R-:W-:Y:S01]  /*d520*/  HADD2.F32 R43, -RZ, R47.H0_H0 ;  /* 0x2000002fff2b7230 */ /* 0x000fe20000004100 */
[----:B------:R-:W-:Y:S01]  /*d530*/  F2FP.F16.E4M3.UNPACK_B R66, R42.H1 ;  /* 0x0000002aff42723e */ /* 0x000fe200030006ff */
[----:B------:R-:W-:Y:S01]  /*d540*/  HADD2.F32 R77, -RZ, R76.H0_H0 ;  /* 0x2000004cff4d7230 */ /* 0x000fe20000004100 */
[----:B------:R-:W-:Y:S01]  /*d550*/  F2FP.SATFINITE.E4M3.F32.PACK_AB_MERGE_C R57, R62, R57, RZ ;  /* 0x000000393e39723e */ /* 0x000fe200048070ff */
[----:B------:R-:W-:Y:S01]  /*d560*/  HADD2.F32 R42, -RZ, R44.H0_H0 ;  /* 0x2000002cff2a7230 */ /* 0x000fe20000004100 */
[----:B------:R-:W-:Y:S01]  /*d570*/  F2FP.SATFINITE.E4M3.F32.PACK_AB_MERGE_C R41, R41, R54, R45 ;  /* 0x000000362929723e */ /* 0x000fe2000480702d */
        /* <DEDUP_REMOVED lines=10> */
[----:B------:R-:W-:Y:S01]  /*d620*/  F2FP.SATFINITE.E4M3.F32.PACK_AB_MERGE_C R46, R90, R93, R46 ;  /* 0x0000005d5a2e723e */ /* 0x000fe2000480702e */
[----:B------:R-:W-:Y:S01]  /*d630*/  FMUL.FTZ R76, R44, R76 ;  /* 0x0000004c2c4c7220 */ /* 0x000fe20000410000 */
[----:B------:R-:W-:Y:S01]  /*d640*/  F2FP.SATFINITE.E4M3.F32.PACK_AB_MERGE_C R45, R56, R53, R57 ;  /* 0x00000035382d723e */ /* 0x000fe20004807039 */
[-C--:B------:R-:W-:Y:S01]  /*d650*/  FFMA.FTZ R67, R44, R66.reuse, -R67 ;  /* 0x000000422c437223 */ /* 0x080fe20000010843 */
[CC--:B------:R-:W-:Y:S01]  /*d660*/  FMUL.FTZ R44, R60.reuse, R61.reuse ;  /* 0x0000003d3c2c7220 */ /* 0x0c0fe20000410000 */
[----:B------:R-:W-:Y:S01]  /*d670*/  FFMA.FTZ R76, R47, R66, R76 ;  /* 0x000000422f4c7223 */ /* 0x000fe2000001004c */
[C---:B------:R-:W-:Y:S02]  /*d680*/  FMUL.FTZ R61, R59.reuse, R61 ;  /* 0x0000003d3b3d7220 */ /* 0x040fe40000410000 */
[----:B------:R-:W-:Y:S01]  /*d690*/  FFMA.FTZ R44, R59, R64, -R44 ;  /* 0x000000403b2c7223 */ /* 0x000fe2000001082c */
[----:B------:R-:W-:Y:S01]  /*d6a0*/  F2FP.SATFINITE.E4M3.F32.PACK_AB_MERGE_C R42, R67, R42, RZ ;  /* 0x0000002a432a723e */ /* 0x000fe200048070ff */
[----:B------:R-:W-:Y:S01]  /*d6b0*/  FFMA.FTZ R60, R60, R64, R61 ;  /* 0x000000403c3c7223 */ /* 0x000fe2000001003d */
[----:B------:R-:W-:-:S02]  /*d6c0*/  F2FP.SATFINITE.E4M3.F32.PACK_AB_MERGE_C R76, R76, R43, RZ ;  /* 0x0000002b4c4c723e */ /* 0x000fc400048070ff */
[----:B------:R-:W-:Y:S01]  /*d6d0*/  F2FP.SATFINITE.E4M3.F32.PACK_AB_MERGE_C R43, R44, R63, R42 ;  /* 0x0000003f2c2b723e */ /* 0x000fe2000480702a */
[----:B------:R-:W-:Y:S01]  /*d6e0*/  IMAD.MOV.U32 R42, RZ, RZ, R79 ;  /* 0x000000ffff2a7224 */ /* 0x000fe200078e004f */
[----:B------:R-:W-:Y:S02]  /*d6f0*/  F2FP.SATFINITE.E4M3.F32.PACK_AB_MERGE_C R47, R60, R65, R76 ;  /* 0x000000413c2f723e */ /* 0x000fe4000480704c */
[----:B------:R-:W-:-:S07]  /*d700*/  MOV R44, R55 ;  /* 0x00000037002c7202 */ /* 0x000fce0000000f00 */
.L_x_2340:
[----:B------:R-:W-:Y:S05]  /*d710*/  BSYNC B2 ;  /* 0x0000000000027941 */ /* 0x000fea0003800000 */
.L_x_2339:
[----:B-1----:R1:W-:Y:S04]  /*d720*/  STG.E.128 desc[UR56][R48.64], R40 ;  /* 0x0000002830007986 */ /* 0x0023e8000c101d38 */
[----:B---3--:R1:W-:Y:S02]  /*d730*/  @!P2 STG.E.128 desc[UR56][R50.64], R44 ;  /* 0x0000002c3200a986 */ /* 0x0083e4000c101d38 */
.L_x_2338:
[----:B------:R-:W-:Y:S05]  /*d740*/  BSYNC B1 ;  /* 0x0000000000017941 */ /* 0x000fea0003800000 */
.L_x_2337:
        /* <DEDUP_REMOVED lines=36> */
[----:B------:R-:W-:Y:S01]  /*d990*/  LOP3.LUT R59, R81, 0xff0000ff, RZ, 0xc0, !PT ;  /* 0xff0000ff513b7812 */ /* 0x000fe200078ec0ff */
[----:B---3--:R-:W-:Y:S01]  /*d9a0*/  IMAD.MOV.U32 R58, RZ, RZ, R44 ;  /* 0x000000ffff3a7224 */ /* 0x008fe200078e002c */
[----:B------:R-:W-:Y:S01]  /*d9b0*/  SHF.R.U32.HI R63, RZ, 0x8, R83 ;  /* 0x00000008ff3f7819 */ /* 0x000fe20000011653 */
[----:B------:R-:W-:Y:S01]  /*d9c0*/  IMAD.MOV.U32 R56, RZ, RZ, R46 ;  /* 0x000000ffff387224 */ /* 0x000fe200078e002e */
[----:B------:R-:W-:Y:S01]  /*d9d0*/  SHF.L.U32 R40, R55, 0x8, RZ ;  /* 0x0000000837287819 */ /* 0x000fe200000006ff */
[----:B------:R-:W-:Y:S01]  /*d9e0*/  IMAD.MOV.U32 R55, RZ, RZ, R42 ;  /* 0x000000ffff377224 */ /* 0x000fe200078e002a */
[----:B------:R-:W-:Y:S02]  /*d9f0*/  SHF.R.U32.HI R66, RZ, 0x10, R81 ;  /* 0x00000010ff427819 */ /* 0x000fe40000011651 */
[----:B------:R-:W-:Y:S01]  /*da00*/  LOP3.LUT R59, R59, 0xff00, R40, 0xf8, !PT ;  /* 0x0000ff003b3b7812 */ /* 0x000fe200078ef828 */
[----:B------:R-:W-:Y:S01]  /*da10*/  IMAD.SHL.U32 R40, R63, 0x100, RZ ;  /* 0x000001003f287824 */ /* 0x000fe200078e00ff */
[----:B------:R-:W-:Y:S01]  /*da20*/  SHF.R.U32.HI R64, RZ, 0x10, R83 ;  /* 0x00000010ff407819 */ /* 0x000fe20000011653 */
[----:B------:R-:W-:Y:S01]  /*da30*/  IMAD.U32 R44, R66, 0x10000, RZ ;  /* 0x00010000422c7824 */ /* 0x000fe200078e00ff */
[----:B------:R-:W-:-:S02]  /*da40*/  LOP3.LUT R61, R83, 0xff0000ff, RZ, 0xc0, !PT ;  /* 0xff0000ff533d7812 */ /* 0x000fc400078ec0ff */
[----:B------:R-:W-:Y:S02]  /*da50*/  SHF.R.U32.HI R60, RZ, 0x8, R71 ;  /* 0x00000008ff3c7819 */ /* 0x000fe40000011647 */
[----:B------:R-:W-:Y:S01]  /*da60*/  LOP3.LUT R63, R61, 0xff00, R40, 0xf8, !PT ;  /* 0x0000ff003d3f7812 */ /* 0x000fe200078ef828 */
[----:B------:R-:W-:Y:S01]  /*da70*/  IMAD.U32 R40, R64, 0x10000, RZ ;  /* 0x0001000040287824 */ /* 0x000fe200078e00ff */
[----:B------:R-:W-:Y:S02]  /*da80*/  SHF.R.U32.HI R62, RZ, 0x8, R69 ;  /* 0x00000008ff3e7819 */ /* 0x000fe40000011645 */
[----:B------:R-:W-:Y:S02]  /*da90*/  LOP3.LUT R67, R71, 0xff0000ff, RZ, 0xc0, !PT ;  /* 0xff0000ff47437812 */ /* 0x000fe400078ec0ff */
[----:B------:R-:W-:Y:S01]  /*daa0*/  SHF.L.U32 R46, R60, 0x8, RZ ;  /* 0x000000083c2e7819 */ /* 0x000fe200000006ff */
[----:B------:R-:W-:Y:S01]  /*dab0*/  IMAD.SHL.U32 R42, R62, 0x100, RZ ;  /* 0x000001003e2a7824 */ /* 0x000fe200078e00ff */
[----:B------:R-:W-:-:S02]  /*dac0*/  LOP3.LUT R44, R59, 0xff0000, R44, 0xf8, !PT ;  /* 0x00ff00003b2c7812 */ /* 0x000fc400078ef82c */
[----:B------:R-:W-:Y:S02]  /*dad0*/  F2FP.F16.E4M3.UNPACK_B R64, R151.H1 ;  /* 0x00000097ff40723e */ /* 0x000fe400030006ff */
[----:B------:R-:W-:Y:S02]  /*dae0*/  F2FP.F16.E4M3.UNPACK_B R61, R58.H1 ;  /* 0x0000003aff3d723e */ /* 0x000fe400030006ff */
[----:B------:R-:W-:Y:S02]  /*daf0*/  F2FP.F16.E4M3.UNPACK_B R59, R57.H1 ;  /* 0x00000039ff3b723e */ /* 0x000fe400030006ff */
[----:B------:R-:W-:Y:S01]  /*db00*/  SHF.R.U32.HI R54, RZ, 0x10, R71 ;  /* 0x00000010ff367819 */ /* 0x000fe20000011647 */
[----:B------:R-:W-:Y:S01]  /*db10*/  HADD2.F32 R62, -RZ, R61.H0_H0 ;  /* 0x2000003dff3e7230 */ /* 0x000fe20000004100 */
[----:B------:R-:W-:Y:S01]  /*db20*/  SHF.R.U32.HI R53, RZ, 0x10, R69 ;  /* 0x00000010ff357819 */ /* 0x000fe20000011645 */
[----:B------:R-:W-:Y:S01]  /*db30*/  HADD2.F32 R60, -RZ, R59.H0_H0 ;  /* 0x2000003bff3c7230 */ /* 0x000fe20000004100 */
[----:B------:R-:W-:Y:S01]  /*db40*/  LOP3.LUT R71, R67, 0xff00, R46, 0xf8, !PT ;  /* 0x0000ff0043477812 */ /* 0x000fe200078ef82e */
[----:B------:R-:W-:Y:S01]  /*db50*/  HADD2.F32 R67, -RZ, R64.H0_H0 ;  /* 0x20000040ff437230 */ /* 0x000fe20000004100 */
[----:B------:R-:W-:Y:S01]  /*db60*/  LOP3.LUT R40, R63, 0xff0000, R40, 0xf8, !PT ;  /* 0x00ff00003f287812 */ /* 0x000fe200078ef828 */
[----:B------:R-:W-:Y:S01]  /*db70*/  IMAD.U32 R46, R53, 0x10000, RZ ;  /* 0x00010000352e7824 */ /* 0x000fe200078e00ff */
[----:B------:R-:W-:-:S02]  /*db80*/  LOP3.LUT R65, R69, 0xff0000ff, RZ, 0xc0, !PT ;  /* 0xff0000ff45417812 */ /* 0x000fc400078ec0ff */
[----:B------:R-:W-:Y:S01]  /*db90*/  F2FP.F16.E4M3.UNPACK_B R63, R153.H1 ;  /* 0x00000099ff3f723e */ /* 0x000fe200030006ff */
[-C--:B------:R-:W-:Y:S01]  /*dba0*/  FMUL.FTZ R53, R62, R67.reuse ;  /* 0x000000433e357220 */ /* 0x080fe20000410000 */
[----:B------:R-:W-:Y:S01]  /*dbb0*/  LOP3.LUT R69, R65, 0xff00, R42, 0xf8, !PT ;  /* 0x0000ff0041457812 */ /* 0x000fe200078ef82a */
[----:B------:R-:W-:Y:S01]  /*dbc0*/  FMUL.FTZ R67, R60, R67 ;  /* 0x000000433c437220 */ /* 0x000fe20000410000 */
[----:B------:R-:W-:Y:S01]  /*dbd0*/  IMAD.U32 R42, R54, 0x10000, RZ ;  /* 0x00010000362a7824 */ /* 0x000fe200078e00ff */
[----:B------:R-:W-:Y:S01]  /*dbe0*/  F2FP.F16.E4M3.UNPACK_B R151, R151 ;  /* 0x00000097ff97723e */ /* 0x000fe200020006ff */
[----:B------:R-:W-:Y:S01]  /*dbf0*/  HADD2.F32 R65, -RZ, R63.H0_H0 ;  /* 0x2000003fff417230 */ /* 0x000fe20000004100 */
[----:B------:R-:W-:Y:S02]  /*dc00*/  F2FP.F16.E4M3.UNPACK_B R153, R153 ;  /* 0x00000099ff99723e */ /* 0x000fe400020006ff */
[----:B------:R-:W-:Y:S01]  /*dc10*/  LOP3.LUT R42, R71, 0xff0000, R42, 0xf8, !PT ;  /* 0x00ff0000472a7812 */ /* 0x000fe200078ef82a */
[----:B------:R-:W-:-:S02]  /*dc20*/  HADD2.F32 R66, -RZ, R151.H0_H0 ;  /* 0x20000097ff427230 */ /* 0x000fc40000004100 */
[-C--:B------:R-:W-:Y:S01]  /*dc30*/  FFMA.FTZ R53, R60, R65.reuse, -R53 ;  /* 0x000000413c357223 */ /* 0x080fe20000010835 */
[----:B------:R-:W-:Y:S01]  /*dc40*/  FFMA.FTZ R54, R62, R65, R67 ;  /* 0x000000413e367223 */ /* 0x000fe20000010043 */
[----:B------:R-:W-:Y:S01]  /*dc50*/  HADD2.F32 R65, -RZ, R63.H1_H1 ;  /* 0x3000003fff417230 */ /* 0x000fe20000004100 */
[----:B------:R-:W-:Y:S01]  /*dc60*/  F2FP.F16.E4M3.UNPACK_B R62, R58 ;  /* 0x0000003aff3e723e */ /* 0x000fe200020006ff */
[----:B------:R-:W-:Y:S01]  /*dc70*/  HADD2.F32 R63, -RZ, R64.H1_H1 ;  /* 0x30000040ff3f7230 */ /* 0x000fe20000004100 */
[----:B------:R-:W-:Y:S01]  /*dc80*/  LOP3.LUT R46, R69, 0xff0000, R46, 0xf8, !PT ;  /* 0x00ff0000452e7812 */ /* 0x000fe200078ef82e */
[----:B------:R-:W-:Y:S02]  /*dc90*/  HADD2.F32 R60, -RZ, R59.H1_H1 ;  /* 0x3000003bff3c7230 */ /* 0x000fe40000004100 */
[----:B------:R-:W-:Y:S01]  /*dca0*/  HADD2.F32 R64, -RZ, R61.H1_H1 ;  /* 0x3000003dff407230 */ /* 0x000fe20000004100 */
[----:B------:R-:W-:Y:S01]  /*dcb0*/  F2FP.F16.E4M3.UNPACK_B R61, R57 ;  /* 0x00000039ff3d723e */ /* 0x000fe200020006ff */
[----:B------:R-:W-:-:S02]  /*dcc0*/  HADD2.F32 R151, -RZ, R151.H1_H1 ;  /* 0x30000097ff977230 */ /* 0x000fc40000004100 */
[-C--:B------:R-:W-:Y:S01]  /*dcd0*/  FMUL.FTZ R67, R60, R63.reuse ;  /* 0x0000003f3c437220 */ /* 0x080fe20000410000 */
        /* <DEDUP_REMOVED lines=85> */
[-C--:B------:R-:W-:Y:S01]  /*e230*/  FFMA.FTZ R60, R60, R62.reuse, -R65 ;  /* 0x0000003e3c3c7223 */ /* 0x080fe20000010841 */
[----:B------:R-:W-:Y:S01]  /*e240*/  F2FP.F16.E4M3.UNPACK_B R59, R41.H1 ;  /* 0x00000029ff3b723e */ /* 0x000fe200030006ff */
[----:B------:R-:W-:Y:S01]  /*e250*/  FFMA.FTZ R41, R63, R62, R66 ;  /* 0x0000003e3f297223 */ /* 0x000fe20000010042 */
[----:B------:R-:W-:Y:S01]  /*e260*/  HADD2.F32 R46, -RZ, R61.H0_H0 ;  /* 0x2000003dff2e7230 */ /* 0x000fe20000004100 */
[-C--:B------:R-:W-:Y:S01]  /*e270*/  F2FP.F16.E4M3.UNPACK_B R70, R42.reuse ;  /* 0x0000002aff46723e */ /* 0x080fe200020006ff */
[----:B------:R-:W-:Y:S01]  /*e280*/  HADD2.F32 R63, -RZ, R64.H0_H0 ;  /* 0x20000040ff3f7230 */ /* 0x000fe20000004100 */
[----:B------:R-:W-:Y:S01]  /*e290*/  F2FP.F16.E4M3.UNPACK_B R71, R42.H1 ;  /* 0x0000002aff47723e */ /* 0x000fe200030006ff */
[----:B------:R-:W-:Y:S01]  /*e2a0*/  HADD2.F32 R45, -RZ, R59.H0_H0 ;  /* 0x2000003bff2d7230 */ /* 0x000fe20000004100 */
[----:B------:R-:W-:Y:S01]  /*e2b0*/  F2FP.F16.E4M3.UNPACK_B R67, R40 ;  /* 0x00000028ff43723e */ /* 0x000fe200020006ff */
[----:B------:R-:W-:-:S02]  /*e2c0*/  HADD2.F32 R62, -RZ, R61.H1_H1 ;  /* 0x3000003dff3e7230 */ /* 0x000fc40000004100 */
[-C--:B------:R-:W-:Y:S01]  /*e2d0*/  FMUL.FTZ R66, R46, R63.reuse ;  /* 0x0000003f2e427220 */ /* 0x080fe20000410000 */
[----:B------:R-:W-:Y:S02]  /*e2e0*/  HADD2.F32 R65, -RZ, R64.H1_H1 ;  /* 0x30000040ff417230 */ /* 0x000fe40000004100 */
[----:B------:R-:W-:Y:S01]  /*e2f0*/  FMUL.FTZ R63, R45, R63 ;  /* 0x0000003f2d3f7220 */ /* 0x000fe20000410000 */
[----:B------:R-:W-:Y:S01]  /*e300*/  HADD2.F32 R59, -RZ, R59.H1_H1 ;  /* 0x3000003bff3b7230 */ /* 0x000fe20000004100 */
[----:B------:R-:W-:Y:S01]  /*e310*/  F2FP.SATFINITE.E4M3.F32.PACK_AB_MERGE_C R53, R152, R69, R77 ;  /* 0x000000459835723e */ /* 0x000fe2000480704d */
[--C-:B------:R-:W-:Y:S02]  /*e320*/  HADD2.F32 R61, -RZ, R44.reuse.H0_H0 ;  /* 0x2000002cff3d7230 */ /* 0x100fe40000004100 */
[-C--:B------:R-:W-:Y:S01]  /*e330*/  FMUL.FTZ R68, R62, R65.reuse ;  /* 0x000000413e447220 */ /* 0x080fe20000410000 */
[----:B------:R-:W-:Y:S02]  /*e340*/  HADD2.F32 R64, -RZ, R44.H1_H1 ;  /* 0x3000002cff407230 */ /* 0x000fe40000004100 */
[----:B------:R-:W-:Y:S01]  /*e350*/  FMUL.FTZ R65, R59, R65 ;  /* 0x000000413b417220 */ /* 0x000fe20000410000 */
[----:B------:R-:W-:-:S02]  /*e360*/  HADD2.F32 R77, -RZ, R71.H0_H0 ;  /* 0x20000047ff4d7230 */ /* 0x000fc40000004100 */
[-C--:B------:R-:W-:Y:S01]  /*e370*/  FFMA.FTZ R44, R45, R61.reuse, -R66 ;  /* 0x0000003d2d2c7223 */ /* 0x080fe20000010842 */
[----:B------:R-:W-:Y:S01]  /*e380*/  FFMA.FTZ R45, R46, R61, R63 ;  /* 0x0000003d2e2d7223 */ /* 0x000fe2000001003f */
[----:B------:R-:W-:Y:S01]  /*e390*/  F2FP.F16.E4M3.UNPACK_B R63, R47 ;  /* 0x0000002fff3f723e */ /* 0x000fe200020006ff */
[-C--:B------:R-:W-:Y:S01]  /*e3a0*/  FFMA.FTZ R59, R59, R64.reuse, -R68 ;  /* 0x000000403b3b7223 */ /* 0x080fe20000010844 */
[----:B------:R-:W-:Y:S01]  /*e3b0*/  FFMA.FTZ R46, R62, R64, R65 ;  /* 0x000000403e2e7223 */ /* 0x000fe20000010041 */
[----:B------:R-:W-:Y:S01]  /*e3c0*/  F2FP.F16.E4M3.UNPACK_B R61, R43 ;  /* 0x0000002bff3d723e */ /* 0x000fe200020006ff */
[----:B------:R-:W-:Y:S01]  /*e3d0*/  HADD2.F32 R42, -RZ, R67.H0_H0 ;  /* 0x20000043ff2a7230 */ /* 0x000fe20000004100 */
[----:B------:R-:W-:Y:S01]  /*e3e0*/  F2FP.F16.E4M3.UNPACK_B R64, R47.H1 ;  /* 0x0000002fff40723e */ /* 0x000fe200030006ff */
[----:B------:R-:W-:Y:S01]  /*e3f0*/  HADD2.F32 R65, -RZ, R63.H0_H0 ;  /* 0x2000003fff417230 */ /* 0x000fe20000004100 */
[----:B------:R-:W-:Y:S01]  /*e400*/  F2FP.F16.E4M3.UNPACK_B R43, R43.H1 ;  /* 0x0000002bff2b723e */ /* 0x000fe200030006ff */
        /* <DEDUP_REMOVED lines=9> */
[----:B------:R-:W-:Y:S01]  /*e4a0*/  FMUL.FTZ R78, R47, R40 ;  /* 0x000000282f4e7220 */ /* 0x000fe20000410000 */
[----:B------:R-:W-:Y:S02]  /*e4b0*/  HADD2.F32 R71, -RZ, R71.H1_H1 ;  /* 0x30000047ff477230 */ /* 0x000fe40000004100 */
[-C--:B------:R-:W-:Y:S01]  /*e4c0*/  FMUL.FTZ R79, R66, R77.reuse ;  /* 0x0000004d424f7220 */ /* 0x080fe20000410000 */
[----:B------:R-:W-:Y:S02]  /*e4d0*/  HADD2.F32 R43, -RZ, R43.H1_H1 ;  /* 0x3000002bff2b7230 */ /* 0x000fe40000004100 */
[----:B------:R-:W-:Y:S01]  /*e4e0*/  FMUL.FTZ R77, R62, R77 ;  /* 0x0000004d3e4d7220 */ /* 0x000fe20000410000 */
[----:B------:R-:W-:-:S02]  /*e4f0*/  HADD2.F32 R69, -RZ, R68.H0_H0 ;  /* 0x20000044ff457230 */ /* 0x000fc40000004100 */
[----:B------:R-:W-:Y:S01]  /*e500*/  FFMA.FTZ R40, R47, R42, -R76 ;  /* 0x0000002a2f287223 */ /* 0x000fe2000001084c */
[----:B------:R-:W-:Y:S02]  /*e510*/  HADD2.F32 R63, -RZ, R63.H1_H1 ;  /* 0x3000003fff3f7230 */ /* 0x000fe40000004100 */
        /* <DEDUP_REMOVED lines=9> */
[----:B------:R-:W-:Y:S01]  /*e5b0*/  FMUL.FTZ R70, R61, R70 ;  /* 0x000000463d467220 */ /* 0x000fe20000410000 */
[-C--:B------:R-:W-:Y:S01]  /*e5c0*/  FFMA.FTZ R76, R43, R68.reuse, -R76 ;  /* 0x000000442b4c7223 */ /* 0x080fe2000001084c */
[----:B------:R-:W-:Y:S01]  /*e5d0*/  FFMA.FTZ R64, R64, R68, R71 ;  /* 0x0000004440407223 */ /* 0x000fe20000010047 */
[----:B------:R-:W-:Y:S01]  /*e5e0*/  FFMA.FTZ R42, R65, R42, R78 ;  /* 0x0000002a412a7223 */ /* 0x000fe2000001004e */
[-C--:B------:R-:W-:Y:S01]  /*e5f0*/  FFMA.FTZ R61, R61, R62.reuse, -R66 ;  /* 0x0000003e3d3d7223 */ /* 0x080fe20000010842 */
[----:B------:R-:W-:Y:S01]  /*e600*/  FFMA.FTZ R63, R63, R62, R70 ;  /* 0x0000003e3f3f7223 */ /* 0x000fe20000010046 */
[----:B------:R-:W-:Y:S01]  /*e610*/  F2FP.SATFINITE.E4M3.F32.PACK_AB_MERGE_C R76, R76, R79, RZ ;  /* 0x0000004f4c4c723e */ /* 0x000fe200048070ff */
[----:B------:R-:W-:Y:S01]  /*e620*/  IMAD.MOV.U32 R46, RZ, RZ, R53 ;  /* 0x000000ffff2e7224 */ /* 0x000fe200078e0035 */
[----:B------:R-:W-:-:S02]  /*e630*/  F2FP.SATFINITE.E4M3.F32.PACK_AB_MERGE_C R64, R64, R77, RZ ;  /* 0x0000004d4040723e */ /* 0x000fc400048070ff */
[----:B------:R-:W-:Y:S01]  /*e640*/  F2FP.SATFINITE.E4M3.F32.PACK_AB_MERGE_C R57, R60, R57, R44 ;  /* 0x000000393c39723e */ /* 0x000fe2000480702c */
[----:B------:R-:W-:Y:S01]  /*e650*/  IMAD.MOV.U32 R44, RZ, RZ, R55 ;  /* 0x000000ffff2c7224 */ /* 0x000fe200078e0037 */
[----:B------:R-:W-:Y:S02]  /*e660*/  F2FP.SATFINITE.E4M3.F32.PACK_AB_MERGE_C R43, R61, R40, R76 ;  /* 0x000000283d2b723e */ /* 0x000fe4000480704c */
[----:B------:R-:W-:Y:S01]  /*e670*/  F2FP.SATFINITE.E4M3.F32.PACK_AB_MERGE_C R45, R41, R58, R45 ;  /* 0x0000003a292d723e */ /* 0x000fe2000480702d */
[----:B------:R-:W-:Y:S01]  /*e680*/  IMAD.MOV.U32 R41, RZ, RZ, R57 ;  /* 0x000000ffff297224 */ /* 0x000fe200078e0039 */
[----:B------:R-:W-:Y:S01]  /*e690*/  F2FP.SATFINITE.E4M3.F32.PACK_AB_MERGE_C R47, R63, R42, R64 ;  /* 0x0000002a3f2f723e */ /* 0x000fe20004807040 */
[----:B------:R-:W-:Y:S01]  /*e6a0*/  IMAD.MOV.U32 R42, RZ, RZ, R54 ;  /* 0x000000ffff2a7224 */ /* 0x000fe200078e0036 */
[----:B------:R-:W-:-:S07]  /*e6b0*/  MOV R40, R56 ;  /* 0x0000003800287202 */ /* 0x000fce0000000f00 */
.L_x_2344:
[----:B------:R-:W-:Y:S05]  /*e6c0*/  BSYNC B2 ;  /* 0x0000000000027941 */ /* 0x000fea0003800000 */
.L_x_2343:
[----:B-1----:R4:W-:Y:S04]  /*e6d0*/  STG.E.128 desc[UR56][R48.64], R40 ;  /* 0x0000002830007986 */ /* 0x0029e8000c101d38 */
[----:B---3--:R4:W-:Y:S02]  /*e6e0*/  @!P2 STG.E.128 desc[UR56][R50.64], R44 ;  /* 0x0000002c3200a986 */ /* 0x0089e4000c101d38 */
.L_x_2342:
[----:B------:R-:W-:Y:S05]  /*e6f0*/  BSYNC B1 ;  /* 0x0000000000017941 */ /* 0x000fea0003800000 */
.L_x_2341:
[----:B------:R-:W-:-:S13]  /*e700*/  ISETP.NE.AND P2, PT, R36, RZ, PT ;  /* 0x000000ff2400720c */ /* 0x000fda0003f45270 */
[----:B------:R-:W-:Y:S05]  /*e710*/  @!P2 BRA `(.L_x_2295) ;  /* 0x0000001000bca947 */ /* 0x000fea0003800000 */
[----:B-1--4-:R-:W3:Y:S01]  /*e720*/  LDL R40, [R1+0x14] ;  /* 0x0000140001287983 */ /* 0x012ee20000100800 */
[----:B------:R-:W-:Y:S01]  /*e730*/  IADD3 R49, P2, P4, R116, R134, R29 ;  /* 0x0000008674317210 */ /* 0x000fe20007c5e01d */
[----:B------:R-:W-:Y:S03]  /*e740*/  BSSY B1, `(.L_x_2345) ;  /* 0x00000ec000017945 */ /* 0x000fe60003800000 */
[----:B------:R-:W-:Y:S02]  /*e750*/  IADD3.X R42, R4, R52, R32, P2, P4 ;  /* 0x00000034042a7210 */ /* 0x000fe400017e8420 */
[----:B------:R-:W-:-:S05]  /*e760*/  IADD3 R48, P2, R49, R122, RZ ;  /* 0x0000007a31307210 */ /* 0x000fca0007f5e0ff */
[----:B------:R-:W-:Y:S01]  /*e770*/  IMAD.X R49, R42, 0x1, R123, P2 ;  /* 0x000000012a317824 */ /* 0x000fe200010e067b */
[----:B------:R-:W-:Y:S02]  /*e780*/  ISETP.GE.AND P2, PT, R6, R132, PT ;  /* 0x000000840600720c */ /* 0x000fe40003f46270 */
[----:B---3--:R-:W-:-:S04]  /*e790*/  LOP3.LUT P5, RZ, R40, 0x1, RZ, 0xc0, !PT ;  /* 0x0000000128ff7812 */ /* 0x008fc800078ac0ff */
[----:B------:R-:W-:-:S04]  /*e7a0*/  SEL R155, R99, R155, !P5 ;  /* 0x0000009b639b7207 */ /* 0x000fc80006800000 */
[----:B------:R-:W-:-:S04]  /*e7b0*/  SHF.R.S32.HI R40, RZ, 0x1f, R155 ;  /* 0x0000001fff287819 */ /* 0x000fc8000001149b */
[----:B------:R-:W-:-:S04]  /*e7c0*/  LEA.HI R155, R40, R155, RZ, 0x5 ;  /* 0x0000009b289b7211 */ /* 0x000fc800078f28ff */
[----:B------:R-:W-:-:S04]  /*e7d0*/  LEA.HI.SX32 R155, R155, R28, 0x1b ;  /* 0x0000001c9b9b7211 */ /* 0x000fc800078fdaff */
[----:B------:R-:W-:Y:S02]  /*e7e0*/  SHF.R.S32.HI R40, RZ, 0x1f, R155 ;  /* 0x0000001fff287819 */ /* 0x000fe4000001149b */
[----:B------:R-:W-:Y:S02]  /*e7f0*/  SHF.L.U32 R51, R155, 0x4, RZ ;  /* 0x000000049b337819 */ /* 0x000fe400000006ff */
        /* <DEDUP_REMOVED lines=13> */
[--C-:B------:R-:W-:Y:S01]  /*e8d0*/  SHF.R.U32.HI R53, RZ, 0x8, R85.reuse ;  /* 0x00000008ff357819 */ /* 0x100fe20000011655 */
[----:B---3--:R-:W-:Y:S01]  /*e8e0*/  IMAD.MOV.U32 R58, RZ, RZ, R44 ;  /* 0x000000ffff3a7224 */ /* 0x008fe200078e002c */
[----:B-1----:R-:W-:Y:S01]  /*e8f0*/  MOV R50, R41 ;  /* 0x0000002900327202 */ /* 0x002fe20000000f00 */
        /* <DEDUP_REMOVED lines=8> */
[----:B------:R-:W-:Y:S01]  /*e980*/  SHF.R.U32.HI R64, RZ, 0x8, R87 ;  /* 0x00000008ff407819 */ /* 0x000fe20000011657 */
[----:B------:R-:W-:Y:S01]  /*e990*/  IMAD.SHL.U32 R44, R61, 0x100, RZ ;  /* 0x000001003d2c7824 */ /* 0x000fe200078e00ff */
[----:B------:R-:W-:Y:S01]  /*e9a0*/  LOP3.LUT R41, R54, 0xff00, R41, 0xf8, !PT ;  /* 0x0000ff0036297812 */ /* 0x000fe200078ef829 */
[----:B------:R-:W-:Y:S01]  /*e9b0*/  IMAD.SHL.U32 R54, R60, 0x100, RZ ;  /* 0x000001003c367824 */ /* 0x000fe200078e00ff */
[----:B------:R-:W-:Y:S02]  /*e9c0*/  SHF.R.U32.HI R62, RZ, 0x10, R87 ;  /* 0x00000010ff3e7819 */ /* 0x000fe40000011657 */
[----:B------:R-:W-:Y:S02]  /*e9d0*/  LOP3.LUT R57, R73, 0xff0000ff, RZ, 0xc0, !PT ;  /* 0xff0000ff49397812 */ /* 0x000fe400078ec0ff */
[----:B------:R-:W-:Y:S02]  /*e9e0*/  LOP3.LUT R59, R75, 0xff0000ff, RZ, 0xc0, !PT ;  /* 0xff0000ff4b3b7812 */ /* 0x000fe400078ec0ff */
[----:B------:R-:W-:-:S02]  /*e9f0*/  LOP3.LUT R55, R87, 0xff0000ff, RZ, 0xc0, !PT ;  /* 0xff0000ff57377812 */ /* 0x000fc400078ec0ff */
[----:B------:R-:W-:Y:S02]  /*ea00*/  SHF.L.U32 R40, R64, 0x8, RZ ;  /* 0x0000000840287819 */ /* 0x000fe400000006ff */
        /* <DEDUP_REMOVED lines=17> */
[----:B------:R-:W-:Y:S01]  /*eb20*/  SHF.L.U32 R63, R63, 0x10, RZ ;  /* 0x000000103f3f7819 */ /* 0x000fe200000006ff */
[C---:B------:R-:W-:Y:S01]  /*eb30*/  FMUL.FTZ R66, R54.reuse, R41 ;  /* 0x0000002936427220 */ /* 0x040fe20000410000 */
[----:B------:R-:W-:Y:S02]  /*eb40*/  IMAD.U32 R65, R65, 0x10000, RZ ;  /* 0x0001000041417824 */ /* 0x000fe400078e00ff */
[-C--:B------:R-:W-:Y:S01]  /*eb50*/  FFMA.FTZ R54, R54, R61.reuse, -R67 ;  /* 0x0000003d36367223 */ /* 0x080fe20000010843 */
[----:B------:R-:W-:Y:S01]  /*eb60*/  LOP3.LUT R44, R44, 0xff0000, R63, 0xf8, !PT ;  /* 0x00ff00002c2c7812 */ /* 0x000fe200078ef83f */
        /* <DEDUP_REMOVED lines=9> */
[-C--:B------:R-:W-:Y:S01]  /*ec00*/  FMUL.FTZ R65, R57, R61.reuse ;  /* 0x0000003d39417220 */ /* 0x080fe20000410000 */
[----:B------:R-:W-:Y:S01]  /*ec10*/  FMUL.FTZ R56, R62, R61 ;  /* 0x0000003d3e387220 */ /* 0x000fe20000410000 */
[----:B------:R-:W-:Y:S01]  /*ec20*/  F2FP.F16.E4M3.UNPACK_B R148, R148 ;  /* 0x00000094ff94723e */ /* 0x000fe200020006ff */
[----:B------:R-:W-:Y:S01]  /*ec30*/  HADD2.F32 R64, -RZ, R146.H0_H0 ;  /* 0x20000092ff407230 */ /* 0x000fe20000004100 */
[----:B------:R-:W-:Y:S01]  /*ec40*/  F2FP.F16.E4M3.UNPACK_B R67, R147.H1 ;  /* 0x00000093ff43723e */ /* 0x000fe200030006ff */
[----:B------:R-:W-:-:S02]  /*ec50*/  HADD2.F32 R61, -RZ, R59.H0_H0 ;  /* 0x2000003bff3d7230 */ /* 0x000fc40000004100 */
[-C--:B------:R-:W-:Y:S01]  /*ec60*/  FFMA.FTZ R57, R57, R63.reuse, -R56 ;  /* 0x0000003f39397223 */ /* 0x080fe20000010838 */
[----:B------:R-:W-:Y:S02]  /*ec70*/  HADD2.F32 R58, -RZ, R60.H0_H0 ;  /* 0x2000003cff3a7230 */ /* 0x000fe40000004100 */
[----:B------:R-:W-:Y:S01]  /*ec80*/  FFMA.FTZ R56, R62, R63, R65 ;  /* 0x0000003f3e387223 */ /* 0x000fe20000010041 */
        /* <DEDUP_REMOVED lines=8> */
[----:B------:R-:W-:Y:S01]  /*ed10*/  F2FP.F16.E4M3.UNPACK_B R64, R46.H1 ;  /* 0x0000002eff40723e */ /* 0x000fe200030006ff */
[----:B------:R-:W-:Y:S02]  /*ed20*/  HADD2.F32 R148, -RZ, R148.H1_H1 ;  /* 0x30000094ff947230 */ /* 0x000fe40000004100 */
[-C--:B------:R-:W-:Y:S01]  /*ed30*/  FMUL.FTZ R61, R63, R146.reuse ;  /* 0x000000923f3d7220 */ /* 0x080fe20000410000 */
[----:B------:R-:W-:Y:S01]  /*ed40*/  FMUL.FTZ R146, R60, R146 ;  /* 0x000000923c927220 */ /* 0x000fe20000410000 */
[----:B------:R-:W-:Y:S01]  /*ed50*/  F2FP.F16.E4M3.UNPACK_B R66, R149.H1 ;  /* 0x00000095ff42723e */ /* 0x000fe200030006ff */
[----:B------:R-:W-:Y:S01]  /*ed60*/  HADD2.F32 R70, -RZ, R67.H0_H0 ;  /* 0x20000043ff467230 */ /* 0x000fe20000004100 */
[----:B------:R-:W-:Y:S01]  /*ed70*/  F2FP.F16.E4M3.UNPACK_B R62, R53.H1 ;  /* 0x00000035ff3e723e */ /* 0x000fe200030006ff */
[----:B------:R-:W-:-:S02]  /*ed80*/  HADD2.F32 R65, -RZ, R64.H0_H0 ;  /* 0x20000040ff417230 */ /* 0x000fc40000004100 */
[-C--:B------:R-:W-:Y:S01]  /*ed90*/  FFMA.FTZ R61, R60, R148.reuse, -R61 ;  /* 0x000000943c3d7223 */ /* 0x080fe2000001083d */
[----:B------:R-:W-:Y:S01]  /*eda0*/  FFMA.FTZ R60, R63, R148, R146 ;  /* 0x000000943f3c7223 */ /* 0x000fe20000010092 */
[----:B------:R-:W-:Y:S01]  /*edb0*/  HADD2.F32 R68, -RZ, R66.H0_H0 ;  /* 0x20000042ff447230 */ /* 0x000fe20000004100 */
[----:B------:R-:W-:Y:S01]  /*edc0*/  F2FP.F16.E4M3.UNPACK_B R147, R147 ;  /* 0x00000093ff93723e */ /* 0x000fe200020006ff */
[----:B------:R-:W-:Y:S02]  /*edd0*/  HADD2.F32 R63, -RZ, R62.H0_H0 ;  /* 0x2000003eff3f7230 */ /* 0x000fe40000004100 */
[-C--:B------:R-:W-:Y:S01]  /*ede0*/  FMUL.FTZ R72, R65, R70.reuse ;  /* 0x0000004641487220 */ /* 0x080fe20000410000 */
[----:B------:R-:W-:Y:S01]  /*edf0*/  HADD2.F32 R67, -RZ, R67.H1_H1 ;  /* 0x30000043ff437230 */ /* 0x000fe20000004100 */
[----:B------:R-:W-:Y:S01]  /*ee00*/  F2FP.F16.E4M3.UNPACK_B R53, R53 ;  /* 0x00000035ff35723e */ /* 0x000fe200020006ff */
[----:B------:R-:W-:Y:S02]  /*ee10*/  HADD2.F32 R64, -RZ, R64.H1_H1 ;  /* 0x30000040ff407230 */ /* 0x000fe40000004100 */
[C---:B------:R-:W-:Y:S01]  /*ee20*/  FMUL.FTZ R70, R63.reuse, R70 ;  /* 0x000000463f467220 */ /* 0x040fe20000410000 */
[----:B------:R-:W-:Y:S01]  /*ee30*/  FFMA.FTZ R72, R63, R68, -R72 ;  /* 0x000000443f487223 */ /* 0x000fe20000010848 */
[----:B------:R-:W-:Y:S01]  /*ee40*/  HADD2.F32 R62, -RZ, R62.H1_H1 ;  /* 0x3000003eff3e7230 */ /* 0x000fe20000004100 */
[----:B------:R-:W-:Y:S01]  /*ee50*/  F2FP.F16.E4M3.UNPACK_B R149, R149 ;  /* 0x00000095ff95723e */ /* 0x000fe200020006ff */
[----:B------:R-:W-:-:S02]  /*ee60*/  HADD2.F32 R63, -RZ, R66.H1_H1 ;  /* 0x30000042ff3f7230 */ /* 0x000fc40000004100 */
[-C--:B------:R-:W-:Y:S01]  /*ee70*/  FMUL.FTZ R69, R64, R67.reuse ;  /* 0x0000004340457220 */ /* 0x080fe20000410000 */
[----:B------:R-:W-:Y:S01]  /*ee80*/  FFMA.FTZ R70, R65, R68, R70 ;  /* 0x0000004441467223 */ /* 0x000fe20000010046 */
[C---:B------:R-:W-:Y:S01]  /*ee90*/  FMUL.FTZ R67, R62.reuse, R67 ;  /* 0x000000433e437220 */ /* 0x040fe20000410000 */
[--C-:B------:R-:W-:Y:S02]  /*eea0*/  HADD2.F32 R65, -RZ, R147.reuse.H0_H0 ;  /* 0x20000093ff417230 */ /* 0x100fe40000004100 */
[-C--:B------:R-:W-:Y:S01]  /*eeb0*/  FFMA.FTZ R69, R62, R63.reuse, -R69 ;  /* 0x0000003f3e457223 */ /* 0x080fe20000010845 */
[----:B------:R-:W-:Y:S01]  /*eec0*/  F2FP.F16.E4M3.UNPACK_B R62, R46 ;  /* 0x0000002eff3e723e */ /* 0x000fe200020006ff */
[----:B------:R-:W-:Y:S01]  /*eed0*/  FFMA.FTZ R71, R64, R63, R67 ;  /* 0x0000003f40477223 */ /* 0x000fe20000010043 */
[----:B------:R-:W-:Y:S01]  /*eee0*/  HADD2.F32 R147, -RZ, R147.H1_H1 ;  /* 0x30000093ff937230 */ /* 0x000fe20000004100 */
[----:B------:R-:W-:Y:S01]  /*eef0*/  F2FP.SATFINITE.E4M3.F32.PACK_AB_MERGE_C R54, R57, R54, RZ ;  /* 0x000000363936723e */ /* 0x000fe200048070ff */
[----:B------:R-:W-:Y:S01]  /*ef00*/  HADD2.F32 R46, -RZ, R53.H0_H0 ;  /* 0x20000035ff2e7230 */ /* 0x000fe20000004100 */
[----:B------:R-:W-:Y:S01]  /*ef10*/  F2FP.SATFINITE.E4M3.F32.PACK_AB_MERGE_C R56, R56, R55, RZ ;  /* 0x000000373838723e */ /* 0x000fe200048070ff */
[--C-:B------:R-:W-:Y:S01]  /*ef20*/  HADD2.F32 R63, -RZ, R62.reuse.H0_H0 ;  /* 0x2000003eff3f7230 */ /* 0x100fe20000004100 */
[----:B------:R-:W-:Y:S01]  /*ef30*/  F2FP.SATFINITE.E4M3.F32.PACK_AB_MERGE_C R55, R61, R58, R54 ;  /* 0x0000003a3d37723e */ /* 0x000fe20004807036 */
        /* <DEDUP_REMOVED lines=100> */
[----:B------:R-:W-:Y:S01]  /*f580*/  F2FP.SATFINITE.E4M3.F32.PACK_AB_MERGE_C R60, R60, R69, RZ ;  /* 0x000000453c3c723e */ /* 0x000fe200048070ff */
[----:B------:R-:W-:Y:S01]  /*f590*/  IMAD.MOV.U32 R40, RZ, RZ, R55 ;  /* 0x000000ffff287224 */ /* 0x000fe200078e0037 */
[----:B------:R-:W-:Y:S01]  /*f5a0*/  F2FP.SATFINITE.E4M3.F32.PACK_AB_MERGE_C R41, R45, R56, R42 ;  /* 0x000000382d29723e */ /* 0x000fe2000480702a */
[----:B------:R-:W-:Y:S01]  /*f5b0*/  IMAD.MOV.U32 R42, RZ, RZ, R53 ;  /* 0x000000ffff2a7224 */ /* 0x000fe200078e0035 */
[----:B------:R-:W-:-:S02]  /*f5c0*/  F2FP.SATFINITE.E4M3.F32.PACK_AB_MERGE_C R43, R47, R70, R43 ;  /* 0x000000462f2b723e */ /* 0x000fc4000480702b */
[----:B------:R-:W-:Y:S01]  /*f5d0*/  F2FP.SATFINITE.E4M3.F32.PACK_AB_MERGE_C R45, R44, R57, R50 ;  /* 0x000000392c2d723e */ /* 0x000fe20004807032 */
[----:B------:R-:W-:Y:S01]  /*f5e0*/  IMAD.MOV.U32 R44, RZ, RZ, R54 ;  /* 0x000000ffff2c7224 */ /* 0x000fe200078e0036 */
[----:B------:R-:W-:-:S07]  /*f5f0*/  F2FP.SATFINITE.E4M3.F32.PACK_AB_MERGE_C R47, R66, R75, R60 ;  /* 0x0000004b422f723e */ /* 0x000fce000480703c */
.L_x_2346:
[----:B------:R-:W-:Y:S05]  /*f600*/  BSYNC B1 ;  /* 0x0000000000017941 */ /* 0x000fea0003800000 */
.L_x_2345:
[----:B-1----:R1:W-:Y:S01]  /*f610*/  STG.E.128 desc[UR56][R48.64], R40 ;  /* 0x0000002830007986 */ /* 0x0023e2000c101d38 */
[----:B------:R-:W-:-:S13]  /*f620*/  ISETP.GE.AND P2, PT, R51, R150, PT ;  /* 0x000000963300720c */ /* 0x000fda0003f46270 */
[----:B------:R-:W-:Y:S05]  /*f630*/  @P2 BRA `(.L_x_2295) ;  /* 0x0000000000f42947 */ /* 0x000fea0003800000 */
[--C-:B-1----:R-:W-:Y:S02]  /*f640*/  SHF.R.S32.HI R41, RZ, 0x1f, R51.reuse ;  /* 0x0000001fff297819 */ /* 0x102fe40000011433 */
[----:B------:R-:W-:-:S04]  /*f650*/  IADD3 R51, P2, P4, R116, R134, R51 ;  /* 0x0000008674337210 */ /* 0x000fc80007c5e033 */
[----:B------:R-:W-:Y:S02]  /*f660*/  IADD3.X R52, R4, R52, R41, P2, P4 ;  /* 0x0000003404347210 */ /* 0x000fe400017e8429 */
[----:B------:R-:W-:-:S04]  /*f670*/  IADD3 R122, P2, R51, R122, RZ ;  /* 0x0000007a337a7210 */ /* 0x000fc80007f5e0ff */
[----:B------:R-:W-:-:S05]  /*f680*/  IADD3.X R123, R52, R123, RZ, P2, !PT ;  /* 0x0000007b347b7210 */ /* 0x000fca00017fe4ff */
[----:B---3--:R1:W-:Y:S01]  /*f690*/  STG.E.128 desc[UR56][R122.64], R44 ;  /* 0x0000002c7a007986 */ /* 0x0083e2000c101d38 */
[----:B------:R-:W-:Y:S05]  /*f6a0*/  BRA `(.L_x_2295) ;  /* 0x0000000000d87947 */ /* 0x000fea0003800000 */
.L_x_2262:
[----:B------:R-:W-:-:S06]  /*f6b0*/  UISETP.NE.AND UP0, UPT, UR53, 0x3, UPT ;  /* 0x000000033500788c */ /* 0x000fcc000bf05270 */
[----:B------:R-:W-:-:S13]  /*f6c0*/  PLOP3.LUT P1, PT, PT, PT, UP0, 0x80, 0x0 ;  /* 0x000000000000781c */ /* 0x000fda0003f2f008 */
[----:B------:R-:W-:Y:S05]  /*f6d0*/  @!P1 BRA `(.L_x_2347) ;  /* 0x0000000000049947 */ /* 0x000fea0003800000 */
[----:B------:R-:W-:Y:S01]  /*f6e0*/  BPT.TRAP 0x1 ;  /* 0x000000040000795c */ /* 0x000fe20000300000 */
.L_x_2347:
[----:B------:R-:W-:Y:S01]  /*f6f0*/  IMAD R97, R17, 0x8, R16 ;  /* 0x0000000811617824 */ /* 0x000fe200078e0210 */
[----:B------:R-:W-:Y:S01]  /*f700*/  SHF.L.U32 R98, R191, 0x1f, RZ ;  /* 0x0000001fbf627819 */ /* 0x000fe200000006ff */
[----:B------:R-:W-:Y:S01]  /*f710*/  IMAD R96, R24, -0xa0, R2 ;  /* 0xffffff6018607824 */ /* 0x000fe200078e0202 */
[----:B------:R-:W-:Y:S02]  /*f720*/  BSSY B1, `(.L_x_2348) ;  /* 0x0000004000017945 */ /* 0x000fe40003800000 */
[----:B------:R-:W1:Y:S02]  /*f730*/  SYNCS.PHASECHK.TRANS64.TRYWAIT P2, [R97+URZ+0x29890], R98 ;  /* 0x02989062610075a7 */ /* 0x000e64000804017f */
[----:B------:R-:W-:Y:S01]  /*f740*/  VIMNMX R96, R96, 0xa0, PT ;  /* 0x000000a060607848 */ /* 0x000fe20003fe0100 */
[----:B-1----:R-:W-:Y:S06]  /*f750*/  @!P2 BRA `(.L_x_2349) ;  /* 0x0000021000b8a947 */ /* 0x002fec0003800000 */
.L_x_2607:
[----:B------:R-:W-:Y:S05]  /*f760*/  BSYNC B1 ;  /* 0x0000000000017941 */ /* 0x000fea0003800000 */
.L_x_2348:
        /* <DEDUP_REMOVED lines=21> */
.L_x_2351:
[----:B------:R-:W-:Y:S05]  /*f8c0*/  BSYNC B1 ;  /* 0x0000000000017941 */ /* 0x000fea0003800000 */
.L_x_2350:
        /* <DEDUP_REMOVED lines=20> */
.L_x_2295:
[----:B------:R-:W-:Y:S05]  /*fa10*/  BSYNC B0 ;  /* 0x0000000000007941 */ /* 0x000fea0003800000 */
.L_x_2261:
        /* <DEDUP_REMOVED lines=12> */
[----:B------:R-:W-:-:S05]  /*fae0*/  @!P2 VIADD R40, R97, 0x298a0 ;  /* 0x000298a06128a836 */ /* 0x000fca0000000000 */
[----:B------:R-:W-:-:S04]  /*faf0*/  @!P2 PRMT R40, RZ, 0x654, R40 ;  /* 0x00000654ff28a816 */ /* 0x000fc80000000028 */
[----:B------:R0:W-:Y:S01]  /*fb00*/  @!P2 SYNCS.ARRIVE.TRANS64.RED.A1T0 RZ, [R40+URZ], RZ ;  /* 0x000000ff28ffa9a7 */ /* 0x0001e2000810043f */
[----:B------:R-:W-:Y:S05]  /*fb10*/  @!P1 BRA `(.L_x_2353) ;  /* 0x0000000000049947 */ /* 0x000fea0003800000 */
[----:B------:R-:W-:Y:S01]  /*fb20*/  BPT.TRAP 0x1 ;  /* 0x000000040000795c */ /* 0x000fe20000300000 */
.L_x_2353:
[----:B------:R-:W-:Y:S05]  /*fb30*/  BSYNC B0 ;  /* 0x0000000000007941 */ /* 0x000fea0003800000 */
.L_x_2352:
[----:B------:R-:W1:Y:S01]  /*fb40*/  SYNCS.PHASECHK.TRANS64.TRYWAIT P1, [R97+URZ+0x298b0], R98 ;  /* 0x0298b062610075a7 */ /* 0x000e62000802017f */
[----:B------:R-:W-:Y:S01]  /*fb50*/  ULDC UR42, c[0x0][0x320] ;  /* 0x0000c800002a7ab9 */ /* 0x000fe20000000800 */
[----:B------:R-:W-:Y:S01]  /*fb60*/  ULDC.64 UR38, c[0x0][0x328] ;  /* 0x0000ca0000267ab9 */ /* 0x000fe20000000a00 */
[----:B------:R-:W-:Y:S01]  /*fb70*/  ULDC.64 UR40, c[0x0][0x318] ;  /* 0x0000c60000287ab9 */ /* 0x000fe20000000a00 */
[----:B------:R-:W-:Y:S01]  /*fb80*/  BSSY B0, `(.L_x_2354) ;  /* 0x0000003000007945 */ /* 0x000fe20003800000 */
[----:B------:R-:W-:-:S03]  /*fb90*/  IMAD R41, R17, 0x5000, R214 ;  /* 0x0000500011297824 */ /* 0x000fc600078e02d6 */
[----:B-1----:R-:W-:Y:S05]  /*fba0*/  @!P1 BRA `(.L_x_2355) ;  /* 0x0000020c00b89947 */ /* 0x002fea0003800000 */
.L_x_2608:
[----:B------:R-:W-:Y:S05]  /*fbb0*/  BSYNC B0 ;  /* 0x0000000000007941 */ /* 0x000fea0003800000 */
.L_x_2354:
[----:B------:R-:W-:Y:S01]  /*fbc0*/  ISETP.GE.AND P1, PT, R188, R96, PT ;  /* 0x00000060bc00720c */ /* 0x000fe20003f26270 */
[----:B------:R-:W-:Y:S01]  /*fbd0*/  BSSY B0, `(.L_x_2356) ;  /* 0x000001a000007945 */ /* 0x000fe20003800000 */
[C---:B------:R-:W-:Y:S01]  /*fbe0*/  IMAD.IADD R48, R16.reuse, 0x1, R41 ;  /* 0x0000000110307824 */ /* 0x040fe200078e0229 */
[-C--:B------:R-:W-:Y:S01]  /*fbf0*/  IADD3 R49, R16, R41.reuse, R124 ;  /* 0x0000002910317210 */ /* 0x080fe20007ffe07c */
[----:B---3--:R-:W-:Y:S01]  /*fc00*/  IMAD.WIDE R44, R24, 0xa0, R118 ;  /* 0x000000a0182c7825 */ /* 0x008fe200078e0276 */
[CC--:B------:R-:W-:Y:S02]  /*fc10*/  IADD3 R50, R16.reuse, R41.reuse, R121 ;  /* 0x0000002910327210 */ /* 0x0c0fe40007ffe079 */
[----:B------:R-:W-:-:S06]  /*fc20*/  IADD3 R51, R16, R41, R130 ;  /* 0x0000002910337210 */ /* 0x000fcc0007ffe082 */
[----:B------:R-:W-:Y:S05]  /*fc30*/  @P1 BRA `(.L_x_2357) ;  /* 0x00000000004c1947 */ /* 0x000fea0003800000 */
[----:B------:R-:W-:Y:S01]  /*fc40*/  MOV R41, R33 ;  /* 0x0000002100297202 */ /* 0x000fe20000000f00 */
[----:B0-----:R-:W-:Y:S02]  /*fc50*/  IMAD.MOV.U32 R40, RZ, RZ, R114 ;  /* 0x000000ffff287224 */ /* 0x001fe400078e0072 */
        /* <DEDUP_REMOVED lines=17> */
.L_x_2357:
[----:B------:R-:W-:Y:S05]  /*fd70*/  BSYNC B0 ;  /* 0x0000000000007941 */ /* 0x000fea0003800000 */
.L_x_2356:
[----:B------:R-:W-:Y:S01]  /*fd80*/  ISETP.GE.AND P1, PT, R221, R96, PT ;  /* 0x00000060dd00720c */ /* 0x000fe20003f26270 */
[----:B------:R-:W-:-:S12]  /*fd90*/  BSSY B0, `(.L_x_2358) ;  /* 0x0000017000007945 */ /* 0x000fd80003800000 */
[----:B------:R-:W-:Y:S05]  /*fda0*/  @P1 BRA `(.L_x_2359) ;  /* 0x0000000000541947 */ /* 0x000fea0003800000 */
[----:B--2---:R-:W-:Y:S01]  /*fdb0*/  IADD3 R43, P1, R44, 0x80, RZ ;  /* 0x000000802c2b7810 */ /* 0x004fe20007f3e0ff */
[----:B0-----:R-:W-:Y:S02]  /*fdc0*/  IMAD.MOV.U32 R40, RZ, RZ, R114 ;  /* 0x000000ffff287224 */ /* 0x001fe400078e0072 */
[----:B------:R-:W-:Y:S02]  /*fdd0*/  IMAD.MOV.U32 R41, RZ, RZ, R33 ;  /* 0x000000ffff297224 */ /* 0x000fe400078e0021 */
        /* <DEDUP_REMOVED lines=18> */
.L_x_2359:
[----:B------:R-:W-:Y:S05]  /*ff00*/  BSYNC B0 ;  /* 0x0000000000007941 */ /* 0x000fea0003800000 */
.L_x_2358:
[----:B0-23--:R-:W2:Y:S01]  /*ff10*/  LDL R40, [R1+0x14] ;  /* 0x0000140001287983 */ /* 0x00dea20000100800 */
[----:B-1----:R-:W-:Y:S01]  /*ff20*/  @!P2 VIADD R97, R97, 0x298c0 ;  /* 0x000298c06161a836 */ /* 0x002fe20000000000 */
[----:B------:R-:W-:Y:S01]  /*ff30*/  IADD3 R17, R17, 0x1, RZ ;  /* 0x0000000111117810 */ /* 0x000fe20007ffe0ff */
        /* <DEDUP_REMOVED lines=20> */
.L_x_2256:
[----:B------:R-:W0:Y:S01]  /*10080*/  LDC R0, c[0x0][0x448] ;  /* 0x00011200ff007b82 */ /* 0x000e220000000800 */
[----:B------:R-:W-:Y:S02]  /*10090*/  VIADD R3, R204, 0x7f ;  /* 0x0000007fcc037836 */ /* 0x000fe40000000000 */
[----:B------:R-:W-:Y:S01]  /*100a0*/  IMAD.MOV.U32 R104, RZ, RZ, RZ ;  /* 0x000000ffff687224 */ /* 0x000fe200078e00ff */
[----:B0-----:R-:W-:-:S13]  /*100b0*/  ISETP.NE.AND P1, PT, R0, 0x1, PT ;  /* 0x000000010000780c */ /* 0x001fda0003f25270 */
[----:B------:R-:W0:Y:S08]  /*100c0*/  @P1 LDC R0, c[0x0][0x44c] ;  /* 0x00011300ff001b82 */ /* 0x000e300000000800 */
[----:B------:R-:W1:Y:S01]  /*100d0*/  @P1 LDC R5, c[0x0][0x450] ;  /* 0x00011400ff051b82 */ /* 0x000e620000000800 */
[----:B0-----:R-:W-:-:S05]  /*100e0*/  @P1 IMAD.HI.U32 R0, R3, R0, RZ ;  /* 0x0000000003001227 */ /* 0x001fca00078e00ff */
[----:B-1----:R-:W-:-:S05]  /*100f0*/  @P1 SHF.R.U32.HI R3, RZ, R5, R0 ;  /* 0x00000005ff031219 */ /* 0x002fca0000011600 */
[----:B------:R-:W-:-:S04]  /*10100*/  IMAD.IADD R3, R166, 0x1, R3 ;  /* 0x00000001a6037824 */ /* 0x000fc800078e0203 */
[----:B------:R-:W-:-:S05]  /*10110*/  IMAD.HI R3, R3, 0x66666667, RZ ;  /* 0x6666666703037827 */ /* 0x000fca00078e02ff */
[----:B------:R-:W-:-:S04]  /*10120*/  SHF.R.U32.HI R0, RZ, 0x1f, R3 ;  /* 0x0000001fff007819 */ /* 0x000fc80000011603 */
[----:B------:R-:W-:-:S04]  /*10130*/  LEA.HI.SX32 R0, R3, R0, 0x1a ;  /* 0x0000000003007211 */ /* 0x000fc800078fd2ff */
[----:B------:R-:W-:-:S04]  /*10140*/  VIMNMX R185, R185, R0, PT ;  /* 0x00000000b9b97248 */ /* 0x000fc80003fe0100 */
[----:B------:R-:W-:Y:S01]  /*10150*/  ISETP.GE.AND P1, PT, R185, 0x1, PT ;  /* 0x00000001b900780c */ /* 0x000fe20003f26270 */
[----:B------:R-:W-:-:S12]  /*10160*/  @P0 BRA `(.L_x_2361) ;  /* 0x00000000000c0947 */ /* 0x000fd80003800000 */
[----:B------:R-:W0:Y:S01]  /*10170*/  FENCE.VIEW.ASYNC.G ;  /* 0x00000000000073c6 */ /* 0x000e220000000100 */
[----:B------:R-:W-:Y:S05]  /*10180*/  WARPSYNC.ALL ;  /* 0x0000000000007948 */ /* 0x000fea0003800000 */
[----:B0-----:R-:W-:Y:S06]  /*10190*/  BAR.ARV 0xc, 0x180 ;  /* 0x0306000000007b1d */ /* 0x001fec0000002000 */
.L_x_2361:
[----:B------:R-:W-:Y:S04]  /*101a0*/  BSSY B0, `(.L_x_2362) ;  /* 0x0000020000007945 */ /* 0x000fe80003800000 */
[----:B------:R-:W-:Y:S05]  /*101b0*/  @!P1 BRA `(.L_x_2363) ;  /* 0x0000000000789947 */ /* 0x000fea0003800000 */
[----:B------:R-:W-:Y:S01]  /*101c0*/  ISETP.NE.AND P0, PT, R217, RZ, PT ;  /* 0x000000ffd900720c */ /* 0x000fe20003f05270 */
[----:B------:R-:W-:-:S03]  /*101d0*/  ULDC UR4, c[0x0][0x9f0] ;  /* 0x00027c0000047ab9 */ /* 0x000fc60000000800 */
[----:B------:R-:W-:-:S04]  /*101e0*/  SEL R6, R217, UR4, P0 ;  /* 0x00000004d9067c07 */ /* 0x000fc80008000000 */
        /* <DEDUP_REMOVED lines=11> */
[----:B0-----:R-:W-:Y:S01]  /*102a0*/  IMAD.MOV.U32 R2, RZ, RZ, RZ ;  /* 0x000000ffff027224 */ /* 0x001fe200078e00ff */
[----:B-1----:R-:W-:-:S05]  /*102b0*/  IADD3 R8, RZ, -R3, RZ ;  /* 0x80000003ff087210 */ /* 0x002fca0007ffe0ff */
[----:B------:R-:W-:-:S04]  /*102c0*/  IMAD R7, R8, R5, RZ ;  /* 0x0000000508077224 */ /* 0x000fc800078e02ff */
[----:B------:R-:W-:-:S04]  /*102d0*/  IMAD.HI.U32 R3, R3, R7, R2 ;  /* 0x0000000703037227 */ /* 0x000fc800078e0002 */
        /* <DEDUP_REMOVED lines=10> */
[----:B------:R-:W-:-:S05]  /*10380*/  @!P1 LOP3.LUT R3, RZ, R6, RZ, 0x33, !PT ;  /* 0x00000006ff039212 */ /* 0x000fca00078e33ff */
[----:B------:R-:W-:-:S07]  /*10390*/  IMAD.MOV.U32 R104, RZ, RZ, R3 ;  /* 0x000000ffff687224 */ /* 0x000fce00078e0003 */
.L_x_2363:
[----:B------:R-:W-:Y:S05]  /*103a0*/  BSYNC B0 ;  /* 0x0000000000007941 */ /* 0x000fea0003800000 */
.L_x_2362:
[-C--:B------:R-:W-:Y:S01]  /*103b0*/  IMAD R203, R222, R104.reuse, RZ ;  /* 0x00000068decb7224 */ /* 0x080fe200078e02ff */
[----:B------:R-:W-:Y:S02]  /*103c0*/  PLOP3.LUT P0, PT, PT, PT, PT, 0x80, 0x0 ;  /* 0x000000000000781c */ /* 0x000fe40003f0f070 */
[----:B------:R-:W-:Y:S02]  /*103d0*/  CS2R R14, SRZ ;  /* 0x00000000000e7805 */ /* 0x000fe4000001ff00 */
[----:B------:R-:W-:Y:S02]  /*103e0*/  CS2R R88, SRZ ;  /* 0x0000000000587805 */ /* 0x000fe4000001ff00 */
[----:B------:R-:W-:Y:S02]  /*103f0*/  CS2R R10, SRZ ;  /* 0x00000000000a7805 */ /* 0x000fe4000001ff00 */
[----:B------:R-:W-:Y:S02]  /*10400*/  VIADDMNMX R104, R203, R104, R185, PT ;  /* 0x00000068cb687246 */ /* 0x000fe400038001b9 */
[----:B------:R-:W-:-:S02]  /*10410*/  CS2R R58, SRZ ;  /* 0x00000000003a7805 */ /* 0x000fc4000001ff00 */
[----:B------:R-:W-:Y:S02]  /*10420*/  CS2R R56, SRZ ;  /* 0x0000000000387805 */ /* 0x000fe4000001ff00 */
[----:B------:R-:W-:Y:S02]  /*10430*/  CS2R R80, SRZ ;  /* 0x0000000000507805 */ /* 0x000fe4000001ff00 */
[----:B------:R-:W-:Y:S01]  /*10440*/  ISETP.GT.AND P1, PT, R104, R203, PT ;  /* 0x000000cb6800720c */ /* 0x000fe20003f24270 */
[----:B------:R-:W-:Y:S01]  /*10450*/  IMAD.MOV.U32 R55, RZ, RZ, RZ ;  /* 0x000000ffff377224 */ /* 0x000fe200078e00ff */
[----:B------:R-:W-:Y:S02]  /*10460*/  CS2R R112, SRZ ;  /* 0x0000000000707805 */ /* 0x000fe4000001ff00 */
[----:B------:R-:W-:Y:S02]  /*10470*/  MOV R0, RZ ;  /* 0x000000ff00007202 */ /* 0x000fe40000000f00 */
[----:B------:R-:W-:-:S02]  /*10480*/  CS2R R90, SRZ ;  /* 0x00000000005a7805 */ /* 0x000fc4000001ff00 */
[----:B------:R-:W-:Y:S02]  /*10490*/  CS2R R72, SRZ ;  /* 0x0000000000487805 */ /* 0x000fe4000001ff00 */
[----:B------:R-:W-:Y:S02]  /*104a0*/  CS2R R96, SRZ ;  /* 0x0000000000607805 */ /* 0x000fe4000001ff00 */
[----:B------:R-:W-:Y:S02]  /*104b0*/  CS2R R92, SRZ ;  /* 0x00000000005c7805 */ /* 0x000fe4000001ff00 */
[----:B------:R-:W-:Y:S02]  /*104c0*/  CS2R R52, SRZ ;  /* 0x0000000000347805 */ /* 0x000fe4000001ff00 */
[----:B------:R-:W-:Y:S01]  /*104d0*/  CS2R R116, SRZ ;  /* 0x0000000000747805 */ /* 0x000fe2000001ff00 */
[----:B------:R-:W-:Y:S01]  /*104e0*/  IMAD.MOV.U32 R98, RZ, RZ, RZ ;  /* 0x000000ffff627224 */ /* 0x000fe200078e00ff */
[----:B------:R-:W-:Y:S01]  /*104f0*/  CS2R R40, SRZ ;  /* 0x0000000000287805 */ /* 0x000fe2000001ff00 */
[----:B------:R-:W-:Y:S01]  /*10500*/  IMAD.MOV.U32 R63, RZ, RZ, RZ ;  /* 0x000000ffff3f7224 */ /* 0x000fe200078e00ff */
[----:B------:R-:W-:-:S02]  /*10510*/  CS2R R68, SRZ ;  /* 0x0000000000447805 */ /* 0x000fc4000001ff00 */
[----:B------:R-:W-:Y:S02]  /*10520*/  CS2R R44, SRZ ;  /* 0x00000000002c7805 */ /* 0x000fe4000001ff00 */
[----:B------:R-:W-:Y:S02]  /*10530*/  CS2R R36, SRZ ;  /* 0x0000000000247805 */ /* 0x000fe4000001ff00 */
[----:B------:R-:W-:Y:S01]  /*10540*/  CS2R R114, SRZ ;  /* 0x0000000000727805 */ /* 0x000fe2000001ff00 */
[----:B------:R-:W-:Y:S01]  /*10550*/  IMAD.MOV.U32 R121, RZ, RZ, RZ ;  /* 0x000000ffff797224 */ /* 0x000fe200078e00ff */
[----:B------:R-:W-:Y:S01]  /*10560*/  CS2R R34, SRZ ;  /* 0x0000000000227805 */ /* 0x000fe2000001ff00 */
[----:B------:R-:W-:Y:S01]  /*10570*/  IMAD.MOV.U32 R65, RZ, RZ, RZ ;  /* 0x000000ffff417224 */ /* 0x000fe200078e00ff */
[----:B------:R-:W-:Y:S02]  /*10580*/  MOV R102, RZ ;  /* 0x000000ff00667202 */ /* 0x000fe40000000f00 */
        /* <DEDUP_REMOVED lines=13> */
[----:B------:R-:W-:-:S02]  /*10660*/  IMAD.MOV.U32 R12, RZ, RZ, RZ ;  /* 0x000000ffff0c7224 */ /* 0x000fc400078e00ff */
[----:B------:R-:W-:Y:S02]  /*10670*/  IMAD.MOV.U32 R66, RZ, RZ, RZ ;  /* 0x000000ffff427224 */ /* 0x000fe400078e00ff */
[----:B------:R-:W-:Y:S01]  /*10680*/  IMAD.MOV.U32 R87, RZ, RZ, RZ ;  /* 0x000000ffff577224 */ /* 0x000fe200078e00ff */
[----:B------:R-:W-:Y:S06]  /*10690*/  @!P1 BRA `(.L_x_2364) ;  /* 0x0000014400849947 */ /* 0x000fec0003800000 */
[----:B------:R-:W-:-:S03]  /*106a0*/  UMOV UR4, 0xffffffff ;  /* 0xffffffff00047882 */ /* 0x000fc60000000000 */
[----:B------:R-:W-:Y:S05]  /*106b0*/  BRA.DIV UR4, `(.L_x_2365) ;  /* 0x0000020604087947 */ /* 0x000fea000b800000 */
[----:B------:R-:W0:Y:S02]  /*106c0*/  S2R R0, SR_TID.X ;  /* 0x0000000000007919 */ /* 0x000e240000002100 */
[C---:B0-----:R-:W-:Y:S02]  /*106d0*/  VIADD R2, R0.reuse, 0xffffff80 ;  /* 0xffffff8000027836 */ /* 0x041fe40000000000 */
[----:B------:R-:W-:-:S05]  /*106e0*/  VIADD R0, R0, 0xffffff80 ;  /* 0xffffff8000007836 */ /* 0x000fca0000000000 */
[----:B------:R-:W-:-:S04]  /*106f0*/  SHF.R.S32.HI R0, RZ, 0x1f, R0 ;  /* 0x0000001fff007819 */ /* 0x000fc80000011400 */
[----:B------:R-:W-:-:S04]  /*10700*/  LEA.HI R0, R0, R2, RZ, 0x7 ;  /* 0x0000000200007211 */ /* 0x000fc800078f38ff */
[----:B------:R-:W-:-:S05]  /*10710*/  SHF.R.S32.HI R0, RZ, 0x7, R0 ;  /* 0x00000007ff007819 */ /* 0x000fca0000011400 */
[----:B------:R0:W1:Y:S02]  /*10720*/  SHFL.IDX PT, R197, R0, RZ, 0x1f ;  /* 0x00001fff00c57589 */ /* 0x00006400000e0000 */
.L_x_2611:
        /* <DEDUP_REMOVED lines=12> */
[----:B------:R-:W-:Y:S01]  /*107f0*/  MOV R4, UR4 ;  /* 0x0000000400047c02 */ /* 0x000fe20008000f00 */
        /* <DEDUP_REMOVED lines=12> */
.L_x_2366:
        /* <DEDUP_REMOVED lines=14> */
[----:B------:R-:W-:Y:S01]  /*109a0*/  @P0 IMAD.WIDE.U32 R2, R212, R6, RZ ;  /* 0x00000006d4020225 */ /* 0x000fe200078e00ff */
[----:B------:R-:W-:-:S03]  /*109b0*/  @P1 IADD3 R5, R5, R9, RZ ;  /* 0x0000000905051210 */ /* 0x000fc60007ffe0ff */
[----:B------:R-:W-:Y:S02]  /*109c0*/  @P0 IMAD R7, R212, R7, R0 ;  /* 0x00000007d4070224 */ /* 0x000fe400078e0200 */
[----:B------:R-:W-:Y:S02]  /*109d0*/  IMAD.MOV.U32 R0, RZ, RZ, 0x3f800000 ;  /* 0x3f800000ff007424 */ /* 0x000fe400078e00ff */
[----:B------:R-:W-:Y:S02]  /*109e0*/  @P0 IMAD.IADD R3, R3, 0x1, R7 ;  /* 0x0000000103030824 */ /* 0x000fe400078e0207 */
[----:B--2---:R-:W-:-:S04]  /*109f0*/  @P0 IMAD.WIDE.U32 R2, R209, R10, R2 ;  /* 0x0000000ad1020225 */ /* 0x004fc800078e0002 */
[C---:B---3--:R-:W-:Y:S01]  /*10a00*/  @P1 IMAD.WIDE.U32 R6, R209.reuse, R12, R4 ;  /* 0x0000000cd1061225 */ /* 0x048fe200078e0004 */
[----:B------:R-:W-:Y:S01]  /*10a10*/  @P0 LEA R4, P2, R2, UR4, 0x2 ;  /* 0x0000000402040c11 */ /* 0x000fe2000f8410ff */
[----:B------:R-:W-:Y:S02]  /*10a20*/  ULDC UR4, c[0x0][0x3f4] ;  /* 0x0000fd0000047ab9 */ /* 0x000fe40000000800 */
[C---:B------:R-:W-:Y:S01]  /*10a30*/  @P0 IMAD R5, R209.reuse, R11, R3 ;  /* 0x0000000bd1050224 */ /* 0x040fe200078e0203 */
        /* <DEDUP_REMOVED lines=22> */
.L_x_2370:
[----:B-1----:R1:W2:Y:S02]  /*10ba0*/  SYNCS.PHASECHK.TRANS64.TRYWAIT P0, [R16+URZ+0x29800], R3 ;  /* 0x02980003100075a7 */ /* 0x0022a4000800017f */
[----:B--2---:R-:W-:Y:S05]  /*10bb0*/  @!P0 NANOSLEEP.SYNCS 0x989680 ;  /* 0x009896800000895d */ /* 0x004fea0003900000 */
[----:B------:R-:W2:Y:S02]  /*10bc0*/  @!P0 SYNCS.PHASECHK.TRANS64 P0, [R16+URZ+0x29800], R3 ;  /* 0x02980003100085a7 */ /* 0x000ea4000800007f */
[----:B--2---:R-:W-:Y:S05]  /*10bd0*/  @!P0 BRA `(.L_x_2370) ;  /* 0xfffffffc00f08947 */ /* 0x004fea000383ffff */
.L_x_2369:
[----:B------:R-:W-:Y:S05]  /*10be0*/  BSYNC B0 ;  /* 0x0000000000007941 */ /* 0x000fea0003800000 */
.L_x_2368:
[----:B------:R-:W-:Y:S05]  /*10bf0*/  BRA `(.L_x_2371) ;  /* 0x0000006c00dc7947 */ /* 0x000fea0003800000 */
.L_x_2367:
        /* <DEDUP_REMOVED lines=29> */
[----:B-1----:R-:W-:Y:S05]  /*10dd0*/  CALL.ABS.NOINC R14 ;  /* 0x000000000e007343 */ /* 0x002fea0003c00000 */
.L_x_2372:
[----:B------:R-:W-:Y:S01]  /*10de0*/  ULDC.U8 UR4, c[0x0][0x410] ;  /* 0x0001040000047ab9 */ /* 0x000fe20000000000 */
[----:B------:R-:W-:Y:S01]  /*10df0*/  BSSY B0, `(.L_x_2373) ;  /* 0x00006cf000007945 */ /* 0x000fe20003800000 */
[----:B------:R-:W-:Y:S02]  /*10e00*/  ISETP.NE.AND P0, PT, RZ, UR4, PT ;  /* 0x00000004ff007c0c */ /* 0x000fe4000bf05270 */
[----:B------:R-:W-:-:S11]  /*10e10*/  IADD3 R10, R188, R204, RZ ;  /* 0x000000ccbc0a7210 */ /* 0x000fd60007ffe0ff */
[----:B------:R-:W-:Y:S05]  /*10e20*/  @!P0 BRA `(.L_x_2374) ;  /* 0x0000003400988947 */ /* 0x000fea0003800000 */
[----:B------:R-:W0:Y:S01]  /*10e30*/  LDC R20, c[0x0][0x448] ;  /* 0x00011200ff147b82 */ /* 0x000e220000000800 */
[----:B------:R-:W-:Y:S01]  /*10e40*/  IMAD.MOV.U32 R5, RZ, RZ, R10 ;  /* 0x000000ffff057224 */ /* 0x000fe200078e000a */
[----:B------:R-:W-:Y:S01]  /*10e50*/  MOV R9, R29 ;  /* 0x0000001d00097202 */ /* 0x000fe20000000f00 */
[----:B------:R-:W-:Y:S01]  /*10e60*/  IMAD.MOV.U32 R6, RZ, RZ, R24 ;  /* 0x000000ffff067224 */ /* 0x000fe200078e0018 */
[----:B------:R-:W-:Y:S01]  /*10e70*/  ULDC.64 UR4, c[0x0][0x3f8] ;  /* 0x0000fe0000047ab9 */ /* 0x000fe20000000a00 */
[----:B------:R-:W-:Y:S01]  /*10e80*/  IMAD.MOV.U32 R8, RZ, RZ, R144 ;  /* 0x000000ffff087224 */ /* 0x000fe200078e0090 */
[----:B------:R-:W-:Y:S01]  /*10e90*/  ULDC.64 UR6, c[0x0][0x408] ;  /* 0x0001020000067ab9 */ /* 0x000fe20000000a00 */
[----:B------:R-:W-:Y:S01]  /*10ea0*/  ULDC.64 UR8, c[0x0][0x400] ;  /* 0x0001000000087ab9 */ /* 0x000fe20000000a00 */
[----:B0-----:R-:W-:-:S13]  /*10eb0*/  ISETP.NE.AND P0, PT, R20, 0x1, PT ;  /* 0x000000011400780c */ /* 0x001fda0003f05270 */
[----:B------:R-:W0:Y:S08]  /*10ec0*/  @P0 LDC R3, c[0x0][0x44c] ;  /* 0x00011300ff030b82 */ /* 0x000e300000000800 */
[----:B------:R-:W1:Y:S01]  /*10ed0*/  @P0 LDC R7, c[0x0][0x450] ;  /* 0x00011400ff070b82 */ /* 0x000e620000000800 */
[----:B0-----:R-:W-:-:S05]  /*10ee0*/  @P0 IMAD.HI.U32 R0, R10, R3, RZ ;  /* 0x000000030a000227 */ /* 0x001fca00078e00ff */
[----:B-1----:R-:W-:Y:S01]  /*10ef0*/  @P0 SHF.R.U32.HI R5, RZ, R7, R0 ;  /* 0x00000007ff050219 */ /* 0x002fe20000011600 */
[----:B------:R-:W-:-:S03]  /*10f00*/  IMAD.MOV.U32 R7, RZ, RZ, R27 ;  /* 0x000000ffff077224 */ /* 0x000fc600078e001b */
[----:B------:R-:W-:Y:S01]  /*10f10*/  SHF.R.S32.HI R0, RZ, 0x1f, R5 ;  /* 0x0000001fff007819 */ /* 0x000fe20000011405 */
[----:B------:R-:W-:-:S04]  /*10f20*/  IMAD.WIDE.U32 R6, R5, UR4, R6 ;  /* 0x0000000405067c25 */ /* 0x000fc8000f8e0006 */
[----:B------:R-:W-:Y:S02]  /*10f30*/  IMAD R4, R0, UR4, RZ ;  /* 0x0000000400047c24 */ /* 0x000fe4000f8e02ff */
[----:B------:R-:W-:-:S04]  /*10f40*/  IMAD.WIDE.U32 R8, R5, UR6, R8 ;  /* 0x0000000605087c25 */ /* 0x000fc8000f8e0008 */
[----:B------:R-:W-:Y:S02]  /*10f50*/  IMAD R0, R0, UR6, RZ ;  /* 0x0000000600007c24 */ /* 0x000fe4000f8e02ff */
[C---:B------:R-:W-:Y:S01]  /*10f60*/  IMAD R13, R5.reuse, UR5, R4 ;  /* 0x00000005050d7c24 */ /* 0x040fe2000f8e0204 */
[----:B------:R-:W-:Y:S01]  /*10f70*/  ULDC.64 UR4, c[0x0][0x3e8] ;  /* 0x0000fa0000047ab9 */ /* 0x000fe20000000a00 */
[----:B------:R-:W-:Y:S01]  /*10f80*/  IMAD R11, R5, UR7, R0 ;  /* 0x00000007050b7c24 */ /* 0x000fe2000f8e0200 */
[----:B------:R-:W-:Y:S01]  /*10f90*/  IADD3 R3, P0, R6, UR4, RZ ;  /* 0x0000000406037c10 */ /* 0x000fe2000ff1e0ff */
[----:B------:R-:W-:Y:S01]  /*10fa0*/  UMOV UR4, 0xffffffff ;  /* 0xffffffff00047882 */ /* 0x000fe20000000000 */
[----:B------:R-:W-:Y:S02]  /*10fb0*/  IADD3 R5, P1, R8, UR8, RZ ;  /* 0x0000000808057c10 */ /* 0x000fe4000ff3e0ff */
[----:B------:R-:W-:Y:S02]  /*10fc0*/  IADD3.X R13, R7, UR5, R13, P0, !PT ;  /* 0x00000005070d7c10 */ /* 0x000fe400087fe40d */
[----:B------:R-:W-:Y:S01]  /*10fd0*/  IADD3.X R4, R9, UR9, R11, P1, !PT ;  /* 0x0000000909047c10 */ /* 0x000fe20008ffe40b */
[----:B------:R-:W-:Y:S08]  /*10fe0*/  BRA.DIV UR4, `(.L_x_2375) ;  /* 0x000001fe04007947 */ /* 0x000ff0000b800000 */
[----:B------:R0:W1:Y:S04]  /*10ff0*/  SHFL.IDX PT, R0, R13, RZ, 0x1e1f ;  /* 0x001e1fff0d007589 */ /* 0x00006800000e0000 */
[----:B------:R-:W2:Y:S04]  /*11000*/  SHFL.IDX PT, R3, R3, RZ, 0x1e1f ;  /* 0x001e1fff03037589 */ /* 0x000ea800000e0000 */
[----:B------:R-:W3:Y:S04]  /*11010*/  SHFL.IDX PT, R4, R4, RZ, 0x1e1f ;  /* 0x001e1fff04047589 */ /* 0x000ee800000e0000 */
[----:B------:R0:W4:Y:S02]  /*11020*/  SHFL.IDX PT, R14, R5, RZ, 0x1e1f ;  /* 0x001e1fff050e7589 */ /* 0x00012400000e0000 */
.L_x_2617:
[----:B------:R-:W-:Y:S01]  /*11030*/  IMAD R45, R205, R20, RZ ;  /* 0x00000014cd2d7224 */ /* 0x000fe200078e02ff */
[----:B------:R-:W-:Y:S01]  /*11040*/  BSSY B1, `(.L_x_2376) ;  /* 0x000004c000017945 */ /* 0x000fe20003800000 */
[----:B------:R-:W-:Y:S02]  /*11050*/  CS2R R36, SRZ ;  /* 0x0000000000247805 */ /* 0x000fe4000001ff00 */
[----:B------:R-:W-:Y:S02]  /*11060*/  CS2R R32, SRZ ;  /* 0x0000000000207805 */ /* 0x000fe4000001ff00 */
[----:B------:R-:W-:Y:S02]  /*11070*/  CS2R R28, SRZ ;  /* 0x00000000001c7805 */ /* 0x000fe4000001ff00 */
[----:B------:R-:W-:Y:S02]  /*11080*/  ISETP.GE.AND P0, PT, R10, R45, PT ;  /* 0x0000002d0a00720c */ /* 0x000fe40003f06270 */
[----:B------:R-:W-:-:S02]  /*11090*/  CS2R R24, SRZ ;  /* 0x0000000000187805 */ /* 0x000fc4000001ff00 */
[----:B0-----:R-:W-:Y:S02]  /*110a0*/  CS2R R12, SRZ ;  /* 0x00000000000c7805 */ /* 0x001fe4000001ff00 */
        /* <DEDUP_REMOVED lines=8> */
[----:B------:R-:W3:Y:S01]  /*11130*/  LDL R51, [R1+0x58] ;  /* 0x0000580001337983 */ /* 0x000ee20000100800 */
[----:B------:R-:W-:-:S03]  /*11140*/  ULDC UR4, c[0x0][0x3f4] ;  /* 0x0000fd0000047ab9 */ /* 0x000fc60000000800 */
[----:B------:R-:W3:Y:S01]  /*11150*/  LDL R50, [R1+0x50] ;  /* 0x0000500001327983 */ /* 0x000ee20000100800 */
[----:B------:R-:W-:Y:S02]  /*11160*/  ISETP.GE.AND P5, PT, R194, UR4, PT ;  /* 0x00000004c2007c0c */ /* 0x000fe4000bfa6270 */
[----:B------:R-:W-:Y:S02]  /*11170*/  CS2R R34, SRZ ;  /* 0x0000000000227805 */ /* 0x000fe4000001ff00 */
[----:B------:R-:W-:Y:S02]  /*11180*/  ISETP.GE.AND P2, PT, R192, UR4, PT ;  /* 0x00000004c0007c0c */ /* 0x000fe4000bf46270 */
[----:B------:R-:W-:Y:S02]  /*11190*/  CS2R R32, SRZ ;  /* 0x0000000000207805 */ /* 0x000fe4000001ff00 */
[----:B------:R-:W-:Y:S02]  /*111a0*/  ISETP.GE.AND P3, PT, R193, UR4, PT ;  /* 0x00000004c1007c0c */ /* 0x000fe4000bf66270 */
[----:B------:R-:W-:-:S02]  /*111b0*/  CS2R R30, SRZ ;  /* 0x00000000001e7805 */ /* 0x000fc4000001ff00 */
[----:B------:R-:W-:Y:S02]  /*111c0*/  SHF.R.S32.HI R5, RZ, 0x1f, R194 ;  /* 0x0000001fff057819 */ /* 0x000fe400000114c2 */
[----:B------:R-:W-:Y:S02]  /*111d0*/  SHF.R.S32.HI R13, RZ, 0x1f, R192 ;  /* 0x0000001fff0d7819 */ /* 0x000fe400000114c0 */
[CC--:B--2---:R-:W-:Y:S02]  /*111e0*/  @!P5 IADD3 R6, P0, R194.reuse, R3.reuse, RZ ;  /* 0x00000003c206d210 */ /* 0x0c4fe40007f1e0ff */
[-C--:B----4-:R-:W-:Y:S02]  /*111f0*/  @!P5 IADD3 R8, P1, R194, R14.reuse, RZ ;  /* 0x0000000ec208d210 */ /* 0x090fe40007f3e0ff */
[----:B------:R-:W-:Y:S01]  /*11200*/  @!P2 IADD3 R10, P4, R192, R3, RZ ;  /* 0x00000003c00aa210 */ /* 0x000fe20007f9e0ff */
[--C-:B-1----:R-:W-:Y:S02]  /*11210*/  @!P5 IMAD.X R7, R0, 0x1, R5.reuse, P0 ;  /* 0x000000010007d824 */ /* 0x102fe400000e0605 */
[----:B---3--:R-:W-:Y:S01]  /*11220*/  @!P5 IMAD.X R9, R4, 0x1, R5, P1 ;  /* 0x000000010409d824 */ /* 0x008fe200008e0605 */
[----:B------:R-:W-:Y:S01]  /*11230*/  ISETP.GE.AND P1, PT, R22, UR4, PT ;  /* 0x0000000416007c0c */ /* 0x000fe2000bf26270 */
[----:B------:R-:W-:Y:S01]  /*11240*/  @!P2 IMAD.X R11, R0, 0x1, R13, P4 ;  /* 0x00000001000ba824 */ /* 0x000fe200020e060d */
[----:B------:R-:W-:Y:S01]  /*11250*/  @!P2 IADD3 R12, P0, R192, R14, RZ ;  /* 0x0000000ec00ca210 */ /* 0x000fe20007f1e0ff */
[----:B------:R0:W5:Y:S01]  /*11260*/  @!P5 LD.E.64 R34, desc[UR56][R6.64] ;  /* 0x000000380622d980 */ /* 0x000162000c101b00 */
[----:B------:R-:W-:-:S02]  /*11270*/  SHF.R.S32.HI R5, RZ, 0x1f, R193 ;  /* 0x0000001fff057819 */ /* 0x000fc400000114c1 */
[C---:B------:R-:W-:Y:S01]  /*11280*/  @!P3 IADD3 R42, P4, R193.reuse, R14, RZ ;  /* 0x0000000ec12ab210 */ /* 0x040fe20007f9e0ff */
[----:B------:R-:W5:Y:S01]  /*11290*/  @!P5 LD.E.64 R32, desc[UR56][R8.64] ;  /* 0x000000380820d980 */ /* 0x000f62000c101b00 */
[----:B------:R-:W-:Y:S02]  /*112a0*/  @!P3 IADD3 R20, P5, R193, R3, RZ ;  /* 0x00000003c114b210 */ /* 0x000fe40007fbe0ff */
[----:B------:R-:W-:Y:S02]  /*112b0*/  CS2R R28, SRZ ;  /* 0x00000000001c7805 */ /* 0x000fe4000001ff00 */
[----:B------:R-:W-:Y:S01]  /*112c0*/  CS2R R26, SRZ ;  /* 0x00000000001a7805 */ /* 0x000fe2000001ff00 */
[----:B------:R-:W-:Y:S01]  /*112d0*/  @!P2 IMAD.X R13, R4, 0x1, R13, P0 ;  /* 0x00000001040da824 */ /* 0x000fe200000e060d */
[----:B------:R-:W-:Y:S02]  /*112e0*/  CS2R R24, SRZ ;  /* 0x0000000000187805 */ /* 0x000fe4000001ff00 */
[----:B------:R-:W-:Y:S01]  /*112f0*/  @!P3 IADD3.X R21, R0, R5, RZ, P5, !PT ;  /* 0x000000050015b210 */ /* 0x000fe20002ffe4ff */
[----:B------:R-:W-:Y:S01]  /*11300*/  @!P3 IMAD.X R43, R4, 0x1, R5, P4 ;  /* 0x00000001042bb824 */ /* 0x000fe200020e0605 */
[----:B------:R-:W5:Y:S01]  /*11310*/  @!P2 LD.E.64 R30, desc[UR56][R10.64] ;  /* 0x000000380a1ea980 */ /* 0x000f62000c101b00 */
[----:B------:R-:W-:-:S03]  /*11320*/  ISETP.GE.AND P0, PT, R195, UR4, PT ;  /* 0x00000004c3007c0c */ /* 0x000fc6000bf06270 */
[----:B------:R-:W5:Y:S01]  /*11330*/  @!P2 LD.E.64 R28, desc[UR56][R12.64] ;  /* 0x000000380c1ca980 */ /* 0x000f62000c101b00 */
[----:B------:R-:W-:Y:S02]  /*11340*/  ISETP.GE.AND P2, PT, R196, UR4, PT ;  /* 0x00000004c4007c0c */ /* 0x000fe4000bf46270 */
[----:B------:R-:W-:Y:S01]  /*11350*/  @!P1 SHF.R.S32.HI R5, RZ, 0x1f, R22 ;  /* 0x0000001fff059819 */ /* 0x000fe20000011416 */
[----:B------:R1:W5:Y:S01]  /*11360*/  @!P3 LD.E.64 R26, desc[UR56][R20.64] ;  /* 0x00000038141ab980 */ /* 0x000362000c101b00 */
[----:B------:R-:W-:-:S03]  /*11370*/  @!P1 IADD3 R40, P4, R22, R14, RZ ;  /* 0x0000000e16289210 */ /* 0x000fc60007f9e0ff */
[----:B------:R2:W5:Y:S01]  /*11380*/  @!P3 LD.E.64 R24, desc[UR56][R42.64] ;  /* 0x000000382a18b980 */ /* 0x000562000c101b00 */
[-C--:B0-----:R-:W-:Y:S02]  /*11390*/  @!P1 IADD3 R6, P3, R22, R3.reuse, RZ ;  /* 0x0000000316069210 */ /* 0x081fe40007f7e0ff */
[----:B------:R-:W-:Y:S02]  /*113a0*/  CS2R R38, SRZ ;  /* 0x0000000000267805 */ /* 0x000fe4000001ff00 */
[----:B------:R-:W-:Y:S01]  /*113b0*/  CS2R R36, SRZ ;  /* 0x0000000000247805 */ /* 0x000fe2000001ff00 */
[--C-:B------:R-:W-:Y:S01]  /*113c0*/  @!P1 IMAD.X R41, R4, 0x1, R5.reuse, P4 ;  /* 0x0000000104299824 */ /* 0x100fe200020e0605 */
[CC--:B------:R-:W-:Y:S01]  /*113d0*/  @!P0 IADD3 R46, P5, R195.reuse, R3.reuse, RZ ;  /* 0x00000003c32e8210 */ /* 0x0c0fe20007fbe0ff */
[----:B------:R-:W-:Y:S01]  /*113e0*/  @!P1 IMAD.X R7, R0, 0x1, R5, P3 ;  /* 0x0000000100079824 */ /* 0x000fe200018e0605 */
[----:B------:R-:W-:Y:S02]  /*113f0*/  @!P2 IADD3 R48, P3, R196, R3, RZ ;  /* 0x00000003c430a210 */ /* 0x000fe40007f7e0ff */
[----:B-1----:R-:W-:Y:S01]  /*11400*/  CS2R R20, SRZ ;  /* 0x0000000000147805 */ /* 0x002fe2000001ff00 */
[----:B------:R0:W5:Y:S04]  /*11410*/  @!P1 LD.E.64 R36, desc[UR56][R40.64] ;  /* 0x0000003828249980 */ /* 0x000168000c101b00 */
[----:B------:R0:W5:Y:S01]  /*11420*/  @!P1 LD.E.64 R38, desc[UR56][R6.64] ;  /* 0x0000003806269980 */ /* 0x000162000c101b00 */
[----:B--2---:R-:W-:-:S02]  /*11430*/  @!P0 IADD3 R42, P1, R195, R14, RZ ;  /* 0x0000000ec32a8210 */ /* 0x004fc40007f3e0ff */
[----:B------:R-:W-:Y:S02]  /*11440*/  @!P2 IADD3 R14, P4, R196, R14, RZ ;  /* 0x0000000ec40ea210 */ /* 0x000fe40007f9e0ff */
[----:B------:R-:W-:Y:S02]  /*11450*/  CS2R R12, SRZ ;  /* 0x00000000000c7805 */ /* 0x000fe4000001ff00 */
[----:B------:R-:W-:Y:S02]  /*11460*/  CS2R R10, SRZ ;  /* 0x00000000000a7805 */ /* 0x000fe4000001ff00 */
[----:B------:R-:W-:Y:S01]  /*11470*/  CS2R R8, SRZ ;  /* 0x0000000000087805 */ /* 0x000fe2000001ff00 */
[----:B------:R-:W-:Y:S01]  /*11480*/  @!P0 IMAD.X R47, R0, 0x1, R51, P5 ;  /* 0x00000001002f8824 */ /* 0x000fe200028e0633 */
[----:B------:R-:W-:Y:S01]  /*11490*/  @!P0 IADD3.X R43, R4, R51, RZ, P1, !PT ;  /* 0x00000033042b8210 */ /* 0x000fe20000ffe4ff */
[----:B------:R-:W-:-:S03]  /*114a0*/  @!P2 IMAD.X R49, R0, 0x1, R50, P3 ;  /* 0x000000010031a824 */ /* 0x000fc600018e0632 */
[----:B------:R0:W5:Y:S01]  /*114b0*/  @!P0 LD.E.64 R20, desc[UR56][R46.64] ;  /* 0x000000382e148980 */ /* 0x000162000c101b00 */
[----:B------:R-:W-:-:S03]  /*114c0*/  @!P2 IMAD.X R15, R4, 0x1, R50, P4 ;  /* 0x00000001040fa824 */ /* 0x000fc600020e0632 */
[----:B------:R0:W5:Y:S04]  /*114d0*/  @!P0 LD.E.64 R12, desc[UR56][R42.64] ;  /* 0x000000382a0c8980 */ /* 0x000168000c101b00 */
[----:B------:R0:W5:Y:S04]  /*114e0*/  @!P2 LD.E.64 R10, desc[UR56][R48.64] ;  /* 0x00000038300aa980 */ /* 0x000168000c101b00 */
[----:B------:R0:W5:Y:S02]  /*114f0*/  @!P2 LD.E.64 R8, desc[UR56][R14.64] ;  /* 0x000000380e08a980 */ /* 0x000164000c101b00 */
.L_x_2377:
[----:B------:R-:W-:Y:S05]  /*11500*/  BSYNC B1 ;  /* 0x0000000000017941 */ /* 0x000fea0003800000 */
.L_x_2376:
[----:B------:R-:W-:Y:S01]  /*11510*/  ULEA.HI UR4, UR43, UR43, URZ, 0x1 ;  /* 0x0000002b2b047291 */ /* 0x000fe2000f8f083f */
[----:B--2---:R-:W-:Y:S01]  /*11520*/  VIADDMNMX R3, R45, -R204, 0x80, PT ;  /* 0x000000802d037446 */ /* 0x004fe200038009cc */
[----:B------:R-:W-:Y:S02]  /*11530*/  BSSY B1, `(.L_x_2378) ;  /* 0x0000008000017945 */ /* 0x000fe40003800000 */
[----:B------:R-:W-:Y:S01]  /*11540*/  ULOP3.LUT UR4, UR4, 0xfffffffe, URZ, 0xc0, !UPT ;  /* 0xfffffffe04047892 */ /* 0x000fe2000f8ec03f */
[----:B------:R-:W-:-:S03]  /*11550*/  ISETP.GE.AND P1, PT, R188, R3, PT ;  /* 0x00000003bc00720c */ /* 0x000fc60003f26270 */
[----:B------:R-:W-:-:S06]  /*11560*/  UIADD3 UR4, UR43, -UR4, URZ ;  /* 0x800000042b047290 */ /* 0x000fcc000fffe03f */
[----:B------:R-:W-:-:S05]  /*11570*/  IMAD.U32 R5, RZ, RZ, UR4 ;  /* 0x00000004ff057e24 */ /* 0x000fca000f8e00ff */
[----:B------:R-:W-:-:S04]  /*11580*/  SHF.L.U32 R5, R5, 0x1f, RZ ;  /* 0x0000001f05057819 */ /* 0x000fc800000006ff */
[----:B------:R-:W2:Y:S02]  /*11590*/  SYNCS.PHASECHK.TRANS64.TRYWAIT P0, [R16+URZ+0x29800], R5 ;  /* 0x02980005100075a7 */ /* 0x000ea4000800017f */
[----:B--2---:R-:W-:Y:S05]  /*115a0*/  @!P0 BRA `(.L_x_2379) ;  /* 0x000001f400fc8947 */ /* 0x004fea0003800000 */
.L_x_2618:
[----:B------:R-:W-:Y:S05]  /*115b0*/  BSYNC B1 ;  /* 0x0000000000017941 */ /* 0x000fea0003800000 */
.L_x_2378:
[----:B------:R-:W-:Y:S05]  /*115c0*/  @P1 BRA `(.L_x_2380) ;  /* 0x0000006400441947 */ /* 0x000fea0003800000 */
[----:B------:R-:W0:Y:S01]  /*115d0*/  LDC R3, c[0x0][0x3f4] ;  /* 0x0000fd00ff037b82 */ /* 0x000e220000000800 */
[----:B------:R-:W-:Y:S01]  /*115e0*/  BSSY B1, `(.L_x_2381) ;  /* 0x000007f000017945 */ /* 0x000fe20003800000 */
[----:B-1----:R-:W-:Y:S01]  /*115f0*/  IMAD.IADD R0, R16, 0x1, R210 ;  /* 0x0000000110007824 */ /* 0x002fe200078e02d2 */
[-C--:B0-----:R-:W-:Y:S02]  /*11600*/  ISETP.GE.AND P0, PT, R22, R3.reuse, PT ;  /* 0x000000031600720c */ /* 0x081fe40003f06270 */
[-C--:B------:R-:W-:Y:S02]  /*11610*/  ISETP.GE.AND P1, PT, R194, R3.reuse, PT ;  /* 0x00000003c200720c */ /* 0x080fe40003f26270 */
[-C--:B------:R-:W-:Y:S02]  /*11620*/  ISETP.GE.AND P2, PT, R192, R3.reuse, PT ;  /* 0x00000003c000720c */ /* 0x080fe40003f46270 */
[-C--:B------:R-:W-:Y:S02]  /*11630*/  ISETP.GE.AND P3, PT, R193, R3.reuse, PT ;  /* 0x00000003c100720c */ /* 0x080fe40003f66270 */
[----:B------:R-:W-:-:S02]  /*11640*/  ISETP.GE.AND P4, PT, R195, R3, PT ;  /* 0x00000003c300720c */ /* 0x000fc40003f86270 */
[----:B------:R-:W-:-:S03]  /*11650*/  ISETP.GE.AND P5, PT, R196, R3, PT ;  /* 0x00000003c400720c */ /* 0x000fc60003fa6270 */
[----:B------:R-:W-:Y:S10]  /*11660*/  @P0 BRA `(.L_x_2382) ;  /* 0x0000000400d80947 */ /* 0x000ff40003800000 */
[----:B--23--:R-:W0:Y:S01]  /*11670*/  LDS.128 R4, [R0+0x14400] ;  /* 0x0144000000047984 */ /* 0x00ce220000000c00 */
[----:B----45:R-:W-:Y:S02]  /*11680*/  SHF.R.U32.HI R14, RZ, 0x8, R38 ;  /* 0x00000008ff0e7819 */ /* 0x030fe40000011626 */
        /* <DEDUP_REMOVED lines=15> */
[----:B------:R-:W-:Y:S02]  /*11780*/  LOP3.LUT R41, R14, 0xff, RZ, 0xc0, !PT ;  /* 0x000000ff0e297812 */ /* 0x000fe400078ec0ff */
        /* <DEDUP_REMOVED lines=8> */
[-C--:B0-----:R-:W-:Y:S02]  /*11810*/  F2FP.F16.E4M3.UNPACK_B R3, R6.reuse.H1 ;  /* 0x00000006ff03723e */ /* 0x081fe400030006ff */
[----:B------:R-:W-:Y:S02]  /*11820*/  F2FP.F16.E4M3.UNPACK_B R42, R45 ;  /* 0x0000002dff2a723e */ /* 0x000fe400020006ff */
[----:B------:R-:W-:Y:S01]  /*11830*/  F2FP.F16.E4M3.UNPACK_B R39, R41 ;  /* 0x00000029ff27723e */ /* 0x000fe200020006ff */
[----:B------:R-:W-:Y:S01]  /*11840*/  HADD2.F32 R14, -RZ, R3.H1_H1 ;  /* 0x30000003ff0e7230 */ /* 0x000fe20000004100 */
[--C-:B------:R-:W-:Y:S01]  /*11850*/  LOP3.LUT R43, R43, 0xff0000, R36.reuse, 0xf8, !PT ;  /* 0x00ff00002b2b7812 */ /* 0x100fe200078ef824 */
[--C-:B------:R-:W-:Y:S01]  /*11860*/  HADD2.F32 R46, -RZ, R42.reuse.H1_H1 ;  /* 0x3000002aff2e7230 */ /* 0x100fe20000004100 */
[----:B------:R-:W-:Y:S01]  /*11870*/  F2FP.F16.E4M3.UNPACK_B R6, R6 ;  /* 0x00000006ff06723e */ /* 0x000fe200020006ff */
[----:B------:R-:W-:Y:S01]  /*11880*/  HADD2.F32 R40, -RZ, R39.H1_H1 ;  /* 0x30000027ff287230 */ /* 0x000fe20000004100 */
[----:B------:R-:W-:Y:S01]  /*11890*/  LOP3.LUT R43, R43, 0xff000000, R36, 0xf8, !PT ;  /* 0xff0000002b2b7812 */ /* 0x000fe200078ef824 */
[----:B------:R-:W-:Y:S01]  /*118a0*/  HADD2.F32 R42, -RZ, R42.H0_H0 ;  /* 0x2000002aff2a7230 */ /* 0x000fe20000004100 */
[----:B------:R-:W-:Y:S01]  /*118b0*/  LOP3.LUT R38, R15, 0xff000000, R38, 0xf8, !PT ;  /* 0xff0000000f267812 */ /* 0x000fe200078ef826 */
[C---:B------:R-:W-:Y:S01]  /*118c0*/  FMUL.FTZ R48, R14.reuse, R46 ;  /* 0x0000002e0e307220 */ /* 0x040fe20000410000 */
[-C--:B------:R-:W-:Y:S01]  /*118d0*/  F2FP.F16.E4M3.UNPACK_B R36, R7.reuse ;  /* 0x00000007ff24723e */ /* 0x080fe200020006ff */
[----:B------:R-:W-:Y:S01]  /*118e0*/  FMUL.FTZ R47, R14, R40 ;  /* 0x000000280e2f7220 */ /* 0x000fe20000410000 */
[----:B------:R-:W-:Y:S01]  /*118f0*/  F2FP.F16.E4M3.UNPACK_B R37, R7.H1 ;  /* 0x00000007ff25723e */ /* 0x000fe200030006ff */
[----:B------:R-:W-:Y:S01]  /*11900*/  HADD2.F32 R15, -RZ, R3.H0_H0 ;  /* 0x20000003ff0f7230 */ /* 0x000fe20000004100 */
        /* <DEDUP_REMOVED lines=76> */
.L_x_2382:
[----:B------:R-:W-:Y:S05]  /*11dd0*/  BSYNC B1 ;  /* 0x0000000000017941 */ /* 0x000fea0003800000 */
.L_x_2381:
[----:B------:R-:W-:Y:S04]  /*11de0*/  BSSY B1, `(.L_x_2383) ;  /* 0x000007d000017945 */ /* 0x000fe80003800000 */
[----:B------:R-:W-:Y:S05]  /*11df0*/  @P1 BRA `(.L_x_2384) ;  /* 0x0000000400ec1947 */ /* 0x000fea0003800000 */
[----:B------:R-:W0:Y:S01]  /*11e00*/  LDL R49, [R1] ;  /* 0x0000000001317983 */ /* 0x000e220000100800 */
[----:B-----5:R-:W-:Y:S02]  /*11e10*/  SHF.R.U32.HI R15, RZ, 0x8, R35 ;  /* 0x00000008ff0f7819 */ /* 0x020fe40000011623 */
[----:B------:R-:W-:Y:S02]  /*11e20*/  SHF.R.U32.HI R40, RZ, 0x8, R33 ;  /* 0x00000008ff287819 */ /* 0x000fe40000011621 */
[----:B------:R-:W-:Y:S02]  /*11e30*/  SHF.R.U32.HI R37, RZ, 0x8, R32 ;  /* 0x00000008ff257819 */ /* 0x000fe40000011620 */
        /* <DEDUP_REMOVED lines=10> */
[----:B----4-:R-:W-:Y:S02]  /*11ee0*/  LOP3.LUT R14, R34, 0xff, RZ, 0xc0, !PT ;  /* 0x000000ff220e7812 */ /* 0x010fe400078ec0ff */
        /* <DEDUP_REMOVED lines=16> */
[----:B------:R-:W-:Y:S02]  /*11ff0*/  F2FP.F16.E4M3.UNPACK_B R38, R41 ;  /* 0x00000029ff26723e */ /* 0x000fe400020006ff */
[----:B------:R-:W-:Y:S02]  /*12000*/  F2FP.F16.E4M3.UNPACK_B R35, R37 ;  /* 0x00000025ff23723e */ /* 0x000fe400020006ff */
[----:B------:R-:W-:Y:S01]  /*12010*/  LOP3.LUT R39, R39, 0xff000000, R32, 0xf8, !PT ;  /* 0xff00000027277812 */ /* 0x000fe200078ef820 */
[--C-:B------:R-:W-:Y:S01]  /*12020*/  HADD2.F32 R40, -RZ, R38.reuse.H1_H1 ;  /* 0x30000026ff287230 */ /* 0x100fe20000004100 */
[----:B------:R-:W-:Y:S01]  /*12030*/  LOP3.LUT R34, R15, 0xff000000, R34, 0xf8, !PT ;  /* 0xff0000000f227812 */ /* 0x000fe200078ef822 */
[--C-:B------:R-:W-:Y:S01]  /*12040*/  HADD2.F32 R36, -RZ, R35.reuse.H1_H1 ;  /* 0x30000023ff247230 */ /* 0x100fe20000004100 */
[----:B------:R-:W-:Y:S01]  /*12050*/  F2FP.F16.E4M3.UNPACK_B R41, R41.H1 ;  /* 0x00000029ff29723e */ /* 0x000fe200030006ff */
[----:B------:R-:W-:Y:S01]  /*12060*/  HADD2.F32 R38, -RZ, R38.H0_H0 ;  /* 0x20000026ff267230 */ /* 0x000fe20000004100 */
[----:B------:R-:W-:Y:S01]  /*12070*/  F2FP.F16.E4M3.UNPACK_B R37, R37.H1 ;  /* 0x00000025ff25723e */ /* 0x000fe200030006ff */
[----:B------:R-:W-:Y:S01]  /*12080*/  HADD2.F32 R35, -RZ, R35.H0_H0 ;  /* 0x20000023ff237230 */ /* 0x000fe20000004100 */
[----:B0-23--:R-:W0:Y:S02]  /*12090*/  LDS.128 R4, [R49] ;  /* 0x0000000031047984 */ /* 0x00de240000000c00 */
[----:B0-----:R-:W-:-:S02]  /*120a0*/  F2FP.F16.E4M3.UNPACK_B R3, R6.H1 ;  /* 0x00000006ff03723e */ /* 0x001fc400030006ff */
[----:B------:R-:W-:Y:S02]  /*120b0*/  F2FP.F16.E4M3.UNPACK_B R6, R6 ;  /* 0x00000006ff06723e */ /* 0x000fe400020006ff */
[-C--:B------:R-:W-:Y:S01]  /*120c0*/  F2FP.F16.E4M3.UNPACK_B R32, R7.reuse ;  /* 0x00000007ff20723e */ /* 0x080fe200020006ff */
[--C-:B------:R-:W-:Y:S01]  /*120d0*/  HADD2.F32 R14, -RZ, R3.reuse.H1_H1 ;  /* 0x30000003ff0e7230 */ /* 0x100fe20000004100 */
[----:B------:R-:W-:Y:S01]  /*120e0*/  F2FP.F16.E4M3.UNPACK_B R33, R7.H1 ;  /* 0x00000007ff21723e */ /* 0x000fe200030006ff */
[----:B------:R-:W-:Y:S01]  /*120f0*/  HADD2.F32 R15, -RZ, R3.H0_H0 ;  /* 0x20000003ff0f7230 */ /* 0x000fe20000004100 */
[-C--:B------:R-:W-:Y:S02]  /*12100*/  F2FP.F16.E4M3.UNPACK_B R7, R5.reuse ;  /* 0x00000005ff07723e */ /* 0x080fe400020006ff */
[C---:B------:R-:W-:Y:S01]  /*12110*/  FMUL.FTZ R42, R14.reuse, R40 ;  /* 0x000000280e2a7220 */ /* 0x040fe20000410000 */
[----:B------:R-:W-:Y:S01]  /*12120*/  FMUL.FTZ R43, R14, R36 ;  /* 0x000000240e2b7220 */ /* 0x000fe20000410000 */
[----:B------:R-:W-:Y:S01]  /*12130*/  F2FP.F16.E4M3.UNPACK_B R14, R5.H1 ;  /* 0x00000005ff0e723e */ /* 0x000fe200030006ff */
[----:B------:R-:W-:-:S02]  /*12140*/  HADD2.F32 R5, -RZ, R6.H1_H1 ;  /* 0x30000006ff057230 */ /* 0x000fc40000004100 */
[C---:B------:R-:W-:Y:S01]  /*12150*/  FFMA.FTZ R42, R15.reuse, R36, -R42 ;  /* 0x000000240f2a7223 */ /* 0x040fe2000001082a */
[----:B------:R-:W-:Y:S01]  /*12160*/  FFMA.FTZ R45, R15, R40, R43 ;  /* 0x000000280f2d7223 */ /* 0x000fe2000001002b */
[----:B------:R-:W-:Y:S01]  /*12170*/  HADD2.F32 R6, -RZ, R6.H0_H0 ;  /* 0x20000006ff067230 */ /* 0x000fe20000004100 */
[----:B------:R-:W-:Y:S01]  /*12180*/  F2FP.F16.E4M3.UNPACK_B R3, R4 ;  /* 0x00000004ff03723e */ /* 0x000fe200020006ff */
[C---:B------:R-:W-:Y:S01]  /*12190*/  FMUL.FTZ R15, R5.reuse, R38 ;  /* 0x00000026050f7220 */ /* 0x040fe20000410000 */
[-C--:B------:R-:W-:Y:S01]  /*121a0*/  FMUL.FTZ R43, R5, R35.reuse ;  /* 0x00000023052b7220 */ /* 0x080fe20000410000 */
[----:B------:R-:W-:Y:S01]  /*121b0*/  HADD2.F32 R5, -RZ, R32.H1_H1 ;  /* 0x30000020ff057230 */ /* 0x000fe20000004100 */
[----:B------:R-:W-:Y:S01]  /*121c0*/  F2FP.F16.E4M3.UNPACK_B R4, R4.H1 ;  /* 0x00000004ff04723e */ /* 0x000fe200030006ff */
[----:B------:R-:W-:Y:S02]  /*121d0*/  HADD2.F32 R36, -RZ, R41.H0_H0 ;  /* 0x20000029ff247230 */ /* 0x000fe40000004100 */
[----:B------:R-:W-:Y:S01]  /*121e0*/  FFMA.FTZ R40, R6, R35, -R15 ;  /* 0x0000002306287223 */ /* 0x000fe2000001080f */
[----:B------:R-:W-:-:S02]  /*121f0*/  HADD2.F32 R15, -RZ, R37.H0_H0 ;  /* 0x20000025ff0f7230 */ /* 0x000fc40000004100 */
[----:B------:R-:W-:Y:S01]  /*12200*/  FFMA.FTZ R43, R6, R38, R43 ;  /* 0x00000026062b7223 */ /* 0x000fe2000001002b */
        /* <DEDUP_REMOVED lines=12> */
[-C--:B------:R-:W-:Y:S01]  /*122d0*/  F2FP.F16.E4M3.UNPACK_B R15, R34.reuse ;  /* 0x00000022ff0f723e */ /* 0x080fe200020006ff */
[C---:B------:R-:W-:Y:S01]  /*122e0*/  FFMA.FTZ R48, R33.reuse, R37, -R38 ;  /* 0x0000002521307223 */ /* 0x040fe20000010826 */
[----:B------:R-:W-:Y:S02]  /*122f0*/  HADD2.F32 R6, -RZ, R4.H1_H1 ;  /* 0x30000004ff067230 */ /* 0x000fe40000004100 */
[----:B------:R-:W-:Y:S01]  /*12300*/  FFMA.FTZ R41, R33, R41, R32 ;  /* 0x0000002921297223 */ /* 0x000fe20000010020 */
[--C-:B------:R-:W-:Y:S01]  /*12310*/  HADD2.F32 R35, -RZ, R5.reuse.H1_H1 ;  /* 0x30000005ff237230 */ /* 0x100fe20000004100 */
[----:B------:R-:W-:Y:S01]  /*12320*/  F2FP.F16.E4M3.UNPACK_B R34, R34.H1 ;  /* 0x00000022ff22723e */ /* 0x000fe200030006ff */
[----:B------:R-:W-:Y:S01]  /*12330*/  HADD2.F32 R33, -RZ, R5.H0_H0 ;  /* 0x20000005ff217230 */ /* 0x000fe20000004100 */
[----:B------:R-:W-:Y:S01]  /*12340*/  F2FP.F16.E4M3.UNPACK_B R39, R39.H1 ;  /* 0x00000027ff27723e */ /* 0x000fe200030006ff */
[----:B------:R-:W-:-:S02]  /*12350*/  HADD2.F32 R32, -RZ, R15.H1_H1 ;  /* 0x3000000fff207230 */ /* 0x000fc40000004100 */
[C---:B------:R-:W-:Y:S01]  /*12360*/  FMUL.FTZ R36, R6.reuse, R35 ;  /* 0x0000002306247220 */ /* 0x040fe20000410000 */
[----:B------:R-:W-:Y:S02]  /*12370*/  HADD2.F32 R5, -RZ, R4.H0_H0 ;  /* 0x20000004ff057230 */ /* 0x000fe40000004100 */
[----:B------:R-:W-:Y:S02]  /*12380*/  HADD2.F32 R4, -RZ, R3.H1_H1 ;  /* 0x30000003ff047230 */ /* 0x000fe40000004100 */
[-C--:B------:R-:W-:Y:S01]  /*12390*/  FMUL.FTZ R38, R6, R32.reuse ;  /* 0x0000002006267220 */ /* 0x080fe20000410000 */
[----:B------:R-:W-:Y:S02]  /*123a0*/  HADD2.F32 R15, -RZ, R15.H0_H0 ;  /* 0x2000000fff0f7230 */ /* 0x000fe40000004100 */
[C---:B------:R-:W-:Y:S01]  /*123b0*/  FFMA.FTZ R36, R5.reuse, R32, -R36 ;  /* 0x0000002005247223 */ /* 0x040fe20000010824 */
[----:B------:R-:W-:Y:S02]  /*123c0*/  HADD2.F32 R3, -RZ, R3.H0_H0 ;  /* 0x20000003ff037230 */ /* 0x000fe40000004100 */
[C---:B------:R-:W-:Y:S01]  /*123d0*/  FMUL.FTZ R6, R4.reuse, R33 ;  /* 0x0000002104067220 */ /* 0x040fe20000410000 */
[----:B------:R-:W-:Y:S01]  /*123e0*/  FFMA.FTZ R35, R5, R35, R38 ;  /* 0x0000002305237223 */ /* 0x000fe20000010026 */
[----:B------:R-:W-:Y:S01]  /*123f0*/  FMUL.FTZ R4, R4, R15 ;  /* 0x0000000f04047220 */ /* 0x000fe20000410000 */
[----:B------:R-:W-:-:S02]  /*12400*/  HADD2.F32 R5, -RZ, R34.H1_H1 ;  /* 0x30000022ff057230 */ /* 0x000fc40000004100 */
[C---:B------:R-:W-:Y:S01]  /*12410*/  FFMA.FTZ R32, R3.reuse, R15, -R6 ;  /* 0x0000000f03207223 */ /* 0x040fe20000010806 */
[--C-:B------:R-:W-:Y:S02]  /*12420*/  HADD2.F32 R15, -RZ, R39.reuse.H1_H1 ;  /* 0x30000027ff0f7230 */ /* 0x100fe40000004100 */
[----:B------:R-:W-:Y:S01]  /*12430*/  FFMA.FTZ R33, R3, R33, R4 ;  /* 0x0000002103217223 */ /* 0x000fe20000010004 */
[----:B------:R-:W-:Y:S02]  /*12440*/  HADD2.F32 R4, -RZ, R14.H1_H1 ;  /* 0x3000000eff047230 */ /* 0x000fe40000004100 */
[----:B------:R-:W-:Y:S02]  /*12450*/  HADD2.F32 R6, -RZ, R39.H0_H0 ;  /* 0x20000027ff067230 */ /* 0x000fe40000004100 */
[----:B------:R-:W-:Y:S02]  /*12460*/  HADD2.F32 R3, -RZ, R7.H1_H1 ;  /* 0x30000007ff037230 */ /* 0x000fe40000004100 */
[----:B------:R-:W-:Y:S01]  /*12470*/  FMUL.FTZ R37, R4, R15 ;  /* 0x0000000f04257220 */ /* 0x000fe20000410000 */
[----:B------:R-:W-:-:S02]  /*12480*/  HADD2.F32 R34, -RZ, R34.H0_H0 ;  /* 0x20000022ff227230 */ /* 0x000fc40000004100 */
        /* <DEDUP_REMOVED lines=18> */
.L_x_2384:
[----:B------:R-:W-:Y:S05]  /*125b0*/  BSYNC B1 ;  /* 0x0000000000017941 */ /* 0x000fea0003800000 */
.L_x_2383:
[----:B------:R-:W-:Y:S04]  /*125c0*/  BSSY B1, `(.L_x_2385) ;  /* 0x0000078000017945 */ /* 0x000fe80003800000 */
[----:B------:R-:W-:Y:S05]  /*125d0*/  @P2 BRA `(.L_x_2386) ;  /* 0x0000000400d82947 */ /* 0x000fea0003800000 */
[----:B0123--:R-:W0:Y:S01]  /*125e0*/  LDS.128 R4, [R0+0x16400] ;  /* 0x0164000000047984 */ /* 0x00fe220000000c00 */
[----:B----45:R-:W-:Y:S02]  /*125f0*/  SHF.R.U32.HI R14, RZ, 0x8, R30 ;  /* 0x00000008ff0e7819 */ /* 0x030fe4000001161e */
        /* <DEDUP_REMOVED lines=116> */
.L_x_2386:
[----:B------:R-:W-:Y:S05]  /*12d40*/  BSYNC B1 ;  /* 0x0000000000017941 */ /* 0x000fea0003800000 */
.L_x_2385:
        /* <DEDUP_REMOVED lines=43> */
[----:B0123--:R-:W0:Y:S02]  /*13000*/  LDS.128 R4, [R40+0x2000] ;  /* 0x0020000028047984 */ /* 0x00fe240000000c00 */
        /* <DEDUP_REMOVED lines=81> */
.L_x_2388:
[----:B------:R-:W-:Y:S05]  /*13520*/  BSYNC B1 ;  /* 0x0000000000017941 */ /* 0x000fea0003800000 */
.L_x_2387:
        /* <DEDUP_REMOVED lines=13> */
[----:B------:R-:W-:Y:S02]  /*13600*/  LOP3.LUT R26, R13, 0xff, RZ, 0xc0, !PT ;  /* 0x000000ff0d1a7812 */ /* 0x000fe400078ec0ff */
[----:B------:R-:W-:-:S02]  /*13610*/  LOP3.LUT R27, R27, 0xff, RZ, 0xc0, !PT ;  /* 0x000000ff1b1b7812 */ /* 0x000fc400078ec0ff */
[----:B------:R-:W-:Y:S02]  /*13620*/  SHF.R.U32.HI R29, RZ, 0x10, R13 ;  /* 0x00000010ff1d7819 */ /* 0x000fe4000001160d */
[----:B------:R-:W-:Y:S02]  /*13630*/  PRMT R15, R24, 0x7604, R15 ;  /* 0x00007604180f7816 */ /* 0x000fe4000000000f */
[----:B------:R-:W-:Y:S01]  /*13640*/  LOP3.LUT R25, R14, 0xff, RZ, 0xc0, !PT ;  /* 0x000000ff0e197812 */ /* 0x000fe200078ec0ff */
[----:B------:R-:W-:Y:S01]  /*13650*/  IMAD.U32 R14, R28, 0x10000, RZ ;  /* 0x000100001c0e7824 */ /* 0x000fe200078e00ff */
[----:B------:R-:W-:Y:S02]  /*13660*/  LOP3.LUT R24, R12, 0xff, RZ, 0xc0, !PT ;  /* 0x000000ff0c187812 */ /* 0x000fe400078ec0ff */
[----:B------:R-:W-:Y:S02]  /*13670*/  PRMT R26, R27, 0x7604, R26 ;  /* 0x000076041b1a7816 */ /* 0x000fe4000000001a */
[----:B------:R-:W-:-:S02]  /*13680*/  SHF.L.U32 R29, R29, 0x10, RZ ;  /* 0x000000101d1d7819 */ /* 0x000fc400000006ff */
[----:B------:R-:W-:Y:S02]  /*13690*/  PRMT R27, R25, 0x7604, R24 ;  /* 0x00007604191b7816 */ /* 0x000fe40000000018 */
[----:B------:R-:W-:Y:S02]  /*136a0*/  LOP3.LUT R25, R15, 0xff0000, R14, 0xf8, !PT ;  /* 0x00ff00000f197812 */ /* 0x000fe400078ef80e */
[----:B------:R-:W-:Y:S02]  /*136b0*/  LOP3.LUT R29, R26, 0xff0000, R29, 0xf8, !PT ;  /* 0x00ff00001a1d7812 */ /* 0x000fe400078ef81d */
[----:B------:R-:W-:Y:S02]  /*136c0*/  LOP3.LUT R25, R25, 0xff000000, R21, 0xf8, !PT ;  /* 0xff00000019197812 */ /* 0x000fe400078ef815 */
[----:B------:R-:W-:Y:S02]  /*136d0*/  LOP3.LUT R29, R29, 0xff000000, R13, 0xf8, !PT ;  /* 0xff0000001d1d7812 */ /* 0x000fe400078ef80d */
[----:B------:R-:W-:-:S02]  /*136e0*/  LOP3.LUT R15, R3, 0xff0000, R20, 0xf8, !PT ;  /* 0x00ff0000030f7812 */ /* 0x000fc400078ef814 */
[-C--:B0-----:R-:W-:Y:S02]  /*136f0*/  F2FP.F16.E4M3.UNPACK_B R3, R6.reuse.H1 ;  /* 0x00000006ff03723e */ /* 0x081fe400030006ff */
        /* <DEDUP_REMOVED lines=91> */
.L_x_2390:
[----:B------:R-:W-:Y:S05]  /*13cb0*/  BSYNC B1 ;  /* 0x0000000000017941 */ /* 0x000fea0003800000 */
.L_x_2389:
[----:B------:R-:W-:Y:S05]  /*13cc0*/  @P5 BRA `(.L_x_2380) ;  /* 0x0000003c00845947 */ /* 0x000fea0003800000 */
[----:B-----5:R-:W1:Y:S01]  /*13cd0*/  LDL R31, [R1] ;  /* 0x00000000011f7983 */ /* 0x020e620000100800 */
[----:B------:R-:W-:Y:S02]  /*13ce0*/  SHF.R.U32.HI R12, RZ, 0x8, R11 ;  /* 0x00000008ff0c7819 */ /* 0x000fe4000001160b */
[----:B------:R-:W-:Y:S02]  /*13cf0*/  SHF.R.U32.HI R20, RZ, 0x8, R9 ;  /* 0x00000008ff147819 */ /* 0x000fe40000011609 */
[----:B------:R-:W-:Y:S02]  /*13d00*/  LOP3.LUT R13, R11, 0xff, RZ, 0xc0, !PT ;  /* 0x000000ff0b0d7812 */ /* 0x000fe400078ec0ff */
[----:B------:R-:W-:Y:S02]  /*13d10*/  LOP3.LUT R21, R9, 0xff, RZ, 0xc0, !PT ;  /* 0x000000ff09157812 */ /* 0x000fe400078ec0ff */
[----:B------:R-:W-:Y:S02]  /*13d20*/  LOP3.LUT R12, R12, 0xff, RZ, 0xc0, !PT ;  /* 0x000000ff0c0c7812 */ /* 0x000fe400078ec0ff */
[----:B------:R-:W-:-:S02]  /*13d30*/  LOP3.LUT R20, R20, 0xff, RZ, 0xc0, !PT ;  /* 0x000000ff14147812 */ /* 0x000fc400078ec0ff */
[----:B0-----:R-:W-:Y:S02]  /*13d40*/  SHF.R.U32.HI R0, RZ, 0x8, R10 ;  /* 0x00000008ff007819 */ /* 0x001fe4000001160a */
[----:B----4-:R-:W-:Y:S02]  /*13d50*/  SHF.R.U32.HI R14, RZ, 0x8, R8 ;  /* 0x00000008ff0e7819 */ /* 0x010fe40000011608 */
        /* <DEDUP_REMOVED lines=25> */
[----:B------:R-:W-:Y:S01]  /*13ef0*/  HADD2.F32 R25, -RZ, R24.H1_H1 ;  /* 0x30000018ff197230 */ /* 0x000fe20000004100 */
[----:B------:R-:W-:Y:S01]  /*13f00*/  LOP3.LUT R20, R15, 0xff000000, R8, 0xf8, !PT ;  /* 0xff0000000f147812 */ /* 0x000fe200078ef808 */
[----:B------:R-:W-:Y:S01]  /*13f10*/  HADD2.F32 R15, -RZ, R14.H1_H1 ;  /* 0x3000000eff0f7230 */ /* 0x000fe20000004100 */
[----:B------:R-:W-:Y:S01]  /*13f20*/  F2FP.F16.E4M3.UNPACK_B R21, R21.H1 ;  /* 0x00000015ff15723e */ /* 0x000fe200030006ff */
[----:B------:R-:W-:Y:S01]  /*13f30*/  HADD2.F32 R24, -RZ, R24.H0_H0 ;  /* 0x20000018ff187230 */ /* 0x000fe20000004100 */
[----:B------:R-:W-:Y:S01]  /*13f40*/  F2FP.F16.E4M3.UNPACK_B R13, R13.H1 ;  /* 0x0000000dff0d723e */ /* 0x000fe200030006ff */
[----:B------:R-:W-:Y:S01]  /*13f50*/  HADD2.F32 R14, -RZ, R14.H0_H0 ;  /* 0x2000000eff0e7230 */ /* 0x000fe20000004100 */
[----:B-123--:R-:W0:Y:S02]  /*13f60*/  LDS.128 R4, [R31+0x4000] ;  /* 0x004000001f047984 */ /* 0x00ee240000000c00 */
[----:B0-----:R-:W-:-:S02]  /*13f70*/  F2FP.F16.E4M3.UNPACK_B R0, R6.H1 ;  /* 0x00000006ff00723e */ /* 0x001fc400030006ff */
[----:B------:R-:W-:Y:S02]  /*13f80*/  F2FP.F16.E4M3.UNPACK_B R3, R6 ;  /* 0x00000006ff03723e */ /* 0x000fe400020006ff */
[-C--:B------:R-:W-:Y:S01]  /*13f90*/  F2FP.F16.E4M3.UNPACK_B R10, R7.reuse ;  /* 0x00000007ff0a723e */ /* 0x080fe200020006ff */
[--C-:B------:R-:W-:Y:S01]  /*13fa0*/  HADD2.F32 R9, -RZ, R0.reuse.H1_H1 ;  /* 0x30000000ff097230 */ /* 0x100fe20000004100 */
[----:B------:R-:W-:Y:S01]  /*13fb0*/  F2FP.F16.E4M3.UNPACK_B R11, R7.H1 ;  /* 0x00000007ff0b723e */ /* 0x000fe200030006ff */
[----:B------:R-:W-:Y:S01]  /*13fc0*/  HADD2.F32 R8, -RZ, R0.H0_H0 ;  /* 0x20000000ff087230 */ /* 0x000fe20000004100 */
[-C--:B------:R-:W-:Y:S02]  /*13fd0*/  F2FP.F16.E4M3.UNPACK_B R6, R5.reuse ;  /* 0x00000005ff06723e */ /* 0x080fe400020006ff */
[----:B------:R-:W-:Y:S01]  /*13fe0*/  F2FP.F16.E4M3.UNPACK_B R7, R5.H1 ;  /* 0x00000005ff07723e */ /* 0x000fe200030006ff */
[C---:B------:R-:W-:Y:S01]  /*13ff0*/  FMUL.FTZ R27, R9.reuse, R25 ;  /* 0x00000019091b7220 */ /* 0x040fe20000410000 */
[-C--:B------:R-:W-:Y:S01]  /*14000*/  FMUL.FTZ R26, R9, R15.reuse ;  /* 0x0000000f091a7220 */ /* 0x080fe20000410000 */
[--C-:B------:R-:W-:Y:S01]  /*14010*/  HADD2.F32 R5, -RZ, R3.reuse.H1_H1 ;  /* 0x30000003ff057230 */ /* 0x100fe20000004100 */
[----:B------:R-:W-:Y:S01]  /*14020*/  F2FP.F16.E4M3.UNPACK_B R0, R4 ;  /* 0x00000004ff00723e */ /* 0x000fe200020006ff */
[C---:B------:R-:W-:Y:S01]  /*14030*/  FFMA.FTZ R27, R8.reuse, R15, -R27 ;  /* 0x0000000f081b7223 */ /* 0x040fe2000001081b */
[----:B------:R-:W-:Y:S01]  /*14040*/  FFMA.FTZ R26, R8, R25, R26 ;  /* 0x00000019081a7223 */ /* 0x000fe2000001001a */
[----:B------:R-:W-:-:S02]  /*14050*/  HADD2.F32 R3, -RZ, R3.H0_H0 ;  /* 0x20000003ff037230 */ /* 0x000fc40000004100 */
[C---:B------:R-:W-:Y:S01]  /*14060*/  FMUL.FTZ R8, R5.reuse, R24 ;  /* 0x0000001805087220 */ /* 0x040fe20000410000 */
[----:B------:R-:W-:Y:S01]  /*14070*/  FMUL.FTZ R15, R5, R14 ;  /* 0x0000000e050f7220 */ /* 0x000fe20000410000 */
[--C-:B------:R-:W-:Y:S01]  /*14080*/  HADD2.F32 R5, -RZ, R10.reuse.H1_H1 ;  /* 0x3000000aff057230 */ /* 0x100fe20000004100 */
[----:B------:R-:W-:Y:S01]  /*14090*/  F2FP.F16.E4M3.UNPACK_B R4, R4.H1 ;  /* 0x00000004ff04723e */ /* 0x000fe200030006ff */
[----:B------:R-:W-:Y:S02]  /*140a0*/  HADD2.F32 R9, -RZ, R21.H0_H0 ;  /* 0x20000015ff097230 */ /* 0x000fe40000004100 */
[C---:B------:R-:W-:Y:S01]  /*140b0*/  FFMA.FTZ R25, R3.reuse, R14, -R8 ;  /* 0x0000000e03197223 */ /* 0x040fe20000010808 */
[----:B------:R-:W-:Y:S01]  /*140c0*/  FFMA.FTZ R24, R3, R24, R15 ;  /* 0x0000001803187223 */ /* 0x000fe2000001000f */
[----:B------:R-:W-:Y:S02]  /*140d0*/  HADD2.F32 R8, -RZ, R13.H0_H0 ;  /* 0x2000000dff087230 */ /* 0x000fe40000004100 */
        /* <DEDUP_REMOVED lines=59> */
.L_x_2374:
[----:B------:R-:W0:Y:S01]  /*14490*/  LDC R26, c[0x0][0x448] ;  /* 0x00011200ff1a7b82 */ /* 0x000e220000000800 */
[----:B------:R-:W-:Y:S01]  /*144a0*/  IMAD.MOV.U32 R9, RZ, RZ, R10 ;  /* 0x000000ffff097224 */ /* 0x000fe200078e000a */
[----:B------:R-:W-:Y:S01]  /*144b0*/  MOV R7, R29 ;  /* 0x0000001d00077202 */ /* 0x000fe20000000f00 */
[----:B------:R-:W-:Y:S01]  /*144c0*/  IMAD.MOV.U32 R4, RZ, RZ, R24 ;  /* 0x000000ffff047224 */ /* 0x000fe200078e0018 */
[----:B------:R-:W-:Y:S01]  /*144d0*/  ULDC.64 UR4, c[0x0][0x3f8] ;  /* 0x0000fe0000047ab9 */ /* 0x000fe20000000a00 */
[----:B------:R-:W-:Y:S01]  /*144e0*/  IMAD.MOV.U32 R5, RZ, RZ, R27 ;  /* 0x000000ffff057224 */ /* 0x000fe200078e001b */
[----:B------:R-:W-:Y:S01]  /*144f0*/  ULDC.64 UR6, c[0x0][0x408] ;  /* 0x0001020000067ab9 */ /* 0x000fe20000000a00 */
[----:B------:R-:W-:Y:S01]  /*14500*/  IMAD.MOV.U32 R6, RZ, RZ, R144 ;  /* 0x000000ffff067224 */ /* 0x000fe200078e0090 */
[----:B------:R-:W-:Y:S01]  /*14510*/  ULDC.64 UR8, c[0x0][0x400] ;  /* 0x0001000000087ab9 */ /* 0x000fe20000000a00 */
[----:B0-----:R-:W-:-:S13]  /*14520*/  ISETP.NE.AND P0, PT, R26, 0x1, PT ;  /* 0x000000011a00780c */ /* 0x001fda0003f05270 */
[----:B------:R-:W0:Y:S08]  /*14530*/  @P0 LDC R3, c[0x0][0x44c] ;  /* 0x00011300ff030b82 */ /* 0x000e300000000800 */
[----:B------:R-:W1:Y:S01]  /*14540*/  @P0 LDC R0, c[0x0][0x450] ;  /* 0x00011400ff000b82 */ /* 0x000e620000000800 */
[----:B0-----:R-:W-:-:S05]  /*14550*/  @P0 IMAD.HI.U32 R3, R10, R3, RZ ;  /* 0x000000030a030227 */ /* 0x001fca00078e00ff */
[----:B-1----:R-:W-:-:S04]  /*14560*/  @P0 SHF.R.U32.HI R9, RZ, R0, R3 ;  /* 0x00000000ff090219 */ /* 0x002fc80000011603 */
[----:B------:R-:W-:Y:S01]  /*14570*/  SHF.R.S32.HI R0, RZ, 0x1f, R9 ;  /* 0x0000001fff007819 */ /* 0x000fe20000011409 */
[----:B------:R-:W-:-:S04]  /*14580*/  IMAD.WIDE.U32 R4, R9, UR4, R4 ;  /* 0x0000000409047c25 */ /* 0x000fc8000f8e0004 */
[----:B------:R-:W-:Y:S02]  /*14590*/  IMAD R8, R0, UR4, RZ ;  /* 0x0000000400087c24 */ /* 0x000fe4000f8e02ff */
[----:B------:R-:W-:-:S04]  /*145a0*/  IMAD.WIDE.U32 R6, R9, UR6, R6 ;  /* 0x0000000609067c25 */ /* 0x000fc8000f8e0006 */
[----:B------:R-:W-:Y:S01]  /*145b0*/  IMAD R0, R0, UR6, RZ ;  /* 0x0000000600007c24 */ /* 0x000fe2000f8e02ff */
[----:B------:R-:W-:Y:S01]  /*145c0*/  IADD3 R21, P1, R6, UR8, RZ ;  /* 0x0000000806157c10 */ /* 0x000fe2000ff3e0ff */
        /* <DEDUP_REMOVED lines=8> */
[----:B------:R0:W1:Y:S04]  /*14650*/  SHFL.IDX PT, R0, R13, RZ, 0x1e1f ;  /* 0x001e1fff0d007589 */ /* 0x00006800000e0000 */
[----:B------:R-:W2:Y:S04]  /*14660*/  SHFL.IDX PT, R3, R3, RZ, 0x1e1f ;  /* 0x001e1fff03037589 */ /* 0x000ea800000e0000 */
[----:B------:R-:W3:Y:S04]  /*14670*/  SHFL.IDX PT, R20, R20, RZ, 0x1e1f ;  /* 0x001e1fff14147589 */ /* 0x000ee800000e0000 */
[----:B0-----:R-:W4:Y:S02]  /*14680*/  SHFL.IDX PT, R21, R21, RZ, 0x1e1f ;  /* 0x001e1fff15157589 */ /* 0x001f2400000e0000 */
.L_x_2624:
        /* <DEDUP_REMOVED lines=16> */
[----:B------:R-:W3:Y:S04]  /*14790*/  LDL R41, [R1+0xc] ;  /* 0x00000c0001297983 */ /* 0x000ee80000100800 */
[----:B------:R-:W3:Y:S01]  /*147a0*/  LDL R40, [R1+0x18] ;  /* 0x0000180001287983 */ /* 0x000ee20000100800 */
[C---:B------:R-:W-:Y:S01]  /*147b0*/  VIADD R4, R18.reuse, 0x20 ;  /* 0x0000002012047836 */ /* 0x040fe20000000000 */
[----:B------:R-:W-:Y:S01]  /*147c0*/  ULDC UR4, c[0x0][0x3f4] ;  /* 0x0000fd0000047ab9 */ /* 0x000fe20000000800 */
[C---:B------:R-:W-:Y:S01]  /*147d0*/  VIADD R5, R18.reuse, 0x40 ;  /* 0x0000004012057836 */ /* 0x040fe20000000000 */
[----:B------:R-:W-:Y:S02]  /*147e0*/  ISETP.GE.AND P2, PT, R18, UR4, PT ;  /* 0x0000000412007c0c */ /* 0x000fe4000bf46270 */
[----:B------:R-:W-:-:S02]  /*147f0*/  CS2R R24, SRZ ;  /* 0x0000000000187805 */ /* 0x000fc4000001ff00 */
[----:B------:R-:W-:Y:S02]  /*14800*/  ISETP.GE.AND P1, PT, R4, UR4, PT ;  /* 0x0000000404007c0c */ /* 0x000fe4000bf26270 */
[----:B------:R-:W-:Y:S02]  /*14810*/  CS2R R26, SRZ ;  /* 0x00000000001a7805 */ /* 0x000fe4000001ff00 */
[----:B------:R-:W-:Y:S02]  /*14820*/  ISETP.GE.AND P0, PT, R5, UR4, PT ;  /* 0x0000000405007c0c */ /* 0x000fe4000bf06270 */
[----:B------:R-:W-:Y:S02]  /*14830*/  CS2R R6, SRZ ;  /* 0x0000000000067805 */ /* 0x000fe4000001ff00 */
[----:B------:R-:W-:Y:S02]  /*14840*/  CS2R R28, SRZ ;  /* 0x00000000001c7805 */ /* 0x000fe4000001ff00 */
[----:B------:R-:W-:-:S02]  /*14850*/  CS2R R30, SRZ ;  /* 0x00000000001e7805 */ /* 0x000fc4000001ff00 */
[----:B------:R-:W-:Y:S02]  /*14860*/  @!P2 SHF.R.S32.HI R5, RZ, 0x1f, R18 ;  /* 0x0000001fff05a819 */ /* 0x000fe40000011412 */
[C---:B----4-:R-:W-:Y:S02]  /*14870*/  @!P2 IADD3 R38, P4, R18.reuse, R21, RZ ;  /* 0x000000151226a210 */ /* 0x050fe40007f9e0ff */
[----:B--2---:R-:W-:-:S03]  /*14880*/  @!P2 IADD3 R36, P3, R18, R3, RZ ;  /* 0x000000031224a210 */ /* 0x004fc60007f7e0ff */
[----:B---3--:R-:W-:Y:S01]  /*14890*/  @!P2 IMAD.X R39, R20, 0x1, R5, P4 ;  /* 0x000000011427a824 */ /* 0x008fe200020e0605 */
[----:B-1----:R-:W-:Y:S02]  /*148a0*/  @!P2 IADD3.X R37, R0, R5, RZ, P3, !PT ;  /* 0x000000050025a210 */ /* 0x002fe40001ffe4ff */
[----:B------:R-:W-:Y:S02]  /*148b0*/  CS2R R8, SRZ ;  /* 0x0000000000087805 */ /* 0x000fe4000001ff00 */
[----:B------:R-:W-:Y:S02]  /*148c0*/  CS2R R10, SRZ ;  /* 0x00000000000a7805 */ /* 0x000fe4000001ff00 */
[----:B------:R-:W-:Y:S02]  /*148d0*/  CS2R R32, SRZ ;  /* 0x0000000000207805 */ /* 0x000fe4000001ff00 */
[----:B------:R-:W-:Y:S02]  /*148e0*/  CS2R R34, SRZ ;  /* 0x0000000000227805 */ /* 0x000fe4000001ff00 */
[----:B------:R-:W-:-:S02]  /*148f0*/  CS2R R12, SRZ ;  /* 0x00000000000c7805 */ /* 0x000fc4000001ff00 */
[----:B------:R-:W-:Y:S01]  /*14900*/  CS2R R14, SRZ ;  /* 0x00000000000e7805 */ /* 0x000fe2000001ff00 */
[----:B------:R0:W5:Y:S01]  /*14910*/  @!P2 LD.E.128 R24, desc[UR56][R36.64] ;  /* 0x000000382418a980 */ /* 0x000162000c101d00 */
[----:B------:R-:W-:Y:S02]  /*14920*/  @!P1 IMAD.SHL.U32 R42, R41, 0x10, RZ ;  /* 0x00000010292a9824 */ /* 0x000fe400078e00ff */
[----:B------:R-:W-:-:S03]  /*14930*/  @!P0 IMAD.SHL.U32 R48, R40, 0x10, RZ ;  /* 0x0000001028308824 */ /* 0x000fc600078e00ff */
[----:B------:R-:W-:Y:S02]  /*14940*/  @!P1 SHF.R.S32.HI R5, RZ, 0x1f, R42 ;  /* 0x0000001fff059819 */ /* 0x000fe4000001142a */
[-C--:B------:R-:W-:Y:S02]  /*14950*/  @!P1 IADD3 R40, P5, R3, R42.reuse, RZ ;  /* 0x0000002a03289210 */ /* 0x080fe40007fbe0ff */
[----:B------:R-:W-:Y:S02]  /*14960*/  @!P1 IADD3 R42, P4, R21, R42, RZ ;  /* 0x0000002a152a9210 */ /* 0x000fe40007f9e0ff */
[-C--:B------:R-:W-:Y:S01]  /*14970*/  @!P0 IADD3 R46, P3, R3, R48.reuse, RZ ;  /* 0x00000030032e8210 */ /* 0x080fe20007f7e0ff */
[--C-:B------:R-:W-:Y:S01]  /*14980*/  @!P1 IMAD.X R41, R0, 0x1, R5.reuse, P5 ;  /* 0x0000000100299824 */ /* 0x100fe200028e0605 */
[----:B------:R-:W-:Y:S01]  /*14990*/  @!P0 SHF.R.S32.HI R3, RZ, 0x1f, R48 ;  /* 0x0000001fff038819 */ /* 0x000fe20000011430 */
[----:B------:R-:W-:Y:S01]  /*149a0*/  @!P1 IMAD.X R43, R20, 0x1, R5, P4 ;  /* 0x00000001142b9824 */ /* 0x000fe200020e0605 */
[----:B------:R-:W-:-:S02]  /*149b0*/  @!P0 IADD3 R48, P5, R21, R48, RZ ;  /* 0x0000003015308210 */ /* 0x000fc40007fbe0ff */
[----:B------:R-:W-:Y:S01]  /*149c0*/  CS2R R4, SRZ ;  /* 0x0000000000047805 */ /* 0x000fe2000001ff00 */
[----:B------:R0:W5:Y:S01]  /*149d0*/  @!P1 LD.E.128 R28, desc[UR56][R40.64] ;  /* 0x00000038281c9980 */ /* 0x000162000c101d00 */
[----:B------:R-:W-:Y:S01]  /*149e0*/  @!P0 IMAD.X R47, R0, 0x1, R3, P3 ;  /* 0x00000001002f8824 */ /* 0x000fe200018e0603 */
[----:B------:R-:W-:Y:S02]  /*149f0*/  @!P0 IADD3.X R49, R20, R3, RZ, P5, !PT ;  /* 0x0000000314318210 */ /* 0x000fe40002ffe4ff */
[----:B------:R0:W5:Y:S04]  /*14a00*/  @!P1 LD.E.128 R8, desc[UR56][R42.64] ;  /* 0x000000382a089980 */ /* 0x000168000c101d00 */
[----:B------:R0:W5:Y:S04]  /*14a10*/  @!P2 LD.E.128 R4, desc[UR56][R38.64] ;  /* 0x000000382604a980 */ /* 0x000168000c101d00 */
[----:B------:R0:W5:Y:S04]  /*14a20*/  @!P0 LD.E.128 R32, desc[UR56][R46.64] ;  /* 0x000000382e208980 */ /* 0x000168000c101d00 */
[----:B------:R0:W5:Y:S02]  /*14a30*/  @!P0 LD.E.128 R12, desc[UR56][R48.64] ;  /* 0x00000038300c8980 */ /* 0x000164000c101d00 */
.L_x_2393:
[----:B------:R-:W-:Y:S05]  /*14a40*/  BSYNC B1 ;  /* 0x0000000000017941 */ /* 0x000fea0003800000 */
.L_x_2392:
[----:B------:R-:W-:Y:S01]  /*14a50*/  ULEA.HI UR4, UR43, UR43, URZ, 0x1 ;  /* 0x0000002b2b047291 */ /* 0x000fe2000f8f083f */
[----:B--2---:R-:W-:Y:S01]  /*14a60*/  VIADDMNMX R3, R45, -R204, 0x80, PT ;  /* 0x000000802d037446 */ /* 0x004fe200038009cc */
[----:B------:R-:W-:Y:S02]  /*14a70*/  BSSY B1, `(.L_x_2394) ;  /* 0x0000008000017945 */ /* 0x000fe40003800000 */
[----:B------:R-:W-:Y:S01]  /*14a80*/  ULOP3.LUT UR4, UR4, 0xfffffffe, URZ, 0xc0, !UPT ;  /* 0xfffffffe04047892 */ /* 0x000fe2000f8ec03f */
[----:B------:R-:W-:-:S03]  /*14a90*/  ISETP.GE.AND P1, PT, R188, R3, PT ;  /* 0x00000003bc00720c */ /* 0x000fc60003f26270 */
[----:B------:R-:W-:-:S06]  /*14aa0*/  UIADD3 UR4, UR43, -UR4, URZ ;  /* 0x800000042b047290 */ /* 0x000fcc000fffe03f */
[----:B----4-:R-:W-:-:S05]  /*14ab0*/  IMAD.U32 R21, RZ, RZ, UR4 ;  /* 0x00000004ff157e24 */ /* 0x010fca000f8e00ff */
[----:B------:R-:W-:-:S04]  /*14ac0*/  SHF.L.U32 R21, R21, 0x1f, RZ ;  /* 0x0000001f15157819 */ /* 0x000fc800000006ff */
[----:B------:R-:W2:Y:S02]  /*14ad0*/  SYNCS.PHASECHK.TRANS64.TRYWAIT P0, [R16+URZ+0x29800], R21 ;  /* 0x02980015100075a7 */ /* 0x000ea4000800017f */
[----:B--2---:R-:W-:Y:S05]  /*14ae0*/  @!P0 BRA `(.L_x_2395) ;  /* 0x000001c400308947 */ /* 0x004fea0003800000 */
.L_x_2625:
[----:B------:R-:W-:Y:S05]  /*14af0*/  BSYNC B1 ;  /* 0x0000000000017941 */ /* 0x000fea0003800000 */
.L_x_2394:
[----:B------:R-:W-:Y:S05]  /*14b00*/  @P1 BRA `(.L_x_2380) ;  /* 0x0000002c00f41947 */ /* 0x000fea0003800000 */
[----:B------:R-:W4:Y:S01]  /*14b10*/  LDC R3, c[0x0][0x3f4] ;  /* 0x0000fd00ff037b82 */ /* 0x000f220000000800 */
[C---:B-1----:R-:W-:Y:S01]  /*14b20*/  VIADD R0, R18.reuse, 0x20 ;  /* 0x0000002012007836 */ /* 0x042fe20000000000 */
[----:B------:R-:W-:Y:S01]  /*14b30*/  BSSY B1, `(.L_x_2396) ;  /* 0x00000fe000017945 */ /* 0x000fe20003800000 */
[C---:B---3--:R-:W-:Y:S01]  /*14b40*/  VIADD R20, R18.reuse, 0x40 ;  /* 0x0000004012147836 */ /* 0x048fe20000000000 */
[-C--:B----4-:R-:W-:Y:S02]  /*14b50*/  ISETP.GE.AND P0, PT, R18, R3.reuse, PT ;  /* 0x000000031200720c */ /* 0x090fe40003f06270 */
[-C--:B------:R-:W-:Y:S02]  /*14b60*/  ISETP.GE.AND P1, PT, R0, R3.reuse, PT ;  /* 0x000000030000720c */ /* 0x080fe40003f26270 */
[----:B------:R-:W-:-:S09]  /*14b70*/  ISETP.GE.AND P2, PT, R20, R3, PT ;  /* 0x000000031400720c */ /* 0x000fd20003f46270 */
[----:B------:R-:W-:Y:S05]  /*14b80*/  @P0 BRA `(.L_x_2397) ;  /* 0x0000000c00e00947 */ /* 0x000fea0003800000 */
[----:B0-----:R-:W3:Y:S04]  /*14b90*/  LDL R40, [R1+0x10] ;  /* 0x0000100001287983 */ /* 0x001ee80000100800 */
[----:B------:R-:W4:Y:S01]  /*14ba0*/  LDL R67, [R1+0x64] ;  /* 0x0000640001437983 */ /* 0x000f220000100800 */
[----:B-----5:R-:W-:Y:S02]  /*14bb0*/  SHF.R.U32.HI R0, RZ, 0x8, R24 ;  /* 0x00000008ff007819 */ /* 0x020fe40000011618 */
[----:B------:R-:W-:Y:S02]  /*14bc0*/  LOP3.LUT R20, R24, 0xff, RZ, 0xc0, !PT ;  /* 0x000000ff18147812 */ /* 0x000fe400078ec0ff */
[----:B--2---:R-:W-:Y:S02]  /*14bd0*/  LOP3.LUT R21, R0, 0xff, RZ, 0xc0, !PT ;  /* 0x000000ff00157812 */ /* 0x004fe400078ec0ff */
[----:B------:R-:W-:-:S02]  /*14be0*/  SHF.R.U32.HI R37, RZ, 0x8, R25 ;  /* 0x00000008ff257819 */ /* 0x000fc40000011619 */
[----:B------:R-:W-:Y:S02]  /*14bf0*/  PRMT R45, R21, 0x7604, R20 ;  /* 0x00007604152d7816 */ /* 0x000fe40000000014 */
[----:B------:R-:W-:Y:S02]  /*14c00*/  SHF.R.U32.HI R39, RZ, 0x8, R26 ;  /* 0x00000008ff277819 */ /* 0x000fe4000001161a */
        /* <DEDUP_REMOVED lines=8> */
[----:B------:R-:W-:Y:S02]  /*14c90*/  LOP3.LUT R36, R27, 0xff, RZ, 0xc0, !PT ;  /* 0x000000ff1b247812 */ /* 0x000fe400078ec0ff */
[----:B------:R-:W-:-:S02]  /*14ca0*/  LOP3.LUT R38, R4, 0xff, RZ, 0xc0, !PT ;  /* 0x000000ff04267812 */ /* 0x000fc400078ec0ff */
[----:B------:R-:W-:Y:S02]  /*14cb0*/  LOP3.LUT R37, R37, 0xff, RZ, 0xc0, !PT ;  /* 0x000000ff25257812 */ /* 0x000fe400078ec0ff */
[----:B------:R-:W-:Y:S02]  /*14cc0*/  LOP3.LUT R39, R39, 0xff, RZ, 0xc0, !PT ;  /* 0x000000ff27277812 */ /* 0x000fe400078ec0ff */
[----:B------:R-:W-:Y:S02]  /*14cd0*/  SHF.R.U32.HI R53, RZ, 0x8, R7 ;  /* 0x00000008ff357819 */ /* 0x000fe40000011607 */
[----:B------:R-:W-:Y:S02]  /*14ce0*/  PRMT R51, R39, 0x7604, R38 ;  /* 0x0000760427337816 */ /* 0x000fe40000000026 */
[----:B------:R-:W-:Y:S02]  /*14cf0*/  LOP3.LUT R48, R5, 0xff, RZ, 0xc0, !PT ;  /* 0x000000ff05307812 */ /* 0x000fe400078ec0ff */
[----:B------:R-:W-:-:S02]  /*14d00*/  LOP3.LUT R52, R7, 0xff, RZ, 0xc0, !PT ;  /* 0x000000ff07347812 */ /* 0x000fc400078ec0ff */
[----:B------:R-:W-:Y:S02]  /*14d10*/  LOP3.LUT R53, R53, 0xff, RZ, 0xc0, !PT ;  /* 0x000000ff35357812 */ /* 0x000fe400078ec0ff */
[----:B------:R-:W-:Y:S02]  /*14d20*/  SHF.R.U32.HI R50, RZ, 0x8, R6 ;  /* 0x00000008ff327819 */ /* 0x000fe40000011606 */
[----:B------:R-:W-:Y:S02]  /*14d30*/  PRMT R52, R53, 0x7604, R52 ;  /* 0x0000760435347816 */ /* 0x000fe40000000034 */
[----:B------:R-:W-:Y:S02]  /*14d40*/  SHF.R.U32.HI R53, RZ, 0x10, R5 ;  /* 0x00000010ff357819 */ /* 0x000fe40000011605 */
[----:B------:R-:W-:Y:S02]  /*14d50*/  LOP3.LUT R49, R6, 0xff, RZ, 0xc0, !PT ;  /* 0x000000ff06317812 */ /* 0x000fe400078ec0ff */
[----:B------:R-:W-:Y:S01]  /*14d60*/  LOP3.LUT R50, R50, 0xff, RZ, 0xc0, !PT ;  /* 0x000000ff32327812 */ /* 0x000fe200078ec0ff */
[----:B------:R-:W-:Y:S01]  /*14d70*/  IMAD.U32 R53, R53, 0x10000, RZ ;  /* 0x0001000035357824 */ /* 0x000fe200078e00ff */
[----:B------:R-:W-:-:S02]  /*14d80*/  LOP3.LUT R45, R45, 0xff0000, R24, 0xf8, !PT ;  /* 0x00ff00002d2d7812 */ /* 0x000fc400078ef818 */
[----:B------:R-:W-:Y:S02]  /*14d90*/  PRMT R55, R50, 0x7604, R49 ;  /* 0x0000760432377816 */ /* 0x000fe40000000031 */
[----:B------:R-:W-:Y:S02]  /*14da0*/  SHF.R.U32.HI R49, RZ, 0x10, R27 ;  /* 0x00000010ff317819 */ /* 0x000fe4000001161b */
[----:B------:R-:W-:Y:S02]  /*14db0*/  LOP3.LUT R45, R45, 0xff000000, R24, 0xf8, !PT ;  /* 0xff0000002d2d7812 */ /* 0x000fe400078ef818 */
[----:B------:R-:W-:Y:S01]  /*14dc0*/  LOP3.LUT R47, R47, 0xff0000, R26, 0xf8, !PT ;  /* 0x00ff00002f2f7812 */ /* 0x000fe200078ef81a */
[----:B------:R-:W-:Y:S01]  /*14dd0*/  IMAD.U32 R49, R49, 0x10000, RZ ;  /* 0x0001000031317824 */ /* 0x000fe200078e00ff */
[----:B------:R-:W-:Y:S02]  /*14de0*/  SHF.R.U32.HI R57, RZ, 0x10, R7 ;  /* 0x00000010ff397819 */ /* 0x000fe40000011607 */
[----:B------:R-:W-:-:S02]  /*14df0*/  LOP3.LUT R51, R51, 0xff0000, R4, 0xf8, !PT ;  /* 0x00ff000033337812 */ /* 0x000fc400078ef804 */
[----:B------:R-:W-:-:S04]  /*14e00*/  SHF.L.U32 R57, R57, 0x10, RZ ;  /* 0x0000001039397819 */ /* 0x000fc800000006ff */
[----:B------:R-:W-:Y:S02]  /*14e10*/  LOP3.LUT R59, R52, 0xff0000, R57, 0xf8, !PT ;  /* 0x00ff0000343b7812 */ /* 0x000fe400078ef839 */
[----:B------:R-:W-:Y:S02]  /*14e20*/  LOP3.LUT R57, R51, 0xff000000, R4, 0xf8, !PT ;  /* 0xff00000033397812 */ /* 0x000fe400078ef804 */
[----:B------:R-:W-:Y:S02]  /*14e30*/  LOP3.LUT R59, R59, 0xff000000, R7, 0xf8, !PT ;  /* 0xff0000003b3b7812 */ /* 0x000fe400078ef807 */
[----:B---3--:R-:W-:Y:S02]  /*14e40*/  LEA.HI R0, R3, R40, RZ, 0x1c ;  /* 0x0000002803007211 */ /* 0x008fe400078fe0ff */
[----:B------:R-:W-:Y:S02]  /*14e50*/  SHF.R.U32.HI R40, RZ, 0x8, R5 ;  /* 0x00000008ff287819 */ /* 0x000fe40000011605 */
[----:B------:R-:W-:-:S04]  /*14e60*/  SHF.R.S32.HI R21, RZ, 0x1f, R0 ;  /* 0x0000001fff157819 */ /* 0x000fc80000011400 */
[----:B------:R-:W-:Y:S01]  /*14e70*/  LEA.HI R20, R21, R0, RZ, 0x2 ;  /* 0x0000000015147211 */ /* 0x000fe200078f10ff */
[----:B------:R-:W-:-:S03]  /*14e80*/  IMAD.SHL.U32 R21, R0, 0x10, RZ ;  /* 0x0000001000157824 */ /* 0x000fc600078e00ff */
[----:B------:R-:W-:Y:S02]  /*14e90*/  SHF.L.U32 R20, R20, 0xb, RZ ;  /* 0x0000000b14147819 */ /* 0x000fe400000006ff */
[----:B------:R-:W-:Y:S02]  /*14ea0*/  LOP3.LUT R0, R198, 0x30, R21, 0xf8, !PT ;  /* 0x00000030c6007812 */ /* 0x000fe400078ef815 */
[----:B------:R-:W-:Y:S02]  /*14eb0*/  LOP3.LUT R21, R20, 0xffffe000, RZ, 0xc0, !PT ;  /* 0xffffe00014157812 */ /* 0x000fe400078ec0ff */
[----:B------:R-:W-:Y:S02]  /*14ec0*/  LOP3.LUT R0, R0, R199, RZ, 0x3c, !PT ;  /* 0x000000c700007212 */ /* 0x000fe400078e3cff */
[----:B------:R-:W-:Y:S02]  /*14ed0*/  PRMT R20, R37, 0x7604, R36 ;  /* 0x0000760425147816 */ /* 0x000fe40000000024 */
[----:B------:R-:W-:Y:S01]  /*14ee0*/  IADD3 R21, R0, R200, R21 ;  /* 0x000000c800157210 */ /* 0x000fe20007ffe015 */
[----:B----4-:R-:W0:Y:S01]  /*14ef0*/  LDS.128 R36, [R67+0x14400] ;  /* 0x0144000043247984 */ /* 0x010e220000000c00 */
[----:B------:R-:W-:-:S02]  /*14f00*/  LOP3.LUT R49, R20, 0xff0000, R49, 0xf8, !PT ;  /* 0x00ff000014317812 */ /* 0x000fc400078ef831 */
[----:B------:R-:W-:Y:S01]  /*14f10*/  LOP3.LUT R20, R47, 0xff000000, R26, 0xf8, !PT ;  /* 0xff0000002f147812 */ /* 0x000fe200078ef81a */
[----:B------:R-:W-:Y:S01]  /*14f20*/  IMAD.IADD R0, R16, 0x1, R21 ;  /* 0x0000000110007824 */ /* 0x000fe200078e0215 */
[----:B------:R-:W-:Y:S02]  /*14f30*/  LOP3.LUT R21, R40, 0xff, RZ, 0xc0, !PT ;  /* 0x000000ff28157812 */ /* 0x000fe400078ec0ff */
[----:B------:R-:W-:Y:S02]  /*14f40*/  LOP3.LUT R54, R49, 0xff000000, R27, 0xf8, !PT ;  /* 0xff00000031367812 */ /* 0x000fe400078ef81b */
[----:B------:R-:W1:Y:S01]  /*14f50*/  LDS.128 R40, [R0+0x14400] ;  /* 0x0144000000287984 */ /* 0x000e620000000c00 */
[----:B------:R-:W-:Y:S02]  /*14f60*/  PRMT R48, R21, 0x7604, R48 ;  /* 0x0000760415307816 */ /* 0x000fe40000000030 */
[----:B------:R-:W-:Y:S02]  /*14f70*/  SHF.R.U32.HI R21, RZ, 0x10, R25 ;  /* 0x00000010ff157819 */ /* 0x000fe40000011619 */
[----:B------:R-:W-:-:S03]  /*14f80*/  LOP3.LUT R53, R48, 0xff0000, R53, 0xf8, !PT ;  /* 0x00ff000030357812 */ /* 0x000fc600078ef835 */
[----:B------:R-:W-:-:S05]  /*14f90*/  IMAD.U32 R21, R21, 0x10000, RZ ;  /* 0x0001000015157824 */ /* 0x000fca00078e00ff */
[----:B------:R-:W-:-:S04]  /*14fa0*/  LOP3.LUT R21, R46, 0xff0000, R21, 0xf8, !PT ;  /* 0x00ff00002e157812 */ /* 0x000fc800078ef815 */
[----:B------:R-:W-:Y:S02]  /*14fb0*/  LOP3.LUT R24, R21, 0xff000000, R25, 0xf8, !PT ;  /* 0xff00000015187812 */ /* 0x000fe400078ef819 */
[--C-:B------:R-:W-:Y:S02]  /*14fc0*/  LOP3.LUT R21, R55, 0xff0000, R6.reuse, 0xf8, !PT ;  /* 0x00ff000037157812 */ /* 0x100fe400078ef806 */
[----:B------:R-:W-:Y:S02]  /*14fd0*/  LOP3.LUT R55, R53, 0xff000000, R5, 0xf8, !PT ;  /* 0xff00000035377812 */ /* 0x000fe400078ef805 */
[----:B------:R-:W-:Y:S02]  /*14fe0*/  LOP3.LUT R5, R21, 0xff000000, R6, 0xf8, !PT ;  /* 0xff00000015057812 */ /* 0x000fe400078ef806 */
[----:B------:R-:W-:Y:S02]  /*14ff0*/  F2FP.F16.E4M3.UNPACK_B R56, R55 ;  /* 0x00000037ff38723e */ /* 0x000fe400020006ff */
[----:B------:R-:W-:-:S02]  /*15000*/  F2FP.F16.E4M3.UNPACK_B R27, R24 ;  /* 0x00000018ff1b723e */ /* 0x000fc400020006ff */
[----:B------:R-:W-:Y:S02]  /*15010*/  F2FP.F16.E4M3.UNPACK_B R55, R55.H1 ;  /* 0x00000037ff37723e */ /* 0x000fe400030006ff */
[----:B0-----:R-:W-:Y:S02]  /*15020*/  F2FP.F16.E4M3.UNPACK_B R21, R37 ;  /* 0x00000025ff15723e */ /* 0x001fe400020006ff */
[-C--:B------:R-:W-:Y:S02]  /*15030*/  F2FP.F16.E4M3.UNPACK_B R48, R39.reuse ;  /* 0x00000027ff30723e */ /* 0x080fe400020006ff */
[----:B------:R-:W-:Y:S01]  /*15040*/  F2FP.F16.E4M3.UNPACK_B R49, R39.H1 ;  /* 0x00000027ff31723e */ /* 0x000fe200030006ff */
[----:B------:R-:W-:Y:S01]  /*15050*/  HADD2.F32 R39, -RZ, R56.H0_H0 ;  /* 0x20000038ff277230 */ /* 0x000fe20000004100 */
[-C--:B------:R-:W-:Y:S01]  /*15060*/  F2FP.F16.E4M3.UNPACK_B R46, R36.reuse ;  /* 0x00000024ff2e723e */ /* 0x080fe200020006ff */
[----:B------:R-:W-:Y:S01]  /*15070*/  HADD2.F32 R25, -RZ, R21.H0_H0 ;  /* 0x20000015ff197230 */ /* 0x000fe20000004100 */
[----:B------:R-:W-:Y:S01]  /*15080*/  F2FP.F16.E4M3.UNPACK_B R47, R36.H1 ;  /* 0x00000024ff2f723e */ /* 0x000fe200030006ff */
[----:B------:R-:W-:Y:S01]  /*15090*/  HADD2.F32 R36, -RZ, R27.H0_H0 ;  /* 0x2000001bff247230 */ /* 0x000fe20000004100 */
[----:B-1----:R-:W-:-:S02]  /*150a0*/  F2FP.F16.E4M3.UNPACK_B R26, R41 ;  /* 0x00000029ff1a723e */ /* 0x002fc400020006ff */
[-C--:B------:R-:W-:Y:S02]  /*150b0*/  F2FP.F16.E4M3.UNPACK_B R50, R40.reuse ;  /* 0x00000028ff32723e */ /* 0x080fe400020006ff */
[----:B------:R-:W-:Y:S01]  /*150c0*/  F2FP.F16.E4M3.UNPACK_B R51, R40.H1 ;  /* 0x00000028ff33723e */ /* 0x000fe200030006ff */
[--C-:B------:R-:W-:Y:S01]  /*150d0*/  HADD2.F32 R6, -RZ, R26.reuse.H0_H0 ;  /* 0x2000001aff067230 */ /* 0x100fe20000004100 */
[----:B------:R-:W-:Y:S01]  /*150e0*/  F2FP.F16.E4M3.UNPACK_B R41, R41.H1 ;  /* 0x00000029ff29723e */ /* 0x000fe200030006ff */
[----:B------:R-:W-:Y:S01]  /*150f0*/  HADD2.F32 R26, -RZ, R26.H1_H1 ;  /* 0x3000001aff1a7230 */ /* 0x000fe20000004100 */
[----:B------:R-:W-:Y:S02]  /*15100*/  F2FP.F16.E4M3.UNPACK_B R52, R43 ;  /* 0x0000002bff34723e */ /* 0x000fe400020006ff */
[C---:B------:R-:W-:Y:S01]  /*15110*/  FMUL.FTZ R40, R6.reuse, R39 ;  /* 0x0000002706287220 */ /* 0x040fe20000410000 */
[----:B------:R-:W-:Y:S01]  /*15120*/  FMUL.FTZ R58, R6, R36 ;  /* 0x00000024063a7220 */ /* 0x000fe20000410000 */
[----:B------:R-:W-:Y:S01]  /*15130*/  F2FP.F16.E4M3.UNPACK_B R53, R43.H1 ;  /* 0x0000002bff35723e */ /* 0x000fe200030006ff */
[----:B------:R-:W-:-:S02]  /*15140*/  HADD2.F32 R43, -RZ, R56.H1_H1 ;  /* 0x30000038ff2b7230 */ /* 0x000fc40000004100 */
[C---:B------:R-:W-:Y:S01]  /*15150*/  FFMA.FTZ R6, R25.reuse, R36, -R40 ;  /* 0x0000002419067223 */ /* 0x040fe20000010828 */
[----:B------:R-:W-:Y:S01]  /*15160*/  F2FP.F16.E4M3.UNPACK_B R36, R24.H1 ;  /* 0x00000018ff24723e */ /* 0x000fe200030006ff */
[----:B------:R-:W-:Y:S01]  /*15170*/  FFMA.FTZ R25, R25, R39, R58 ;  /* 0x0000002719197223 */ /* 0x000fe2000001003a */
[----:B------:R-:W-:Y:S01]  /*15180*/  F2FP.F16.E4M3.UNPACK_B R37, R37.H1 ;  /* 0x00000025ff25723e */ /* 0x000fe200030006ff */
[----:B------:R-:W-:Y:S02]  /*15190*/  HADD2.F32 R39, -RZ, R27.H1_H1 ;  /* 0x3000001bff277230 */ /* 0x000fe40000004100 */
[C---:B------:R-:W-:Y:S01]  /*151a0*/  FMUL.FTZ R61, R26.reuse, R43 ;  /* 0x0000002b1a3d7220 */ /* 0x040fe20000410000 */
[----:B------:R-:W-:Y:S01]  /*151b0*/  HADD2.F32 R24, -RZ, R21.H1_H1 ;  /* 0x30000015ff187230 */ /* 0x000fe20000004100 */
[-C--:B------:R-:W-:Y:S01]  /*151c0*/  F2FP.F16.E4M3.UNPACK_B R7, R42.reuse ;  /* 0x0000002aff07723e */ /* 0x080fe200020006ff */
[----:B------:R-:W-:Y:S02]  /*151d0*/  HADD2.F32 R56, -RZ, R55.H0_H0 ;  /* 0x20000037ff387230 */ /* 0x000fe40000004100 */
[----:B------:R-:W-:Y:S01]  /*151e0*/  FMUL.FTZ R26, R26, R39 ;  /* 0x000000271a1a7220 */ /* 0x000fe20000410000 */
[----:B------:R-:W-:Y:S01]  /*151f0*/  HADD2.F32 R21, -RZ, R41.H0_H0 ;  /* 0x20000029ff157230 */ /* 0x000fe20000004100 */
[----:B------:R-:W-:Y:S01]  /*15200*/  F2FP.F16.E4M3.UNPACK_B R42, R42.H1 ;  /* 0x0000002aff2a723e */ /* 0x000fe200030006ff */
[----:B------:R-:W-:Y:S01]  /*15210*/  HADD2.F32 R40, -RZ, R36.H0_H0 ;  /* 0x20000024ff287230 */ /* 0x000fe20000004100 */
        /* <DEDUP_REMOVED lines=8> */
[-C--:B------:R-:W-:Y:S01]  /*152a0*/  F2FP.F16.E4M3.UNPACK_B R58, R59.reuse ;  /* 0x0000003bff3a723e */ /* 0x080fe200020006ff */
[----:B------:R-:W-:Y:S01]  /*152b0*/  FFMA.FTZ R27, R27, R56, R63 ;  /* 0x000000381b1b7223 */ /* 0x000fe2000001003f */
[-C--:B------:R-:W-:Y:S01]  /*152c0*/  F2FP.F16.E4M3.UNPACK_B R43, R54.reuse ;  /* 0x00000036ff2b723e */ /* 0x080fe200020006ff */
[----:B------:R-:W-:Y:S01]  /*152d0*/  HADD2.F32 R39, -RZ, R36.H1_H1 ;  /* 0x30000024ff277230 */ /* 0x000fe20000004100 */
[----:B------:R-:W-:Y:S01]  /*152e0*/  F2FP.F16.E4M3.UNPACK_B R59, R59.H1 ;  /* 0x0000003bff3b723e */ /* 0x000fe200030006ff */
[----:B------:R-:W-:Y:S01]  /*152f0*/  HADD2.F32 R56, -RZ, R55.H1_H1 ;  /* 0x30000037ff387230 */ /* 0x000fe20000004100 */
[----:B------:R-:W-:Y:S01]  /*15300*/  F2FP.F16.E4M3.UNPACK_B R54, R54.H1 ;  /* 0x00000036ff36723e */ /* 0x000fe200030006ff */
[----:B------:R-:W-:Y:S01]  /*15310*/  HADD2.F32 R36, -RZ, R37.H1_H1 ;  /* 0x30000025ff247230 */ /* 0x000fe20000004100 */
[----:B------:R-:W-:Y:S01]  /*15320*/  F2FP.F16.E4M3.UNPACK_B R38, R38.H1 ;  /* 0x00000026ff26723e */ /* 0x000fe200030006ff */
[----:B------:R-:W-:-:S02]  /*15330*/  HADD2.F32 R60, -RZ, R58.H0_H0 ;  /* 0x2000003aff3c7230 */ /* 0x000fc40000004100 */
[C---:B------:R-:W-:Y:S01]  /*15340*/  FMUL.FTZ R61, R41.reuse, R56 ;  /* 0x00000038293d7220 */ /* 0x040fe20000410000 */
[----:B------:R-:W-:Y:S02]  /*15350*/  HADD2.F32 R37, -RZ, R52.H0_H0 ;  /* 0x20000034ff257230 */ /* 0x000fe40000004100 */
[----:B------:R-:W-:Y:S01]  /*15360*/  FMUL.FTZ R41, R41, R39 ;  /* 0x0000002729297220 */ /* 0x000fe20000410000 */
[--C-:B------:R-:W-:Y:S02]  /*15370*/  HADD2.F32 R55, -RZ, R43.reuse.H0_H0 ;  /* 0x2000002bff377230 */ /* 0x100fe40000004100 */
[----:B------:R-:W-:Y:S02]  /*15380*/  HADD2.F32 R40, -RZ, R48.H0_H0 ;  /* 0x20000030ff287230 */ /* 0x000fe40000004100 */
[C---:B------:R-:W-:Y:S01]  /*15390*/  FMUL.FTZ R63, R37.reuse, R60 ;  /* 0x0000003c253f7220 */ /* 0x040fe20000410000 */
[----:B------:R-:W-:Y:S02]  /*153a0*/  HADD2.F32 R58, -RZ, R58.H1_H1 ;  /* 0x3000003aff3a7230 */ /* 0x000fe40000004100 */
[----:B------:R-:W-:Y:S01]  /*153b0*/  FMUL.FTZ R65, R37, R55 ;  /* 0x0000003725417220 */ /* 0x000fe20000410000 */
[C---:B------:R-:W-:Y:S01]  /*153c0*/  FFMA.FTZ R37, R36.reuse, R39, -R61 ;  /* 0x0000002724257223 */ /* 0x040fe2000001083d */
[----:B------:R-:W-:Y:S01]  /*153d0*/  FFMA.FTZ R36, R36, R56, R41 ;  /* 0x0000003824247223 */ /* 0x000fe20000010029 */
[C---:B------:R-:W-:Y:S01]  /*153e0*/  FFMA.FTZ R39, R40.reuse, R55, -R63 ;  /* 0x0000003728277223 */ /* 0x040fe2000001083f */
[----:B------:R-:W-:Y:S01]  /*153f0*/  FFMA.FTZ R40, R40, R60, R65 ;  /* 0x0000003c28287223 */ /* 0x000fe20000010041 */
[----:B------:R-:W-:-:S02]  /*15400*/  HADD2.F32 R55, -RZ, R43.H1_H1 ;  /* 0x3000002bff377230 */ /* 0x000fc40000004100 */
[----:B------:R-:W-:Y:S01]  /*15410*/  HADD2.F32 R41, -RZ, R48.H1_H1 ;  /* 0x30000030ff297230 */ /* 0x000fe20000004100 */
[----:B------:R-:W-:Y:S01]  /*15420*/  F2FP.SATFINITE.E4M3.F32.PACK_AB_MERGE_C R27, R36, R27, RZ ;  /* 0x0000001b241b723e */ /* 0x000fe200048070ff */
[----:B------:R-:W-:Y:S02]  /*15430*/  HADD2.F32 R52, -RZ, R52.H1_H1 ;  /* 0x30000034ff347230 */ /* 0x000fe40000004100 */
[----:B------:R-:W-:Y:S01]  /*15440*/  HADD2.F32 R60, -RZ, R59.H0_H0 ;  /* 0x2000003bff3c7230 */ /* 0x000fe20000004100 */
[----:B------:R-:W-:Y:S01]  /*15450*/  F2FP.SATFINITE.E4M3.F32.PACK_AB_MERGE_C R25, R24, R25, R27 ;  /* 0x000000191819723e */ /* 0x000fe2000480701b */
        /* <DEDUP_REMOVED lines=8> */
[----:B------:R-:W-:Y:S01]  /*154e0*/  FFMA.FTZ R48, R41, R55, -R62 ;  /* 0x0000003729307223 */ /* 0x000fe2000001083e */
[C---:B------:R-:W-:Y:S01]  /*154f0*/  FFMA.FTZ R63, R43.reuse, R56, -R52 ;  /* 0x000000382b3f7223 */ /* 0x040fe20000010834 */
[----:B------:R-:W-:Y:S01]  /*15500*/  F2FP.F16.E4M3.UNPACK_B R55, R57.H1 ;  /* 0x00000039ff37723e */ /* 0x000fe200030006ff */
[----:B------:R-:W-:Y:S01]  /*15510*/  FFMA.FTZ R65, R43, R60, R65 ;  /* 0x0000003c2b417223 */ /* 0x000fe20000010041 */
[----:B------:R-:W-:Y:S01]  /*15520*/  HADD2.F32 R60, -RZ, R59.H1_H1 ;  /* 0x3000003bff3c7230 */ /* 0x000fe20000004100 */
[----:B------:R-:W-:Y:S01]  /*15530*/  F2FP.F16.E4M3.UNPACK_B R52, R45.H1 ;  /* 0x0000002dff34723e */ /* 0x000fe200030006ff */
[----:B------:R-:W-:Y:S01]  /*15540*/  FFMA.FTZ R61, R41, R58, R61 ;  /* 0x0000003a293d7223 */ /* 0x000fe2000001003d */
[----:B------:R-:W-:Y:S01]  /*15550*/  HADD2.F32 R56, -RZ, R54.H1_H1 ;  /* 0x30000036ff387230 */ /* 0x000fe20000004100 */
[----:B------:R-:W-:Y:S01]  /*15560*/  F2FP.F16.E4M3.UNPACK_B R57, R57 ;  /* 0x00000039ff39723e */ /* 0x000fe200020006ff */
[----:B------:R-:W-:-:S02]  /*15570*/  HADD2.F32 R49, -RZ, R49.H1_H1 ;  /* 0x30000031ff317230 */ /* 0x000fc40000004100 */
[C---:B------:R-:W-:Y:S01]  /*15580*/  FMUL.FTZ R64, R53.reuse, R60 ;  /* 0x0000003c35407220 */ /* 0x040fe20000410000 */
[----:B------:R-:W-:Y:S02]  /*15590*/  HADD2.F32 R58, -RZ, R55.H0_H0 ;  /* 0x20000037ff3a7230 */ /* 0x000fe40000004100 */
[-C--:B------:R-:W-:Y:S01]  /*155a0*/  FMUL.FTZ R53, R53, R56.reuse ;  /* 0x0000003835357220 */ /* 0x080fe20000410000 */
[----:B------:R-:W-:Y:S02]  /*155b0*/  HADD2.F32 R43, -RZ, R51.H0_H0 ;  /* 0x20000033ff2b7230 */ /* 0x000fe40000004100 */
[C---:B------:R-:W-:Y:S01]  /*155c0*/  FFMA.FTZ R64, R49.reuse, R56, -R64 ;  /* 0x0000003831407223 */ /* 0x040fe20000010840 */
[----:B------:R-:W-:Y:S02]  /*155d0*/  HADD2.F32 R54, -RZ, R52.H0_H0 ;  /* 0x20000034ff367230 */ /* 0x000fe40000004100 */
[----:B------:R-:W-:Y:S01]  /*155e0*/  FFMA.FTZ R66, R49, R60, R53 ;  /* 0x0000003c31427223 */ /* 0x000fe20000010035 */
[----:B------:R-:W-:-:S02]  /*155f0*/  HADD2.F32 R41, -RZ, R47.H0_H0 ;  /* 0x2000002fff297230 */ /* 0x000fc40000004100 */
[C---:B------:R-:W-:Y:S01]  /*15600*/  FMUL.FTZ R62, R43.reuse, R58 ;  /* 0x0000003a2b3e7220 */ /* 0x040fe20000410000 */
[----:B------:R-:W-:Y:S02]  /*15610*/  HADD2.F32 R56, -RZ, R55.H1_H1 ;  /* 0x30000037ff387230 */ /* 0x000fe40000004100 */
[----:B------:R-:W-:Y:S01]  /*15620*/  FMUL.FTZ R43, R43, R54 ;  /* 0x000000362b2b7220 */ /* 0x000fe20000410000 */
[----:B------:R-:W-:Y:S01]  /*15630*/  HADD2.F32 R51, -RZ, R51.H1_H1 ;  /* 0x30000033ff337230 */ /* 0x000fe20000004100 */
[----:B------:R-:W-:Y:S01]  /*15640*/  F2FP.F16.E4M3.UNPACK_B R45, R45 ;  /* 0x0000002dff2d723e */ /* 0x000fe200020006ff */
[----:B------:R-:W-:Y:S02]  /*15650*/  HADD2.F32 R52, -RZ, R52.H1_H1 ;  /* 0x30000034ff347230 */ /* 0x000fe40000004100 */
[----:B------:R-:W-:Y:S01]  /*15660*/  FFMA.FTZ R53, R41, R58, R43 ;  /* 0x0000003a29357223 */ /* 0x000fe2000001002b */
[----:B------:R-:W-:Y:S02]  /*15670*/  HADD2.F32 R47, -RZ, R47.H1_H1 ;  /* 0x3000002fff2f7230 */ /* 0x000fe40000004100 */
[----:B------:R-:W-:Y:S01]  /*15680*/  FMUL.FTZ R58, R51, R56 ;  /* 0x00000038333a7220 */ /* 0x000fe20000410000 */
[----:B------:R-:W-:Y:S01]  /*15690*/  FFMA.FTZ R62, R41, R54, -R62 ;  /* 0x00000036293e7223 */ /* 0x000fe2000001083e */
[----:B------:R-:W-:Y:S01]  /*156a0*/  FMUL.FTZ R41, R51, R52 ;  /* 0x0000003433297220 */ /* 0x000fe20000410000 */
[----:B------:R-:W-:-:S02]  /*156b0*/  HADD2.F32 R54, -RZ, R57.H0_H0 ;  /* 0x20000039ff367230 */ /* 0x000fc40000004100 */
[C---:B------:R-:W-:Y:S01]  /*156c0*/  FFMA.FTZ R51, R47.reuse, R52, -R58 ;  /* 0x000000342f337223 */ /* 0x040fe2000001083a */
[----:B------:R-:W-:Y:S02]  /*156d0*/  HADD2.F32 R43, -RZ, R50.H0_H0 ;  /* 0x20000032ff2b7230 */ /* 0x000fe40000004100 */
[----:B------:R-:W-:Y:S01]  /*156e0*/  FFMA.FTZ R60, R47, R56, R41 ;  /* 0x000000382f3c7223 */ /* 0x000fe20000010029 */
[----:B------:R-:W-:Y:S01]  /*156f0*/  HADD2.F32 R52, -RZ, R45.H0_H0 ;  /* 0x2000002dff347230 */ /* 0x000fe20000004100 */
[----:B------:R-:W-:Y:S01]  /*15700*/  F2FP.F16.E4M3.UNPACK_B R47, R5.H1 ;  /* 0x00000005ff2f723e */ /* 0x000fe200030006ff */
        /* <DEDUP_REMOVED lines=10> */
[----:B------:R-:W-:Y:S01]  /*157b0*/  F2FP.F16.E4M3.UNPACK_B R41, R20.H1 ;  /* 0x00000014ff29723e */ /* 0x000fe200030006ff */
[-C--:B------:R-:W-:Y:S01]  /*157c0*/  FMUL.FTZ R52, R50, R45.reuse ;  /* 0x0000002d32347220 */ /* 0x080fe20000410000 */
[----:B------:R-:W-:Y:S02]  /*157d0*/  HADD2.F32 R50, -RZ, R47.H0_H0 ;  /* 0x2000002fff327230 */ /* 0x000fe40000004100 */
[----:B------:R-:W-:Y:S01]  /*157e0*/  FFMA.FTZ R49, R46, R45, -R43 ;  /* 0x0000002d2e317223 */ /* 0x000fe2000001082b */
[----:B------:R-:W-:-:S02]  /*157f0*/  HADD2.F32 R43, -RZ, R42.H0_H0 ;  /* 0x2000002aff2b7230 */ /* 0x000fc40000004100 */
[----:B------:R-:W-:Y:S01]  /*15800*/  FFMA.FTZ R57, R46, R57, R52 ;  /* 0x000000392e397223 */ /* 0x000fe20000010034 */
[----:B------:R-:W-:Y:S01]  /*15810*/  HADD2.F32 R46, -RZ, R41.H0_H0 ;  /* 0x20000029ff2e7230 */ /* 0x000fe20000004100 */
        /* <DEDUP_REMOVED lines=10> */
[----:B------:R-:W-:Y:S01]  /*158c0*/  FMUL.FTZ R42, R42, R45 ;  /* 0x0000002d2a2a7220 */ /* 0x000fe20000410000 */
[----:B------:R-:W-:Y:S01]  /*158d0*/  F2FP.SATFINITE.E4M3.F32.PACK_AB_MERGE_C R65, R66, R65, RZ ;  /* 0x000000414241723e */ /* 0x000fe200048070ff */
[C---:B------:R-:W-:Y:S01]  /*158e0*/  FFMA.FTZ R52, R41.reuse, R46, -R52 ;  /* 0x0000002e29347223 */ /* 0x040fe20000010834 */
[----:B------:R-:W-:Y:S01]  /*158f0*/  FFMA.FTZ R54, R41, R50, R54 ;  /* 0x0000003229367223 */ /* 0x000fe20000010036 */
[C---:B------:R-:W-:Y:S01]  /*15900*/  FFMA.FTZ R55, R38.reuse, R45, -R43 ;  /* 0x0000002d26377223 */ /* 0x040fe2000001082b */
[----:B------:R-:W-:Y:S01]  /*15910*/  FFMA.FTZ R59, R38, R47, R42 ;  /* 0x0000002f263b7223 */ /* 0x000fe2000001002a */
[--C-:B------:R-:W-:Y:S01]  /*15920*/  HADD2.F32 R38, -RZ, R20.reuse.H0_H0 ;  /* 0x20000014ff267230 */ /* 0x100fe20000004100 */
[----:B------:R-:W-:Y:S01]  /*15930*/  F2FP.SATFINITE.E4M3.F32.PACK_AB_MERGE_C R53, R60, R53, RZ ;  /* 0x000000353c35723e */ /* 0x000fe200048070ff */
[----:B------:R-:W-:Y:S01]  /*15940*/  HADD2.F32 R41, -RZ, R20.H1_H1 ;  /* 0x30000014ff297230 */ /* 0x000fe20000004100 */
[----:B------:R-:W-:Y:S01]  /*15950*/  F2FP.SATFINITE.E4M3.F32.PACK_AB_MERGE_C R52, R55, R52, RZ ;  /* 0x000000343734723e */ /* 0x000fe200048070ff */
[----:B------:R-:W-:Y:S01]  /*15960*/  HADD2.F32 R42, -RZ, R5.H0_H0 ;  /* 0x20000005ff2a7230 */ /* 0x000fe20000004100 */
[----:B------:R-:W-:Y:S01]  /*15970*/  F2FP.SATFINITE.E4M3.F32.PACK_AB_MERGE_C R27, R61, R40, R65 ;  /* 0x000000283d1b723e */ /* 0x000fe20004807041 */
[----:B------:R-:W-:Y:S01]  /*15980*/  HADD2.F32 R20, -RZ, R7.H0_H0 ;  /* 0x20000007ff147230 */ /* 0x000fe20000004100 */
[----:B------:R-:W-:Y:S01]  /*15990*/  F2FP.SATFINITE.E4M3.F32.PACK_AB_MERGE_C R24, R57, R58, R53 ;  /* 0x0000003a3918723e */ /* 0x000fe20004807035 */
[----:B------:R-:W-:-:S02]  /*159a0*/  HADD2.F32 R43, -RZ, R5.H1_H1 ;  /* 0x30000005ff2b7230 */ /* 0x000fc40000004100 */
        /* <DEDUP_REMOVED lines=19> */
[----:B------:R-:W-:-:S03]  /*15ae0*/  F2FP.SATFINITE.E4M3.F32.PACK_AB_MERGE_C R26, R20, R45, R26 ;  /* 0x0000002d141a723e */ /* 0x000fc6000480701a */
[----:B------:R1:W-:Y:S04]  /*15af0*/  STS.128 [R67+0x14400], R4 ;  /* 0x0144000443007388 */ /* 0x0003e80000000c00 */
[----:B------:R1:W-:Y:S02]  /*15b00*/  STS.128 [R0+0x14400], R24 ;  /* 0x0144001800007388 */ /* 0x0003e40000000c00 */
.L_x_2397:
[----:B------:R-:W-:Y:S05]  /*15b10*/  BSYNC B1 ;  /* 0x0000000000017941 */ /* 0x000fea0003800000 */
.L_x_2396:
[----:B------:R-:W-:Y:S04]  /*15b20*/  BSSY B1, `(.L_x_2398) ;  /* 0x0000102000017945 */ /* 0x000fe80003800000 */
[----:B------:R-:W-:Y:S05]  /*15b30*/  @P1 BRA `(.L_x_2399) ;  /* 0x0000001000001947 */ /* 0x000fea0003800000 */
[----:B------:R-:W3:Y:S04]  /*15b40*/  LDL R20, [R1+0xc] ;  /* 0x00000c0001147983 */ /* 0x000ee80000100800 */
[----:B------:R-:W4:Y:S01]  /*15b50*/  LDL R59, [R1+0x60] ;  /* 0x00006000013b7983 */ /* 0x000f220000100800 */
[----:B-1---5:R-:W-:Y:S02]  /*15b60*/  SHF.R.U32.HI R0, RZ, 0x8, R28 ;  /* 0x00000008ff007819 */ /* 0x022fe4000001161c */
[----:B------:R-:W-:Y:S02]  /*15b70*/  LOP3.LUT R5, R28, 0xff, RZ, 0xc0, !PT ;  /* 0x000000ff1c057812 */ /* 0x000fe400078ec0ff */
[----:B------:R-:W-:Y:S02]  /*15b80*/  LOP3.LUT R4, R0, 0xff, RZ, 0xc0, !PT ;  /* 0x000000ff00047812 */ /* 0x000fe400078ec0ff */
[----:B--2---:R-:W-:-:S02]  /*15b90*/  LOP3.LUT R21, R31, 0xff, RZ, 0xc0, !PT ;  /* 0x000000ff1f157812 */ /* 0x004fc400078ec0ff */
[----:B0-----:R-:W-:Y:S02]  /*15ba0*/  PRMT R37, R4, 0x7604, R5 ;  /* 0x0000760404257816 */ /* 0x001fe40000000005 */
[----:B------:R-:W-:Y:S02]  /*15bb0*/  SHF.R.U32.HI R24, RZ, 0x8, R8 ;  /* 0x00000008ff187819 */ /* 0x000fe40000011608 */
[----:B------:R-:W-:Y:S02]  /*15bc0*/  SHF.R.U32.HI R6, RZ, 0x8, R29 ;  /* 0x00000008ff067819 */ /* 0x000fe4000001161d */
[----:B------:R-:W-:Y:S02]  /*15bd0*/  LOP3.LUT R25, R8, 0xff, RZ, 0xc0, !PT ;  /* 0x000000ff08197812 */ /* 0x000fe400078ec0ff */
[----:B------:R-:W-:Y:S02]  /*15be0*/  LOP3.LUT R24, R24, 0xff, RZ, 0xc0, !PT ;  /* 0x000000ff18187812 */ /* 0x000fe400078ec0ff */
[----:B------:R-:W-:-:S02]  /*15bf0*/  LOP3.LUT R7, R29, 0xff, RZ, 0xc0, !PT ;  /* 0x000000ff1d077812 */ /* 0x000fc400078ec0ff */
[----:B------:R-:W-:Y:S02]  /*15c00*/  LOP3.LUT R6, R6, 0xff, RZ, 0xc0, !PT ;  /* 0x000000ff06067812 */ /* 0x000fe400078ec0ff */
[----:B------:R-:W-:Y:S02]  /*15c10*/  PRMT R43, R24, 0x7604, R25 ;  /* 0x00007604182b7816 */ /* 0x000fe40000000019 */
[----:B------:R-:W-:Y:S02]  /*15c20*/  LOP3.LUT R25, R9, 0xff, RZ, 0xc0, !PT ;  /* 0x000000ff09197812 */ /* 0x000fe400078ec0ff */
[----:B------:R-:W-:Y:S02]  /*15c30*/  SHF.R.U32.HI R24, RZ, 0x8, R11 ;  /* 0x00000008ff187819 */ /* 0x000fe4000001160b */
[----:B------:R-:W-:Y:S02]  /*15c40*/  PRMT R36, R6, 0x7604, R7 ;  /* 0x0000760406247816 */ /* 0x000fe40000000007 */
[----:B------:R-:W-:-:S02]  /*15c50*/  SHF.R.U32.HI R6, RZ, 0x8, R30 ;  /* 0x00000008ff067819 */ /* 0x000fc4000001161e */
        /* <DEDUP_REMOVED lines=9> */
[----:B------:R-:W-:Y:S02]  /*15cf0*/  LOP3.LUT R40, R40, 0xff, RZ, 0xc0, !PT ;  /* 0x000000ff28287812 */ /* 0x000fe400078ec0ff */
[----:B------:R-:W-:-:S04]  /*15d00*/  LOP3.LUT R38, R38, 0xff, RZ, 0xc0, !PT ;  /* 0x000000ff26267812 */ /* 0x000fc800078ec0ff */
[----:B------:R-:W-:Y:S02]  /*15d10*/  PRMT R39, R38, 0x7054, R39 ;  /* 0x0000705426277816 */ /* 0x000fe40000000027 */
[----:B------:R-:W-:-:S04]  /*15d20*/  SHF.R.U32.HI R38, RZ, 0x10, R10 ;  /* 0x00000010ff267819 */ /* 0x000fc8000001160a */
[----:B------:R-:W-:Y:S02]  /*15d30*/  LOP3.LUT R38, R38, 0xff, RZ, 0xc0, !PT ;  /* 0x000000ff26267812 */ /* 0x000fe400078ec0ff */
[----:B---3--:R-:W-:Y:S02]  /*15d40*/  LEA.HI R0, R3, R20, RZ, 0x1c ;  /* 0x0000001403007211 */ /* 0x008fe400078fe0ff */
[----:B------:R-:W-:Y:S02]  /*15d50*/  SHF.R.U32.HI R20, RZ, 0x8, R31 ;  /* 0x00000008ff147819 */ /* 0x000fe4000001161f */
[----:B------:R-:W-:Y:S02]  /*15d60*/  SHF.R.S32.HI R5, RZ, 0x1f, R0 ;  /* 0x0000001fff057819 */ /* 0x000fe40000011400 */
[----:B------:R-:W-:Y:S02]  /*15d70*/  LOP3.LUT R20, R20, 0xff, RZ, 0xc0, !PT ;  /* 0x000000ff14147812 */ /* 0x000fe400078ec0ff */
[----:B------:R-:W-:Y:S01]  /*15d80*/  LEA.HI R4, R5, R0, RZ, 0x2 ;  /* 0x0000000005047211 */ /* 0x000fe200078f10ff */
[----:B------:R-:W-:Y:S01]  /*15d90*/  IMAD.SHL.U32 R5, R0, 0x10, RZ ;  /* 0x0000001000057824 */ /* 0x000fe200078e00ff */
[----:B------:R-:W-:-:S02]  /*15da0*/  PRMT R41, R20, 0x7604, R21 ;  /* 0x0000760414297816 */ /* 0x000fc40000000015 */
[----:B------:R-:W-:Y:S01]  /*15db0*/  SHF.R.U32.HI R20, RZ, 0x8, R10 ;  /* 0x00000008ff147819 */ /* 0x000fe2000001160a */
[----:B------:R-:W-:Y:S01]  /*15dc0*/  IMAD.SHL.U32 R4, R4, 0x800, RZ ;  /* 0x0000080004047824 */ /* 0x000fe200078e00ff */
[----:B------:R-:W-:Y:S02]  /*15dd0*/  LOP3.LUT R0, R198, 0x30, R5, 0xf8, !PT ;  /* 0x00000030c6007812 */ /* 0x000fe400078ef805 */
[----:B------:R-:W-:Y:S02]  /*15de0*/  LOP3.LUT R20, R20, 0xff, RZ, 0xc0, !PT ;  /* 0x000000ff14147812 */ /* 0x000fe400078ec0ff */
[----:B------:R-:W-:Y:S02]  /*15df0*/  LOP3.LUT R0, R0, R199, RZ, 0x3c, !PT ;  /* 0x000000c700007212 */ /* 0x000fe400078e3cff */
[----:B------:R-:W-:Y:S02]  /*15e00*/  LOP3.LUT R5, R4, 0xffffe000, RZ, 0xc0, !PT ;  /* 0xffffe00004057812 */ /* 0x000fe400078ec0ff */
[----:B------:R-:W-:-:S02]  /*15e10*/  PRMT R49, R20, 0x7604, R27 ;  /* 0x0000760414317816 */ /* 0x000fc4000000001b */
[----:B------:R-:W-:Y:S02]  /*15e20*/  IADD3 R21, R0, R200, R5 ;  /* 0x000000c800157210 */ /* 0x000fe40007ffe005 */
[----:B------:R-:W-:Y:S01]  /*15e30*/  SHF.R.U32.HI R0, RZ, 0x8, R9 ;  /* 0x00000008ff007819 */ /* 0x000fe20000011609 */
[----:B----4-:R-:W-:Y:S01]  /*15e40*/  LDS.128 R4, [R59+0x14400] ;  /* 0x014400003b047984 */ /* 0x010fe20000000c00 */
[----:B------:R-:W-:Y:S02]  /*15e50*/  SHF.R.U32.HI R20, RZ, 0x10, R28 ;  /* 0x00000010ff147819 */ /* 0x000fe4000001161c */
[----:B------:R-:W-:Y:S02]  /*15e60*/  LOP3.LUT R0, R0, 0xff, RZ, 0xc0, !PT ;  /* 0x000000ff00007812 */ /* 0x000fe400078ec0ff */
[----:B------:R-:W-:Y:S02]  /*15e70*/  LOP3.LUT R20, R20, 0xff, RZ, 0xc0, !PT ;  /* 0x000000ff14147812 */ /* 0x000fe400078ec0ff */
[----:B------:R-:W-:Y:S01]  /*15e80*/  PRMT R45, R0, 0x7604, R25 ;  /* 0x00007604002d7816 */ /* 0x000fe20000000019 */
[----:B------:R-:W-:Y:S01]  /*15e90*/  IMAD.IADD R0, R16, 0x1, R21 ;  /* 0x0000000110007824 */ /* 0x000fe200078e0215 */
[----:B------:R-:W-:-:S02]  /*15ea0*/  SHF.R.U32.HI R21, RZ, 0x10, R29 ;  /* 0x00000010ff157819 */ /* 0x000fc4000001161d */
[----:B------:R-:W-:Y:S02]  /*15eb0*/  PRMT R41, R40, 0x7054, R41 ;  /* 0x0000705428297816 */ /* 0x000fe40000000029 */
[----:B------:R-:W0:Y:S01]  /*15ec0*/  LDS.128 R24, [R0+0x14400] ;  /* 0x0144000000187984 */ /* 0x000e220000000c00 */
[----:B------:R-:W-:Y:S02]  /*15ed0*/  LOP3.LUT R21, R21, 0xff, RZ, 0xc0, !PT ;  /* 0x000000ff15157812 */ /* 0x000fe400078ec0ff */
[----:B------:R-:W-:Y:S02]  /*15ee0*/  SHF.R.U32.HI R40, RZ, 0x10, R11 ;  /* 0x00000010ff287819 */ /* 0x000fe4000001160b */
[----:B------:R-:W-:Y:S02]  /*15ef0*/  PRMT R21, R21, 0x7054, R36 ;  /* 0x0000705415157816 */ /* 0x000fe40000000024 */
[----:B------:R-:W-:Y:S02]  /*15f00*/  SHF.R.U32.HI R36, RZ, 0x10, R9 ;  /* 0x00000010ff247819 */ /* 0x000fe40000011609 */
[----:B------:R-:W-:-:S02]  /*15f10*/  PRMT R37, R20, 0x7054, R37 ;  /* 0x0000705414257816 */ /* 0x000fc40000000025 */
[----:B------:R-:W-:Y:S02]  /*15f20*/  LOP3.LUT R36, R36, 0xff, RZ, 0xc0, !PT ;  /* 0x000000ff24247812 */ /* 0x000fe400078ec0ff */
[----:B------:R-:W-:Y:S02]  /*15f30*/  SHF.R.U32.HI R20, RZ, 0x10, R8 ;  /* 0x00000010ff147819 */ /* 0x000fe40000011608 */
[----:B------:R-:W-:Y:S02]  /*15f40*/  LOP3.LUT R40, R40, 0xff, RZ, 0xc0, !PT ;  /* 0x000000ff28287812 */ /* 0x000fe400078ec0ff */
[----:B------:R-:W-:Y:S02]  /*15f50*/  PRMT R51, R36, 0x7054, R45 ;  /* 0x0000705424337816 */ /* 0x000fe4000000002d */
[----:B------:R-:W-:Y:S02]  /*15f60*/  LOP3.LUT R20, R20, 0xff, RZ, 0xc0, !PT ;  /* 0x000000ff14147812 */ /* 0x000fe400078ec0ff */
[----:B------:R-:W-:-:S02]  /*15f70*/  PRMT R55, R40, 0x7054, R55 ;  /* 0x0000705428377816 */ /* 0x000fc40000000037 */
[----:B------:R-:W-:Y:S02]  /*15f80*/  LOP3.LUT R51, R51, 0xff000000, R9, 0xf8, !PT ;  /* 0xff00000033337812 */ /* 0x000fe400078ef809 */
[----:B------:R-:W-:Y:S02]  /*15f90*/  LOP3.LUT R21, R21, 0xff000000, R29, 0xf8, !PT ;  /* 0xff00000015157812 */ /* 0x000fe400078ef81d */
[----:B------:R-:W-:Y:S02]  /*15fa0*/  PRMT R47, R20, 0x7054, R43 ;  /* 0x00007054142f7816 */ /* 0x000fe4000000002b */
[----:B------:R-:W-:Y:S02]  /*15fb0*/  PRMT R53, R38, 0x7054, R49 ;  /* 0x0000705426357816 */ /* 0x000fe40000000031 */
[----:B------:R-:W-:Y:S02]  /*15fc0*/  LOP3.LUT R55, R55, 0xff000000, R11, 0xf8, !PT ;  /* 0xff00000037377812 */ /* 0x000fe400078ef80b */
[----:B------:R-:W-:-:S02]  /*15fd0*/  LOP3.LUT R20, R39, 0xff000000, R30, 0xf8, !PT ;  /* 0xff00000027147812 */ /* 0x000fc400078ef81e */
[----:B------:R-:W-:Y:S02]  /*15fe0*/  F2FP.F16.E4M3.UNPACK_B R46, R51 ;  /* 0x00000033ff2e723e */ /* 0x000fe400020006ff */
[----:B------:R-:W-:Y:S02]  /*15ff0*/  F2FP.F16.E4M3.UNPACK_B R30, R21 ;  /* 0x00000015ff1e723e */ /* 0x000fe400020006ff */
[----:B------:R-:W-:Y:S01]  /*16000*/  LOP3.LUT R49, R47, 0xff000000, R8, 0xf8, !PT ;  /* 0xff0000002f317812 */ /* 0x000fe200078ef808 */
[----:B------:R-:W-:Y:S01]  /*16010*/  HADD2.F32 R48, -RZ, R46.H0_H0 ;  /* 0x2000002eff307230 */ /* 0x000fe20000004100 */
[----:B0-----:R-:W-:Y:S01]  /*16020*/  F2FP.F16.E4M3.UNPACK_B R11, R25 ;  /* 0x00000019ff0b723e */ /* 0x001fe200020006ff */
[----:B------:R-:W-:Y:S01]  /*16030*/  HADD2.F32 R42, -RZ, R30.H0_H0 ;  /* 0x2000001eff2a7230 */ /* 0x000fe20000004100 */
[----:B------:R-:W-:Y:S01]  /*16040*/  LOP3.LUT R45, R37, 0xff000000, R28, 0xf8, !PT ;  /* 0xff000000252d7812 */ /* 0x000fe200078ef81c */
[----:B------:R-:W-:Y:S01]  /*16050*/  HADD2.F32 R46, -RZ, R46.H1_H1 ;  /* 0x3000002eff2e7230 */ /* 0x000fe20000004100 */
[----:B------:R-:W-:Y:S01]  /*16060*/  LOP3.LUT R8, R53, 0xff000000, R10, 0xf8, !PT ;  /* 0xff00000035087812 */ /* 0x000fe200078ef80a */
[----:B------:R-:W-:Y:S01]  /*16070*/  HADD2.F32 R30, -RZ, R30.H1_H1 ;  /* 0x3000001eff1e7230 */ /* 0x000fe20000004100 */
[----:B------:R-:W-:-:S02]  /*16080*/  F2FP.F16.E4M3.UNPACK_B R10, R5 ;  /* 0x00000005ff0a723e */ /* 0x000fc400020006ff */
[----:B------:R-:W-:Y:S01]  /*16090*/  F2FP.F16.E4M3.UNPACK_B R28, R5.H1 ;  /* 0x00000005ff1c723e */ /* 0x000fe200030006ff */
[--C-:B------:R-:W-:Y:S01]  /*160a0*/  HADD2.F32 R5, -RZ, R11.reuse.H0_H0 ;  /* 0x2000000bff057230 */ /* 0x100fe20000004100 */
[----:B------:R-:W-:Y:S01]  /*160b0*/  LOP3.LUT R43, R41, 0xff000000, R31, 0xf8, !PT ;  /* 0xff000000292b7812 */ /* 0x000fe200078ef81f */
[--C-:B------:R-:W-:Y:S01]  /*160c0*/  HADD2.F32 R9, -RZ, R10.reuse.H0_H0 ;  /* 0x2000000aff097230 */ /* 0x100fe20000004100 */
[-C--:B------:R-:W-:Y:S01]  /*160d0*/  F2FP.F16.E4M3.UNPACK_B R39, R24.reuse ;  /* 0x00000018ff27723e */ /* 0x080fe200020006ff */
[----:B------:R-:W-:Y:S01]  /*160e0*/  HADD2.F32 R11, -RZ, R11.H1_H1 ;  /* 0x3000000bff0b7230 */ /* 0x000fe20000004100 */
[----:B------:R-:W-:Y:S01]  /*160f0*/  F2FP.F16.E4M3.UNPACK_B R40, R24.H1 ;  /* 0x00000018ff28723e */ /* 0x000fe200030006ff */
[C---:B------:R-:W-:Y:S01]  /*16100*/  FMUL.FTZ R24, R5.reuse, R48 ;  /* 0x0000003005187220 */ /* 0x040fe20000410000 */
[-C--:B------:R-:W-:Y:S02]  /*16110*/  F2FP.F16.E4M3.UNPACK_B R38, R27.reuse ;  /* 0x0000001bff26723e */ /* 0x080fe400020006ff */
[----:B------:R-:W-:Y:S01]  /*16120*/  F2FP.F16.E4M3.UNPACK_B R41, R27.H1 ;  /* 0x0000001bff29723e */ /* 0x000fe200030006ff */
[-C--:B------:R-:W-:Y:S01]  /*16130*/  FMUL.FTZ R27, R5, R42.reuse ;  /* 0x0000002a051b7220 */ /* 0x080fe20000410000 */
[----:B------:R-:W-:Y:S01]  /*16140*/  FFMA.FTZ R5, R9, R42, -R24 ;  /* 0x0000002a09057223 */ /* 0x000fe20000010818 */
[----:B------:R-:W-:Y:S01]  /*16150*/  F2FP.F16.E4M3.UNPACK_B R25, R25.H1 ;  /* 0x00000019ff19723e */ /* 0x000fe200030006ff */
[----:B------:R-:W-:-:S02]  /*16160*/  HADD2.F32 R24, -RZ, R10.H1_H1 ;  /* 0x3000000aff187230 */ /* 0x000fc40000004100 */
[----:B------:R-:W-:Y:S01]  /*16170*/  FFMA.FTZ R9, R9, R48, R27 ;  /* 0x0000003009097223 */ /* 0x000fe2000001001b */
[----:B------:R-:W-:Y:S01]  /*16180*/  F2FP.F16.E4M3.UNPACK_B R51, R51.H1 ;  /* 0x00000033ff33723e */ /* 0x000fe200030006ff */
[C---:B------:R-:W-:Y:S01]  /*16190*/  FMUL.FTZ R53, R11.reuse, R46 ;  /* 0x0000002e0b357220 */ /* 0x040fe20000410000 */
[----:B------:R-:W-:Y:S01]  /*161a0*/  F2FP.F16.E4M3.UNPACK_B R27, R21.H1 ;  /* 0x00000015ff1b723e */ /* 0x000fe200030006ff */
[----:B------:R-:W-:Y:S02]  /*161b0*/  HADD2.F32 R10, -RZ, R25.H0_H0 ;  /* 0x20000019ff0a7230 */ /* 0x000fe40000004100 */
[----:B------:R-:W-:Y:S01]  /*161c0*/  FMUL.FTZ R11, R11, R30 ;  /* 0x0000001e0b0b7220 */ /* 0x000fe20000410000 */
[----:B------:R-:W-:Y:S01]  /*161d0*/  HADD2.F32 R47, -RZ, R51.H0_H0 ;  /* 0x20000033ff2f7230 */ /* 0x000fe20000004100 */
[-C--:B------:R-:W-:Y:S01]  /*161e0*/  F2FP.F16.E4M3.UNPACK_B R36, R7.reuse ;  /* 0x00000007ff24723e */ /* 0x080fe200020006ff */
[----:B------:R-:W-:Y:S01]  /*161f0*/  HADD2.F32 R42, -RZ, R27.H0_H0 ;  /* 0x2000001bff2a7230 */ /* 0x000fe20000004100 */
[----:B------:R-:W-:Y:S01]  /*16200*/  F2FP.F16.E4M3.UNPACK_B R37, R7.H1 ;  /* 0x00000007ff25723e */ /* 0x000fe200030006ff */
[----:B------:R-:W-:-:S02]  /*16210*/  HADD2.F32 R21, -RZ, R28.H0_H0 ;  /* 0x2000001cff157230 */ /* 0x000fc40000004100 */
[C---:B------:R-:W-:Y:S01]  /*16220*/  FMUL.FTZ R48, R10.reuse, R47 ;  /* 0x0000002f0a307220 */ /* 0x040fe20000410000 */
[----:B------:R-:W-:Y:S02]  /*16230*/  HADD2.F32 R51, -RZ, R51.H1_H1 ;  /* 0x30000033ff337230 */ /* 0x000fe40000004100 */
[----:B------:R-:W-:Y:S01]  /*16240*/  FMUL.FTZ R50, R10, R42 ;  /* 0x0000002a0a327220 */ /* 0x000fe20000410000 */
        /* <DEDUP_REMOVED lines=9> */
[-C--:B------:R-:W-:Y:S01]  /*162e0*/  F2FP.F16.E4M3.UNPACK_B R31, R4.reuse.H1 ;  /* 0x00000004ff1f723e */ /* 0x080fe200030006ff */
[----:B------:R-:W-:Y:S01]  /*162f0*/  HADD2.F32 R50, -RZ, R48.H0_H0 ;  /* 0x20000030ff327230 */ /* 0x000fe20000004100 */
[----:B------:R-:W-:Y:S01]  /*16300*/  F2FP.F16.E4M3.UNPACK_B R29, R4 ;  /* 0x00000004ff1d723e */ /* 0x000fe200020006ff */
[----:B------:R-:W-:-:S02]  /*16310*/  HADD2.F32 R28, -RZ, R38.H0_H0 ;  /* 0x20000026ff1c7230 */ /* 0x000fc40000004100 */
[C---:B------:R-:W-:Y:S01]  /*16320*/  FMUL.FTZ R53, R25.reuse, R51 ;  /* 0x0000003319357220 */ /* 0x040fe20000410000 */
[----:B------:R-:W-:Y:S01]  /*16330*/  HADD2.F32 R42, -RZ, R27.H1_H1 ;  /* 0x3000001bff2a7230 */ /* 0x000fe20000004100 */
[----:B------:R-:W-:Y:S01]  /*16340*/  F2FP.F16.E4M3.UNPACK_B R4, R6 ;  /* 0x00000006ff04723e */ /* 0x000fe200020006ff */
[----:B------:R-:W-:Y:S02]  /*16350*/  HADD2.F32 R47, -RZ, R46.H0_H0 ;  /* 0x2000002eff2f7230 */ /* 0x000fe40000004100 */
[C---:B------:R-:W-:Y:S01]  /*16360*/  FMUL.FTZ R54, R28.reuse, R50 ;  /* 0x000000321c367220 */ /* 0x040fe20000410000 */
[--C-:B------:R-:W-:Y:S02]  /*16370*/  HADD2.F32 R27, -RZ, R36.reuse.H0_H0 ;  /* 0x20000024ff1b7230 */ /* 0x100fe40000004100 */
[-C--:B------:R-:W-:Y:S01]  /*16380*/  FMUL.FTZ R52, R25, R42.reuse ;  /* 0x0000002a19347220 */ /* 0x080fe20000410000 */
[----:B------:R-:W-:Y:S02]  /*16390*/  HADD2.F32 R36, -RZ, R36.H1_H1 ;  /* 0x30000024ff247230 */ /* 0x000fe40000004100 */
[-C--:B------:R-:W-:Y:S01]  /*163a0*/  FMUL.FTZ R57, R28, R47.reuse ;  /* 0x0000002f1c397220 */ /* 0x080fe20000410000 */
[C---:B------:R-:W-:Y:S01]  /*163b0*/  FFMA.FTZ R28, R30.reuse, R42, -R53 ;  /* 0x0000002a1e1c7223 */ /* 0x040fe20000010835 */
[----:B------:R-:W-:Y:S01]  /*163c0*/  FFMA.FTZ R25, R27, R47, -R54 ;  /* 0x0000002f1b197223 */ /* 0x000fe20000010836 */
[----:B------:R-:W-:Y:S01]  /*163d0*/  FFMA.FTZ R30, R30, R51, R52 ;  /* 0x000000331e1e7223 */ /* 0x000fe20000010034 */
[----:B------:R-:W-:Y:S01]  /*163e0*/  HADD2.F32 R47, -RZ, R46.H1_H1 ;  /* 0x3000002eff2f7230 */ /* 0x000fe20000004100 */
[----:B------:R-:W-:Y:S01]  /*163f0*/  F2FP.F16.E4M3.UNPACK_B R46, R43.H1 ;  /* 0x0000002bff2e723e */ /* 0x000fe200030006ff */
[----:B------:R-:W-:-:S02]  /*16400*/  HADD2.F32 R51, -RZ, R48.H1_H1 ;  /* 0x30000030ff337230 */ /* 0x000fc40000004100 */
[----:B------:R-:W-:Y:S01]  /*16410*/  FFMA.FTZ R27, R27, R50, R57 ;  /* 0x000000321b1b7223 */ /* 0x000fe20000010039 */
[----:B------:R-:W-:Y:S01]  /*16420*/  HADD2.F32 R42, -RZ, R38.H1_H1 ;  /* 0x30000026ff2a7230 */ /* 0x000fe20000004100 */
[----:B------:R-:W-:Y:S01]  /*16430*/  F2FP.F16.E4M3.UNPACK_B R7, R6.H1 ;  /* 0x00000006ff07723e */ /* 0x000fe200030006ff */
        /* <DEDUP_REMOVED lines=8> */
[C---:B------:R-:W-:Y:S01]  /*164c0*/  FFMA.FTZ R54, R36.reuse, R47, -R53 ;  /* 0x0000002f24367223 */ /* 0x040fe20000010835 */
[-C--:B------:R-:W-:Y:S01]  /*164d0*/  FMUL.FTZ R43, R43, R48.reuse ;  /* 0x000000302b2b7220 */ /* 0x080fe20000410000 */
[----:B------:R-:W-:Y:S01]  /*164e0*/  FFMA.FTZ R56, R36, R51, R42 ;  /* 0x0000003324387223 */ /* 0x000fe2000001002a */
[----:B------:R-:W-:Y:S01]  /*164f0*/  F2FP.F16.E4M3.UNPACK_B R47, R49.H1 ;  /* 0x00000031ff2f723e */ /* 0x000fe200030006ff */
[C---:B------:R-:W-:Y:S01]  /*16500*/  FFMA.FTZ R57, R38.reuse, R48, -R57 ;  /* 0x0000003026397223 */ /* 0x040fe20000010839 */
[----:B------:R-:W-:Y:S01]  /*16510*/  F2FP.F16.E4M3.UNPACK_B R42, R45.H1 ;  /* 0x0000002dff2a723e */ /* 0x000fe200030006ff */
[----:B------:R-:W-:Y:S01]  /*16520*/  FFMA.FTZ R58, R38, R50, R43 ;  /* 0x00000032263a7223 */ /* 0x000fe2000001002b */
[----:B------:R-:W-:Y:S01]  /*16530*/  HADD2.F32 R46, -RZ, R46.H1_H1 ;  /* 0x3000002eff2e7230 */ /* 0x000fe20000004100 */
[----:B------:R-:W-:Y:S01]  /*16540*/  F2FP.F16.E4M3.UNPACK_B R49, R49 ;  /* 0x00000031ff31723e */ /* 0x000fe200020006ff */
[----:B------:R-:W-:Y:S01]  /*16550*/  HADD2.F32 R48, -RZ, R55.H1_H1 ;  /* 0x30000037ff307230 */ /* 0x000fe20000004100 */
[----:B------:R-:W-:Y:S01]  /*16560*/  F2FP.F16.E4M3.UNPACK_B R45, R45 ;  /* 0x0000002dff2d723e */ /* 0x000fe200020006ff */
[----:B------:R-:W-:Y:S01]  /*16570*/  HADD2.F32 R41, -RZ, R41.H1_H1 ;  /* 0x30000029ff297230 */ /* 0x000fe20000004100 */
[----:B------:R-:W-:Y:S01]  /*16580*/  F2FP.F16.E4M3.UNPACK_B R26, R26.H1 ;  /* 0x0000001aff1a723e */ /* 0x000fe200030006ff */
[----:B------:R-:W-:Y:S01]  /*16590*/  HADD2.F32 R51, -RZ, R47.H0_H0 ;  /* 0x2000002fff337230 */ /* 0x000fe20000004100 */
[----:B------:R-:W-:Y:S01]  /*165a0*/  F2FP.SATFINITE.E4M3.F32.PACK_AB_MERGE_C R11, R28, R11, RZ ;  /* 0x0000000b1c0b723e */ /* 0x000fe200048070ff */
[----:B------:R-:W-:-:S02]  /*165b0*/  HADD2.F32 R38, -RZ, R40.H0_H0 ;  /* 0x20000028ff267230 */ /* 0x000fc40000004100 */
        /* <DEDUP_REMOVED lines=9> */
[----:B------:R-:W-:Y:S02]  /*16650*/  HADD2.F32 R40, -RZ, R40.H1_H1 ;  /* 0x30000028ff287230 */ /* 0x000fe40000004100 */
[----:B------:R-:W-:Y:S01]  /*16660*/  FFMA.FTZ R55, R37, R48, R53 ;  /* 0x0000003025377223 */ /* 0x000fe20000010035 */
[----:B------:R-:W-:Y:S02]  /*16670*/  HADD2.F32 R42, -RZ, R42.H1_H1 ;  /* 0x3000002aff2a7230 */ /* 0x000fe40000004100 */
[C---:B------:R-:W-:Y:S01]  /*16680*/  FFMA.FTZ R50, R36.reuse, R43, -R41 ;  /* 0x0000002b24327223 */ /* 0x040fe20000010829 */
[----:B------:R-:W-:Y:S01]  /*16690*/  FFMA.FTZ R51, R36, R51, R38 ;  /* 0x0000003324337223 */ /* 0x000fe20000010026 */
[----:B------:R-:W-:Y:S02]  /*166a0*/  HADD2.F32 R31, -RZ, R31.H1_H1 ;  /* 0x3000001fff1f7230 */ /* 0x000fe40000004100 */
[C---:B------:R-:W-:Y:S01]  /*166b0*/  FMUL.FTZ R46, R40.reuse, R47 ;  /* 0x0000002f282e7220 */ /* 0x040fe20000410000 */
[----:B------:R-:W-:Y:S01]  /*166c0*/  FMUL.FTZ R40, R40, R42 ;  /* 0x0000002a28287220 */ /* 0x000fe20000410000 */
[----:B------:R-:W-:Y:S01]  /*166d0*/  HADD2.F32 R38, -RZ, R49.H0_H0 ;  /* 0x20000031ff267230 */ /* 0x000fe20000004100 */
[----:B------:R-:W-:Y:S01]  /*166e0*/  F2FP.F16.E4M3.UNPACK_B R41, R8.H1 ;  /* 0x00000008ff29723e */ /* 0x000fe200030006ff */
[----:B------:R-:W-:-:S02]  /*166f0*/  HADD2.F32 R36, -RZ, R39.H0_H0 ;  /* 0x20000027ff247230 */ /* 0x000fc40000004100 */
[C---:B------:R-:W-:Y:S01]  /*16700*/  FFMA.FTZ R53, R31.reuse, R42, -R46 ;  /* 0x0000002a1f357223 */ /* 0x040fe2000001082e */
[----:B------:R-:W-:Y:S02]  /*16710*/  HADD2.F32 R37, -RZ, R45.H0_H0 ;  /* 0x2000002dff257230 */ /* 0x000fe40000004100 */
[----:B------:R-:W-:Y:S01]  /*16720*/  FFMA.FTZ R52, R31, R47, R40 ;  /* 0x0000002f1f347223 */ /* 0x000fe20000010028 */
        /* <DEDUP_REMOVED lines=24> */
[----:B------:R-:W-:Y:S01]  /*168b0*/  HADD2.F32 R37, -RZ, R37.H1_H1 ;  /* 0x30000025ff257230 */ /* 0x000fe20000004100 */
[----:B------:R-:W-:Y:S01]  /*168c0*/  F2FP.F16.E4M3.UNPACK_B R8, R8 ;  /* 0x00000008ff08723e */ /* 0x000fe200020006ff */
[----:B------:R-:W-:-:S02]  /*168d0*/  HADD2.F32 R7, -RZ, R7.H1_H1 ;  /* 0x30000007ff077230 */ /* 0x000fc40000004100 */
[C---:B------:R-:W-:Y:S01]  /*168e0*/  FMUL.FTZ R36, R26.reuse, R41 ;  /* 0x000000291a247220 */ /* 0x040fe20000410000 */
[----:B------:R-:W-:Y:S01]  /*168f0*/  FFMA.FTZ R48, R29, R38, R48 ;  /* 0x000000261d307223 */ /* 0x000fe20000010030 */
[-C--:B------:R-:W-:Y:S01]  /*16900*/  FMUL.FTZ R26, R26, R37.reuse ;  /* 0x000000251a1a7220 */ /* 0x080fe20000410000 */
[----:B------:R-:W-:Y:S02]  /*16910*/  HADD2.F32 R29, -RZ, R20.H1_H1 ;  /* 0x30000014ff1d7230 */ /* 0x000fe40000004100 */
        /* <DEDUP_REMOVED lines=10> */
[----:B------:R-:W-:Y:S01]  /*169c0*/  F2FP.SATFINITE.E4M3.F32.PACK_AB_MERGE_C R47, R47, R48, RZ ;  /* 0x000000302f2f723e */ /* 0x000fe200048070ff */
        /* <DEDUP_REMOVED lines=17> */
[----:B------:R-:W-:Y:S02]  /*16ae0*/  F2FP.SATFINITE.E4M3.F32.PACK_AB_MERGE_C R9, R24, R9, R21 ;  /* 0x000000091809723e */ /* 0x000fe40004807015 */
[----:B------:R-:W-:Y:S01]  /*16af0*/  F2FP.SATFINITE.E4M3.F32.PACK_AB_MERGE_C R11, R56, R27, R55 ;  /* 0x0000001b380b723e */ /* 0x000fe20004807037 */
[----:B------:R3:W-:Y:S01]  /*16b00*/  STS.128 [R59+0x14400], R4 ;  /* 0x014400043b007388 */ /* 0x0007e20000000c00 */
[----:B------:R-:W-:Y:S02]  /*16b10*/  F2FP.SATFINITE.E4M3.F32.PACK_AB_MERGE_C R8, R43, R46, R8 ;  /* 0x0000002e2b08723e */ /* 0x000fe40004807008 */
[----:B------:R-:W-:-:S05]  /*16b20*/  F2FP.SATFINITE.E4M3.F32.PACK_AB_MERGE_C R10, R31, R20, R47 ;  /* 0x000000141f0a723e */ /* 0x000fca000480702f */
[----:B------:R3:W-:Y:S02]  /*16b30*/  STS.128 [R0+0x14400], R8 ;  /* 0x0144000800007388 */ /* 0x0007e40000000c00 */
.L_x_2399:
[----:B------:R-:W-:Y:S05]  /*16b40*/  BSYNC B1 ;  /* 0x0000000000017941 */ /* 0x000fea0003800000 */
.L_x_2398:
[----:B------:R-:W-:Y:S05]  /*16b50*/  @P2 BRA `(.L_x_2380) ;  /* 0x0000000c00e02947 */ /* 0x000fea0003800000 */
[----:B-1-3--:R-:W3:Y:S04]  /*16b60*/  LDL R0, [R1+0x18] ;  /* 0x0000180001007983 */ /* 0x00aee80000100800 */
[----:B0-----:R-:W4:Y:S01]  /*16b70*/  LDL R47, [R1+0x5c] ;  /* 0x00005c00012f7983 */ /* 0x001f220000100800 */
[----:B-----5:R-:W-:Y:S02]  /*16b80*/  SHF.R.U32.HI R4, RZ, 0x8, R32 ;  /* 0x00000008ff047819 */ /* 0x020fe40000011620 */
[----:B------:R-:W-:Y:S02]  /*16b90*/  SHF.R.U32.HI R8, RZ, 0x8, R34 ;  /* 0x00000008ff087819 */ /* 0x000fe40000011622 */
[----:B------:R-:W-:Y:S02]  /*16ba0*/  LOP3.LUT R5, R4, 0xff, RZ, 0xc0, !PT ;  /* 0x000000ff04057812 */ /* 0x000fe400078ec0ff */
[----:B------:R-:W-:-:S02]  /*16bb0*/  LOP3.LUT R4, R34, 0xff, RZ, 0xc0, !PT ;  /* 0x000000ff22047812 */ /* 0x000fc400078ec0ff */
[----:B------:R-:W-:Y:S02]  /*16bc0*/  LOP3.LUT R9, R8, 0xff, RZ, 0xc0, !PT ;  /* 0x000000ff08097812 */ /* 0x000fe400078ec0ff */
[----:B------:R-:W-:Y:S02]  /*16bd0*/  SHF.R.U32.HI R7, RZ, 0x8, R33 ;  /* 0x00000008ff077819 */ /* 0x000fe40000011621 */
[----:B------:R-:W-:Y:S02]  /*16be0*/  PRMT R25, R9, 0x7604, R4 ;  /* 0x0000760409197816 */ /* 0x000fe40000000004 */
[----:B------:R-:W-:Y:S02]  /*16bf0*/  LOP3.LUT R6, R33, 0xff, RZ, 0xc0, !PT ;  /* 0x000000ff21067812 */ /* 0x000fe400078ec0ff */
[----:B------:R-:W-:Y:S02]  /*16c00*/  LOP3.LUT R7, R7, 0xff, RZ, 0xc0, !PT ;  /* 0x000000ff07077812 */ /* 0x000fe400078ec0ff */
[----:B------:R-:W-:-:S02]  /*16c10*/  SHF.R.U32.HI R8, RZ, 0x8, R12 ;  /* 0x00000008ff087819 */ /* 0x000fc4000001160c */
[----:B------:R-:W-:Y:S02]  /*16c20*/  PRMT R20, R7, 0x7604, R6 ;  /* 0x0000760407147816 */ /* 0x000fe40000000006 */
[----:B------:R-:W-:Y:S02]  /*16c30*/  LOP3.LUT R7, R12, 0xff, RZ, 0xc0, !PT ;  /* 0x000000ff0c077812 */ /* 0x000fe400078ec0ff */
[----:B------:R-:W-:Y:S02]  /*16c40*/  LOP3.LUT R8, R8, 0xff, RZ, 0xc0, !PT ;  /* 0x000000ff08087812 */ /* 0x000fe400078ec0ff */
[----:B------:R-:W-:Y:S02]  /*16c50*/  SHF.R.U32.HI R6, RZ, 0x8, R35 ;  /* 0x00000008ff067819 */ /* 0x000fe40000011623 */
[----:B------:R-:W-:Y:S02]  /*16c60*/  PRMT R29, R8, 0x7604, R7 ;  /* 0x00007604081d7816 */ /* 0x000fe40000000007 */
[----:B------:R-:W-:-:S02]  /*16c70*/  SHF.R.U32.HI R8, RZ, 0x8, R13 ;  /* 0x00000008ff087819 */ /* 0x000fc4000001160d */
[----:B------:R-:W-:Y:S02]  /*16c80*/  LOP3.LUT R6, R6, 0xff, RZ, 0xc0, !PT ;  /* 0x000000ff06067812 */ /* 0x000fe400078ec0ff */
[----:B------:R-:W-:Y:S02]  /*16c90*/  SHF.R.U32.HI R31, RZ, 0x8, R15 ;  /* 0x00000008ff1f7819 */ /* 0x000fe4000001160f */
[----:B------:R-:W-:Y:S02]  /*16ca0*/  LOP3.LUT R30, R15, 0xff, RZ, 0xc0, !PT ;  /* 0x000000ff0f1e7812 */ /* 0x000fe400078ec0ff */
[----:B------:R-:W-:Y:S02]  /*16cb0*/  LOP3.LUT R31, R31, 0xff, RZ, 0xc0, !PT ;  /* 0x000000ff1f1f7812 */ /* 0x000fe400078ec0ff */
[----:B------:R-:W-:Y:S02]  /*16cc0*/  LOP3.LUT R26, R13, 0xff, RZ, 0xc0, !PT ;  /* 0x000000ff0d1a7812 */ /* 0x000fe400078ec0ff */
[----:B------:R-:W-:-:S02]  /*16cd0*/  PRMT R30, R31, 0x7604, R30 ;  /* 0x000076041f1e7816 */ /* 0x000fc4000000001e */
[----:B------:R-:W-:Y:S02]  /*16ce0*/  SHF.R.U32.HI R31, RZ, 0x10, R13 ;  /* 0x00000010ff1f7819 */ /* 0x000fe4000001160d */
[----:B------:R-:W-:Y:S02]  /*16cf0*/  SHF.R.U32.HI R28, RZ, 0x8, R14 ;  /* 0x00000008ff1c7819 */ /* 0x000fe4000001160e */
[----:B------:R-:W-:Y:S01]  /*16d00*/  LOP3.LUT R27, R14, 0xff, RZ, 0xc0, !PT ;  /* 0x000000ff0e1b7812 */ /* 0x000fe200078ec0ff */
[----:B------:R-:W-:Y:S01]  /*16d10*/  IMAD.U32 R31, R31, 0x10000, RZ ;  /* 0x000100001f1f7824 */ /* 0x000fe200078e00ff */
[----:B------:R-:W-:Y:S02]  /*16d20*/  LOP3.LUT R28, R28, 0xff, RZ, 0xc0, !PT ;  /* 0x000000ff1c1c7812 */ /* 0x000fe400078ec0ff */
[----:B------:R-:W-:Y:S02]  /*16d30*/  SHF.R.U32.HI R39, RZ, 0x10, R15 ;  /* 0x00000010ff277819 */ /* 0x000fe4000001160f */
[----:B------:R-:W-:-:S02]  /*16d40*/  PRMT R37, R28, 0x7604, R27 ;  /* 0x000076041c257816 */ /* 0x000fc4000000001b */
[----:B------:R-:W-:Y:S02]  /*16d50*/  SHF.R.U32.HI R27, RZ, 0x10, R35 ;  /* 0x00000010ff1b7819 */ /* 0x000fe40000011623 */
[----:B------:R-:W-:Y:S02]  /*16d60*/  LOP3.LUT R25, R25, 0xff0000, R34, 0xf8, !PT ;  /* 0x00ff000019197812 */ /* 0x000fe400078ef822 */
[----:B------:R-:W-:Y:S01]  /*16d70*/  SHF.L.U32 R39, R39, 0x10, RZ ;  /* 0x0000001027277819 */ /* 0x000fe200000006ff */
[----:B------:R-:W-:Y:S01]  /*16d80*/  IMAD.U32 R27, R27, 0x10000, RZ ;  /* 0x000100001b1b7824 */ /* 0x000fe200078e00ff */
[--C-:B------:R-:W-:Y:S02]  /*16d90*/  LOP3.LUT R29, R29, 0xff0000, R12.reuse, 0xf8, !PT ;  /* 0x00ff00001d1d7812 */ /* 0x100fe400078ef80c */
[----:B------:R-:W-:Y:S02]  /*16da0*/  LOP3.LUT R41, R30, 0xff0000, R39, 0xf8, !PT ;  /* 0x00ff00001e297812 */ /* 0x000fe400078ef827 */
[----:B------:R-:W-:-:S02]  /*16db0*/  LOP3.LUT R39, R29, 0xff000000, R12, 0xf8, !PT ;  /* 0xff0000001d277812 */ /* 0x000fc400078ef80c */
[----:B------:R-:W-:Y:S02]  /*16dc0*/  LOP3.LUT R41, R41, 0xff000000, R15, 0xf8, !PT ;  /* 0xff00000029297812 */ /* 0x000fe400078ef80f */
[----:B---3--:R-:W-:Y:S02]  /*16dd0*/  LEA.HI R3, R3, R0, RZ, 0x1c ;  /* 0x0000000003037211 */ /* 0x008fe400078fe0ff */
[----:B------:R-:W-:-:S04]  /*16de0*/  LOP3.LUT R0, R32, 0xff, RZ, 0xc0, !PT ;  /* 0x000000ff20007812 */ /* 0x000fc800078ec0ff */
[----:B--2---:R-:W-:Y:S02]  /*16df0*/  PRMT R21, R5, 0x7604, R0 ;  /* 0x0000760405157816 */ /* 0x004fe40000000000 */
[----:B------:R-:W-:Y:S02]  /*16e00*/  SHF.R.S32.HI R0, RZ, 0x1f, R3 ;  /* 0x0000001fff007819 */ /* 0x000fe40000011403 */
[----:B------:R-:W-:Y:S02]  /*16e10*/  LOP3.LUT R5, R35, 0xff, RZ, 0xc0, !PT ;  /* 0x000000ff23057812 */ /* 0x000fe400078ec0ff */
[----:B------:R-:W-:Y:S01]  /*16e20*/  LEA.HI R4, R0, R3, RZ, 0x2 ;  /* 0x0000000300047211 */ /* 0x000fe200078f10ff */
[----:B------:R-:W-:Y:S01]  /*16e30*/  IMAD.SHL.U32 R3, R3, 0x10, RZ ;  /* 0x0000001003037824 */ /* 0x000fe200078e00ff */
[----:B------:R-:W-:Y:S02]  /*16e40*/  PRMT R24, R6, 0x7604, R5 ;  /* 0x0000760406187816 */ /* 0x000fe40000000005 */
[----:B------:R-:W-:-:S02]  /*16e50*/  SHF.L.U32 R4, R4, 0xb, RZ ;  /* 0x0000000b04047819 */ /* 0x000fc400000006ff */
[----:B------:R-:W-:Y:S02]  /*16e60*/  LOP3.LUT R0, R198, 0x30, R3, 0xf8, !PT ;  /* 0x00000030c6007812 */ /* 0x000fe400078ef803 */
[----:B------:R-:W-:Y:S02]  /*16e70*/  LOP3.LUT R3, R4, 0xffffe000, RZ, 0xc0, !PT ;  /* 0xffffe00004037812 */ /* 0x000fe400078ec0ff */
[----:B------:R-:W-:Y:S01]  /*16e80*/  LOP3.LUT R0, R0, R199, RZ, 0x3c, !PT ;  /* 0x000000c700007212 */ /* 0x000fe200078e3cff */
[----:B----4-:R-:W0:Y:S01]  /*16e90*/  LDS.128 R4, [R47+0x14400] ;  /* 0x014400002f047984 */ /* 0x010e220000000c00 */
[--C-:B------:R-:W-:Y:S02]  /*16ea0*/  LOP3.LUT R21, R21, 0xff0000, R32.reuse, 0xf8, !PT ;  /* 0x00ff000015157812 */ /* 0x100fe400078ef820 */
[----:B------:R-:W-:Y:S02]  /*16eb0*/  IADD3 R3, R0, R200, R3 ;  /* 0x000000c800037210 */ /* 0x000fe40007ffe003 */
        /* <DEDUP_REMOVED lines=8> */
[----:B------:R-:W-:-:S02]  /*16f40*/  LOP3.LUT R31, R26, 0xff0000, R31, 0xf8, !PT ;  /* 0x00ff00001a1f7812 */ /* 0x000fc400078ef81f */
[----:B------:R-:W-:Y:S01]  /*16f50*/  LOP3.LUT R35, R27, 0xff000000, R35, 0xf8, !PT ;  /* 0xff0000001b237812 */ /* 0x000fe200078ef823 */
[----:B------:R-:W-:Y:S01]  /*16f60*/  IMAD.U32 R3, R3, 0x10000, RZ ;  /* 0x0001000003037824 */ /* 0x000fe200078e00ff */
[----:B------:R-:W-:Y:S02]  /*16f70*/  LOP3.LUT R37, R31, 0xff000000, R13, 0xf8, !PT ;  /* 0xff0000001f257812 */ /* 0x000fe400078ef80d */
[----:B------:R-:W-:Y:S02]  /*16f80*/  LOP3.LUT R12, R21, 0xff000000, R14, 0xf8, !PT ;  /* 0xff000000150c7812 */ /* 0x000fe400078ef80e */
[----:B------:R-:W-:Y:S02]  /*16f90*/  LOP3.LUT R3, R20, 0xff0000, R3, 0xf8, !PT ;  /* 0x00ff000014037812 */ /* 0x000fe400078ef803 */
[----:B------:R-:W-:Y:S02]  /*16fa0*/  F2FP.F16.E4M3.UNPACK_B R40, R37 ;  /* 0x00000025ff28723e */ /* 0x000fe400020006ff */
[----:B------:R-:W-:-:S02]  /*16fb0*/  LOP3.LUT R33, R3, 0xff000000, R33, 0xf8, !PT ;  /* 0xff00000003217812 */ /* 0x000fc400078ef821 */
[----:B------:R-:W-:Y:S01]  /*16fc0*/  LOP3.LUT R3, R25, 0xff000000, R34, 0xf8, !PT ;  /* 0xff00000019037812 */ /* 0x000fe200078ef822 */
[--C-:B------:R-:W-:Y:S01]  /*16fd0*/  HADD2.F32 R42, -RZ, R40.reuse.H0_H0 ;  /* 0x20000028ff2a7230 */ /* 0x100fe20000004100 */
[----:B------:R-:W-:Y:S01]  /*16fe0*/  F2FP.F16.E4M3.UNPACK_B R34, R33 ;  /* 0x00000021ff22723e */ /* 0x000fe200020006ff */
[----:B------:R-:W-:Y:S01]  /*16ff0*/  HADD2.F32 R40, -RZ, R40.H1_H1 ;  /* 0x30000028ff287230 */ /* 0x000fe20000004100 */
[----:B------:R-:W-:Y:S02]  /*17000*/  F2FP.F16.E4M3.UNPACK_B R37, R37.H1 ;  /* 0x00000025ff25723e */ /* 0x000fe400030006ff */
[----:B------:R-:W-:Y:S01]  /*17010*/  F2FP.F16.E4M3.UNPACK_B R33, R33.H1 ;  /* 0x00000021ff21723e */ /* 0x000fe200030006ff */
[--C-:B------:R-:W-:Y:S01]  /*17020*/  HADD2.F32 R38, -RZ, R34.reuse.H0_H0 ;  /* 0x20000022ff267230 */ /* 0x100fe20000004100 */
[-C--:B0-----:R-:W-:Y:S01]  /*17030*/  F2FP.F16.E4M3.UNPACK_B R13, R5.reuse ;  /* 0x00000005ff0d723e */ /* 0x081fe200020006ff */
[----:B------:R-:W-:Y:S01]  /*17040*/  HADD2.F32 R34, -RZ, R34.H1_H1 ;  /* 0x30000022ff227230 */ /* 0x000fe20000004100 */
[----:B------:R-:W-:-:S02]  /*17050*/  F2FP.F16.E4M3.UNPACK_B R20, R5.H1 ;  /* 0x00000005ff14723e */ /* 0x000fc400030006ff */
[-C--:B------:R-:W-:Y:S01]  /*17060*/  F2FP.F16.E4M3.UNPACK_B R24, R7.reuse ;  /* 0x00000007ff18723e */ /* 0x080fe200020006ff */
[--C-:B------:R-:W-:Y:S01]  /*17070*/  HADD2.F32 R21, -RZ, R13.reuse.H0_H0 ;  /* 0x2000000dff157230 */ /* 0x100fe20000004100 */
[----:B------:R-:W-:Y:S01]  /*17080*/  F2FP.F16.E4M3.UNPACK_B R25, R7.H1 ;  /* 0x00000007ff19723e */ /* 0x000fe200030006ff */
[----:B------:R-:W-:Y:S01]  /*17090*/  HADD2.F32 R13, -RZ, R13.H1_H1 ;  /* 0x3000000dff0d7230 */ /* 0x000fe20000004100 */
[-C--:B------:R-:W-:Y:S02]  /*170a0*/  F2FP.F16.E4M3.UNPACK_B R14, R4.reuse ;  /* 0x00000004ff0e723e */ /* 0x080fe400020006ff */
[----:B------:R-:W-:Y:S02]  /*170b0*/  F2FP.F16.E4M3.UNPACK_B R15, R4.H1 ;  /* 0x00000004ff0f723e */ /* 0x000fe400030006ff */
[----:B------:R-:W-:Y:S02]  /*170c0*/  F2FP.F16.E4M3.UNPACK_B R4, R6 ;  /* 0x00000006ff04723e */ /* 0x000fe400020006ff */
[----:B-1----:R-:W-:-:S02]  /*170d0*/  F2FP.F16.E4M3.UNPACK_B R28, R9 ;  /* 0x00000009ff1c723e */ /* 0x002fc400020006ff */
[-C--:B------:R-:W-:Y:S02]  /*170e0*/  F2FP.F16.E4M3.UNPACK_B R26, R8.reuse ;  /* 0x00000008ff1a723e */ /* 0x080fe400020006ff */
[----:B------:R-:W-:Y:S01]  /*170f0*/  F2FP.F16.E4M3.UNPACK_B R27, R8.H1 ;  /* 0x00000008ff1b723e */ /* 0x000fe200030006ff */
[--C-:B------:R-:W-:Y:S01]  /*17100*/  HADD2.F32 R5, -RZ, R28.reuse.H0_H0 ;  /* 0x2000001cff057230 */ /* 0x100fe20000004100 */
[----:B------:R-:W-:Y:S01]  /*17110*/  F2FP.F16.E4M3.UNPACK_B R29, R9.H1 ;  /* 0x00000009ff1d723e */ /* 0x000fe200030006ff */
[----:B------:R-:W-:Y:S01]  /*17120*/  HADD2.F32 R28, -RZ, R28.H1_H1 ;  /* 0x3000001cff1c7230 */ /* 0x000fe20000004100 */
[-C--:B------:R-:W-:Y:S02]  /*17130*/  F2FP.F16.E4M3.UNPACK_B R31, R11.reuse ;  /* 0x0000000bff1f723e */ /* 0x080fe400020006ff */
[C---:B------:R-:W-:Y:S01]  /*17140*/  FMUL.FTZ R8, R5.reuse, R42 ;  /* 0x0000002a05087220 */ /* 0x040fe20000410000 */
[----:B------:R-:W-:Y:S01]  /*17150*/  FMUL.FTZ R9, R5, R38 ;  /* 0x0000002605097220 */ /* 0x000fe20000410000 */
[----:B------:R-:W-:Y:S01]  /*17160*/  F2FP.F16.E4M3.UNPACK_B R32, R11.H1 ;  /* 0x0000000bff20723e */ /* 0x000fe200030006ff */
[----:B------:R-:W-:-:S02]  /*17170*/  HADD2.F32 R11, -RZ, R33.H0_H0 ;  /* 0x20000021ff0b7230 */ /* 0x000fc40000004100 */
[C---:B------:R-:W-:Y:S01]  /*17180*/  FFMA.FTZ R5, R21.reuse, R38, -R8 ;  /* 0x0000002615057223 */ /* 0x040fe20000010808 */
[----:B------:R-:W-:Y:S01]  /*17190*/  F2FP.F16.E4M3.UNPACK_B R7, R6.H1 ;  /* 0x00000006ff07723e */ /* 0x000fe200030006ff */
[----:B------:R-:W-:Y:S01]  /*171a0*/  HADD2.F32 R38, -RZ, R37.H0_H0 ;  /* 0x20000025ff267230 */ /* 0x000fe20000004100 */
[-C--:B------:R-:W-:Y:S01]  /*171b0*/  F2FP.F16.E4M3.UNPACK_B R6, R10.reuse ;  /* 0x0000000aff06723e */ /* 0x080fe200020006ff */
[----:B------:R-:W-:Y:S01]  /*171c0*/  HADD2.F32 R8, -RZ, R29.H0_H0 ;  /* 0x2000001dff087230 */ /* 0x000fe20000004100 */
[----:B------:R-:W-:Y:S01]  /*171d0*/  F2FP.F16.E4M3.UNPACK_B R30, R10.H1 ;  /* 0x0000000aff1e723e */ /* 0x000fe200030006ff */
        /* <DEDUP_REMOVED lines=20> */
[----:B------:R-:W-:Y:S02]  /*17320*/  HADD2.F32 R33, -RZ, R33.H1_H1 ;  /* 0x30000021ff217230 */ /* 0x000fe40000004100 */
[C---:B------:R-:W-:Y:S01]  /*17330*/  FMUL.FTZ R50, R28.reuse, R42 ;  /* 0x0000002a1c327220 */ /* 0x040fe20000410000 */
[----:B------:R-:W-:Y:S02]  /*17340*/  HADD2.F32 R21, -RZ, R24.H0_H0 ;  /* 0x20000018ff157230 */ /* 0x000fe40000004100 */
[----:B------:R-:W-:Y:S01]  /*17350*/  FMUL.FTZ R45, R28, R37 ;  /* 0x000000251c2d7220 */ /* 0x000fe20000410000 */
[----:B------:R-:W-:Y:S02]  /*17360*/  HADD2.F32 R20, -RZ, R20.H1_H1 ;  /* 0x30000014ff147230 */ /* 0x000fe40000004100 */
[----:B------:R-:W-:Y:S01]  /*17370*/  FMUL.FTZ R29, R29, R33 ;  /* 0x000000211d1d7220 */ /* 0x000fe20000410000 */
[----:B------:R-:W-:-:S02]  /*17380*/  HADD2.F32 R28, -RZ, R35.H0_H0 ;  /* 0x20000023ff1c7230 */ /* 0x000fc40000004100 */
[C---:B------:R-:W-:Y:S01]  /*17390*/  FFMA.FTZ R50, R21.reuse, R37, -R50 ;  /* 0x0000002515327223 */ /* 0x040fe20000010832 */
[----:B------:R-:W-:Y:S01]  /*173a0*/  FFMA.FTZ R45, R21, R42, R45 ;  /* 0x0000002a152d7223 */ /* 0x000fe2000001002d */
[----:B------:R-:W-:Y:S02]  /*173b0*/  HADD2.F32 R21, -RZ, R32.H0_H0 ;  /* 0x20000020ff157230 */ /* 0x000fe40000004100 */
[C---:B------:R-:W-:Y:S01]  /*173c0*/  FFMA.FTZ R46, R20.reuse, R33, -R43 ;  /* 0x00000021142e7223 */ /* 0x040fe2000001082b */
[----:B------:R-:W-:Y:S01]  /*173d0*/  FFMA.FTZ R48, R20, R38, R29 ;  /* 0x0000002614307223 */ /* 0x000fe2000001001d */
[----:B------:R-:W-:Y:S02]  /*173e0*/  HADD2.F32 R40, -RZ, R40.H1_H1 ;  /* 0x30000028ff287230 */ /* 0x000fe40000004100 */
[----:B------:R-:W-:Y:S02]  /*173f0*/  HADD2.F32 R31, -RZ, R31.H1_H1 ;  /* 0x3000001fff1f7230 */ /* 0x000fe40000004100 */
[----:B------:R-:W-:Y:S01]  /*17400*/  FMUL.FTZ R38, R21, R28 ;  /* 0x0000001c15267220 */ /* 0x000fe20000410000 */
[----:B------:R-:W-:Y:S01]  /*17410*/  HADD2.F32 R34, -RZ, R34.H1_H1 ;  /* 0x30000022ff227230 */ /* 0x000fe20000004100 */
[----:B------:R-:W-:Y:S01]  /*17420*/  F2FP.SATFINITE.E4M3.F32.PACK_AB_MERGE_C R11, R46, R11, RZ ;  /* 0x0000000b2e0b723e */ /* 0x000fe200048070ff */
[----:B------:R-:W-:-:S02]  /*17430*/  HADD2.F32 R29, -RZ, R41.H0_H0 ;  /* 0x20000029ff1d7230 */ /* 0x000fc40000004100 */
[C---:B------:R-:W-:Y:S01]  /*17440*/  FMUL.FTZ R33, R31.reuse, R40 ;  /* 0x000000281f217220 */ /* 0x040fe20000410000 */
[----:B------:R-:W-:Y:S02]  /*17450*/  HADD2.F32 R20, -RZ, R25.H0_H0 ;  /* 0x20000019ff147230 */ /* 0x000fe40000004100 */
[-C--:B------:R-:W-:Y:S01]  /*17460*/  FMUL.FTZ R31, R31, R34.reuse ;  /* 0x000000221f1f7220 */ /* 0x080fe20000410000 */
[----:B------:R-:W-:Y:S02]  /*17470*/  HADD2.F32 R24, -RZ, R24.H1_H1 ;  /* 0x30000018ff187230 */ /* 0x000fe40000004100 */
[-C--:B------:R-:W-:Y:S01]  /*17480*/  FMUL.FTZ R43, R21, R29.reuse ;  /* 0x0000001d152b7220 */ /* 0x080fe20000410000 */
[----:B------:R-:W-:Y:S02]  /*17490*/  HADD2.F32 R21, -RZ, R27.H0_H0 ;  /* 0x2000001bff157230 */ /* 0x000fe40000004100 */
        /* <DEDUP_REMOVED lines=15> */
[----:B------:R-:W-:Y:S01]  /*17590*/  F2FP.SATFINITE.E4M3.F32.PACK_AB_MERGE_C R5, R8, R5, R11 ;  /* 0x000000050805723e */ /* 0x000fe2000480700b */
        /* <DEDUP_REMOVED lines=59> */
[----:B------:R-:W-:Y:S01]  /*17950*/  HADD2.F32 R20, -RZ, R14.H0_H0 ;  /* 0x2000000eff147230 */ /* 0x000fe20000004100 */
[----:B------:R-:W-:Y:S01]  /*17960*/  F2FP.SATFINITE.E4M3.F32.PACK_AB_MERGE_C R29, R32, R29, RZ ;  /* 0x0000001d201d723e */ /* 0x000fe200048070ff */
[--C-:B------:R-:W-:Y:S01]  /*17970*/  HADD2.F32 R12, -RZ, R3.reuse.H0_H0 ;  /* 0x20000003ff0c7230 */ /* 0x100fe20000004100 */
[----:B------:R-:W-:Y:S01]  /*17980*/  F2FP.SATFINITE.E4M3.F32.PACK_AB_MERGE_C R30, R35, R30, RZ ;  /* 0x0000001e231e723e */ /* 0x000fe200048070ff */
[----:B------:R-:W-:-:S02]  /*17990*/  HADD2.F32 R15, -RZ, R3.H1_H1 ;  /* 0x30000003ff0f7230 */ /* 0x000fc40000004100 */
[----:B------:R-:W-:Y:S02]  /*179a0*/  HADD2.F32 R21, -RZ, R14.H1_H1 ;  /* 0x3000000eff157230 */ /* 0x000fe40000004100 */
        /* <DEDUP_REMOVED lines=19> */
.L_x_2380:
[----:B------:R-:W-:Y:S05]  /*17ae0*/  BSYNC B0 ;  /* 0x0000000000007941 */ /* 0x000fea0003800000 */
.L_x_2373:
        /* <DEDUP_REMOVED lines=8> */
.L_x_2371:
[----:B0--3--:R-:W-:-:S05]  /*17b70*/  IMAD.U32 R0, RZ, RZ, UR53 ;  /* 0x00000035ff007e24 */ /* 0x009fca000f8e00ff */
[----:B------:R-:W-:-:S13]  /*17b80*/  ISETP.NE.AND P1, PT, R0, 0x3, PT ;  /* 0x000000030000780c */ /* 0x000fda0003f25270 */
[----:B------:R-:W-:Y:S05]  /*17b90*/  @!P1 BRA `(.L_x_2400) ;  /* 0x0000000000049947 */ /* 0x000fea0003800000 */
[----:B------:R-:W-:Y:S01]  /*17ba0*/  BPT.TRAP 0x1 ;  /* 0x000000040000795c */ /* 0x000fe20000300000 */
.L_x_2400:
[----:B------:R-:W-:Y:S01]  /*17bb0*/  IMAD R0, R189, 0x8, R16 ;  /* 0x00000008bd007824 */ /* 0x000fe200078e0210 */
[----:B-1----:R-:W-:-:S04]  /*17bc0*/  SHF.L.U32 R3, R190, 0x1f, RZ ;  /* 0x0000001fbe037819 */ /* 0x002fc800000006ff */
[----:B------:R0:W1:Y:S01]  /*17bd0*/  SYNCS.PHASECHK.TRANS64.TRYWAIT P0, [R0+URZ+0x29830], R3 ;  /* 0x02983003000075a7 */ /* 0x000062000800017f */
[----:B------:R-:W-:Y:S05]  /*17be0*/  @!P1 BRA `(.L_x_2401) ;  /* 0x0000000000049947 */ /* 0x000fea0003800000 */
[----:B------:R-:W-:Y:S01]  /*17bf0*/  BPT.TRAP 0x1 ;  /* 0x000000040000795c */ /* 0x000fe20000300000 */
.L_x_2401:
[----:B-----5:R-:W3:Y:S02]  /*17c00*/  S2R R4, SR_TID.X ;  /* 0x0000000000047919 */ /* 0x020ee40000002100 */
[----:B---3--:R-:W-:-:S04]  /*17c10*/  LOP3.LUT R4, R4, 0x7f, RZ, 0xc0, !PT ;  /* 0x0000007f04047812 */ /* 0x008fc800078ec0ff */
[----:B------:R-:W-:Y:S01]  /*17c20*/  ISETP.NE.AND P2, PT, R4, RZ, PT ;  /* 0x000000ff0400720c */ /* 0x000fe20003f45270 */
[----:B-1----:R-:W-:-:S12]  /*17c30*/  @P0 BRA `(.L_x_2402) ;  /* 0x0000000000080947 */ /* 0x002fd80003800000 */
[----:B------:R-:W1:Y:S02]  /*17c40*/  SYNCS.PHASECHK.TRANS64.TRYWAIT P0, [R0+URZ+0x29830], R3 ;  /* 0x02983003000075a7 */ /* 0x000e64000800017f */
[----:B-1----:R-:W-:Y:S05]  /*17c50*/  @!P0 BRA `(.L_x_2403) ;  /* 0x0000019000e88947 */ /* 0x002fea0003800000 */
.L_x_2402:
[----:B------:R-:W-:Y:S05]  /*17c60*/  WARPSYNC.ALL ;  /* 0x0000000000007948 */ /* 0x000fea0003800000 */
[----:B01----:R-:W-:Y:S01]  /*17c70*/  VIADD R3, R16, 0x1a400 ;  /* 0x0001a40010037836 */ /* 0x003fe20000000000 */
[----:B------:R-:W-:Y:S01]  /*17c80*/  R2UR UR44, R44 ;  /* 0x000000002c2c72ca */ /* 0x000fe200000e0000 */
[----:B------:R-:W-:Y:S01]  /*17c90*/  IMAD.MOV.U32 R7, RZ, RZ, -0x7fffffe0 ;  /* 0x80000020ff077424 */ /* 0x000fe200078e00ff */
[----:B------:R-:W-:Y:S01]  /*17ca0*/  WARPGROUP.ARRIVE ;  /* 0x00000000000079c5 */ /* 0x000fe20000000000 */
        /* <DEDUP_REMOVED lines=20> */
[----:B------:R-:W-:Y:S01]  /*17df0*/  UMOV UR8, UR24 ;  /* 0x0000001800087c82 */ /* 0x000fe20008000000 */
[----:B------:R-:W-:Y:S01]  /*17e00*/  IADD3 R8, R6, 0x80, RZ ;  /* 0x0000008006087810 */ /* 0x000fe20007ffe0ff */
[----:B------:R-:W-:Y:S01]  /*17e10*/  UMOV UR12, UR24 ;  /* 0x00000018000c7c82 */ /* 0x000fe20008000000 */
[----:B------:R-:W-:Y:S01]  /*17e20*/  R2UR UR10, R10 ;  /* 0x000000000a0a72ca */ /* 0x000fe200000e0000 */
[----:B------:R-:W-:Y:S01]  /*17e30*/  UMOV UR16, UR24 ;  /* 0x0000001800107c82 */ /* 0x000fe20008000000 */
[C---:B------:R-:W-:Y:S01]  /*17e40*/  IADD3 R10, R6.reuse, 0x200, RZ ;  /* 0x00000200060a7810 */ /* 0x040fe20007ffe0ff */
[----:B------:R-:W-:Y:S01]  /*17e50*/  VIADD R12, R6, 0x2 ;  /* 0x00000002060c7836 */ /* 0x000fe20000000000 */
[----:B------:R-:W-:Y:S01]  /*17e60*/  R2UR UR19, R11 ;  /* 0x000000000b1372ca */ /* 0x000fe200000e0000 */
[----:B------:R-:W-:Y:S01]  /*17e70*/  IMAD.MOV.U32 R11, RZ, RZ, -0x7fffffe0 ;  /* 0x80000020ff0b7424 */ /* 0x000fe200078e00ff */
[----:B------:R-:W-:Y:S01]  /*17e80*/  R2UR UR18, R10 ;  /* 0x000000000a1272ca */ /* 0x000fe200000e0000 */
[----:B------:R-:W-:Y:S01]  /*17e90*/  VIADD R10, R6, 0x102 ;  /* 0x00000102060a7836 */ /* 0x000fe20000000000 */
[----:B------:R-:W-:Y:S01]  /*17ea0*/  R2UR UR6, R12 ;  /* 0x000000000c0672ca */ /* 0x000fe200000e0000 */
[----:B------:R-:W-:Y:S01]  /*17eb0*/  QGMMA.64x32x32.F32.E4M3.E4M3 R88, gdesc[UR24], RZ, !UPT, gsb0 ;  /* 0x00600000185879f3 */ /* 0x000fe2000c0008ff */
[----:B------:R-:W-:Y:S01]  /*17ec0*/  R2UR UR26, R8 ;  /* 0x00000000081a72ca */ /* 0x000fe200000e0000 */
[----:B------:R-:W-:Y:S01]  /*17ed0*/  VIADD R8, R6, 0x180 ;  /* 0x0000018006087836 */ /* 0x000fe20000000000 */
[----:B------:R-:W-:Y:S01]  /*17ee0*/  R2UR UR27, R9 ;  /* 0x00000000091b72ca */ /* 0x000fe200000e0000 */
[----:B------:R-:W-:Y:S01]  /*17ef0*/  IMAD.MOV.U32 R9, RZ, RZ, -0x7fffffe0 ;  /* 0x80000020ff097424 */ /* 0x000fe200078e00ff */
[----:B------:R-:W-:Y:S01]  /*17f00*/  R2UR UR7, R13 ;  /* 0x000000000d0772ca */ /* 0x000fe200000e0000 */
[----:B------:R-:W-:Y:S01]  /*17f10*/  UMOV UR20, UR4 ;  /* 0x0000000400147c82 */ /* 0x000fe20008000000 */
[----:B------:R-:W-:Y:S01]  /*17f20*/  R2UR UR14, R8 ;  /* 0x00000000080e72ca */ /* 0x000fe200000e0000 */
[----:B------:R-:W-:Y:S01]  /*17f30*/  UMOV UR21, UR5 ;  /* 0x0000000500157c82 */ /* 0x000fe20008000000 */
[----:B------:R-:W-:Y:S01]  /*17f40*/  R2UR UR15, R9 ;  /* 0x00000000090f72ca */ /* 0x000fe200000e0000 */
[----:B------:R-:W-:Y:S01]  /*17f50*/  IMAD.MOV.U32 R9, RZ, RZ, -0x7fffffe0 ;  /* 0x80000020ff097424 */ /* 0x000fe200078e00ff */
[C---:B------:R-:W-:Y:S01]  /*17f60*/  IADD3 R8, R6.reuse, 0x82, RZ ;  /* 0x0000008206087810 */ /* 0x040fe20007ffe0ff */
[----:B------:R-:W-:Y:S01]  /*17f70*/  VIADD R12, R6, 0x280 ;  /* 0x00000280060c7836 */ /* 0x000fe20000000000 */
[----:B------:R-:W0:Y:S01]  /*17f80*/  LDC R7, c[0x0][0x448] ;  /* 0x00011200ff077b82 */ /* 0x000e220000000800 */
[----:B------:R-:W-:Y:S01]  /*17f90*/  IMAD.MOV.U32 R13, RZ, RZ, -0x7fffffe0 ;  /* 0x80000020ff0d7424 */ /* 0x000fe200078e00ff */
[----:B------:R-:W-:Y:S01]  /*17fa0*/  ULDC UR54, c[0x0][0x988] ;  /* 0x0002620000367ab9 */ /* 0x000fe20000000800 */
[----:B------:R-:W-:Y:S01]  /*17fb0*/  @!P2 VIADD R0, R0, 0x29840 ;  /* 0x000298400000a836 */ /* 0x000fe20000000000 */
[----:B------:R-:W-:-:S04]  /*17fc0*/  ULDC UR55, c[0x0][0x988] ;  /* 0x0002620000377ab9 */ /* 0x000fc80000000800 */
[----:B------:R-:W-:Y:S02]  /*17fd0*/  @!P2 PRMT R0, RZ, 0x654, R0 ;  /* 0x00000654ff00a816 */ /* 0x000fe40000000000 */
[----:B0-----:R-:W-:Y:S01]  /*17fe0*/  ISETP.NE.AND P0, PT, R7, 0x1, PT ;  /* 0x000000010700780c */ /* 0x001fe20003f05270 */
[----:B------:R-:W-:Y:S01]  /*17ff0*/  IMAD.IADD R7, R211, 0x1, R204 ;  /* 0x00000001d3077824 */ /* 0x000fe200078e02cc */
        /* <DEDUP_REMOVED lines=192> */
[----:B--2---:R-:W-:-:S04]  /*18c00*/  FMUL.FTZ R21, R2, R103 ;  /* 0x0000006702157220 */ /* 0x004fc80000410000 */
[----:B------:R-:W-:Y:S01]  /*18c10*/  QGMMA.64x32x32.F32.E4M3.E4M3 R72, gdesc[UR20], R72, gsb0 ;  /* 0x00600000144879f3 */ /* 0x000fe20008000848 */
[----:B------:R-:W-:Y:S01]  /*18c20*/  R2UR UR22, R8 ;  /* 0x00000000081672ca */ /* 0x000fe200000e0000 */
[----:B------:R-:W-:Y:S01]  /*18c30*/  VIADD R8, R6, 0x682 ;  /* 0x0000068206087836 */ /* 0x000fe20000000000 */
[----:B------:R-:W-:Y:S01]  /*18c40*/  R2UR UR23, R9 ;  /* 0x00000000091772ca */ /* 0x000fe200000e0000 */
[C---:B------:R-:W-:Y:S01]  /*18c50*/  FMUL.FTZ R123, R2.reuse, R92 ;  /* 0x0000005c027b7220 */ /* 0x040fe20000410000 */
[----:B------:R-:W-:Y:S01]  /*18c60*/  MOV R9, 0x80000020 ;  /* 0x8000002000097802 */ /* 0x000fe20000000f00 */
[----:B------:R-:W0:Y:S01]  /*18c70*/  MUFU.TANH R119, R119 ;  /* 0x0000007700777308 */ /* 0x000e220000002400 */
[C---:B------:R-:W-:Y:S01]  /*18c80*/  FMUL.FTZ R13, R2.reuse, R99 ;  /* 0x00000063020d7220 */ /* 0x040fe20000410000 */
[C---:B------:R-:W-:Y:S01]  /*18c90*/  FMUL.FTZ R88, R2.reuse, R96 ;  /* 0x0000006002587220 */ /* 0x040fe20000410000 */
[C---:B----4-:R-:W-:Y:S01]  /*18ca0*/  FMUL.FTZ R14, R2.reuse, R97 ;  /* 0x00000061020e7220 */ /* 0x050fe20000410000 */
[----:B------:R-:W-:Y:S01]  /*18cb0*/  FMUL.FTZ R15, R2, R100 ;  /* 0x00000064020f7220 */ /* 0x000fe20000410000 */
[----:B------:R-:W-:-:S02]  /*18cc0*/  VIADD R6, R6, 0x702 ;  /* 0x0000070206067836 */ /* 0x000fc40000000000 */
[C---:B------:R-:W-:Y:S01]  /*18cd0*/  FMUL.FTZ R115, R2.reuse, R101 ;  /* 0x0000006502737220 */ /* 0x040fe20000410000 */
[C---:B------:R-:W-:Y:S01]  /*18ce0*/  FMUL.FTZ R5, R2.reuse, R91 ;  /* 0x0000005b02057220 */ /* 0x040fe20000410000 */
[----:B------:R-:W1:Y:S01]  /*18cf0*/  MUFU.TANH R117, R117 ;  /* 0x0000007500757308 */ /* 0x000e620000002400 */
[C---:B------:R-:W-:Y:S01]  /*18d00*/  FMUL.FTZ R3, R2.reuse, R90 ;  /* 0x0000005a02037220 */ /* 0x040fe20000410000 */
[C---:B------:R-:W-:Y:S01]  /*18d10*/  FMUL.FTZ R10, R2.reuse, R94 ;  /* 0x0000005e020a7220 */ /* 0x040fe20000410000 */
[C---:B------:R-:W-:Y:S01]  /*18d20*/  FMUL.FTZ R12, R2.reuse, R98 ;  /* 0x00000062020c7220 */ /* 0x040fe20000410000 */
[----:B------:R-:W-:-:S04]  /*18d30*/  FMUL.FTZ R20, R2, R102 ;  /* 0x0000006602147220 */ /* 0x000fc80000410000 */
[----:B------:R-:W2:Y:S08]  /*18d40*/  MUFU.TANH R123, R123 ;  /* 0x0000007b007b7308 */ /* 0x000eb00000002400 */
[----:B------:R-:W3:Y:S08]  /*18d50*/  MUFU.TANH R121, R121 ;  /* 0x0000007900797308 */ /* 0x000ef00000002400 */
[----:B------:R-:W4:Y:S08]  /*18d60*/  MUFU.TANH R88, R88 ;  /* 0x0000005800587308 */ /* 0x000f300000002400 */
        /* <DEDUP_REMOVED lines=12> */
[----:B------:R-:W-:Y:S01]  /*18e30*/  R2UR UR23, R9 ;  /* 0x00000000091772ca */ /* 0x000fe200000e0000 */
        /* <DEDUP_REMOVED lines=11> */
[----:B------:R-:W-:-:S03]  /*18ef0*/  FMUL.FTZ R78, R2, R86 ;  /* 0x00000056024e7220 */ /* 0x000fc60000410000 */
[----:B------:R-:W5:Y:S08]  /*18f00*/  MUFU.TANH R111, R111 ;  /* 0x0000006f006f7308 */ /* 0x000f700000002400 */
[----:B------:R-:W5:Y:S08]  /*18f10*/  MUFU.TANH R109, R109 ;  /* 0x0000006d006d7308 */ /* 0x000f700000002400 */
[----:B------:R-:W5:Y:S08]  /*18f20*/  MUFU.TANH R107, R107 ;  /* 0x0000006b006b7308 */ /* 0x000f700000002400 */
[----:B------:R-:W5:Y:S08]  /*18f30*/  MUFU.TANH R105, R105 ;  /* 0x0000006900697308 */ /* 0x000f700000002400 */
[----:B------:R-:W5:Y:S08]  /*18f40*/  MUFU.TANH R103, R103 ;  /* 0x0000006700677308 */ /* 0x000f700000002400 */
[----:B------:R-:W5:Y:S01]  /*18f50*/  MUFU.TANH R101, R101 ;  /* 0x0000006500657308 */ /* 0x000f620000002400 */
[----:B------:R-:W-:-:S02]  /*18f60*/  WARPGROUP.DEPBAR.LE gsb0, 0x0 ;  /* 0x00008000000079c5 */ /* 0x000fc40000010000 */
[C---:B------:R-:W-:Y:S01]  /*18f70*/  FMUL.FTZ R95, R2.reuse, R56 ;  /* 0x00000038025f7220 */ /* 0x040fe20000410000 */
[C---:B------:R-:W-:Y:S01]  /*18f80*/  FMUL.FTZ R80, R2.reuse, R60 ;  /* 0x0000003c02507220 */ /* 0x040fe20000410000 */
[----:B------:R-:W0:Y:S01]  /*18f90*/  @P0 LDC R56, c[0x0][0x44c] ;  /* 0x00011300ff380b82 */ /* 0x000e220000000800 */
[----:B------:R-:W-:Y:S01]  /*18fa0*/  WARPGROUP.ARRIVE ;  /* 0x00000000000079c5 */ /* 0x000fe20000000000 */
[C---:B------:R-:W-:Y:S01]  /*18fb0*/  FMUL.FTZ R93, R2.reuse, R57 ;  /* 0x00000039025d7220 */ /* 0x040fe20000410000 */
[----:B------:R-:W-:Y:S01]  /*18fc0*/  FMUL.FTZ R81, R2, R61 ;  /* 0x0000003d02517220 */ /* 0x000fe20000410000 */
[----:B------:R-:W-:Y:S02]  /*18fd0*/  IMAD R61, R104, -0xa0, R206 ;  /* 0xffffff60683d7824 */ /* 0x000fe400078e02ce */
[C---:B------:R-:W-:Y:S01]  /*18fe0*/  FMUL.FTZ R82, R2.reuse, R64 ;  /* 0x0000004002527220 */ /* 0x040fe20000410000 */
[----:B------:R-:W-:Y:S01]  /*18ff0*/  FMUL.FTZ R8, R2, R58 ;  /* 0x0000003a02087220 */ /* 0x000fe20000410000 */
[----:B------:R-:W-:Y:S01]  /*19000*/  QGMMA.64x32x32.F32.E4M3.E4M3 R40, gdesc[UR20], R40, gsb0 ;  /* 0x00600000142879f3 */ /* 0x000fe20008000828 */
[----:B------:R-:W1:Y:S01]  /*19010*/  @P0 LDC R60, c[0x0][0x450] ;  /* 0x00011400ff3c0b82 */ /* 0x000e620000000800 */
[----:B------:R-:W-:Y:S01]  /*19020*/  IADD3 R64, -R208, 0xa0, R61 ;  /* 0x000000a0d0407810 */ /* 0x000fe20007ffe13d */
[----:B------:R-:W-:Y:S01]  /*19030*/  FMUL.FTZ R58, R2, R66 ;  /* 0x00000042023a7220 */ /* 0x000fe20000410000 */
[----:B------:R-:W-:Y:S01]  /*19040*/  R2UR UR22, R6 ;  /* 0x00000000061672ca */ /* 0x000fe200000e0000 */
[----:B------:R-:W5:Y:S01]  /*19050*/  MUFU.TANH R97, R97 ;  /* 0x0000006100617308 */ /* 0x000f620000002400 */
[C---:B------:R-:W-:Y:S01]  /*19060*/  FMUL.FTZ R65, R2.reuse, R65 ;  /* 0x0000004102417220 */ /* 0x040fe20000410000 */
[C---:B------:R-:W-:Y:S01]  /*19070*/  FMUL.FTZ R68, R2.reuse, R68 ;  /* 0x0000004402447220 */ /* 0x040fe20000410000 */
[C---:B------:R-:W-:Y:S01]  /*19080*/  FMUL.FTZ R69, R2.reuse, R69 ;  /* 0x0000004502457220 */ /* 0x040fe20000410000 */
[C---:B------:R-:W-:Y:S01]  /*19090*/  FMUL.FTZ R9, R2.reuse, R59 ;  /* 0x0000003b02097220 */ /* 0x040fe20000410000 */
[C---:B------:R-:W-:Y:S01]  /*190a0*/  FMUL.FTZ R59, R2.reuse, R67 ;  /* 0x00000043023b7220 */ /* 0x040fe20000410000 */
[----:B------:R-:W-:-:S02]  /*190b0*/  FMUL.FTZ R61, R2, R71 ;  /* 0x00000047023d7220 */ /* 0x000fc40000410000 */
[----:B------:R-:W5:Y:S01]  /*190c0*/  MUFU.TANH R95, R95 ;  /* 0x0000005f005f7308 */ /* 0x000f620000002400 */
[----:B0-----:R-:W-:-:S04]  /*190d0*/  @P0 IMAD.HI.U32 R57, R7, R56, RZ ;  /* 0x0000003807390227 */ /* 0x001fc800078e00ff */
[----:B------:R-:W-:Y:S01]  /*190e0*/  FMUL.FTZ R56, R2, R62 ;  /* 0x0000003e02387220 */ /* 0x000fe20000410000 */
[----:B------:R-:W-:Y:S02]  /*190f0*/  IMAD.MOV.U32 R62, RZ, RZ, R7 ;  /* 0x000000ffff3e7224 */ /* 0x000fe400078e0007 */
[----:B------:R-:W0:Y:S01]  /*19100*/  MUFU.TANH R93, R93 ;  /* 0x0000005d005d7308 */ /* 0x000e220000002400 */
[----:B------:R-:W-:Y:S01]  /*19110*/  IMAD R7, R104, -0xa0, RZ ;  /* 0xffffff6068077824 */ /* 0x000fe200078e02ff */
[----:B-1----:R-:W-:Y:S01]  /*19120*/  @P0 SHF.R.U32.HI R62, RZ, R60, R57 ;  /* 0x0000003cff3e0219 */ /* 0x002fe20000011639 */
[C---:B------:R-:W-:Y:S01]  /*19130*/  FMUL.FTZ R57, R2.reuse, R63 ;  /* 0x0000003f02397220 */ /* 0x040fe20000410000 */
[----:B------:R-:W-:Y:S02]  /*19140*/  FMUL.FTZ R60, R2, R70 ;  /* 0x00000046023c7220 */ /* 0x000fe40000410000 */
[----:B------:R-:W-:Y:S01]  /*19150*/  IADD3 R7, -R208, 0xa1, R7 ;  /* 0x000000a1d0077810 */ /* 0x000fe20007ffe107 */
[----:B------:R-:W1:Y:S01]  /*19160*/  SHFL.IDX PT, R63, R62, RZ, 0x1c1f ;  /* 0x001c1fff3e3f7589 */ /* 0x000e6200000e0000 */
[----:B------:R-:W0:Y:S02]  /*19170*/  MUFU.TANH R80, R80 ;  /* 0x0000005000507308 */ /* 0x000e240000002400 */
[----:B------:R-:W-:Y:S01]  /*19180*/  IADD3 R99, -R205, R7, R206 ;  /* 0x00000007cd637210 */ /* 0x000fe20007ffe1ce */
[----:B------:R-:W-:Y:S01]  /*19190*/  IMAD.MOV.U32 R7, RZ, RZ, -0x7fffffe0 ;  /* 0x80000020ff077424 */ /* 0x000fe200078e00ff */
[----:B------:R-:W0:Y:S04]  /*191a0*/  SHFL.IDX PT, R62, R62, 0x1, 0x1c1f ;  /* 0x003c1f003e3e7f89 */ /* 0x000e2800000e0000 */
[----:B------:R-:W-:Y:S01]  /*191b0*/  R2UR UR23, R7 ;  /* 0x00000000071772ca */ /* 0x000fe200000e0000 */
[----:B------:R-:W0:Y:S08]  /*191c0*/  MUFU.TANH R81, R81 ;  /* 0x0000005100517308 */ /* 0x000e300000002400 */
[----:B------:R-:W0:Y:S01]  /*191d0*/  MUFU.TANH R82, R82 ;  /* 0x0000005200527308 */ /* 0x000e220000002400 */
[----:B-1----:R-:W-:-:S07]  /*191e0*/  VIADDMNMX R66, R63, R99, R64, PT ;  /* 0x000000633f427246 */ /* 0x002fce0003800140 */
[----:B------:R-:W1:Y:S01]  /*191f0*/  MUFU.TANH R65, R65 ;  /* 0x0000004100417308 */ /* 0x000e620000002400 */
[C---:B------:R-:W-:Y:S02]  /*19200*/  ISETP.GT.AND P4, PT, R66.reuse, RZ, PT ;  /* 0x000000ff4200720c */ /* 0x040fe40003f84270 */
[C---:B------:R-:W-:Y:S01]  /*19210*/  ISETP.GT.AND P3, PT, R66.reuse, 0x1, PT ;  /* 0x000000014200780c */ /* 0x040fe20003f64270 */
[----:B------:R-:W-:Y:S02]  /*19220*/  WARPGROUP.DEPBAR.LE gsb0, 0x0 ;  /* 0x00008000000079c5 */ /* 0x000fe40000010000 */
[----:B------:R-:W-:Y:S01]  /*19230*/  ISETP.GT.AND P5, PT, R66, 0x8, PT ;  /* 0x000000084200780c */ /* 0x000fe20003fa4270 */
[----:B------:R-:W-:Y:S01]  /*19240*/  WARPGROUP.ARRIVE ;  /* 0x00000000000079c5 */ /* 0x000fe20000000000 */
[----:B------:R-:W-:Y:S01]  /*19250*/  FSEL R119, R119, -INF , P4 ;  /* 0xff80000077777808 */ /* 0x000fe20002000000 */
[C---:B------:R-:W-:Y:S01]  /*19260*/  FMUL.FTZ R63, R2.reuse, R40 ;  /* 0x00000028023f7220 */ /* 0x040fe20000410000 */
[----:B------:R-:W-:Y:S01]  /*19270*/  FSEL R117, R117, -INF , P3 ;  /* 0xff80000075757808 */ /* 0x000fe20001800000 */
[----:B------:R-:W-:Y:S01]  /*19280*/  FMUL.FTZ R49, R2, R49 ;  /* 0x0000003102317220 */ /* 0x000fe20000410000 */
[----:B------:R-:W-:Y:S01]  /*19290*/  ISETP.GT.AND P4, PT, R66, 0x9, PT ;  /* 0x000000094200780c */ /* 0x000fe20003f84270 */
[----:B------:R-:W-:Y:S01]  /*192a0*/  QGMMA.64x32x32.F32.E4M3.E4M3 R24, gdesc[UR20], R24, gsb0 ;  /* 0x00600000141879f3 */ /* 0x000fe20008000818 */
[----:B--2---:R-:W-:Y:S01]  /*192b0*/  FSEL R123, R123, -INF , P5 ;  /* 0xff8000007b7b7808 */ /* 0x004fe20002800000 */
[----:B------:R-:W2:Y:S01]  /*192c0*/  MUFU.TANH R68, R68 ;  /* 0x0000004400447308 */ /* 0x000ea20000002400 */
[----:B------:R-:W-:Y:S01]  /*192d0*/  FMNMX.FTZ R6, R119, R117, !PT ;  /* 0x0000007577067209 */ /* 0x000fe20007810000 */
[----:B------:R-:W-:Y:S01]  /*192e0*/  FMUL.FTZ R67, R2, R41 ;  /* 0x0000002902437220 */ /* 0x000fe20000410000 */
[----:B------:R-:W-:Y:S01]  /*192f0*/  ISETP.GT.AND P3, PT, R66, 0x10, PT ;  /* 0x000000104200780c */ /* 0x000fe20003f64270 */
[C---:B------:R-:W-:Y:S01]  /*19300*/  FMUL.FTZ R44, R2.reuse, R44 ;  /* 0x0000002c022c7220 */ /* 0x040fe20000410000 */
[----:B---3--:R-:W-:Y:S01]  /*19310*/  FSEL R121, R121, -INF , P4 ;  /* 0xff80000079797808 */ /* 0x008fe20002000000 */
[----:B------:R-:W-:Y:S01]  /*19320*/  FMUL.FTZ R48, R2, R48 ;  /* 0x0000003002307220 */ /* 0x000fe20000410000 */
[----:B------:R-:W-:Y:S01]  /*19330*/  FMNMX.FTZ R6, R123, R6, !PT ;  /* 0x000000067b067209 */ /* 0x000fe20007810000 */
[----:B------:R3:W-:Y:S01]  /*19340*/  MUFU.TANH R70, R49 ;  /* 0x0000003100467308 */ /* 0x0007e20000002400 */
[----:B------:R-:W-:Y:S01]  /*19350*/  ISETP.GT.AND P5, PT, R66, 0x11, PT ;  /* 0x000000114200780c */ /* 0x000fe20003fa4270 */
[----:B------:R-:W-:Y:S01]  /*19360*/  FMUL.FTZ R53, R2, R53 ;  /* 0x0000003502357220 */ /* 0x000fe20000410000 */
[----:B----4-:R-:W-:Y:S01]  /*19370*/  FSEL R125, R88, -INF , P3 ;  /* 0xff800000587d7808 */ /* 0x010fe20001800000 */
[----:B------:R-:W-:Y:S01]  /*19380*/  FMUL.FTZ R52, R2, R52 ;  /* 0x0000003402347220 */ /* 0x000fe20000410000 */
[----:B------:R-:W-:-:S02]  /*19390*/  FMNMX.FTZ R6, R121, R6, !PT ;  /* 0x0000000679067209 */ /* 0x000fc40007810000 */
[----:B------:R-:W-:Y:S01]  /*193a0*/  ISETP.GT.AND P4, PT, R66, 0x18, PT ;  /* 0x000000184200780c */ /* 0x000fe20003f84270 */
[----:B------:R-:W4:Y:S01]  /*193b0*/  MUFU.TANH R69, R69 ;  /* 0x0000004500457308 */ /* 0x000f220000002400 */
[----:B-----5:R-:W-:Y:S01]  /*193c0*/  FSEL R129, R14, -INF , P5 ;  /* 0xff8000000e817808 */ /* 0x020fe20002800000 */
[----:B------:R-:W-:Y:S01]  /*193d0*/  FMUL.FTZ R14, R2, R45 ;  /* 0x0000002d020e7220 */ /* 0x000fe20000410000 */
[----:B------:R-:W-:Y:S02]  /*193e0*/  FMNMX.FTZ R6, R125, R6, !PT ;  /* 0x000000067d067209 */ /* 0x000fe40007810000 */
[----:B------:R-:W-:Y:S02]  /*193f0*/  ISETP.GT.AND P3, PT, R66, 0x19, PT ;  /* 0x000000194200780c */ /* 0x000fe40003f64270 */
[----:B------:R-:W-:Y:S01]  /*19400*/  FSEL R127, R15, -INF , P4 ;  /* 0xff8000000f7f7808 */ /* 0x000fe20002000000 */
[----:B------:R-:W5:Y:S01]  /*19410*/  MUFU.TANH R63, R63 ;  /* 0x0000003f003f7308 */ /* 0x000f620000002400 */
[----:B------:R-:W-:-:S02]  /*19420*/  FMNMX.FTZ R6, R129, R6, !PT ;  /* 0x0000000681067209 */ /* 0x000fc40007810000 */
[C---:B------:R-:W-:Y:S02]  /*19430*/  ISETP.GT.AND P4, PT, R66.reuse, 0x20, PT ;  /* 0x000000204200780c */ /* 0x040fe40003f84270 */
        /* <DEDUP_REMOVED lines=8> */
[----:B------:R-:W-:Y:S02]  /*194c0*/  FSEL R111, R111, -INF , P3 ;  /* 0xff8000006f6f7808 */ /* 0x000fe40001800000 */
        /* <DEDUP_REMOVED lines=9> */
[----:B------:R-:W-:Y:S01]  /*19560*/  ISETP.GT.AND P3, PT, R66, 0x31, PT ;  /* 0x000000314200780c */ /* 0x000fe20003f64270 */
[----:B------:R-:W-:Y:S02]  /*19570*/  WARPGROUP.DEPBAR.LE gsb0, 0x0 ;  /* 0x00008000000079c5 */ /* 0x000fe40000010000 */
[----:B------:R-:W-:Y:S01]  /*19580*/  FSEL R105, R105, -INF , P4 ;  /* 0xff80000069697808 */ /* 0x000fe20002000000 */
[C---:B------:R-:W-:Y:S01]  /*19590*/  FMUL.FTZ R15, R2.reuse, R25 ;  /* 0x00000019020f7220 */ /* 0x040fe20000410000 */
[----:B------:R-:W-:Y:S01]  /*195a0*/  FMNMX.FTZ R6, R107, R6, !PT ;  /* 0x000000066b067209 */ /* 0x000fe20007810000 */
[----:B------:R-:W-:Y:S01]  /*195b0*/  FMUL.FTZ R24, R2, R24 ;  /* 0x0000001802187220 */ /* 0x000fe20000410000 */
[----:B------:R-:W-:Y:S01]  /*195c0*/  ISETP.GT.AND P4, PT, R66, 0x38, PT ;  /* 0x000000384200780c */ /* 0x000fe20003f84270 */
[----:B------:R-:W-:Y:S01]  /*195d0*/  MUFU.TANH R83, R53 ;  /* 0x0000003500537308 */ /* 0x000fe20000002400 */
[----:B------:R-:W-:Y:S01]  /*195e0*/  FSEL R103, R103, -INF , P3 ;  /* 0xff80000067677808 */ /* 0x000fe20001800000 */
[C---:B------:R-:W-:Y:S01]  /*195f0*/  FMUL.FTZ R28, R2.reuse, R28 ;  /* 0x0000001c021c7220 */ /* 0x040fe20000410000 */
[----:B------:R-:W-:Y:S01]  /*19600*/  FMNMX.FTZ R6, R105, R6, !PT ;  /* 0x0000000669067209 */ /* 0x000fe20007810000 */
[----:B------:R-:W-:Y:S01]  /*19610*/  FMUL.FTZ R32, R2, R32 ;  /* 0x0000002002207220 */ /* 0x000fe20000410000 */
[----:B------:R-:W-:Y:S01]  /*19620*/  ISETP.GT.AND P3, PT, R66, 0x39, PT ;  /* 0x000000394200780c */ /* 0x000fe20003f64270 */
[C---:B------:R-:W-:Y:S01]  /*19630*/  FMUL.FTZ R36, R2.reuse, R36 ;  /* 0x0000002402247220 */ /* 0x040fe20000410000 */
[----:B------:R-:W-:Y:S01]  /*19640*/  FSEL R101, R101, -INF , P4 ;  /* 0xff80000065657808 */ /* 0x000fe20002000000 */
[----:B------:R-:W5:Y:S01]  /*19650*/  MUFU.TANH R52, R52 ;  /* 0x0000003400347308 */ /* 0x000f620000002400 */
[----:B------:R-:W-:Y:S01]  /*19660*/  FMNMX.FTZ R6, R103, R6, !PT ;  /* 0x0000000667067209 */ /* 0x000fe20007810000 */
[----:B------:R-:W-:Y:S01]  /*19670*/  FMUL.FTZ R34, R2, R34 ;  /* 0x0000002202227220 */ /* 0x000fe20000410000 */
[----:B------:R-:W-:Y:S01]  /*19680*/  ISETP.GT.AND P4, PT, R66, 0x40, PT ;  /* 0x000000404200780c */ /* 0x000fe20003f84270 */
[C---:B------:R-:W-:Y:S01]  /*19690*/  FMUL.FTZ R39, R2.reuse, R39 ;  /* 0x0000002702277220 */ /* 0x040fe20000410000 */
[----:B------:R-:W-:Y:S01]  /*196a0*/  FSEL R97, R97, -INF , P3 ;  /* 0xff80000061617808 */ /* 0x000fe20001800000 */
[----:B------:R5:W-:Y:S01]  /*196b0*/  @!P2 SYNCS.ARRIVE.TRANS64.RED.A1T0 RZ, [R0+URZ], RZ ;  /* 0x000000ff00ffa9a7 */ /* 0x000be2000810043f */
[----:B------:R-:W-:Y:S01]  /*196c0*/  FMNMX.FTZ R40, R101, R6, !PT ;  /* 0x0000000665287209 */ /* 0x000fe20007810000 */
[----:B------:R-:W-:Y:S01]  /*196d0*/  FMUL.FTZ R6, R2, R42 ;  /* 0x0000002a02067220 */ /* 0x000fe20000410000 */
[----:B------:R-:W-:Y:S01]  /*196e0*/  ISETP.GT.AND P3, PT, R66, 0x41, PT ;  /* 0x000000414200780c */ /* 0x000fe20003f64270 */
[----:B------:R-:W5:Y:S01]  /*196f0*/  MUFU.TANH R24, R24 ;  /* 0x0000001800187308 */ /* 0x000f620000002400 */
[----:B------:R-:W-:-:S02]  /*19700*/  FSEL R95, R95, -INF , P4 ;  /* 0xff8000005f5f7808 */ /* 0x000fc40002000000 */
[----:B------:R-:W-:Y:S02]  /*19710*/  FMNMX.FTZ R40, R97, R40, !PT ;  /* 0x0000002861287209 */ /* 0x000fe40007810000 */
[----:B------:R-:W-:Y:S02]  /*19720*/  ISETP.GT.AND P4, PT, R66, 0x48, PT ;  /* 0x000000484200780c */ /* 0x000fe40003f84270 */
[----:B0-----:R-:W-:Y:S01]  /*19730*/  FSEL R93, R93, -INF , P3 ;  /* 0xff8000005d5d7808 */ /* 0x001fe20001800000 */
[----:B------:R-:W-:Y:S01]  /*19740*/  MUFU.TANH R28, R28 ;  /* 0x0000001c001c7308 */ /* 0x000fe20000002400 */
[----:B------:R-:W-:Y:S01]  /*19750*/  FMNMX.FTZ R42, R95, R40, !PT ;  /* 0x000000285f2a7209 */ /* 0x000fe20007810000 */
[----:B------:R-:W-:Y:S01]  /*19760*/  FMUL.FTZ R40, R2, R43 ;  /* 0x0000002b02287220 */ /* 0x000fe20000410000 */
[----:B------:R-:W-:Y:S02]  /*19770*/  ISETP.GT.AND P3, PT, R66, 0x49, PT ;  /* 0x000000494200780c */ /* 0x000fe40003f64270 */
[----:B---3--:R-:W-:-:S02]  /*19780*/  FSEL R49, R80, -INF , P4 ;  /* 0xff80000050317808 */ /* 0x008fc40002000000 */
[----:B------:R-:W-:Y:S01]  /*19790*/  FMNMX.FTZ R42, R93, R42, !PT ;  /* 0x0000002a5d2a7209 */ /* 0x000fe20007810000 */
[----:B------:R-:W-:Y:S01]  /*197a0*/  MUFU.TANH R32, R32 ;  /* 0x0000002000207308 */ /* 0x000fe20000002400 */
[C---:B------:R-:W-:Y:S02]  /*197b0*/  ISETP.GT.AND P4, PT, R66.reuse, 0x50, PT ;  /* 0x000000504200780c */ /* 0x040fe40003f84270 */
[----:B------:R-:W-:Y:S02]  /*197c0*/  FSEL R7, R81, -INF , P3 ;  /* 0xff80000051077808 */ /* 0x000fe40001800000 */
[----:B------:R-:W-:Y:S02]  /*197d0*/  FMNMX.FTZ R42, R49, R42, !PT ;  /* 0x0000002a312a7209 */ /* 0x000fe40007810000 */
[----:B------:R-:W-:Y:S01]  /*197e0*/  ISETP.GT.AND P3, PT, R66, 0x51, PT ;  /* 0x000000514200780c */ /* 0x000fe20003f64270 */
[----:B------:R0:W3:Y:S01]  /*197f0*/  MUFU.TANH R81, R15 ;  /* 0x0000000f00517308 */ /* 0x0000e20000002400 */
[----:B------:R-:W-:-:S02]  /*19800*/  FSEL R41, R82, -INF , P4 ;  /* 0xff80000052297808 */ /* 0x000fc40002000000 */
[----:B------:R-:W-:Y:S02]  /*19810*/  FMNMX.FTZ R42, R7, R42, !PT ;  /* 0x0000002a072a7209 */ /* 0x000fe40007810000 */
[----:B------:R-:W-:Y:S02]  /*19820*/  ISETP.GT.AND P4, PT, R66, 0x58, PT ;  /* 0x000000584200780c */ /* 0x000fe40003f84270 */
[----:B-1----:R-:W-:Y:S01]  /*19830*/  FSEL R43, R65, -INF , P3 ;  /* 0xff800000412b7808 */ /* 0x002fe20001800000 */
[----:B------:R-:W-:Y:S01]  /*19840*/  MUFU.TANH R36, R36 ;  /* 0x0000002400247308 */ /* 0x000fe20000002400 */
[----:B------:R-:W-:Y:S01]  /*19850*/  FMNMX.FTZ R42, R41, R42, !PT ;  /* 0x0000002a292a7209 */ /* 0x000fe20007810000 */
[----:B0-----:R-:W-:Y:S01]  /*19860*/  FMUL.FTZ R15, R2, R29 ;  /* 0x0000001d020f7220 */ /* 0x001fe20000410000 */
[----:B------:R-:W-:Y:S02]  /*19870*/  ISETP.GT.AND P3, PT, R66, 0x59, PT ;  /* 0x000000594200780c */ /* 0x000fe40003f64270 */
[----:B--2---:R-:W-:-:S02]  /*19880*/  FSEL R25, R68, -INF , P4 ;  /* 0xff80000044197808 */ /* 0x004fc40002000000 */
[----:B------:R-:W-:Y:S01]  /*19890*/  FMNMX.FTZ R42, R43, R42, !PT ;  /* 0x0000002a2b2a7209 */ /* 0x000fe20007810000 */
[----:B------:R-:W0:Y:S01]  /*198a0*/  MUFU.TANH R15, R15 ;  /* 0x0000000f000f7308 */ /* 0x000e220000002400 */
[C---:B------:R-:W-:Y:S02]  /*198b0*/  ISETP.GT.AND P4, PT, R66.reuse, 0x60, PT ;  /* 0x000000604200780c */ /* 0x040fe40003f84270 */
[----:B----4-:R-:W-:Y:S02]  /*198c0*/  FSEL R45, R69, -INF , P3 ;  /* 0xff800000452d7808 */ /* 0x010fe40001800000 */
[----:B------:R-:W-:Y:S02]  /*198d0*/  FMNMX.FTZ R42, R25, R42, !PT ;  /* 0x0000002a192a7209 */ /* 0x000fe40007810000 */
[----:B------:R-:W-:Y:S01]  /*198e0*/  ISETP.GT.AND P3, PT, R66, 0x61, PT ;  /* 0x000000614200780c */ /* 0x000fe20003f64270 */
[----:B------:R-:W-:Y:S01]  /*198f0*/  MUFU.TANH R3, R3 ;  /* 0x0000000300037308 */ /* 0x000fe20000002400 */
[----:B-----5:R-:W-:-:S02]  /*19900*/  FSEL R63, R63, -INF , P4 ;  /* 0xff8000003f3f7808 */ /* 0x020fc40002000000 */
[----:B------:R-:W-:Y:S02]  /*19910*/  FMNMX.FTZ R42, R45, R42, !PT ;  /* 0x0000002a2d2a7209 */ /* 0x000fe40007810000 */
[C---:B------:R-:W-:Y:S02]  /*19920*/  ISETP.GT.AND P4, PT, R66.reuse, 0x68, PT ;  /* 0x000000684200780c */ /* 0x040fe40003f84270 */
[----:B------:R-:W-:Y:S01]  /*19930*/  FSEL R53, R67, -INF , P3 ;  /* 0xff80000043357808 */ /* 0x000fe20001800000 */
[----:B------:R-:W-:Y:S01]  /*19940*/  MUFU.TANH R5, R5 ;  /* 0x0000000500057308 */ /* 0x000fe20000002400 */
[----:B------:R-:W-:Y:S02]  /*19950*/  FMNMX.FTZ R42, R63, R42, !PT ;  /* 0x0000002a3f2a7209 */ /* 0x000fe40007810000 */
[----:B------:R-:W-:Y:S02]  /*19960*/  ISETP.GT.AND P3, PT, R66, 0x69, PT ;  /* 0x000000694200780c */ /* 0x000fe40003f64270 */
[----:B------:R-:W-:Y:S01]  /*19970*/  FSEL R65, R44, -INF , P4 ;  /* 0xff8000002c417808 */ /* 0x000fe20002000000 */
[C---:B------:R-:W-:Y:S01]  /*19980*/  FMUL.FTZ R44, R2.reuse, R46 ;  /* 0x0000002e022c7220 */ /* 0x040fe20000410000 */
[----:B------:R-:W-:Y:S01]  /*19990*/  FMNMX.FTZ R42, R53, R42, !PT ;  /* 0x0000002a352a7209 */ /* 0x000fe20007810000 */
[----:B------:R-:W-:Y:S01]  /*199a0*/  FMUL.FTZ R46, R2, R47 ;  /* 0x0000002f022e7220 */ /* 0x000fe20000410000 */
[----:B------:R-:W-:Y:S01]  /*199b0*/  ISETP.GT.AND P4, PT, R66, 0x70, PT ;  /* 0x000000704200780c */ /* 0x000fe20003f84270 */
[----:B------:R-:W-:Y:S01]  /*199c0*/  MUFU.TANH R10, R10 ;  /* 0x0000000a000a7308 */ /* 0x000fe20000002400 */
[----:B------:R-:W-:Y:S01]  /*199d0*/  FSEL R29, R14, -INF , P3 ;  /* 0xff8000000e1d7808 */ /* 0x000fe20001800000 */
[----:B------:R-:W-:Y:S01]  /*199e0*/  FMUL.FTZ R14, R2, R33 ;  /* 0x00000021020e7220 */ /* 0x000fe20000410000 */
[----:B------:R-:W-:-:S02]  /*199f0*/  FMNMX.FTZ R42, R65, R42, !PT ;  /* 0x0000002a412a7209 */ /* 0x000fc40007810000 */
[----:B------:R-:W-:Y:S02]  /*19a00*/  ISETP.GT.AND P3, PT, R66, 0x71, PT ;  /* 0x000000714200780c */ /* 0x000fe40003f64270 */
[----:B------:R-:W-:Y:S01]  /*19a10*/  FSEL R67, R48, -INF , P4 ;  /* 0xff80000030437808 */ /* 0x000fe20002000000 */
[----:B------:R1:W2:Y:S01]  /*19a20*/  MUFU.TANH R87, R14 ;  /* 0x0000000e00577308 */ /* 0x0002a20000002400 */
[----:B------:R-:W-:Y:S01]  /*19a30*/  FMNMX.FTZ R42, R29, R42, !PT ;  /* 0x0000002a1d2a7209 */ /* 0x000fe20007810000 */
[----:B------:R-:W-:Y:S01]  /*19a40*/  FMUL.FTZ R48, R2, R55 ;  /* 0x0000003702307220 */ /* 0x000fe20000410000 */
[----:B------:R-:W-:Y:S01]  /*19a50*/  ISETP.GT.AND P4, PT, R66, 0x78, PT ;  /* 0x000000784200780c */ /* 0x000fe20003f84270 */
[----:B------:R-:W-:Y:S01]  /*19a60*/  FMUL.FTZ R55, R2, R35 ;  /* 0x0000002302377220 */ /* 0x000fe20000410000 */
[----:B------:R-:W-:Y:S02]  /*19a70*/  FSEL R69, R70, -INF , P3 ;  /* 0xff80000046457808 */ /* 0x000fe40001800000 */
[----:B------:R-:W-:Y:S01]  /*19a80*/  FMNMX.FTZ R42, R67, R42, !PT ;  /* 0x0000002a432a7209 */ /* 0x000fe20007810000 */
[----:B------:R-:W-:Y:S01]  /*19a90*/  MUFU.TANH R11, R11 ;  /* 0x0000000b000b7308 */ /* 0x000fe20000002400 */
[----:B------:R-:W-:Y:S01]  /*19aa0*/  ISETP.GT.AND P3, PT, R66, 0x79, PT ;  /* 0x000000794200780c */ /* 0x000fe20003f64270 */
[----:B-1----:R-:W-:Y:S01]  /*19ab0*/  FMUL.FTZ R14, R2, R37 ;  /* 0x00000025020e7220 */ /* 0x002fe20000410000 */
[----:B------:R-:W-:Y:S01]  /*19ac0*/  FSEL R71, R52, -INF , P4 ;  /* 0xff80000034477808 */ /* 0x000fe20002000000 */
[----:B------:R-:W-:Y:S01]  /*19ad0*/  FMUL.FTZ R52, R2, R30 ;  /* 0x0000001e02347220 */ /* 0x000fe20000410000 */
[----:B------:R-:W-:-:S02]  /*19ae0*/  FMNMX.FTZ R42, R69, R42, !PT ;  /* 0x0000002a452a7209 */ /* 0x000fc40007810000 */
[C---:B------:R-:W-:Y:S01]  /*19af0*/  ISETP.GT.AND P4, PT, R66.reuse, 0x80, PT ;  /* 0x000000804200780c */ /* 0x040fe20003f84270 */
[----:B------:R-:W1:Y:S01]  /*19b00*/  MUFU.TANH R14, R14 ;  /* 0x0000000e000e7308 */ /* 0x000e620000002400 */
[----:B------:R-:W-:Y:S02]  /*19b10*/  FSEL R33, R83, -INF , P3 ;  /* 0xff80000053217808 */ /* 0x000fe40001800000 */
[----:B------:R-:W-:Y:S02]  /*19b20*/  FMNMX.FTZ R42, R71, R42, !PT ;  /* 0x0000002a472a7209 */ /* 0x000fe40007810000 */
[----:B------:R-:W-:Y:S02]  /*19b30*/  ISETP.GT.AND P3, PT, R66, 0x81, PT ;  /* 0x000000814200780c */ /* 0x000fe40003f64270 */
[----:B------:R-:W-:Y:S01]  /*19b40*/  FSEL R83, R24, -INF , P4 ;  /* 0xff80000018537808 */ /* 0x000fe20002000000 */
[----:B------:R-:W-:Y:S01]  /*19b50*/  MUFU.TANH R12, R12 ;  /* 0x0000000c000c7308 */ /* 0x000fe20000002400 */
[----:B------:R-:W-:-:S02]  /*19b60*/  FMNMX.FTZ R42, R33, R42, !PT ;  /* 0x0000002a212a7209 */ /* 0x000fc40007810000 */
[C---:B------:R-:W-:Y:S02]  /*19b70*/  ISETP.GT.AND P4, PT, R66.reuse, 0x88, PT ;  /* 0x000000884200780c */ /* 0x040fe40003f84270 */
[----:B---3--:R-:W-:Y:S02]  /*19b80*/  FSEL R81, R81, -INF , P3 ;  /* 0xff80000051517808 */ /* 0x008fe40001800000 */
[----:B------:R-:W-:Y:S01]  /*19b90*/  FMNMX.FTZ R42, R83, R42, !PT ;  /* 0x0000002a532a7209 */ /* 0x000fe20007810000 */
[----:B------:R-:W3:Y:S01]  /*19ba0*/  MUFU.TANH R13, R13 ;  /* 0x0000000d000d7308 */ /* 0x000ee20000002400 */
[----:B------:R-:W-:Y:S02]  /*19bb0*/  ISETP.GT.AND P3, PT, R66, 0x89, PT ;  /* 0x000000894200780c */ /* 0x000fe40003f64270 */
[----:B------:R-:W-:Y:S02]  /*19bc0*/  FSEL R37, R28, -INF , P4 ;  /* 0xff8000001c257808 */ /* 0x000fe40002000000 */
[----:B------:R-:W-:-:S02]  /*19bd0*/  FMNMX.FTZ R42, R81, R42, !PT ;  /* 0x0000002a512a7209 */ /* 0x000fc40007810000 */
[C---:B------:R-:W-:Y:S01]  /*19be0*/  ISETP.GT.AND P4, PT, R66.reuse, 0x90, PT ;  /* 0x000000904200780c */ /* 0x040fe20003f84270 */
[----:B------:R-:W4:Y:S01]  /*19bf0*/  MUFU.TANH R20, R20 ;  /* 0x0000001400147308 */ /* 0x000f220000002400 */
[----:B0-----:R-:W-:Y:S02]  /*19c00*/  FSEL R85, R15, -INF , P3 ;  /* 0xff8000000f557808 */ /* 0x001fe40001800000 */
[----:B------:R-:W-:Y:S02]  /*19c10*/  FMNMX.FTZ R42, R37, R42, !PT ;  /* 0x0000002a252a7209 */ /* 0x000fe40007810000 */
[----:B------:R-:W-:Y:S02]  /*19c20*/  ISETP.GT.AND P3, PT, R66, 0x91, PT ;  /* 0x000000914200780c */ /* 0x000fe40003f64270 */
[----:B------:R-:W-:Y:S01]  /*19c30*/  FSEL R89, R32, -INF , P4 ;  /* 0xff80000020597808 */ /* 0x000fe20002000000 */
[----:B------:R-:W0:Y:S01]  /*19c40*/  MUFU.TANH R21, R21 ;  /* 0x0000001500157308 */ /* 0x000e220000002400 */
[----:B------:R-:W-:Y:S01]  /*19c50*/  FMNMX.FTZ R42, R85, R42, !PT ;  /* 0x0000002a552a7209 */ /* 0x000fe20007810000 */
[----:B------:R-:W-:Y:S01]  /*19c60*/  FMUL.FTZ R32, R2, R50 ;  /* 0x0000003202207220 */ /* 0x000fe20000410000 */
[----:B------:R-:W-:Y:S01]  /*19c70*/  ISETP.GT.AND P4, PT, R66, 0x98, PT ;  /* 0x000000984200780c */ /* 0x000fe20003f84270 */
[----:B------:R-:W-:Y:S01]  /*19c80*/  FMUL.FTZ R50, R2, R26 ;  /* 0x0000001a02327220 */ /* 0x000fe20000410000 */
[----:B--2---:R-:W-:-:S02]  /*19c90*/  FSEL R87, R87, -INF , P3 ;  /* 0xff80000057577808 */ /* 0x004fc40001800000 */
[----:B------:R-:W-:Y:S01]  /*19ca0*/  FMNMX.FTZ R42, R89, R42, !PT ;  /* 0x0000002a592a7209 */ /* 0x000fe20007810000 */
[----:B------:R-:W2:Y:S01]  /*19cb0*/  MUFU.TANH R72, R72 ;  /* 0x0000004800487308 */ /* 0x000ea20000002400 */
[----:B------:R-:W-:Y:S01]  /*19cc0*/  ISETP.GT.AND P3, PT, R66, 0x99, PT ;  /* 0x000000994200780c */ /* 0x000fe20003f64270 */
[----:B------:R-:W-:Y:S01]  /*19cd0*/  FMUL.FTZ R66, R2, R38 ;  /* 0x0000002602427220 */ /* 0x000fe20000410000 */
[----:B------:R-:W-:Y:S01]  /*19ce0*/  FSEL R47, R36, -INF , P4 ;  /* 0xff800000242f7808 */ /* 0x000fe20002000000 */
[C---:B------:R-:W-:Y:S01]  /*19cf0*/  FMUL.FTZ R36, R2.reuse, R51 ;  /* 0x0000003302247220 */ /* 0x040fe20000410000 */
[----:B------:R-:W-:Y:S01]  /*19d00*/  FMNMX.FTZ R42, R87, R42, !PT ;  /* 0x0000002a572a7209 */ /* 0x000fe20007810000 */
[----:B------:R-:W-:Y:S01]  /*19d10*/  FMUL.FTZ R51, R2, R27 ;  /* 0x0000001b02337220 */ /* 0x000fe20000410000 */
[----:B-1----:R-:W-:Y:S01]  /*19d20*/  FSEL R91, R14, -INF , P3 ;  /* 0xff8000000e5b7808 */ /* 0x002fe20001800000 */
[----:B------:R-:W1:Y:S01]  /*19d30*/  MUFU.TANH R73, R73 ;  /* 0x0000004900497308 */ /* 0x000e620000002400 */
[----:B------:R-:W-:-:S02]  /*19d40*/  FMNMX.FTZ R42, R47, R42, !PT ;  /* 0x0000002a2f2a7209 */ /* 0x000fc40007810000 */
[----:B------:R-:W-:Y:S02]  /*19d50*/  VIADDMNMX R64, R62, R99, R64, PT ;  /* 0x000000633e407246 */ /* 0x000fe40003800140 */
[----:B------:R-:W-:Y:S01]  /*19d60*/  FMNMX.FTZ R14, R91, R42, !PT ;  /* 0x0000002a5b0e7209 */ /* 0x000fe20007810000 */
[----:B------:R-:W-:Y:S01]  /*19d70*/  FMUL.FTZ R42, R2, R54 ;  /* 0x00000036022a7220 */ /* 0x000fe20000410000 */
[----:B------:R-:W-:Y:S01]  /*19d80*/  ISETP.GT.AND P4, PT, R64, RZ, PT ;  /* 0x000000ff4000720c */ /* 0x000fe20003f84270 */
[----:B------:R-:W-:Y:S01]  /*19d90*/  FMUL.FTZ R54, R2, R31 ;  /* 0x0000001f02367220 */ /* 0x000fe20000410000 */
[----:B------:R-:W-:Y:S01]  /*19da0*/  ISETP.GT.AND P5, PT, R64, 0x1, PT ;  /* 0x000000014000780c */ /* 0x000fe20003fa4270 */
[----:B------:R-:W5:Y:S01]  /*19db0*/  SHFL.BFLY PT, R15, R14, 0x2, 0x1f ;  /* 0x0c401f000e0f7f89 */ /* 0x000f6200000e0000 */
[----:B------:R-:W-:Y:S01]  /*19dc0*/  FSEL R3, R3, -INF , P4 ;  /* 0xff80000003037808 */ /* 0x000fe20002000000 */
[----:B------:R-:W1:Y:S01]  /*19dd0*/  MUFU.TANH R74, R74 ;  /* 0x0000004a004a7308 */ /* 0x000e620000002400 */
[----:B------:R-:W-:-:S02]  /*19de0*/  FSEL R5, R5, -INF , P5 ;  /* 0xff80000005057808 */ /* 0x000fc40002800000 */
[----:B------:R-:W-:-:S04]  /*19df0*/  ISETP.GT.AND P4, PT, R64, 0x9, PT ;  /* 0x000000094000780c */ /* 0x000fc80003f84270 */
[----:B------:R-:W-:Y:S01]  /*19e00*/  FSEL R11, R11, -INF , P4 ;  /* 0xff8000000b0b7808 */ /* 0x000fe20002000000 */
[----:B------:R-:W1:Y:S01]  /*19e10*/  MUFU.TANH R75, R75 ;  /* 0x0000004b004b7308 */ /* 0x000e620000002400 */
[----:B------:R-:W-:-:S04]  /*19e20*/  ISETP.GT.AND P4, PT, R64, 0x11, PT ;  /* 0x000000114000780c */ /* 0x000fc80003f84270 */
[----:B---3--:R-:W-:Y:S02]  /*19e30*/  FSEL R13, R13, -INF , P4 ;  /* 0xff8000000d0d7808 */ /* 0x008fe40002000000 */
[----:B------:R-:W-:Y:S01]  /*19e40*/  ISETP.GT.AND P4, PT, R64, 0x19, PT ;  /* 0x000000194000780c */ /* 0x000fe20003f84270 */
[----:B------:R-:W3:Y:S01]  /*19e50*/  MUFU.TANH R76, R76 ;  /* 0x0000004c004c7308 */ /* 0x000ee20000002400 */
[----:B-----5:R-:W-:Y:S02]  /*19e60*/  FMNMX.FTZ R24, R14, R15, !PT ;  /* 0x0000000f0e187209 */ /* 0x020fe40007810000 */
[----:B------:R-:W-:-:S05]  /*19e70*/  MOV R14, UR6 ;  /* 0x00000006000e7c02 */ /* 0x000fca0008000f00 */
[----:B------:R-:W5:Y:S01]  /*19e80*/  MUFU.TANH R77, R77 ;  /* 0x0000004d004d7308 */ /* 0x000f620000002400 */
[----:B------:R-:W4:Y:S07]  /*19e90*/  SHFL.BFLY PT, R15, R24, 0x1, 0x1f ;  /* 0x0c201f00180f7f89 */ /* 0x000f2e00000e0000 */
[----:B------:R-:W5:Y:S08]  /*19ea0*/  MUFU.TANH R78, R78 ;  /* 0x0000004e004e7308 */ /* 0x000f700000002400 */
[----:B------:R-:W5:Y:S08]  /*19eb0*/  MUFU.TANH R79, R79 ;  /* 0x0000004f004f7308 */ /* 0x000f700000002400 */
[----:B------:R-:W5:Y:S01]  /*19ec0*/  MUFU.TANH R8, R8 ;  /* 0x0000000800087308 */ /* 0x000f620000002400 */
[----:B----4-:R-:W-:-:S04]  /*19ed0*/  FMNMX.FTZ R15, R24, R15, !PT ;  /* 0x0000000f180f7209 */ /* 0x010fc80007810000 */
[C---:B------:R-:W-:Y:S01]  /*19ee0*/  FSETP.NEU.FTZ.AND P3, PT, R15.reuse, -INF , PT ;  /* 0xff8000000f00780b */ /* 0x040fe20003f7d000 */
[----:B------:R-:W-:-:S02]  /*19ef0*/  FFMA.FTZ R24, R15, R14, -8 ;  /* 0xc10000000f187423 */ /* 0x000fc4000001000e */
[----:B------:R-:W4:Y:S03]  /*19f00*/  MUFU.TANH R9, R9 ;  /* 0x0000000900097308 */ /* 0x000f260000002400 */
[----:B------:R-:W-:Y:S02]  /*19f10*/  FSEL R24, R24, RZ, P3 ;  /* 0x000000ff18187208 */ /* 0x000fe40001800000 */
[----:B------:R-:W-:-:S03]  /*19f20*/  ISETP.GT.AND P3, PT, R64, 0x8, PT ;  /* 0x000000084000780c */ /* 0x000fc60003f64270 */
[----:B------:R-:W4:Y:S01]  /*19f30*/  MUFU.TANH R56, R56 ;  /* 0x0000003800387308 */ /* 0x000f220000002400 */
[----:B------:R-:W-:-:S01]  /*19f40*/  FFMA.FTZ R31, R117, R14, -R24 ;  /* 0x0000000e751f7223 */ /* 0x000fc20000010818 */
[----:B------:R-:W-:Y:S01]  /*19f50*/  FSEL R99, R10, -INF , P3 ;  /* 0xff8000000a637808 */ /* 0x000fe20001800000 */
[----:B------:R-:W-:-:S01]  /*19f60*/  FFMA.FTZ R62, R113, R14, -R24 ;  /* 0x0000000e713e7223 */ /* 0x000fc20000010818 */
[----:B------:R-:W-:Y:S01]  /*19f70*/  FMNMX.FTZ R10, R3, R5, !PT ;  /* 0x00000005030a7209 */ /* 0x000fe20007810000 */
[----:B------:R-:W-:-:S01]  /*19f80*/  FFMA.FTZ R68, R111, R14, -R24 ;  /* 0x0000000e6f447223 */ /* 0x000fc20000010818 */
[----:B------:R-:W-:Y:S01]  /*19f90*/  ISETP.GT.AND P3, PT, R64, 0x10, PT ;  /* 0x000000104000780c */ /* 0x000fe20003f64270 */
[----:B------:R-:W-:-:S01]  /*19fa0*/  FFMA.FTZ R26, R119, R14, -R24 ;  /* 0x0000000e771a7223 */ /* 0x000fc20000010818 */
[----:B------:R-:W-:Y:S01]  /*19fb0*/  FMNMX.FTZ R10, R99, R10, !PT ;  /* 0x0000000a630a7209 */ /* 0x000fe20007810000 */
[----:B------:R-:W-:-:S01]  /*19fc0*/  FFMA.FTZ R35, R121, R14, -R24 ;  /* 0x0000000e79237223 */ /* 0x000fc20000010818 */
[----:B------:R-:W-:Y:S01]  /*19fd0*/  FSEL R117, R12, -INF , P3 ;  /* 0xff8000000c757808 */ /* 0x000fe20001800000 */
[----:B------:R-:W4:Y:S01]  /*19fe0*/  MUFU.TANH R57, R57 ;  /* 0x0000003900397308 */ /* 0x000f220000002400 */
[----:B------:R-:W-:Y:S01]  /*19ff0*/  FMNMX.FTZ R12, R11, R10, !PT ;  /* 0x0000000a0b0c7209 */ /* 0x000fe20007810000 */
[-CC-:B------:R-:W-:Y:S01]  /*1a000*/  FFMA.FTZ R70, R103, R14.reuse, -R24.reuse ;  /* 0x0000000e67467223 */ /* 0x180fe20000010818 */
[----:B------:R-:W-:Y:S01]  /*1a010*/  ISETP.GT.AND P3, PT, R64, 0x18, PT ;  /* 0x000000184000780c */ /* 0x000fe20003f64270 */
[--C-:B------:R-:W-:Y:S01]  /*1a020*/  FFMA.FTZ R28, R123, R14, -R24.reuse ;  /* 0x0000000e7b1c7223 */ /* 0x100fe20000010818 */
[----:B------:R-:W-:Y:S01]  /*1a030*/  FMNMX.FTZ R12, R117, R12, !PT ;  /* 0x0000000c750c7209 */ /* 0x000fe20007810000 */
[--C-:B------:R-:W-:Y:S01]  /*1a040*/  FFMA.FTZ R27, R125, R14, -R24.reuse ;  /* 0x0000000e7d1b7223 */ /* 0x100fe20000010818 */
[----:B------:R-:W-:Y:S01]  /*1a050*/  FSEL R113, R20, -INF , P3 ;  /* 0xff80000014717808 */ /* 0x000fe20001800000 */
[----:B------:R2:W-:Y:S01]  /*1a060*/  MUFU.EX2 R10, R62 ;  /* 0x0000003e000a7308 */ /* 0x0005e20000000800 */
[----:B------:R-:W-:Y:S01]  /*1a070*/  FMNMX.FTZ R12, R13, R12, !PT ;  /* 0x0000000c0d0c7209 */ /* 0x000fe20007810000 */
[-CC-:B------:R-:W-:Y:S01]  /*1a080*/  FFMA.FTZ R38, R127, R14.reuse, -R24.reuse ;  /* 0x0000000e7f267223 */ /* 0x180fe20000010818 */
[C---:B------:R-:W-:Y:S01]  /*1a090*/  ISETP.GT.AND P3, PT, R64.reuse, 0x20, PT ;  /* 0x000000204000780c */ /* 0x040fe20003f64270 */
[-CC-:B------:R-:W-:Y:S01]  /*1a0a0*/  FFMA.FTZ R30, R129, R14.reuse, -R24.reuse ;  /* 0x0000000e811e7223 */ /* 0x180fe20000010818 */
[----:B0-----:R-:W-:Y:S01]  /*1a0b0*/  FSEL R111, R21, -INF , P4 ;  /* 0xff800000156f7808 */ /* 0x001fe20002000000 */
[--C-:B------:R-:W-:Y:S01]  /*1a0c0*/  FFMA.FTZ R115, R115, R14, -R24.reuse ;  /* 0x0000000e73737223 */ /* 0x100fe20000010818 */
[----:B------:R-:W-:Y:S01]  /*1a0d0*/  FMNMX.FTZ R12, R113, R12, !PT ;  /* 0x0000000c710c7209 */ /* 0x000fe20007810000 */
[----:B------:R0:W-:Y:S01]  /*1a0e0*/  MUFU.EX2 R21, R68 ;  /* 0x0000004400157308 */ /* 0x0001e20000000800 */
[----:B------:R-:W-:Y:S01]  /*1a0f0*/  ISETP.GT.AND P4, PT, R64, 0x21, PT ;  /* 0x000000214000780c */ /* 0x000fe20003f84270 */
[-CC-:B--2---:R-:W-:Y:S01]  /*1a100*/  FFMA.FTZ R62, R109, R14.reuse, -R24.reuse ;  /* 0x0000000e6d3e7223 */ /* 0x184fe20000010818 */
[----:B------:R-:W-:Y:S01]  /*1a110*/  FSEL R119, R72, -INF , P3 ;  /* 0xff80000048777808 */ /* 0x000fe20001800000 */
[--C-:B------:R-:W-:Y:S01]  /*1a120*/  FFMA.FTZ R69, R69, R14, -R24.reuse ;  /* 0x0000000e45457223 */ /* 0x100fe20000010818 */
[----:B------:R-:W-:Y:S01]  /*1a130*/  FMNMX.FTZ R20, R111, R12, !PT ;  /* 0x0000000c6f147209 */ /* 0x000fe20007810000 */
[-CC-:B------:R-:W-:Y:S01]  /*1a140*/  FFMA.FTZ R107, R107, R14.reuse, -R24.reuse ;  /* 0x0000000e6b6b7223 */ /* 0x180fe20000010818 */
[C---:B------:R-:W-:Y:S01]  /*1a150*/  ISETP.GT.AND P3, PT, R64.reuse, 0x28, PT ;  /* 0x000000284000780c */ /* 0x040fe20003f64270 */
[----:B------:R2:W-:Y:S01]  /*1a160*/  MUFU.EX2 R12, R62 ;  /* 0x0000003e000c7308 */ /* 0x0005e20000000800 */
[----:B-1----:R-:W-:Y:S01]  /*1a170*/  FSEL R73, R73, -INF , P4 ;  /* 0xff80000049497808 */ /* 0x002fe20002000000 */
[--C-:B0-----:R-:W-:Y:S01]  /*1a180*/  FFMA.FTZ R68, R105, R14, -R24.reuse ;  /* 0x0000000e69447223 */ /* 0x101fe20000010818 */
[----:B------:R-:W-:Y:S01]  /*1a190*/  FMNMX.FTZ R20, R119, R20, !PT ;  /* 0x0000001477147209 */ /* 0x000fe20007810000 */
[-CC-:B------:R-:W-:Y:S01]  /*1a1a0*/  FFMA.FTZ R7, R7, R14.reuse, -R24.reuse ;  /* 0x0000000e07077223 */ /* 0x180fe20000010818 */
[----:B------:R-:W-:Y:S01]  /*1a1b0*/  ISETP.GT.AND P4, PT, R64, 0x29, PT ;  /* 0x000000294000780c */ /* 0x000fe20003f84270 */
[--C-:B------:R-:W-:Y:S01]  /*1a1c0*/  FFMA.FTZ R25, R25, R14, -R24.reuse ;  /* 0x0000000e19197223 */ /* 0x100fe20000010818 */
[----:B------:R-:W-:Y:S01]  /*1a1d0*/  FSEL R109, R74, -INF , P3 ;  /* 0xff8000004a6d7808 */ /* 0x000fe20001800000 */
[----:B------:R-:W0:Y:S01]  /*1a1e0*/  MUFU.TANH R58, R58 ;  /* 0x0000003a003a7308 */ /* 0x000e220000002400 */
[----:B------:R-:W-:Y:S01]  /*1a1f0*/  FMNMX.FTZ R20, R73, R20, !PT ;  /* 0x0000001449147209 */ /* 0x000fe20007810000 */
[-CC-:B------:R-:W-:Y:S01]  /*1a200*/  FFMA.FTZ R33, R33, R14.reuse, -R24.reuse ;  /* 0x0000000e21217223 */ /* 0x180fe20000010818 */
[C---:B------:R-:W-:Y:S01]  /*1a210*/  ISETP.GT.AND P3, PT, R64.reuse, 0x30, PT ;  /* 0x000000304000780c */ /* 0x040fe20003f64270 */
[-CC-:B------:R-:W-:Y:S01]  /*1a220*/  FFMA.FTZ R37, R37, R14.reuse, -R24.reuse ;  /* 0x0000000e25257223 */ /* 0x180fe20000010818 */
[----:B------:R-:W-:Y:S01]  /*1a230*/  FSEL R75, R75, -INF , P4 ;  /* 0xff8000004b4b7808 */ /* 0x000fe20002000000 */
[--C-:B------:R-:W-:Y:S01]  /*1a240*/  FFMA.FTZ R87, R87, R14, -R24.reuse ;  /* 0x0000000e57577223 */ /* 0x100fe20000010818 */
[----:B------:R-:W-:Y:S01]  /*1a250*/  FMNMX.FTZ R20, R109, R20, !PT ;  /* 0x000000146d147209 */ /* 0x000fe20007810000 */
[----:B------:R-:W1:Y:S01]  /*1a260*/  MUFU.TANH R59, R59 ;  /* 0x0000003b003b7308 */ /* 0x000e620000002400 */
[----:B------:R-:W-:Y:S01]  /*1a270*/  ISETP.GT.AND P4, PT, R64, 0x31, PT ;  /* 0x000000314000780c */ /* 0x000fe20003f84270 */
[----:B------:R-:W-:Y:S01]  /*1a280*/  FFMA.FTZ R47, R47, R14, -R24 ;  /* 0x0000000e2f2f7223 */ /* 0x000fe20000010818 */
[----:B---3--:R-:W-:-:S02]  /*1a290*/  FSEL R121, R76, -INF , P3 ;  /* 0xff8000004c797808 */ /* 0x008fc40001800000 */
[----:B--2---:R-:W-:Y:S02]  /*1a2a0*/  FMNMX.FTZ R62, R75, R20, !PT ;  /* 0x000000144b3e7209 */ /* 0x004fe40007810000 */
[C---:B------:R-:W-:Y:S01]  /*1a2b0*/  ISETP.GT.AND P3, PT, R64.reuse, 0x38, PT ;  /* 0x000000384000780c */ /* 0x040fe20003f64270 */
[----:B------:R-:W2:Y:S01]  /*1a2c0*/  MUFU.TANH R60, R60 ;  /* 0x0000003c003c7308 */ /* 0x000ea20000002400 */
[----:B-----5:R-:W-:Y:S02]  /*1a2d0*/  FSEL R77, R77, -INF , P4 ;  /* 0xff8000004d4d7808 */ /* 0x020fe40002000000 */
[----:B------:R-:W-:Y:S02]  /*1a2e0*/  FMNMX.FTZ R62, R121, R62, !PT ;  /* 0x0000003e793e7209 */ /* 0x000fe40007810000 */
[----:B------:R-:W-:Y:S02]  /*1a2f0*/  ISETP.GT.AND P4, PT, R64, 0x39, PT ;  /* 0x000000394000780c */ /* 0x000fe40003f84270 */
[----:B------:R-:W-:Y:S01]  /*1a300*/  FSEL R105, R78, -INF , P3 ;  /* 0xff8000004e697808 */ /* 0x000fe20001800000 */
[----:B------:R-:W3:Y:S01]  /*1a310*/  MUFU.TANH R61, R61 ;  /* 0x0000003d003d7308 */ /* 0x000ee20000002400 */
[----:B------:R-:W-:-:S02]  /*1a320*/  FMNMX.FTZ R62, R77, R62, !PT ;  /* 0x0000003e4d3e7209 */ /* 0x000fc40007810000 */
[C---:B------:R-:W-:Y:S02]  /*1a330*/  ISETP.GT.AND P3, PT, R64.reuse, 0x40, PT ;  /* 0x000000404000780c */ /* 0x040fe40003f64270 */
[----:B------:R-:W-:Y:S02]  /*1a340*/  FSEL R103, R79, -INF , P4 ;  /* 0xff8000004f677808 */ /* 0x000fe40002000000 */
[----:B------:R-:W-:Y:S01]  /*1a350*/  FMNMX.FTZ R62, R105, R62, !PT ;  /* 0x0000003e693e7209 */ /* 0x000fe20007810000 */
[----:B------:R-:W5:Y:S01]  /*1a360*/  MUFU.TANH R6, R6 ;  /* 0x0000000600067308 */ /* 0x000f620000002400 */
[----:B------:R-:W-:Y:S02]  /*1a370*/  ISETP.GT.AND P4, PT, R64, 0x41, PT ;  /* 0x000000414000780c */ /* 0x000fe40003f84270 */
[----:B------:R-:W-:Y:S01]  /*1a380*/  FSEL R123, R8, -INF , P3 ;  /* 0xff800000087b7808 */ /* 0x000fe20001800000 */
[----:B------:R-:W-:-:S01]  /*1a390*/  FFMA.FTZ R8, R101, R14, -R24 ;  /* 0x0000000e65087223 */ /* 0x000fc20000010818 */
[----:B------:R-:W-:-:S02]  /*1a3a0*/  FMNMX.FTZ R62, R103, R62, !PT ;  /* 0x0000003e673e7209 */ /* 0x000fc40007810000 */
[C---:B------:R-:W-:Y:S01]  /*1a3b0*/  ISETP.GT.AND P3, PT, R64.reuse, 0x48, PT ;  /* 0x000000484000780c */ /* 0x040fe20003f64270 */
[----:B------:R-:W5:Y:S01]  /*1a3c0*/  MUFU.TANH R40, R40 ;  /* 0x0000002800287308 */ /* 0x000f620000002400 */
[----:B----4-:R-:W-:Y:S01]  /*1a3d0*/  FSEL R101, R9, -INF , P4 ;  /* 0xff80000009657808 */ /* 0x010fe20002000000 */
[--C-:B------:R-:W-:Y:S01]  /*1a3e0*/  FFMA.FTZ R9, R95, R14, -R24.reuse ;  /* 0x0000000e5f097223 */ /* 0x100fe20000010818 */
[----:B------:R-:W-:Y:S02]  /*1a3f0*/  FMNMX.FTZ R62, R123, R62, !PT ;  /* 0x0000003e7b3e7209 */ /* 0x000fe40007810000 */
[----:B------:R-:W-:Y:S02]  /*1a400*/  ISETP.GT.AND P4, PT, R64, 0x49, PT ;  /* 0x000000494000780c */ /* 0x000fe40003f84270 */
[----:B------:R-:W-:Y:S01]  /*1a410*/  FSEL R125, R56, -INF , P3 ;  /* 0xff800000387d7808 */ /* 0x000fe20001800000 */
[----:B------:R-:W-:Y:S01]  /*1a420*/  FFMA.FTZ R56, R97, R14, -R24 ;  /* 0x0000000e61387223 */ /* 0x000fe20000010818 */
[----:B------:R-:W-:Y:S01]  /*1a430*/  FMNMX.FTZ R62, R101, R62, !PT ;  /* 0x0000003e653e7209 */ /* 0x000fe20007810000 */
[----:B------:R-:W4:Y:S01]  /*1a440*/  MUFU.TANH R44, R44 ;  /* 0x0000002c002c7308 */ /* 0x000f220000002400 */
[----:B------:R-:W-:-:S02]  /*1a450*/  ISETP.GT.AND P3, PT, R64, 0x50, PT ;  /* 0x000000504000780c */ /* 0x000fc40003f64270 */
[----:B------:R-:W-:Y:S02]  /*1a460*/  FSEL R97, R57, -INF , P4 ;  /* 0xff80000039617808 */ /* 0x000fe40002000000 */
[----:B------:R-:W-:Y:S02]  /*1a470*/  FMNMX.FTZ R62, R125, R62, !PT ;  /* 0x0000003e7d3e7209 */ /* 0x000fe40007810000 */
[----:B------:R-:W-:Y:S01]  /*1a480*/  ISETP.GT.AND P4, PT, R64, 0x51, PT ;  /* 0x000000514000780c */ /* 0x000fe20003f84270 */
[----:B------:R-:W4:Y:S01]  /*1a490*/  MUFU.TANH R46, R46 ;  /* 0x0000002e002e7308 */ /* 0x000f220000002400 */
[----:B0-----:R-:W-:Y:S02]  /*1a4a0*/  FSEL R127, R58, -INF , P3 ;  /* 0xff8000003a7f7808 */ /* 0x001fe40001800000 */
[----:B------:R-:W-:Y:S02]  /*1a4b0*/  FMNMX.FTZ R62, R97, R62, !PT ;  /* 0x0000003e613e7209 */ /* 0x000fe40007810000 */
[----:B------:R-:W-:-:S02]  /*1a4c0*/  ISETP.GT.AND P3, PT, R64, 0x58, PT ;  /* 0x000000584000780c */ /* 0x000fc40003f64270 */
[----:B-1----:R-:W-:Y:S01]  /*1a4d0*/  FSEL R59, R59, -INF , P4 ;  /* 0xff8000003b3b7808 */ /* 0x002fe20002000000 */
[----:B------:R0:W-:Y:S01]  /*1a4e0*/  MUFU.EX2 R57, R56 ;  /* 0x0000003800397308 */ /* 0x0001e20000000800 */
[----:B------:R-:W-:Y:S02]  /*1a4f0*/  FMNMX.FTZ R62, R127, R62, !PT ;  /* 0x0000003e7f3e7209 */ /* 0x000fe40007810000 */
[----:B------:R-:W-:Y:S02]  /*1a500*/  ISETP.GT.AND P4, PT, R64, 0x59, PT ;  /* 0x000000594000780c */ /* 0x000fe40003f84270 */
[----:B--2---:R-:W-:Y:S02]  /*1a510*/  FSEL R95, R60, -INF , P3 ;  /* 0xff8000003c5f7808 */ /* 0x004fe40001800000 */
[----:B------:R-:W-:Y:S01]  /*1a520*/  FMNMX.FTZ R62, R59, R62, !PT ;  /* 0x0000003e3b3e7209 */ /* 0x000fe20007810000 */
[----:B------:R-:W1:Y:S01]  /*1a530*/  MUFU.TANH R32, R32 ;  /* 0x0000002000207308 */ /* 0x000e620000002400 */
[----:B------:R-:W-:Y:S01]  /*1a540*/  ISETP.GT.AND P3, PT, R64, 0x60, PT ;  /* 0x000000604000780c */ /* 0x000fe20003f64270 */
[----:B0-----:R-:W-:Y:S01]  /*1a550*/  FFMA.FTZ R56, R93, R14, -R24 ;  /* 0x0000000e5d387223 */ /* 0x001fe20000010818 */
[----:B---3--:R-:W-:-:S02]  /*1a560*/  FSEL R61, R61, -INF , P4 ;  /* 0xff8000003d3d7808 */ /* 0x008fc40002000000 */
[----:B------:R-:W-:Y:S02]  /*1a570*/  FMNMX.FTZ R62, R95, R62, !PT ;  /* 0x0000003e5f3e7209 */ /* 0x000fe40007810000 */
[----:B------:R-:W-:Y:S01]  /*1a580*/  ISETP.GT.AND P4, PT, R64, 0x61, PT ;  /* 0x000000614000780c */ /* 0x000fe20003f84270 */
[----:B------:R-:W0:Y:S01]  /*1a590*/  MUFU.TANH R36, R36 ;  /* 0x0000002400247308 */ /* 0x000e220000002400 */
[----:B-----5:R-:W-:Y:S01]  /*1a5a0*/  FSEL R93, R6, -INF , P3 ;  /* 0xff800000065d7808 */ /* 0x020fe20001800000 */
[--C-:B------:R-:W-:Y:S01]  /*1a5b0*/  FFMA.FTZ R6, R49, R14, -R24.reuse ;  /* 0x0000000e31067223 */ /* 0x100fe20000010818 */
[----:B------:R-:W-:Y:S02]  /*1a5c0*/  FMNMX.FTZ R62, R61, R62, !PT ;  /* 0x0000003e3d3e7209 */ /* 0x000fe40007810000 */
[----:B------:R-:W-:Y:S02]  /*1a5d0*/  ISETP.GT.AND P3, PT, R64, 0x68, PT ;  /* 0x000000684000780c */ /* 0x000fe40003f64270 */
[----:B------:R-:W-:Y:S01]  /*1a5e0*/  FSEL R49, R40, -INF , P4 ;  /* 0xff80000028317808 */ /* 0x000fe20002000000 */
[----:B------:R-:W2:Y:S01]  /*1a5f0*/  MUFU.TANH R42, R42 ;  /* 0x0000002a002a7308 */ /* 0x000ea20000002400 */
[----:B------:R-:W-:Y:S01]  /*1a600*/  FMNMX.FTZ R62, R93, R62, !PT ;  /* 0x0000003e5d3e7209 */ /* 0x000fe20007810000 */
[----:B------:R-:W-:Y:S01]  /*1a610*/  FFMA.FTZ R40, R65, R14, -R24 ;  /* 0x0000000e41287223 */ /* 0x000fe20000010818 */
[----:B------:R-:W-:-:S02]  /*1a620*/  ISETP.GT.AND P4, PT, R64, 0x69, PT ;  /* 0x000000694000780c */ /* 0x000fc40003f84270 */
[----:B----4-:R-:W-:Y:S01]  /*1a630*/  FSEL R129, R44, -INF , P3 ;  /* 0xff8000002c817808 */ /* 0x010fe20001800000 */
[----:B------:R-:W-:-:S01]  /*1a640*/  FFMA.FTZ R44, R71, R14, -R24 ;  /* 0x0000000e472c7223 */ /* 0x000fc20000010818 */
[----:B------:R-:W-:Y:S01]  /*1a650*/  FMNMX.FTZ R62, R49, R62, !PT ;  /* 0x0000003e313e7209 */ /* 0x000fe20007810000 */
[----:B------:R-:W3:Y:S01]  /*1a660*/  MUFU.TANH R48, R48 ;  /* 0x0000003000307308 */ /* 0x000ee20000002400 */
[----:B------:R-:W-:Y:S02]  /*1a670*/  ISETP.GT.AND P3, PT, R64, 0x70, PT ;  /* 0x000000704000780c */ /* 0x000fe40003f64270 */
[----:B------:R-:W-:Y:S01]  /*1a680*/  FSEL R133, R46, -INF , P4 ;  /* 0xff8000002e857808 */ /* 0x000fe20002000000 */
[----:B------:R-:W-:-:S01]  /*1a690*/  FFMA.FTZ R46, R81, R14, -R24 ;  /* 0x0000000e512e7223 */ /* 0x000fc20000010818 */
[----:B------:R-:W-:Y:S02]  /*1a6a0*/  FMNMX.FTZ R62, R129, R62, !PT ;  /* 0x0000003e813e7209 */ /* 0x000fe40007810000 */
[----:B------:R-:W-:Y:S01]  /*1a6b0*/  ISETP.GT.AND P4, PT, R64, 0x71, PT ;  /* 0x000000714000780c */ /* 0x000fe20003f84270 */
[----:B------:R-:W4:Y:S01]  /*1a6c0*/  MUFU.TANH R50, R50 ;  /* 0x0000003200327308 */ /* 0x000f220000002400 */
[----:B-1----:R-:W-:Y:S01]  /*1a6d0*/  FSEL R131, R32, -INF , P3 ;  /* 0xff80000020837808 */ /* 0x002fe20001800000 */
[--C-:B------:R-:W-:Y:S01]  /*1a6e0*/  FFMA.FTZ R32, R41, R14, -R24.reuse ;  /* 0x0000000e29207223 */ /* 0x100fe20000010818 */
[----:B------:R-:W-:Y:S01]  /*1a6f0*/  FMNMX.FTZ R62, R133, R62, !PT ;  /* 0x0000003e853e7209 */ /* 0x000fe20007810000 */
[-CC-:B------:R-:W-:Y:S01]  /*1a700*/  FFMA.FTZ R41, R43, R14.reuse, -R24.reuse ;  /* 0x0000000e2b297223 */ /* 0x180fe20000010818 */
[----:B------:R-:W-:Y:S01]  /*1a710*/  ISETP.GT.AND P3, PT, R64, 0x78, PT ;  /* 0x000000784000780c */ /* 0x000fe20003f64270 */
[--C-:B------:R-:W-:Y:S01]  /*1a720*/  FFMA.FTZ R43, R29, R14, -R24.reuse ;  /* 0x0000000e1d2b7223 */ /* 0x100fe20000010818 */
[----:B0-----:R-:W-:Y:S01]  /*1a730*/  FSEL R135, R36, -INF , P4 ;  /* 0xff80000024877808 */ /* 0x001fe20002000000 */
[----:B------:R-:W0:Y:S01]  /*1a740*/  MUFU.TANH R51, R51 ;  /* 0x0000003300337308 */ /* 0x000e220000002400 */
[----:B------:R-:W-:Y:S01]  /*1a750*/  FMNMX.FTZ R62, R131, R62, !PT ;  /* 0x0000003e833e7209 */ /* 0x000fe20007810000 */
[-CC-:B------:R-:W-:Y:S01]  /*1a760*/  FFMA.FTZ R36, R45, R14.reuse, -R24.reuse ;  /* 0x0000000e2d247223 */ /* 0x180fe20000010818 */
[----:B------:R-:W-:Y:S01]  /*1a770*/  ISETP.GT.AND P4, PT, R64, 0x79, PT ;  /* 0x000000794000780c */ /* 0x000fe20003f84270 */
[-CC-:B------:R-:W-:Y:S01]  /*1a780*/  FFMA.FTZ R29, R67, R14.reuse, -R24.reuse ;  /* 0x0000000e431d7223 */ /* 0x180fe20000010818 */
[----:B--2---:R-:W-:Y:S01]  /*1a790*/  FSEL R137, R42, -INF , P3 ;  /* 0xff8000002a897808 */ /* 0x004fe20001800000 */
[----:B------:R-:W-:Y:S01]  /*1a7a0*/  FFMA.FTZ R42, R53, R14, -R24 ;  /* 0x0000000e352a7223 */ /* 0x000fe20000010818 */
[----:B------:R-:W-:Y:S01]  /*1a7b0*/  FMNMX.FTZ R62, R135, R62, !PT ;  /* 0x0000003e873e7209 */ /* 0x000fe20007810000 */
[----:B------:R-:W1:Y:S01]  /*1a7c0*/  MUFU.TANH R52, R52 ;  /* 0x0000003400347308 */ /* 0x000e620000002400 */
[----:B------:R-:W-:-:S02]  /*1a7d0*/  ISETP.GT.AND P3, PT, R64, 0x80, PT ;  /* 0x000000804000780c */ /* 0x000fc40003f64270 */
[----:B---3--:R-:W-:Y:S01]  /*1a7e0*/  FSEL R139, R48, -INF , P4 ;  /* 0xff800000308b7808 */ /* 0x008fe20002000000 */
[----:B------:R-:W-:-:S01]  /*1a7f0*/  FFMA.FTZ R48, R85, R14, -R24 ;  /* 0x0000000e55307223 */ /* 0x000fc20000010818 */
[----:B------:R-:W-:Y:S02]  /*1a800*/  FMNMX.FTZ R62, R137, R62, !PT ;  /* 0x0000003e893e7209 */ /* 0x000fe40007810000 */
[----:B------:R-:W-:Y:S01]  /*1a810*/  ISETP.GT.AND P4, PT, R64, 0x81, PT ;  /* 0x000000814000780c */ /* 0x000fe20003f84270 */
[----:B------:R-:W2:Y:S01]  /*1a820*/  MUFU.TANH R54, R54 ;  /* 0x0000003600367308 */ /* 0x000ea20000002400 */
[----:B----4-:R-:W-:Y:S01]  /*1a830*/  FSEL R141, R50, -INF , P3 ;  /* 0xff800000328d7808 */ /* 0x010fe20001800000 */
[----:B------:R-:W-:Y:S01]  /*1a840*/  FFMA.FTZ R50, R89, R14, -R24 ;  /* 0x0000000e59327223 */ /* 0x000fe20000010818 */
[----:B------:R-:W-:Y:S02]  /*1a850*/  FMNMX.FTZ R62, R139, R62, !PT ;  /* 0x0000003e8b3e7209 */ /* 0x000fe40007810000 */
[----:B------:R-:W-:-:S02]  /*1a860*/  ISETP.GT.AND P3, PT, R64, 0x88, PT ;  /* 0x000000884000780c */ /* 0x000fc40003f64270 */
[----:B0-----:R-:W-:Y:S01]  /*1a870*/  FSEL R51, R51, -INF , P4 ;  /* 0xff80000033337808 */ /* 0x001fe20002000000 */
[----:B------:R-:W0:Y:S01]  /*1a880*/  MUFU.TANH R34, R34 ;  /* 0x0000002200227308 */ /* 0x000e220000002400 */
[----:B------:R-:W-:Y:S02]  /*1a890*/  FMNMX.FTZ R62, R141, R62, !PT ;  /* 0x0000003e8d3e7209 */ /* 0x000fe40007810000 */
[----:B------:R-:W-:Y:S02]  /*1a8a0*/  ISETP.GT.AND P4, PT, R64, 0x89, PT ;  /* 0x000000894000780c */ /* 0x000fe40003f84270 */
[----:B-1----:R-:W-:Y:S02]  /*1a8b0*/  FSEL R143, R52, -INF , P3 ;  /* 0xff800000348f7808 */ /* 0x002fe40001800000 */
[----:B------:R-:W-:Y:S01]  /*1a8c0*/  FMNMX.FTZ R62, R51, R62, !PT ;  /* 0x0000003e333e7209 */ /* 0x000fe20007810000 */
[----:B------:R-:W1:Y:S01]  /*1a8d0*/  MUFU.TANH R55, R55 ;  /* 0x0000003700377308 */ /* 0x000e620000002400 */
[----:B------:R-:W-:-:S02]  /*1a8e0*/  ISETP.GT.AND P3, PT, R64, 0x90, PT ;  /* 0x000000904000780c */ /* 0x000fc40003f64270 */
[----:B--2---:R-:W-:Y:S02]  /*1a8f0*/  FSEL R145, R54, -INF , P4 ;  /* 0xff80000036917808 */ /* 0x004fe40002000000 */
[----:B------:R-:W-:Y:S02]  /*1a900*/  FMNMX.FTZ R62, R143, R62, !PT ;  /* 0x0000003e8f3e7209 */ /* 0x000fe40007810000 */
[----:B------:R-:W-:Y:S01]  /*1a910*/  ISETP.GT.AND P4, PT, R64, 0x91, PT ;  /* 0x000000914000780c */ /* 0x000fe20003f84270 */
[----:B------:R-:W2:Y:S01]  /*1a920*/  MUFU.TANH R66, R66 ;  /* 0x0000004200427308 */ /* 0x000ea20000002400 */
[----:B0-----:R-:W-:Y:S01]  /*1a930*/  FSEL R147, R34, -INF , P3 ;  /* 0xff80000022937808 */ /* 0x001fe20001800000 */
[----:B------:R-:W-:Y:S01]  /*1a940*/  FFMA.FTZ R34, R63, R14, -R24 ;  /* 0x0000000e3f227223 */ /* 0x000fe20000010818 */
[----:B------:R-:W-:Y:S02]  /*1a950*/  FMNMX.FTZ R62, R145, R62, !PT ;  /* 0x0000003e913e7209 */ /* 0x000fe40007810000 */
[----:B------:R-:W-:-:S02]  /*1a960*/  ISETP.GT.AND P3, PT, R64, 0x98, PT ;  /* 0x000000984000780c */ /* 0x000fc40003f64270 */
[----:B------:R-:W-:Y:S01]  /*1a970*/  FMNMX.FTZ R62, R147, R62, !PT ;  /* 0x0000003e933e7209 */ /* 0x000fe20007810000 */
[----:B------:R-:W0:Y:S01]  /*1a980*/  MUFU.TANH R39, R39 ;  /* 0x0000002700277308 */ /* 0x000e220000002400 */
[----:B-1----:R-:W-:Y:S02]  /*1a990*/  FSEL R55, R55, -INF , P4 ;  /* 0xff80000037377808 */ /* 0x002fe40002000000 */
[----:B------:R-:W-:Y:S02]  /*1a9a0*/  ISETP.GT.AND P4, PT, R64, 0x99, PT ;  /* 0x000000994000780c */ /* 0x000fe40003f84270 */
[----:B------:R-:W-:-:S03]  /*1a9b0*/  FMNMX.FTZ R62, R55, R62, !PT ;  /* 0x0000003e373e7209 */ /* 0x000fc60007810000 */
[----:B------:R-:W-:Y:S01]  /*1a9c0*/  MUFU.EX2 R26, R26 ;  /* 0x0000001a001a7308 */ /* 0x000fe20000000800 */
[----:B--2---:R-:W-:-:S04]  /*1a9d0*/  FSEL R63, R66, -INF , P3 ;  /* 0xff800000423f7808 */ /* 0x004fc80001800000 */
[----:B------:R-:W-:-:S03]  /*1a9e0*/  FMNMX.FTZ R62, R63, R62, !PT ;  /* 0x0000003e3f3e7209 */ /* 0x000fc60007810000 */
[----:B------:R-:W-:Y:S01]  /*1a9f0*/  MUFU.EX2 R31, R31 ;  /* 0x0000001f001f7308 */ /* 0x000fe20000000800 */
[----:B0-----:R-:W-:-:S04]  /*1aa00*/  FSEL R53, R39, -INF , P4 ;  /* 0xff80000027357808 */ /* 0x001fc80002000000 */
[----:B------:R-:W-:-:S03]  /*1aa10*/  FMNMX.FTZ R62, R53, R62, !PT ;  /* 0x0000003e353e7209 */ /* 0x000fc60007810000 */
[----:B------:R-:W-:Y:S02]  /*1aa20*/  MUFU.EX2 R28, R28 ;  /* 0x0000001c001c7308 */ /* 0x000fe40000000800 */
[----:B------:R-:W0:Y:S06]  /*1aa30*/  SHFL.BFLY PT, R45, R62, 0x2, 0x1f ;  /* 0x0c401f003e2d7f89 */ /* 0x000e2c00000e0000 */
[----:B------:R-:W1:Y:S08]  /*1aa40*/  MUFU.EX2 R35, R35 ;  /* 0x0000002300237308 */ /* 0x000e700000000800 */
[----:B------:R-:W-:Y:S08]  /*1aa50*/  MUFU.EX2 R27, R27 ;  /* 0x0000001b001b7308 */ /* 0x000ff00000000800 */
[----:B------:R-:W-:Y:S01]  /*1aa60*/  MUFU.EX2 R30, R30 ;  /* 0x0000001e001e7308 */ /* 0x000fe20000000800 */
[----:B-1----:R-:W-:-:S02]  /*1aa70*/  F2FP.SATFINITE.E4M3.F32.PACK_AB_MERGE_C R184, R35, R28, RZ ;  /* 0x0000001c23b8723e */ /* 0x002fc400048070ff */
[----:B0-----:R-:W-:Y:S01]  /*1aa80*/  FMNMX.FTZ R52, R62, R45, !PT ;  /* 0x0000002d3e347209 */ /* 0x001fe20007810000 */
[----:B------:R-:W-:-:S01]  /*1aa90*/  FFMA.FTZ R45, R83, R14, -R24 ;  /* 0x0000000e532d7223 */ /* 0x000fc20000010818 */
[----:B------:R-:W-:Y:S01]  /*1aaa0*/  F2FP.SATFINITE.E4M3.F32.PACK_AB_MERGE_C R184, R31, R26, R184 ;  /* 0x0000001a1fb8723e */ /* 0x000fe200048070b8 */
[----:B------:R-:W-:-:S02]  /*1aab0*/  FFMA.FTZ R24, R91, R14, -R24 ;  /* 0x0000000e5b187223 */ /* 0x000fc40000010818 */
[----:B------:R-:W0:Y:S01]  /*1aac0*/  SHFL.BFLY PT, R65, R52, 0x1, 0x1f ;  /* 0x0c201f0034417f89 */ /* 0x000e2200000e0000 */
[----:B------:R-:W-:Y:S08]  /*1aad0*/  MUFU.EX2 R38, R38 ;  /* 0x0000002600267308 */ /* 0x000ff00000000800 */
[----:B------:R-:W1:Y:S08]  /*1aae0*/  MUFU.EX2 R115, R115 ;  /* 0x0000007300737308 */ /* 0x000e700000000800 */
[----:B------:R-:W-:Y:S01]  /*1aaf0*/  MUFU.EX2 R39, R42 ;  /* 0x0000002a00277308 */ /* 0x000fe20000000800 */
[----:B0-----:R-:W-:-:S07]  /*1ab00*/  FMNMX.FTZ R90, R52, R65, !PT ;  /* 0x00000041345a7209 */ /* 0x001fce0007810000 */
[----:B------:R0:W-:Y:S01]  /*1ab10*/  MUFU.EX2 R42, R69 ;  /* 0x00000045002a7308 */ /* 0x0001e20000000800 */
[----:B-1----:R-:W-:Y:S02]  /*1ab20*/  F2FP.SATFINITE.E4M3.F32.PACK_AB_MERGE_C R186, R115, R38, RZ ;  /* 0x0000002673ba723e */ /* 0x002fe400048070ff */
[C---:B------:R-:W-:Y:S01]  /*1ab30*/  FSETP.NEU.FTZ.AND P3, PT, R90.reuse, -INF , PT ;  /* 0xff8000005a00780b */ /* 0x040fe20003f7d000 */
[----:B------:R-:W-:-:S01]  /*1ab40*/  FFMA.FTZ R52, R90, R14, -8 ;  /* 0xc10000005a347423 */ /* 0x000fc2000001000e */
[----:B------:R-:W-:-:S03]  /*1ab50*/  F2FP.SATFINITE.E4M3.F32.PACK_AB_MERGE_C R186, R30, R27, R186 ;  /* 0x0000001b1eba723e */ /* 0x000fc600048070ba */
[----:B------:R1:W-:Y:S01]  /*1ab60*/  MUFU.EX2 R79, R70 ;  /* 0x00000046004f7308 */ /* 0x0003e20000000800 */
[----:B------:R-:W-:-:S05]  /*1ab70*/  FSEL R52, R52, RZ, P3 ;  /* 0x000000ff34347208 */ /* 0x000fca0001800000 */
        /* <DEDUP_REMOVED lines=8> */
[----:B------:R-:W-:Y:S01]  /*1ac00*/  FFMA.FTZ R78, R61, R14, -R52 ;  /* 0x0000000e3d4e7223 */ /* 0x000fe20000010834 */
[----:B------:R-:W-:-:S01]  /*1ac10*/  FADD.FTZ R61, R26, R31 ;  /* 0x0000001f1a3d7221 */ /* 0x000fc20000010000 */
[-CC-:B------:R-:W-:Y:S01]  /*1ac20*/  FFMA.FTZ R66, R111, R14.reuse, -R52.reuse ;  /* 0x0000000e6f427223 */ /* 0x180fe20000010834 */
[----:B------:R-:W-:-:S01]  /*1ac30*/  FFMA.FTZ R11, R119, R14, -R52 ;  /* 0x0000000e770b7223 */ /* 0x000fc20000010834 */
[----:B------:R-:W-:Y:S01]  /*1ac40*/  FFMA.FTZ R62, R73, R14, -R52 ;  /* 0x0000000e493e7223 */ /* 0x000fe20000010834 */
[----:B------:R-:W-:-:S01]  /*1ac50*/  FADD.FTZ R84, R28, R61 ;  /* 0x0000003d1c547221 */ /* 0x000fc20000010000 */
[----:B------:R-:W2:Y:S01]  /*1ac60*/  MUFU.EX2 R54, R54 ;  /* 0x0000003600367308 */ /* 0x000ea20000000800 */
[----:B0-----:R-:W-:-:S01]  /*1ac70*/  FFMA.FTZ R69, R109, R14, -R52 ;  /* 0x0000000e6d457223 */ /* 0x001fc20000010834 */
[----:B-1----:R-:W-:Y:S01]  /*1ac80*/  FFMA.FTZ R70, R75, R14, -R52 ;  /* 0x0000000e4b467223 */ /* 0x002fe20000010834 */
[----:B------:R-:W-:-:S01]  /*1ac90*/  FADD.FTZ R84, R35, R84 ;  /* 0x0000005423547221 */ /* 0x000fc20000010000 */
        /* <DEDUP_REMOVED lines=32> */
[----:B------:R-:W-:-:S02]  /*1aea0*/  CS2R R26, SRZ ;  /* 0x00000000001a7805 */ /* 0x000fc4000001ff00 */
[----:B------:R-:W-:-:S01]  /*1aeb0*/  FADD.FTZ R83, R30, R61 ;  /* 0x0000003d1e537221 */ /* 0x000fc20000010000 */
[----:B------:R-:W-:Y:S01]  /*1aec0*/  FFMA.FTZ R61, R51, R14, -R52 ;  /* 0x0000000e333d7223 */ /* 0x000fe20000010834 */
        /* <DEDUP_REMOVED lines=10> */
[----:B------:R-:W-:-:S06]  /*1af70*/  FADD.FTZ R84, R12, R83 ;  /* 0x000000530c547221 */ /* 0x000fcc0000010000 */
[----:B------:R-:W1:Y:S01]  /*1af80*/  MUFU.EX2 R62, R62 ;  /* 0x0000003e003e7308 */ /* 0x000e620000000800 */
[----:B--2---:R-:W-:-:S01]  /*1af90*/  FADD.FTZ R82, R66, R81 ;  /* 0x0000005142527221 */ /* 0x004fc20000010000 */
[----:B------:R-:W-:-:S04]  /*1afa0*/  F2FP.SATFINITE.E4M3.F32.PACK_AB_MERGE_C R187, R66, R13, RZ ;  /* 0x0000000d42bb723e */ /* 0x000fc800048070ff */
[----:B------:R-:W-:Y:S02]  /*1afb0*/  F2FP.SATFINITE.E4M3.F32.PACK_AB_MERGE_C R187, R58, R3, R187 ;  /* 0x000000033abb723e */ /* 0x000fe400048070bb */
[----:B------:R-:W2:Y:S01]  /*1afc0*/  MUFU.EX2 R69, R69 ;  /* 0x0000004500457308 */ /* 0x000ea20000000800 */
[----:B0-----:R-:W-:-:S07]  /*1afd0*/  FADD.FTZ R81, R11, R82 ;  /* 0x000000520b517221 */ /* 0x001fce0000010000 */
[----:B------:R-:W0:Y:S01]  /*1afe0*/  MUFU.EX2 R107, R107 ;  /* 0x0000006b006b7308 */ /* 0x000e220000000800 */
[----:B-1----:R-:W-:-:S01]  /*1aff0*/  FADD.FTZ R82, R62, R81 ;  /* 0x000000513e527221 */ /* 0x002fc20000010000 */
[----:B------:R-:W-:-:S04]  /*1b000*/  F2FP.SATFINITE.E4M3.F32.PACK_AB_MERGE_C R81, R60, R5, RZ ;  /* 0x000000053c51723e */ /* 0x000fc800048070ff */
[----:B------:R-:W-:Y:S02]  /*1b010*/  F2FP.SATFINITE.E4M3.F32.PACK_AB_MERGE_C R185, R54, R185, R81 ;  /* 0x000000b936b9723e */ /* 0x000fe40004807051 */
[----:B------:R-:W1:Y:S01]  /*1b020*/  MUFU.EX2 R70, R70 ;  /* 0x0000004600467308 */ /* 0x000e620000000800 */
[----:B--2---:R-:W-:-:S01]  /*1b030*/  FADD.FTZ R35, R69, R82 ;  /* 0x0000005245237221 */ /* 0x004fc20000010000 */
[----:B------:R-:W-:-:S06]  /*1b040*/  CS2R R82, SRZ ;  /* 0x0000000000527805 */ /* 0x000fcc000001ff00 */
[----:B------:R2:W3:Y:S01]  /*1b050*/  MUFU.EX2 R20, R68 ;  /* 0x0000004400147308 */ /* 0x0004e20000000800 */
[----:B0-----:R-:W-:-:S01]  /*1b060*/  FADD.FTZ R5, R107, R84 ;  /* 0x000000546b057221 */ /* 0x001fc20000010000 */
[----:B------:R-:W-:Y:S02]  /*1b070*/  F2FP.SATFINITE.E4M3.F32.PACK_AB_MERGE_C R180, R107, R12, RZ ;  /* 0x0000000c6bb4723e */ /* 0x000fe400048070ff */
[----:B------:R-:W-:Y:S02]  /*1b080*/  CS2R R84, SRZ ;  /* 0x0000000000547805 */ /* 0x000fe4000001ff00 */
[----:B------:R-:W-:Y:S02]  /*1b090*/  F2FP.SATFINITE.E4M3.F32.PACK_AB_MERGE_C R180, R21, R10, R180 ;  /* 0x0000000a15b4723e */ /* 0x000fe400048070b4 */
[----:B------:R-:W0:Y:S01]  /*1b0a0*/  MUFU.EX2 R64, R64 ;  /* 0x0000004000407308 */ /* 0x000e220000000800 */
[----:B--2---:R-:W-:-:S01]  /*1b0b0*/  FFMA.FTZ R68, R123, R14, -R52 ;  /* 0x0000000e7b447223 */ /* 0x004fc20000010834 */
[----:B-1----:R-:W-:Y:S01]  /*1b0c0*/  FADD.FTZ R35, R70, R35 ;  /* 0x0000002346237221 */ /* 0x002fe20000010000 */
[----:B------:R-:W-:-:S01]  /*1b0d0*/  FFMA.FTZ R52, R53, R14, -R52 ;  /* 0x0000000e35347223 */ /* 0x000fc20000010834 */
[----:B------:R-:W-:-:S04]  /*1b0e0*/  F2FP.SATFINITE.E4M3.F32.PACK_AB_MERGE_C R181, R70, R69, RZ ;  /* 0x0000004546b5723e */ /* 0x000fc800048070ff */
[----:B------:R-:W1:Y:S01]  /*1b0f0*/  MUFU.EX2 R67, R67 ;  /* 0x0000004300437308 */ /* 0x000e620000000800 */
[----:B---3--:R-:W-:-:S01]  /*1b100*/  FADD.FTZ R38, R20, R5 ;  /* 0x0000000514267221 */ /* 0x008fc20000010000 */
[----:B------:R-:W-:Y:S02]  /*1b110*/  F2FP.SATFINITE.E4M3.F32.PACK_AB_MERGE_C R181, R62, R11, R181 ;  /* 0x0000000b3eb5723e */ /* 0x000fe400048070b5 */
[----:B------:R-:W2:Y:S01]  /*1b120*/  @P0 LDC R11, c[0x0][0x44c] ;  /* 0x00011300ff0b0b82 */ /* 0x000ea20000000800 */
[----:B------:R-:W-:-:S03]  /*1b130*/  FADD.FTZ R13, R79, R38 ;  /* 0x000000264f0d7221 */ /* 0x000fc60000010000 */
[----:B------:R-:W3:Y:S01]  /*1b140*/  MUFU.EX2 R8, R8 ;  /* 0x0000000800087308 */ /* 0x000ee20000000800 */
[----:B0-----:R-:W-:-:S07]  /*1b150*/  FADD.FTZ R60, R64, R35 ;  /* 0x00000023403c7221 */ /* 0x001fce0000010000 */
[----:B------:R-:W0:Y:S01]  /*1b160*/  MUFU.EX2 R73, R73 ;  /* 0x0000004900497308 */ /* 0x000e220000000800 */
[----:B-1----:R-:W-:-:S07]  /*1b170*/  FADD.FTZ R60, R67, R60 ;  /* 0x0000003c433c7221 */ /* 0x002fce0000010000 */
[----:B------:R-:W1:Y:S01]  /*1b180*/  MUFU.EX2 R76, R76 ;  /* 0x0000004c004c7308 */ /* 0x000e620000000800 */
[----:B---3--:R-:W-:-:S01]  /*1b190*/  FADD.FTZ R12, R8, R13 ;  /* 0x0000000d080c7221 */ /* 0x008fc20000010000 */
[----:B------:R-:W-:Y:S01]  /*1b1a0*/  F2FP.SATFINITE.E4M3.F32.PACK_AB_MERGE_C R182, R57, R8, RZ ;  /* 0x0000000839b6723e */ /* 0x000fe200048070ff */
[----:B--2---:R-:W-:-:S04]  /*1b1b0*/  @P0 IMAD.HI.U32 R11, R204, R11, RZ ;  /* 0x0000000bcc0b0227 */ /* 0x004fc800078e00ff */
[----:B------:R-:W-:Y:S01]  /*1b1c0*/  FADD.FTZ R12, R57, R12 ;  /* 0x0000000c390c7221 */ /* 0x000fe20000010000 */
[----:B------:R-:W-:Y:S01]  /*1b1d0*/  F2FP.SATFINITE.E4M3.F32.PACK_AB_MERGE_C R182, R79, R20, R182 ;  /* 0x000000144fb6723e */ /* 0x000fe200048070b6 */
[----:B------:R-:W2:Y:S01]  /*1b1e0*/  MUFU.EX2 R9, R9 ;  /* 0x0000000900097308 */ /* 0x000ea20000000800 */
[----:B0-----:R-:W-:-:S07]  /*1b1f0*/  FADD.FTZ R13, R73, R60 ;  /* 0x0000003c490d7221 */ /* 0x001fce0000010000 */
[----:B------:R-:W0:Y:S01]  /*1b200*/  MUFU.EX2 R68, R68 ;  /* 0x0000004400447308 */ /* 0x000e220000000800 */
[----:B-1----:R-:W-:-:S01]  /*1b210*/  FADD.FTZ R13, R76, R13 ;  /* 0x0000000d4c0d7221 */ /* 0x002fc20000010000 */
[----:B------:R-:W-:-:S04]  /*1b220*/  F2FP.SATFINITE.E4M3.F32.PACK_AB_MERGE_C R183, R76, R73, RZ ;  /* 0x000000494cb7723e */ /* 0x000fc800048070ff */
        /* <DEDUP_REMOVED lines=12> */
[----:B------:R-:W-:-:S06]  /*1b2f0*/  CS2R R30, SRZ ;  /* 0x00000000001e7805 */ /* 0x000fcc000001ff00 */
[----:B------:R-:W0:Y:S01]  /*1b300*/  MUFU.EX2 R77, R77 ;  /* 0x0000004d004d7308 */ /* 0x000e220000000800 */
[----:B-1----:R-:W-:-:S07]  /*1b310*/  FADD.FTZ R10, R74, R3 ;  /* 0x000000034a0a7221 */ /* 0x002fce0000010000 */
[----:B------:R-:W1:Y:S01]  /*1b320*/  MUFU.EX2 R32, R32 ;  /* 0x0000002000207308 */ /* 0x000e620000000800 */
[C---:B--2---:R-:W-:Y:S01]  /*1b330*/  F2FP.SATFINITE.E4M3.F32.PACK_AB_MERGE_C R176, R7.reuse, R6, RZ ;  /* 0x0000000607b0723e */ /* 0x044fe200048070ff */
[----:B------:R-:W-:-:S03]  /*1b340*/  FADD.FTZ R7, R7, R12 ;  /* 0x0000000c07077221 */ /* 0x000fc60000010000 */
[----:B------:R-:W-:Y:S01]  /*1b350*/  F2FP.SATFINITE.E4M3.F32.PACK_AB_MERGE_C R176, R56, R9, R176 ;  /* 0x0000000938b0723e */ /* 0x000fe200048070b0 */
[----:B------:R-:W-:Y:S01]  /*1b360*/  IMAD.MOV.U32 R9, RZ, RZ, R204 ;  /* 0x000000ffff097224 */ /* 0x000fe200078e00cc */
[----:B------:R-:W-:Y:S01]  /*1b370*/  CS2R R56, SRZ ;  /* 0x0000000000387805 */ /* 0x000fe2000001ff00 */
[----:B------:R-:W2:Y:S01]  /*1b380*/  MUFU.EX2 R72, R72 ;  /* 0x0000004800487308 */ /* 0x000ea20000000800 */
[C---:B0-----:R-:W-:Y:S01]  /*1b390*/  F2FP.SATFINITE.E4M3.F32.PACK_AB_MERGE_C R177, R77.reuse, R74, RZ ;  /* 0x0000004a4db1723e */ /* 0x041fe200048070ff */
[----:B------:R-:W-:-:S03]  /*1b3a0*/  FADD.FTZ R77, R77, R10 ;  /* 0x0000000a4d4d7221 */ /* 0x000fc60000010000 */
[----:B------:R-:W-:Y:S02]  /*1b3b0*/  F2FP.SATFINITE.E4M3.F32.PACK_AB_MERGE_C R177, R71, R68, R177 ;  /* 0x0000004447b1723e */ /* 0x000fe400048070b1 */
[----:B------:R-:W-:Y:S02]  /*1b3c0*/  CS2R R68, SRZ ;  /* 0x0000000000447805 */ /* 0x000fe4000001ff00 */
[----:B------:R-:W-:Y:S01]  /*1b3d0*/  CS2R R70, SRZ ;  /* 0x0000000000467805 */ /* 0x000fe2000001ff00 */
[----:B------:R-:W0:Y:S01]  /*1b3e0*/  MUFU.EX2 R41, R41 ;  /* 0x0000002900297308 */ /* 0x000e220000000800 */
[----:B-1----:R-:W-:-:S07]  /*1b3f0*/  FADD.FTZ R10, R32, R7 ;  /* 0x00000007200a7221 */ /* 0x002fce0000010000 */
[----:B------:R-:W1:Y:S01]  /*1b400*/  MUFU.EX2 R59, R59 ;  /* 0x0000003b003b7308 */ /* 0x000e620000000800 */
[----:B--2---:R-:W-:-:S01]  /*1b410*/  FADD.FTZ R12, R72, R77 ;  /* 0x0000004d480c7221 */ /* 0x004fc20000010000 */
[----:B------:R-:W-:-:S06]  /*1b420*/  CS2R R76, SRZ ;  /* 0x00000000004c7805 */ /* 0x000fcc000001ff00 */
        /* <DEDUP_REMOVED lines=14> */
[----:B------:R-:W-:Y:S02]  /*1b510*/  F2FP.SATFINITE.E4M3.F32.PACK_AB_MERGE_C R179, R78, R75, RZ ;  /* 0x0000004b4eb3723e */ /* 0x000fe400048070ff */
[----:B------:R-:W-:Y:S02]  /*1b520*/  CS2R R74, SRZ ;  /* 0x00000000004a7805 */ /* 0x000fe4000001ff00 */
[----:B------:R-:W-:Y:S02]  /*1b530*/  CS2R R78, SRZ ;  /* 0x00000000004e7805 */ /* 0x000fe4000001ff00 */
[----:B------:R-:W-:-:S02]  /*1b540*/  F2FP.SATFINITE.E4M3.F32.PACK_AB_MERGE_C R179, R59, R72, R179 ;  /* 0x000000483bb3723e */ /* 0x000fc400048070b3 */
[----:B------:R-:W-:Y:S01]  /*1b550*/  CS2R R58, SRZ ;  /* 0x00000000003a7805 */ /* 0x000fe2000001ff00 */
[----:B------:R-:W2:Y:S01]  /*1b560*/  MUFU.EX2 R49, R49 ;  /* 0x0000003100317308 */ /* 0x000ea20000000800 */
[----:B0-----:R-:W-:-:S01]  /*1b570*/  FADD.FTZ R12, R34, R3 ;  /* 0x00000003220c7221 */ /* 0x001fc20000010000 */
[----:B------:R-:W-:-:S03]  /*1b580*/  CS2R R72, SRZ ;  /* 0x0000000000487805 */ /* 0x000fc6000001ff00 */
[----:B------:R-:W-:-:S03]  /*1b590*/  FADD.FTZ R3, R39, R12 ;  /* 0x0000000c27037221 */ /* 0x000fc60000010000 */
[----:B------:R-:W0:Y:S01]  /*1b5a0*/  MUFU.EX2 R40, R40 ;  /* 0x0000002800287308 */ /* 0x000e220000000800 */
[----:B-1----:R-:W-:-:S07]  /*1b5b0*/  FADD.FTZ R20, R0, R7 ;  /* 0x0000000700147221 */ /* 0x002fce0000010000 */
[----:B------:R-:W1:Y:S01]  /*1b5c0*/  MUFU.EX2 R51, R129 ;  /* 0x0000008100337308 */ /* 0x000e620000000800 */
[----:B--2---:R-:W-:-:S07]  /*1b5d0*/  FADD.FTZ R20, R49, R20 ;  /* 0x0000001431147221 */ /* 0x004fce0000010000 */
[----:B------:R-:W2:Y:S01]  /*1b5e0*/  MUFU.EX2 R43, R43 ;  /* 0x0000002b002b7308 */ /* 0x000ea20000000800 */
[----:B0-----:R-:W-:-:S07]  /*1b5f0*/  FADD.FTZ R12, R40, R3 ;  /* 0x00000003280c7221 */ /* 0x001fce0000010000 */
[----:B------:R-:W0:Y:S01]  /*1b600*/  MUFU.EX2 R80, R80 ;  /* 0x0000005000507308 */ /* 0x000e220000000800 */
[----:B-1----:R-:W-:-:S02]  /*1b610*/  FADD.FTZ R3, R51, R20 ;  /* 0x0000001433037221 */ /* 0x002fc40000010000 */
[----:B------:R-:W1:Y:S05]  /*1b620*/  @P0 LDC R20, c[0x0][0x450] ;  /* 0x00011400ff140b82 */ /* 0x000e6a0000000800 */
[----:B------:R-:W3:Y:S01]  /*1b630*/  MUFU.EX2 R29, R29 ;  /* 0x0000001d001d7308 */ /* 0x000ee20000000800 */
[----:B--2---:R-:W-:-:S01]  /*1b640*/  FADD.FTZ R12, R43, R12 ;  /* 0x0000000c2b0c7221 */ /* 0x004fc20000010000 */
[----:B------:R-:W-:-:S02]  /*1b650*/  F2FP.SATFINITE.E4M3.F32.PACK_AB_MERGE_C R172, R43, R40, RZ ;  /* 0x000000282bac723e */ /* 0x000fc400048070ff */
[----:B------:R-:W-:Y:S02]  /*1b660*/  CS2R R40, SRZ ;  /* 0x0000000000287805 */ /* 0x000fe4000001ff00 */
[----:B------:R-:W-:Y:S02]  /*1b670*/  F2FP.SATFINITE.E4M3.F32.PACK_AB_MERGE_C R172, R39, R34, R172 ;  /* 0x0000002227ac723e */ /* 0x000fe400048070ac */
[----:B------:R-:W-:Y:S01]  /*1b680*/  CS2R R34, SRZ ;  /* 0x0000000000227805 */ /* 0x000fe2000001ff00 */
[----:B------:R-:W2:Y:S01]  /*1b690*/  MUFU.EX2 R53, R131 ;  /* 0x0000008300357308 */ /* 0x000ea20000000800 */
[C---:B0-----:R-:W-:Y:S01]  /*1b6a0*/  F2FP.SATFINITE.E4M3.F32.PACK_AB_MERGE_C R173, R80.reuse, R51, RZ ;  /* 0x0000003350ad723e */ /* 0x041fe200048070ff */
[----:B------:R-:W-:Y:S01]  /*1b6b0*/  FADD.FTZ R80, R80, R3 ;  /* 0x0000000350507221 */ /* 0x000fe20000010000 */
[----:B------:R-:W-:Y:S02]  /*1b6c0*/  CS2R R38, SRZ ;  /* 0x0000000000267805 */ /* 0x000fe4000001ff00 */
[----:B------:R-:W-:-:S03]  /*1b6d0*/  F2FP.SATFINITE.E4M3.F32.PACK_AB_MERGE_C R173, R49, R0, R173 ;  /* 0x0000000031ad723e */ /* 0x000fc600048070ad */
[----:B------:R-:W0:Y:S01]  /*1b6e0*/  MUFU.EX2 R28, R135 ;  /* 0x00000087001c7308 */ /* 0x000e220000000800 */
[----:B---3--:R-:W-:-:S01]  /*1b6f0*/  FADD.FTZ R3, R29, R12 ;  /* 0x0000000c1d037221 */ /* 0x008fc20000010000 */
[----:B-1----:R-:W-:-:S03]  /*1b700*/  @P0 SHF.R.U32.HI R9, RZ, R20, R11 ;  /* 0x00000014ff090219 */ /* 0x002fc6000001160b */
[----:B------:R-:W-:-:S03]  /*1b710*/  FADD.FTZ R3, R42, R3 ;  /* 0x000000032a037221 */ /* 0x000fc60000010000 */
[----:B------:R-:W-:Y:S01]  /*1b720*/  MUFU.EX2 R44, R44 ;  /* 0x0000002c002c7308 */ /* 0x000fe20000000800 */
[----:B--2---:R-:W-:-:S01]  /*1b730*/  FADD.FTZ R7, R53, R80 ;  /* 0x0000005035077221 */ /* 0x004fc20000010000 */
[----:B------:R-:W-:-:S06]  /*1b740*/  CS2R R80, SRZ ;  /* 0x0000000000507805 */ /* 0x000fcc000001ff00 */
[----:B------:R-:W1:Y:S01]  /*1b750*/  MUFU.EX2 R33, R33 ;  /* 0x0000002100217308 */ /* 0x000e620000000800 */
[----:B0-----:R-:W-:-:S07]  /*1b760*/  FADD.FTZ R12, R28, R7 ;  /* 0x000000071c0c7221 */ /* 0x001fce0000010000 */
[----:B------:R-:W-:Y:S08]  /*1b770*/  MUFU.EX2 R5, R137 ;  /* 0x0000008900057308 */ /* 0x000ff00000000800 */
[----:B------:R-:W0:Y:S01]  /*1b780*/  MUFU.EX2 R8, R139 ;  /* 0x0000008b00087308 */ /* 0x000e220000000800 */
[----:B-1----:R-:W-:Y:S01]  /*1b790*/  F2FP.SATFINITE.E4M3.F32.PACK_AB_MERGE_C R174, R33, R44, RZ ;  /* 0x0000002c21ae723e */ /* 0x002fe200048070ff */
[----:B------:R-:W-:-:S03]  /*1b7a0*/  FADD.FTZ R44, R44, R3 ;  /* 0x000000032c2c7221 */ /* 0x000fc60000010000 */
[----:B------:R-:W-:Y:S01]  /*1b7b0*/  F2FP.SATFINITE.E4M3.F32.PACK_AB_MERGE_C R174, R42, R29, R174 ;  /* 0x0000001d2aae723e */ /* 0x000fe200048070ae */
[----:B------:R-:W-:-:S01]  /*1b7c0*/  FADD.FTZ R44, R33, R44 ;  /* 0x0000002c212c7221 */ /* 0x000fc20000010000 */
[----:B------:R-:W-:Y:S01]  /*1b7d0*/  CS2R R32, SRZ ;  /* 0x0000000000207805 */ /* 0x000fe2000001ff00 */
[----:B------:R-:W1:Y:S01]  /*1b7e0*/  MUFU.EX2 R45, R45 ;  /* 0x0000002d002d7308 */ /* 0x000e620000000800 */
[----:B------:R-:W-:-:S07]  /*1b7f0*/  CS2R R42, SRZ ;  /* 0x00000000002a7805 */ /* 0x000fce000001ff00 */
[----:B------:R-:W2:Y:S01]  /*1b800*/  MUFU.EX2 R141, R141 ;  /* 0x0000008d008d7308 */ /* 0x000ea20000000800 */
[----:B0-----:R-:W-:Y:S01]  /*1b810*/  F2FP.SATFINITE.E4M3.F32.PACK_AB_MERGE_C R175, R8, R5, RZ ;  /* 0x0000000508af723e */ /* 0x001fe200048070ff */
[----:B------:R-:W-:-:S03]  /*1b820*/  FADD.FTZ R5, R5, R12 ;  /* 0x0000000c05057221 */ /* 0x000fc60000010000 */
[----:B------:R-:W-:Y:S01]  /*1b830*/  F2FP.SATFINITE.E4M3.F32.PACK_AB_MERGE_C R175, R28, R53, R175 ;  /* 0x000000351caf723e */ /* 0x000fe200048070af */
[----:B------:R-:W-:-:S01]  /*1b840*/  FADD.FTZ R8, R8, R5 ;  /* 0x0000000508087221 */ /* 0x000fc20000010000 */
[----:B------:R-:W-:Y:S01]  /*1b850*/  CS2R R28, SRZ ;  /* 0x00000000001c7805 */ /* 0x000fe2000001ff00 */
[----:B------:R-:W0:Y:S01]  /*1b860*/  MUFU.EX2 R46, R46 ;  /* 0x0000002e002e7308 */ /* 0x000e220000000800 */
[----:B-1----:R-:W-:-:S07]  /*1b870*/  FADD.FTZ R3, R45, R44 ;  /* 0x0000002c2d037221 */ /* 0x002fce0000010000 */
[----:B------:R1:W3:Y:S01]  /*1b880*/  MUFU.EX2 R6, R61 ;  /* 0x0000003d00067308 */ /* 0x0002e20000000800 */
[----:B--2---:R-:W-:-:S07]  /*1b890*/  FADD.FTZ R5, R141, R8 ;  /* 0x000000088d057221 */ /* 0x004fce0000010000 */
[----:B------:R-:W-:Y:S01]  /*1b8a0*/  MUFU.EX2 R37, R37 ;  /* 0x0000002500257308 */ /* 0x000fe20000000800 */
[----:B0-----:R-:W-:-:S01]  /*1b8b0*/  FADD.FTZ R8, R46, R3 ;  /* 0x000000032e087221 */ /* 0x001fc20000010000 */
[----:B-1----:R-:W-:-:S06]  /*1b8c0*/  CS2R R60, SRZ ;  /* 0x00000000003c7805 */ /* 0x002fcc000001ff00 */
[----:B------:R-:W0:Y:S01]  /*1b8d0*/  MUFU.EX2 R48, R48 ;  /* 0x0000003000307308 */ /* 0x000e220000000800 */
[----:B---3--:R-:W-:-:S07]  /*1b8e0*/  FADD.FTZ R12, R6, R5 ;  /* 0x00000005060c7221 */ /* 0x008fce0000010000 */
[----:B------:R-:W1:Y:S08]  /*1b8f0*/  MUFU.EX2 R143, R143 ;  /* 0x0000008f008f7308 */ /* 0x000e700000000800 */
[----:B------:R-:W2:Y:S01]  /*1b900*/  MUFU.EX2 R10, R145 ;  /* 0x00000091000a7308 */ /* 0x000ea20000000800 */
[----:B0-----:R-:W-:Y:S01]  /*1b910*/  F2FP.SATFINITE.E4M3.F32.PACK_AB_MERGE_C R7, R48, R37, RZ ;  /* 0x000000253007723e */ /* 0x001fe200048070ff */
[----:B------:R-:W-:-:S03]  /*1b920*/  FADD.FTZ R37, R37, R8 ;  /* 0x0000000825257221 */ /* 0x000fc60000010000 */
[----:B------:R-:W-:Y:S01]  /*1b930*/  F2FP.SATFINITE.E4M3.F32.PACK_AB_MERGE_C R168, R46, R45, R7 ;  /* 0x0000002d2ea8723e */ /* 0x000fe20004807007 */
[----:B------:R-:W-:-:S01]  /*1b940*/  FADD.FTZ R37, R48, R37 ;  /* 0x0000002530257221 */ /* 0x000fc20000010000 */
[----:B------:R-:W-:Y:S01]  /*1b950*/  IADD3 R7, R9, R206, -R205 ;  /* 0x000000ce09077210 */ /* 0x000fe20007ffe8cd */
[----:B------:R-:W0:Y:S01]  /*1b960*/  MUFU.EX2 R50, R50 ;  /* 0x0000003200327308 */ /* 0x000e220000000800 */
[----:B-1----:R-:W-:-:S01]  /*1b970*/  FADD.FTZ R3, R143, R12 ;  /* 0x0000000c8f037221 */ /* 0x002fc20000010000 */
[----:B------:R-:W-:Y:S02]  /*1b980*/  CS2R R44, SRZ ;  /* 0x00000000002c7805 */ /* 0x000fe4000001ff00 */
[----:B------:R-:W-:Y:S01]  /*1b990*/  CS2R R48, SRZ ;  /* 0x0000000000307805 */ /* 0x000fe2000001ff00 */
[----:B------:R-:W-:-:S03]  /*1b9a0*/  IMAD.HI R7, R7, 0x66666667, RZ ;  /* 0x6666666707077827 */ /* 0x000fc600078e02ff */
[----:B------:R-:W1:Y:S01]  /*1b9b0*/  MUFU.EX2 R147, R147 ;  /* 0x0000009300937308 */ /* 0x000e620000000800 */
[C---:B--2---:R-:W-:Y:S01]  /*1b9c0*/  F2FP.SATFINITE.E4M3.F32.PACK_AB_MERGE_C R143, R10.reuse, R143, RZ ;  /* 0x0000008f0a8f723e */ /* 0x044fe200048070ff */
[----:B------:R-:W-:-:S03]  /*1b9d0*/  FADD.FTZ R10, R10, R3 ;  /* 0x000000030a0a7221 */ /* 0x000fc60000010000 */
[----:B------:R-:W-:-:S03]  /*1b9e0*/  F2FP.SATFINITE.E4M3.F32.PACK_AB_MERGE_C R169, R6, R141, R143 ;  /* 0x0000008d06a9723e */ /* 0x000fc6000480708f */
[----:B------:R2:W3:Y:S01]  /*1b9f0*/  MUFU.EX2 R65, R87 ;  /* 0x0000005700417308 */ /* 0x0004e20000000800 */
[----:B0-----:R-:W-:-:S01]  /*1ba00*/  FADD.FTZ R6, R50, R37 ;  /* 0x0000002532067221 */ /* 0x001fc20000010000 */
[----:B------:R-:W-:-:S06]  /*1ba10*/  CS2R R36, SRZ ;  /* 0x0000000000247805 */ /* 0x000fcc000001ff00 */
[----:B------:R-:W-:Y:S01]  /*1ba20*/  MUFU.EX2 R47, R47 ;  /* 0x0000002f002f7308 */ /* 0x000fe20000000800 */
[----:B-1----:R-:W-:-:S01]  /*1ba30*/  FADD.FTZ R3, R147, R10 ;  /* 0x0000000a93037221 */ /* 0x002fc20000010000 */
[----:B--2---:R-:W-:-:S06]  /*1ba40*/  CS2R R86, SRZ ;  /* 0x0000000000567805 */ /* 0x004fcc000001ff00 */
[----:B------:R-:W0:Y:S01]  /*1ba50*/  MUFU.EX2 R24, R24 ;  /* 0x0000001800187308 */ /* 0x000e220000000800 */
[----:B---3--:R-:W-:-:S07]  /*1ba60*/  FADD.FTZ R6, R65, R6 ;  /* 0x0000000641067221 */ /* 0x008fce0000010000 */
[----:B------:R1:W2:Y:S08]  /*1ba70*/  MUFU.EX2 R0, R55 ;  /* 0x0000003700007308 */ /* 0x0002b00000000800 */
[----:B------:R-:W-:Y:S01]  /*1ba80*/  MUFU.EX2 R63, R63 ;  /* 0x0000003f003f7308 */ /* 0x000fe20000000800 */
[----:B0-----:R-:W-:Y:S02]  /*1ba90*/  F2FP.SATFINITE.E4M3.F32.PACK_AB_MERGE_C R5, R24, R47, RZ ;  /* 0x0000002f1805723e */ /* 0x001fe400048070ff */
[----:B-1----:R-:W-:-:S02]  /*1baa0*/  CS2R R54, SRZ ;  /* 0x0000000000367805 */ /* 0x002fc4000001ff00 */
[----:B------:R-:W-:Y:S02]  /*1bab0*/  F2FP.SATFINITE.E4M3.F32.PACK_AB_MERGE_C R170, R65, R50, R5 ;  /* 0x0000003241aa723e */ /* 0x000fe40004807005 */
[----:B------:R-:W-:Y:S02]  /*1bac0*/  CS2R R50, SRZ ;  /* 0x0000000000327805 */ /* 0x000fe4000001ff00 */
[----:B------:R-:W-:Y:S01]  /*1bad0*/  CS2R R64, SRZ ;  /* 0x0000000000407805 */ /* 0x000fe2000001ff00 */
[----:B------:R-:W0:Y:S01]  /*1bae0*/  MUFU.EX2 R52, R52 ;  /* 0x0000003400347308 */ /* 0x000e220000000800 */
[----:B--2---:R-:W-:-:S01]  /*1baf0*/  FADD.FTZ R8, R0, R3 ;  /* 0x0000000300087221 */ /* 0x004fc20000010000 */
[----:B------:R-:W-:Y:S01]  /*1bb00*/  FADD.FTZ R3, R47, R6 ;  /* 0x000000062f037221 */ /* 0x000fe20000010000 */
[----:B------:R-:W-:Y:S02]  /*1bb10*/  SHF.R.U32.HI R6, RZ, 0x1f, R7 ;  /* 0x0000001fff067819 */ /* 0x000fe40000011607 */
[----:B------:R-:W-:Y:S01]  /*1bb20*/  CS2R R46, SRZ ;  /* 0x00000000002e7805 */ /* 0x000fe2000001ff00 */
[----:B------:R-:W-:-:S01]  /*1bb30*/  FADD.FTZ R3, R24, R3 ;  /* 0x0000000318037221 */ /* 0x000fc20000010000 */
[----:B------:R-:W-:-:S02]  /*1bb40*/  LEA.HI.SX32 R6, R7, R6, 0x1a ;  /* 0x0000000607067211 */ /* 0x000fc400078fd2ff */
[----:B------:R-:W-:Y:S02]  /*1bb50*/  CS2R R24, SRZ ;  /* 0x0000000000187805 */ /* 0x000fe4000001ff00 */
[----:B0-----:R-:W-:Y:S01]  /*1bb60*/  F2FP.SATFINITE.E4M3.F32.PACK_AB_MERGE_C R5, R52, R63, RZ ;  /* 0x0000003f3405723e */ /* 0x001fe200048070ff */
[----:B------:R-:W-:-:S01]  /*1bb70*/  FADD.FTZ R63, R63, R8 ;  /* 0x000000083f3f7221 */ /* 0x000fc20000010000 */
[----:B------:R-:W-:Y:S02]  /*1bb80*/  VIADD R8, R104, 0xfffffffe ;  /* 0xfffffffe68087836 */ /* 0x000fe40000000000 */
[----:B------:R-:W-:Y:S01]  /*1bb90*/  F2FP.SATFINITE.E4M3.F32.PACK_AB_MERGE_C R171, R0, R147, R5 ;  /* 0x0000009300ab723e */ /* 0x000fe20004807005 */
[----:B------:R-:W-:Y:S01]  /*1bba0*/  FADD.FTZ R0, R52, R63 ;  /* 0x0000003f34007221 */ /* 0x000fe20000010000 */
[----:B------:R-:W-:Y:S02]  /*1bbb0*/  VIMNMX R5, R203, R6, !PT ;  /* 0x00000006cb057248 */ /* 0x000fe40007fe0100 */
[----:B------:R-:W-:-:S02]  /*1bbc0*/  CS2R R52, SRZ ;  /* 0x0000000000347805 */ /* 0x000fc4000001ff00 */
[----:B------:R-:W-:Y:S02]  /*1bbd0*/  CS2R R62, SRZ ;  /* 0x00000000003e7805 */ /* 0x000fe4000001ff00 */
[----:B------:R-:W-:-:S13]  /*1bbe0*/  ISETP.GE.AND P2, PT, R8, R5, PT ;  /* 0x000000050800720c */ /* 0x000fda0003f46270 */
[----:B------:R-:W-:Y:S05]  /*1bbf0*/  @!P2 BRA `(.L_x_2404) ;  /* 0x000000480064a947 */ /* 0x000fea0003800000 */
[----:B------:R-:W-:Y:S01]  /*1bc00*/  IMAD.MOV.U32 R6, RZ, RZ, R90 ;  /* 0x000000ffff067224 */ /* 0x000fe200078e005a */
[----:B------:R-:W-:Y:S01]  /*1bc10*/  MOV R7, R15 ;  /* 0x0000000f00077202 */ /* 0x000fe20000000f00 */
        /* <DEDUP_REMOVED lines=33> */
.L_x_2415:
        /* <DEDUP_REMOVED lines=8> */
.L_x_2406:
        /* <DEDUP_REMOVED lines=8> */
.L_x_2407:
[----:B------:R-:W-:Y:S04]  /*1bf30*/  BSSY B0, `(.L_x_2405) ;  /* 0x0000004000007945 */ /* 0x000fe80003800000 */
[----:B-1----:R-:W-:Y:S05]  /*1bf40*/  @P3 BRA `(.L_x_2408) ;  /* 0x0000000000083947 */ /* 0x002fea0003800000 */
[----:B------:R-:W1:Y:S02]  /*1bf50*/  SYNCS.PHASECHK.TRANS64.TRYWAIT P3, [R11+URZ+0x29830], R10 ;  /* 0x0298300a0b0075a7 */ /* 0x000e64000806017f */
[----:B-1----:R-:W-:Y:S05]  /*1bf60*/  @!P3 BRA `(.L_x_2409) ;  /* 0x000001500038b947 */ /* 0x002fea0003800000 */
.L_x_2408:
[----:B------:R-:W-:Y:S05]  /*1bf70*/  BSYNC B0 ;  /* 0x0000000000007941 */ /* 0x000fea0003800000 */
.L_x_2405:
[----:B01----:R-:W0:Y:S01]  /*1bf80*/  S2R R10, SR_TID.X ;  /* 0x00000000000a7919 */ /* 0x003e220000002100 */
[----:B------:R-:W-:Y:S05]  /*1bf90*/  WARPSYNC.ALL ;  /* 0x0000000000007948 */ /* 0x000fea0003800000 */
[----:B------:R-:W-:Y:S01]  /*1bfa0*/  IMAD.MOV.U32 R13, RZ, RZ, -0x7fffffe0 ;  /* 0x80000020ff0d7424 */ /* 0x000fe200078e00ff */
[----:B------:R-:W-:Y:S01]  /*1bfb0*/  UMOV UR48, UR24 ;  /* 0x0000001800307c82 */ /* 0x000fe20008000000 */
[----:B------:R-:W-:Y:S01]  /*1bfc0*/  UMOV UR49, UR25 ;  /* 0x0000001900317c82 */ /* 0x000fe20008000000 */
[----:B------:R-:W-:Y:S01]  /*1bfd0*/  MOV R89, 0x80000020 ;  /* 0x8000002000597802 */ /* 0x000fe20000000f00 */
[----:B------:R-:W-:Y:S01]  /*1bfe0*/  UMOV UR44, UR24 ;  /* 0x00000018002c7c82 */ /* 0x000fe20008000000 */
[----:B------:R-:W-:Y:S01]  /*1bff0*/  R2UR UR51, R13 ;  /* 0x000000000d3372ca */ /* 0x000fe200000e0000 */
[----:B------:R-:W-:Y:S01]  /*1c000*/  UMOV UR45, UR25 ;  /* 0x00000019002d7c82 */ /* 0x000fe20008000000 */
[C---:B------:R-:W-:Y:S01]  /*1c010*/  R2UR UR47, R89.reuse ;  /* 0x00000000592f72ca */ /* 0x040fe200000e0000 */
[----:B------:R-:W-:Y:S01]  /*1c020*/  IMAD.MOV.U32 R15, RZ, RZ, -0x7fffffe0 ;  /* 0x80000020ff0f7424 */ /* 0x000fe200078e00ff */
[----:B------:R-:W-:Y:S01]  /*1c030*/  UMOV UR32, UR24 ;  /* 0x0000001800207c82 */ /* 0x000fe20008000000 */
[----:B------:R-:W-:Y:S01]  /*1c040*/  IMAD.MOV.U32 R21, RZ, RZ, -0x7fffffe0 ;  /* 0x80000020ff157424 */ /* 0x000fe200078e00ff */
        /* <DEDUP_REMOVED lines=8> */
[----:B------:R-:W-:-:S02]  /*1c0d0*/  IMAD.MOV.U32 R15, RZ, RZ, -0x7fffffe0 ;  /* 0x80000020ff0f7424 */ /* 0x000fc400078e00ff */
[----:B------:R-:W-:Y:S01]  /*1c0e0*/  IMAD.MOV.U32 R13, RZ, RZ, -0x7fffffe0 ;  /* 0x80000020ff0d7424 */ /* 0x000fe200078e00ff */
        /* <DEDUP_REMOVED lines=15> */
[----:B------:R-:W-:Y:S01]  /*1c1e0*/  R2UR UR34, R20 ;  /* 0x00000000142272ca */ /* 0x000fe200000e0000 */
[----:B------:R-:W-:Y:S01]  /*1c1f0*/  WARPGROUP.ARRIVE ;  /* 0x00000000000079c5 */ /* 0x000fe20000000000 */
[----:B------:R-:W-:-:S02]  /*1c200*/  R2UR UR30, R88 ;  /* 0x00000000581e72ca */ /* 0x000fc400000e0000 */
[----:B------:R-:W-:Y:S01]  /*1c210*/  R2UR UR6, R14 ;  /* 0x000000000e0672ca */ /* 0x000fe200000e0000 */
[C---:B------:R-:W-:Y:S01]  /*1c220*/  VIADD R14, R12.reuse, 0x102 ;  /* 0x000001020c0e7836 */ /* 0x040fe20000000000 */
[----:B------:R-:W-:Y:S01]  /*1c230*/  IADD3 R20, R12, 0x82, RZ ;  /* 0x000000820c147810 */ /* 0x000fe20007ffe0ff */
[----:B------:R-:W-:Y:S01]  /*1c240*/  QGMMA.64x32x32.F32.E4M3.E4M3 R152, gdesc[UR48], RZ, !UPT, gsb0 ;  /* 0x00600000309879f3 */ /* 0x000fe2000c0008ff */
[----:B------:R-:W-:Y:S01]  /*1c250*/  R2UR UR51, R15 ;  /* 0x000000000f3372ca */ /* 0x000fe200000e0000 */
[----:B------:R-:W-:Y:S01]  /*1c260*/  UMOV UR48, UR4 ;  /* 0x0000000400307c82 */ /* 0x000fe20008000000 */
[----:B------:R-:W-:Y:S01]  /*1c270*/  R2UR UR50, R14 ;  /* 0x000000000e3272ca */ /* 0x000fe200000e0000 */
[----:B------:R-:W-:Y:S01]  /*1c280*/  UMOV UR49, UR5 ;  /* 0x0000000500317c82 */ /* 0x000fe20008000000 */
[----:B------:R-:W-:Y:S01]  /*1c290*/  VIADD R14, R12, 0x182 ;  /* 0x000001820c0e7836 */ /* 0x000fe20000000000 */
[----:B------:R-:W-:Y:S01]  /*1c2a0*/  MOV R15, 0x80000020 ;  /* 0x80000020000f7802 */ /* 0x000fe20000000f00 */
[----:B------:R-:W-:-:S02]  /*1c2b0*/  WARPGROUP.DEPBAR.LE gsb0, 0x0 ;  /* 0x00008000000079c5 */ /* 0x000fc40000010000 */
[----:B------:R-:W-:-:S06]  /*1c2c0*/  WARPGROUP.ARRIVE ;  /* 0x00000000000079c5 */ /* 0x000fcc0000000000 */
[----:B------:R-:W-:Y:S01]  /*1c2d0*/  QGMMA.64x32x32.F32.E4M3.E4M3 R136, gdesc[UR44], RZ, !UPT, gsb0 ;  /* 0x006000002c8879f3 */ /* 0x000fe2000c0008ff */
[----:B------:R-:W-:Y:S01]  /*1c2e0*/  R2UR UR46, R20 ;  /* 0x00000000142e72ca */ /* 0x000fe200000e0000 */
[----:B------:R-:W-:Y:S01]  /*1c2f0*/  UMOV UR44, UR4 ;  /* 0x00000004002c7c82 */ /* 0x000fe20008000000 */
[----:B------:R-:W-:Y:S01]  /*1c300*/  R2UR UR47, R21 ;  /* 0x00000000152f72ca */ /* 0x000fe200000e0000 */
[----:B------:R-:W-:Y:S01]  /*1c310*/  UMOV UR45, UR5 ;  /* 0x00000005002d7c82 */ /* 0x000fe20008000000 */
[----:B------:R-:W-:Y:S02]  /*1c320*/  WARPGROUP.DEPBAR.LE gsb0, 0x0 ;  /* 0x00008000000079c5 */ /* 0x000fe40000010000 */
[----:B------:R-:W-:-:S06]  /*1c330*/  WARPGROUP.ARRIVE ;  /* 0x00000000000079c5 */ /* 0x000fcc0000000000 */
[----:B------:R-:W-:Y:S03]  /*1c340*/  QGMMA.64x32x32.F32.E4M3.E4M3 R120, gdesc[UR24], RZ, !UPT, gsb0 ;  /* 0x00600000187879f3 */ /* 0x000fe6000c0008ff */
[----:B------:R-:W-:Y:S02]  /*1c350*/  WARPGROUP.DEPBAR.LE gsb0, 0x0 ;  /* 0x00008000000079c5 */ /* 0x000fe40000010000 */
[----:B------:R-:W-:-:S06]  /*1c360*/  WARPGROUP.ARRIVE ;  /* 0x00000000000079c5 */ /* 0x000fcc0000000000 */
[----:B------:R-:W-:Y:S01]  /*1c370*/  QGMMA.64x32x32.F32.E4M3.E4M3 R104, gdesc[UR32], RZ, !UPT, gsb0 ;  /* 0x00600000206879f3 */ /* 0x000fe2000c0008ff */
[----:B------:R-:W-:Y:S01]  /*1c380*/  UMOV UR32, UR4 ;  /* 0x0000000400207c82 */ /* 0x000fe20008000000 */
        /* <DEDUP_REMOVED lines=47> */
[----:B------:R-:W-:Y:S01]  /*1c680*/  VIADD R14, R12, 0x400 ;  /* 0x000004000c0e7836 */ /* 0x000fe20000000000 */
[----:B------:R-:W-:-:S04]  /*1c690*/  MOV R15, 0x80000020 ;  /* 0x80000020000f7802 */ /* 0x000fc80000000f00 */
[----:B------:R-:W-:Y:S01]  /*1c6a0*/  R2UR UR46, R14 ;  /* 0x000000000e2e72ca */ /* 0x000fe200000e0000 */
[----:B------:R-:W-:Y:S01]  /*1c6b0*/  VIADD R14, R12, 0x480 ;  /* 0x000004800c0e7836 */ /* 0x000fe20000000000 */
[----:B------:R-:W-:Y:S01]  /*1c6c0*/  R2UR UR47, R15 ;  /* 0x000000000f2f72ca */ /* 0x000fe200000e0000 */
        /* <DEDUP_REMOVED lines=29> */
[----:B------:R-:W-:Y:S01]  /*1c8a0*/  MOV R15, 0x80000020 ;  /* 0x80000020000f7802 */ /* 0x000fe20000000f00 */
        /* <DEDUP_REMOVED lines=85> */
[----:B------:R-:W-:Y:S01]  /*1ce00*/  MOV R15, 0x80000020 ;  /* 0x80000020000f7802 */ /* 0x000fe20000000f00 */
[----:B------:R-:W-:Y:S01]  /*1ce10*/  VIADD R12, R12, 0x702 ;  /* 0x000007020c0c7836 */ /* 0x000fe20000000000 */
        /* <DEDUP_REMOVED lines=33> */
.L_x_2411:
[----:B------:R-:W-:Y:S01]  /*1d030*/  SHF.L.U32 R9, R9, 0x1f, RZ ;  /* 0x0000001f09097819 */ /* 0x000fe200000006ff */
[----:B------:R-:W-:-:S04]  /*1d040*/  IMAD R11, R189, 0x8, R16 ;  /* 0x00000008bd0b7824 */ /* 0x000fc800078e0210 */
[----:B------:R0:W1:Y:S01]  /*1d050*/  SYNCS.PHASECHK.TRANS64.TRYWAIT P2, [R11+URZ+0x29850], R9 ;  /* 0x029850090b0075a7 */ /* 0x000062000804017f */
[----:B------:R-:W-:Y:S05]  /*1d060*/  @!P1 BRA `(.L_x_2412) ;  /* 0x0000000000049947 */ /* 0x000fea0003800000 */
[----:B------:R-:W-:Y:S01]  /*1d070*/  BPT.TRAP 0x1 ;  /* 0x000000040000795c */ /* 0x000fe20000300000 */
.L_x_2412:
[----:B-1----:R-:W-:Y:S05]  /*1d080*/  @P2 BRA `(.L_x_2410) ;  /* 0x0000000000082947 */ /* 0x002fea0003800000 */
[----:B------:R-:W1:Y:S02]  /*1d090*/  SYNCS.PHASECHK.TRANS64.TRYWAIT P2, [R11+URZ+0x29850], R9 ;  /* 0x029850090b0075a7 */ /* 0x000e64000804017f */
[----:B-1----:R-:W-:Y:S05]  /*1d0a0*/  @!P2 BRA `(.L_x_2413) ;  /* 0x0000013c00fca947 */ /* 0x002fea0003800000 */
.L_x_2410:
        /* <DEDUP_REMOVED lines=8> */
[----:B------:R-:W-:-:S02]  /*1d130*/  IMAD.MOV.U32 R13, RZ, RZ, -0x3ffffff0 ;  /* 0xc0000010ff0d7424 */ /* 0x000fc400078e00ff */
[C---:B------:R-:W-:Y:S01]  /*1d140*/  FMUL.FTZ R11, R2.reuse, R154 ;  /* 0x0000009a020b7220 */ /* 0x040fe20000410000 */
[C---:B------:R-:W-:Y:S01]  /*1d150*/  FMUL.FTZ R154, R2.reuse, R161 ;  /* 0x000000a1029a7220 */ /* 0x040fe20000410000 */
[----:B------:R-:W-:Y:S01]  /*1d160*/  LOP3.LUT R9, R9, 0x10000, RZ, 0xfc, !PT ;  /* 0x0001000009097812 */ /* 0x000fe200078efcff */
[C---:B------:R-:W-:Y:S01]  /*1d170*/  FMUL.FTZ R161, R2.reuse, R141 ;  /* 0x0000008d02a17220 */ /* 0x040fe20000410000 */
        /* <DEDUP_REMOVED lines=25> */
[----:B------:R-:W-:-:S02]  /*1d310*/  IMAD.MOV.U32 R15, RZ, RZ, -0x3ffffff0 ;  /* 0xc0000010ff0f7424 */ /* 0x000fc400078e00ff */
[C---:B------:R-:W-:Y:S01]  /*1d320*/  FMUL.FTZ R122, R2.reuse, R123 ;  /* 0x0000007b027a7220 */ /* 0x040fe20000410000 */
[C---:B------:R-:W-:Y:S01]  /*1d330*/  FMUL.FTZ R125, R2.reuse, R127 ;  /* 0x0000007f027d7220 */ /* 0x040fe20000410000 */
[C---:B------:R-:W-:Y:S01]  /*1d340*/  FMUL.FTZ R123, R2.reuse, R124 ;  /* 0x0000007c027b7220 */ /* 0x040fe20000410000 */
[C---:B------:R-:W-:Y:S01]  /*1d350*/  FMUL.FTZ R127, R2.reuse, R129 ;  /* 0x00000081027f7220 */ /* 0x040fe20000410000 */
[C---:B------:R-:W-:Y:S01]  /*1d360*/  FMUL.FTZ R124, R2.reuse, R126 ;  /* 0x0000007e027c7220 */ /* 0x040fe20000410000 */
[C---:B------:R-:W-:Y:S01]  /*1d370*/  FMUL.FTZ R129, R2.reuse, R131 ;  /* 0x0000008302817220 */ /* 0x040fe20000410000 */
[C---:B------:R-:W-:Y:S01]  /*1d380*/  FMUL.FTZ R126, R2.reuse, R128 ;  /* 0x00000080027e7220 */ /* 0x040fe20000410000 */
[----:B------:R-:W-:Y:S02]  /*1d390*/  IMAD.IADD R131, R211, 0x1, R204 ;  /* 0x00000001d3837824 */ /* 0x000fe400078e02cc */
        /* <DEDUP_REMOVED lines=38> */
[----:B------:R-:W-:-:S05]  /*1d600*/  FMUL.FTZ R103, R2, R103 ;  /* 0x0000006702677220 */ /* 0x000fca0000410000 */
        /* <DEDUP_REMOVED lines=14> */
[----:B------:R-:W1:Y:S01]  /*1d6f0*/  S2R R187, SR_TID.X ;  /* 0x0000000000bb7919 */ /* 0x000e620000002100 */
[----:B------:R-:W-:Y:S01]  /*1d700*/  QGMMA.64x128x32.F32.E4M3.E4M3 R24, R180, gdesc[UR4], R24, gsb0 ;  /* 0x01e00004b4187df3 */ /* 0x000fe20008000818 */
[----:B------:R-:W-:Y:S02]  /*1d710*/  R2UR UR6, R14 ;  /* 0x000000000e0672ca */ /* 0x000fe400000e0000 */
[----:B------:R-:W-:Y:S01]  /*1d720*/  R2UR UR7, R15 ;  /* 0x000000000f0772ca */ /* 0x000fe200000e0000 */
[----:B------:R-:W-:Y:S01]  /*1d730*/  IMAD.MOV.U32 R15, RZ, RZ, -0x3ffffff0 ;  /* 0xc0000010ff0f7424 */ /* 0x000fe200078e00ff */
[C---:B------:R-:W-:Y:S01]  /*1d740*/  IADD3 R14, R12.reuse, 0x300, RZ ;  /* 0x000003000c0e7810 */ /* 0x040fe20007ffe0ff */
[----:B------:R-:W-:Y:S01]  /*1d750*/  VIADD R12, R12, 0x400 ;  /* 0x000004000c0c7836 */ /* 0x000fe20000000000 */
[----:B------:R-:W-:Y:S08]  /*1d760*/  MUFU.TANH R127, R127 ;  /* 0x0000007f007f7308 */ /* 0x000ff00000002400 */
[----:B------:R-:W-:Y:S08]  /*1d770*/  MUFU.TANH R130, R130 ;  /* 0x0000008200827308 */ /* 0x000ff00000002400 */
[----:B------:R-:W-:Y:S01]  /*1d780*/  MUFU.TANH R132, R132 ;  /* 0x0000008400847308 */ /* 0x000fe20000002400 */
[----:B-1----:R-:W-:-:S07]  /*1d790*/  LOP3.LUT R187, R187, 0x7f, RZ, 0xc0, !PT ;  /* 0x0000007fbbbb7812 */ /* 0x002fce00078ec0ff */
        /* <DEDUP_REMOVED lines=22> */
[C---:B------:R-:W-:Y:S02]  /*1d900*/  FMUL.FTZ R156, R2.reuse, R164 ;  /* 0x000000a4029c7220 */ /* 0x040fe40000410000 */
[----:B------:R-:W-:Y:S01]  /*1d910*/  MUFU.TANH R146, R146 ;  /* 0x0000009200927308 */ /* 0x000fe20000002400 */
[----:B------:R-:W-:-:S07]  /*1d920*/  FMUL.FTZ R157, R2, R166 ;  /* 0x000000a6029d7220 */ /* 0x000fce0000410000 */
        /* <DEDUP_REMOVED lines=22> */
[----:B------:R-:W-:Y:S01]  /*1da90*/  FMUL.FTZ R153, R2, R162 ;  /* 0x000000a202997220 */ /* 0x000fe20000410000 */
[----:B------:R-:W-:Y:S01]  /*1daa0*/  R2UR UR6, R12 ;  /* 0x000000000c0672ca */ /* 0x000fe200000e0000 */
[----:B------:R-:W1:Y:S01]  /*1dab0*/  @P0 LDC R162, c[0x0][0x44c] ;  /* 0x00011300ffa20b82 */ /* 0x000e620000000800 */
[C---:B------:R-:W-:Y:S01]  /*1dac0*/  FMUL.FTZ R12, R2.reuse, R155 ;  /* 0x0000009b020c7220 */ /* 0x040fe20000410000 */
[----:B------:R-:W-:Y:S01]  /*1dad0*/  FMUL.FTZ R155, R2, R163 ;  /* 0x000000a3029b7220 */ /* 0x000fe20000410000 */
[----:B------:R-:W2:Y:S05]  /*1dae0*/  MUFU.TANH R13, R13 ;  /* 0x0000000d000d7308 */ /* 0x000eaa0000002400 */
[----:B------:R-:W3:Y:S03]  /*1daf0*/  @P0 LDC R163, c[0x0][0x450] ;  /* 0x00011400ffa30b82 */ /* 0x000ee60000000800 */
[----:B------:R-:W-:Y:S08]  /*1db00*/  MUFU.TANH R153, R153 ;  /* 0x0000009900997308 */ /* 0x000ff00000002400 */
[----:B------:R-:W-:Y:S01]  /*1db10*/  MUFU.TANH R12, R12 ;  /* 0x0000000c000c7308 */ /* 0x000fe20000002400 */
[----:B-1----:R-:W-:Y:S01]  /*1db20*/  @P0 IMAD.HI.U32 R133, R131, R162, RZ ;  /* 0x000000a283850227 */ /* 0x002fe200078e00ff */
[----:B------:R-:W-:-:S03]  /*1db30*/  MOV R162, R131 ;  /* 0x0000008300a27202 */ /* 0x000fc60000000f00 */
[C---:B------:R-:W-:Y:S01]  /*1db40*/  FMUL.FTZ R131, R2.reuse, R134 ;  /* 0x0000008602837220 */ /* 0x040fe20000410000 */
[----:B------:R-:W-:Y:S01]  /*1db50*/  FMUL.FTZ R134, R2, R104 ;  /* 0x0000006802867220 */ /* 0x000fe20000410000 */
[----:B------:R-:W-:Y:S01]  /*1db60*/  IMAD R104, R8, -0xa0, RZ ;  /* 0xffffff6008687824 */ /* 0x000fe200078e02ff */
[----:B------:R-:W-:Y:S01]  /*1db70*/  MUFU.TANH R155, R155 ;  /* 0x0000009b009b7308 */ /* 0x000fe20000002400 */
[----:B---3--:R-:W-:Y:S01]  /*1db80*/  @P0 SHF.R.U32.HI R162, RZ, R163, R133 ;  /* 0x000000a3ffa20219 */ /* 0x008fe20000011685 */
[----:B------:R-:W-:Y:S02]  /*1db90*/  FMUL.FTZ R133, R2, R135 ;  /* 0x0000008702857220 */ /* 0x000fe40000410000 */
[----:B------:R-:W-:Y:S02]  /*1dba0*/  IADD3 R135, -R208, 0x1, R104 ;  /* 0x00000001d0877810 */ /* 0x000fe40007ffe168 */
[----:B------:R-:W1:Y:S02]  /*1dbb0*/  SHFL.IDX PT, R163, R162, RZ, 0x1c1f ;  /* 0x001c1fffa2a37589 */ /* 0x000e6400000e0000 */
[----:B------:R-:W-:Y:S01]  /*1dbc0*/  IADD3 R135, -R205, R135, R206 ;  /* 0x00000087cd877210 */ /* 0x000fe20007ffe1ce */
[----:B------:R3:W-:Y:S01]  /*1dbd0*/  MUFU.TANH R104, R106 ;  /* 0x0000006a00687308 */ /* 0x0007e20000002400 */
[----:B------:R-:W4:Y:S07]  /*1dbe0*/  SHFL.IDX PT, R162, R162, 0x1, 0x1c1f ;  /* 0x003c1f00a2a27f89 */ /* 0x000f2e00000e0000 */
[----:B------:R-:W5:Y:S01]  /*1dbf0*/  MUFU.TANH R134, R134 ;  /* 0x0000008600867308 */ /* 0x000f620000002400 */
[----:B---3--:R-:W-:-:S07]  /*1dc00*/  FMUL.FTZ R106, R2, R107 ;  /* 0x0000006b026a7220 */ /* 0x008fce0000410000 */
[----:B------:R-:W-:Y:S01]  /*1dc10*/  MUFU.TANH R133, R133 ;  /* 0x0000008500857308 */ /* 0x000fe20000002400 */
[----:B-1----:R-:W-:Y:S02]  /*1dc20*/  IMAD.IADD R107, R135, 0x1, R163 ;  /* 0x00000001876b7824 */ /* 0x002fe400078e02a3 */
[----:B------:R-:W-:-:S05]  /*1dc30*/  FMUL.FTZ R163, R2, R110 ;  /* 0x0000006e02a37220 */ /* 0x000fca0000410000 */
[----:B------:R-:W-:Y:S01]  /*1dc40*/  MUFU.TANH R124, R124 ;  /* 0x0000007c007c7308 */ /* 0x000fe20000002400 */
[----:B----4-:R-:W-:Y:S01]  /*1dc50*/  IMAD.IADD R162, R135, 0x1, R162 ;  /* 0x0000000187a27824 */ /* 0x010fe200078e02a2 */
[C---:B------:R-:W-:Y:S02]  /*1dc60*/  ISETP.GT.AND P2, PT, R107.reuse, RZ, PT ;  /* 0x000000ff6b00720c */ /* 0x040fe40003f44270 */
[----:B------:R-:W-:Y:S02]  /*1dc70*/  ISETP.GT.AND P3, PT, R107, 0x1, PT ;  /* 0x000000016b00780c */ /* 0x000fe40003f64270 */
[----:B0-----:R-:W-:Y:S02]  /*1dc80*/  FSEL R9, R9, -INF , P2 ;  /* 0xff80000009097808 */ /* 0x001fe40001000000 */
[----:B------:R-:W-:Y:S01]  /*1dc90*/  MUFU.TANH R163, R163 ;  /* 0x000000a300a37308 */ /* 0x000fe20000002400 */
[----:B------:R-:W-:Y:S02]  /*1dca0*/  ISETP.GT.AND P2, PT, R107, 0x8, PT ;  /* 0x000000086b00780c */ /* 0x000fe40003f44270 */
[----:B--2---:R-:W-:-:S02]  /*1dcb0*/  FSEL R13, R13, -INF , P3 ;  /* 0xff8000000d0d7808 */ /* 0x004fc40001800000 */
[----:B------:R-:W-:Y:S02]  /*1dcc0*/  FMNMX.FTZ R164, R9, R7, !PT ;  /* 0x0000000709a47209 */ /* 0x000fe40007810000 */
[----:B------:R-:W-:Y:S01]  /*1dcd0*/  ISETP.GT.AND P3, PT, R107, 0x9, PT ;  /* 0x000000096b00780c */ /* 0x000fe20003f64270 */
[----:B------:R-:W-:Y:S01]  /*1dce0*/  MUFU.TANH R125, R125 ;  /* 0x0000007d007d7308 */ /* 0x000fe20000002400 */
[----:B------:R-:W-:Y:S02]  /*1dcf0*/  FSEL R110, R14, -INF , P2 ;  /* 0xff8000000e6e7808 */ /* 0x000fe40001000000 */
[----:B------:R-:W-:Y:S02]  /*1dd00*/  FMNMX.FTZ R164, R13, R164, !PT ;  /* 0x000000a40da47209 */ /* 0x000fe40007810000 */
[----:B------:R-:W-:Y:S02]  /*1dd10*/  ISETP.GT.AND P2, PT, R107, 0x10, PT ;  /* 0x000000106b00780c */ /* 0x000fe40003f44270 */
[----:B------:R-:W-:Y:S01]  /*1dd20*/  FMNMX.FTZ R164, R110, R164, !PT ;  /* 0x000000a46ea47209 */ /* 0x000fe20007810000 */
[----:B------:R0:W1:Y:S01]  /*1dd30*/  MUFU.TANH R14, R109 ;  /* 0x0000006d000e7308 */ /* 0x0000620000002400 */
[----:B------:R-:W-:-:S02]  /*1dd40*/  FSEL R152, R152, -INF , P2 ;  /* 0xff80000098987808 */ /* 0x000fc40001000000 */
[C---:B------:R-:W-:Y:S02]  /*1dd50*/  ISETP.GT.AND P2, PT, R107.reuse, 0x18, PT ;  /* 0x000000186b00780c */ /* 0x040fe40003f44270 */
[----:B------:R-:W-:Y:S02]  /*1dd60*/  ISETP.GT.AND P4, PT, R107, 0x68, PT ;  /* 0x000000686b00780c */ /* 0x000fe40003f84270 */
[----:B------:R-:W-:Y:S01]  /*1dd70*/  FSEL R156, R156, -INF , P2 ;  /* 0xff8000009c9c7808 */ /* 0x000fe20001000000 */
[----:B------:R-:W-:Y:S01]  /*1dd80*/  MUFU.TANH R129, R129 ;  /* 0x0000008100817308 */ /* 0x000fe20000002400 */
[----:B0-----:R-:W-:Y:S02]  /*1dd90*/  FSEL R109, R15, -INF , P3 ;  /* 0xff8000000f6d7808 */ /* 0x001fe40001800000 */
[----:B------:R-:W-:Y:S02]  /*1dda0*/  ISETP.GT.AND P3, PT, R107, 0x11, PT ;  /* 0x000000116b00780c */ /* 0x000fe40003f64270 */
[----:B------:R-:W-:-:S02]  /*1ddb0*/  FMNMX.FTZ R164, R109, R164, !PT ;  /* 0x000000a46da47209 */ /* 0x000fc40007810000 */
[----:B------:R-:W-:Y:S01]  /*1ddc0*/  FSEL R154, R154, -INF , P3 ;  /* 0xff8000009a9a7808 */ /* 0x000fe20001800000 */
[----:B------:R-:W-:Y:S01]  /*1ddd0*/  MUFU.TANH R131, R131 ;  /* 0x0000008300837308 */ /* 0x000fe20000002400 */
[----:B------:R-:W-:Y:S02]  /*1dde0*/  FMNMX.FTZ R164, R152, R164, !PT ;  /* 0x000000a498a47209 */ /* 0x000fe40007810000 */
[C---:B------:R-:W-:Y:S02]  /*1ddf0*/  ISETP.GT.AND P3, PT, R107.reuse, 0x19, PT ;  /* 0x000000196b00780c */ /* 0x040fe40003f64270 */
[----:B------:R-:W-:Y:S02]  /*1de00*/  FMNMX.FTZ R164, R154, R164, !PT ;  /* 0x000000a49aa47209 */ /* 0x000fe40007810000 */
[----:B------:R-:W-:Y:S01]  /*1de10*/  ISETP.GT.AND P2, PT, R107, 0x20, PT ;  /* 0x000000206b00780c */ /* 0x000fe20003f44270 */
[----:B------:R-:W-:Y:S01]  /*1de20*/  MUFU.TANH R106, R106 ;  /* 0x0000006a006a7308 */ /* 0x000fe20000002400 */
[----:B------:R-:W-:-:S02]  /*1de30*/  FSEL R159, R159, -INF , P3 ;  /* 0xff8000009f9f7808 */ /* 0x000fc40001800000 */
[----:B------:R-:W-:Y:S02]  /*1de40*/  FMNMX.FTZ R164, R156, R164, !PT ;  /* 0x000000a49ca47209 */ /* 0x000fe40007810000 */
[----:B------:R-:W-:Y:S02]  /*1de50*/  ISETP.GT.AND P3, PT, R107, 0x21, PT ;  /* 0x000000216b00780c */ /* 0x000fe40003f64270 */
[----:B------:R-:W-:Y:S01]  /*1de60*/  FSEL R136, R136, -INF , P2 ;  /* 0xff80000088887808 */ /* 0x000fe20001000000 */
[----:B------:R-:W-:Y:S01]  /*1de70*/  MUFU.TANH R91, R91 ;  /* 0x0000005b005b7308 */ /* 0x000fe20000002400 */
[----:B------:R-:W-:Y:S02]  /*1de80*/  FMNMX.FTZ R164, R159, R164, !PT ;  /* 0x000000a49fa47209 */ /* 0x000fe40007810000 */
[----:B------:R-:W-:Y:S02]  /*1de90*/  ISETP.GT.AND P2, PT, R107, 0x28, PT ;  /* 0x000000286b00780c */ /* 0x000fe40003f44270 */
[----:B------:R-:W-:-:S02]  /*1dea0*/  FSEL R160, R160, -INF , P3 ;  /* 0xff800000a0a07808 */ /* 0x000fc40001800000 */
[----:B------:R-:W-:Y:S01]  /*1deb0*/  FMNMX.FTZ R164, R136, R164, !PT ;  /* 0x000000a488a47209 */ /* 0x000fe20007810000 */
[----:B------:R-:W-:Y:S01]  /*1dec0*/  MUFU.TANH R94, R94 ;  /* 0x0000005e005e7308 */ /* 0x000fe20000002400 */
[----:B------:R-:W-:Y:S02]  /*1ded0*/  ISETP.GT.AND P3, PT, R107, 0x29, PT ;  /* 0x000000296b00780c */ /* 0x000fe40003f64270 */
[----:B------:R-:W-:Y:S02]  /*1dee0*/  FSEL R139, R139, -INF , P2 ;  /* 0xff8000008b8b7808 */ /* 0x000fe40001000000 */
[----:B------:R-:W-:Y:S02]  /*1def0*/  FMNMX.FTZ R164, R160, R164, !PT ;  /* 0x000000a4a0a47209 */ /* 0x000fe40007810000 */
[----:B------:R-:W-:Y:S01]  /*1df00*/  ISETP.GT.AND P2, PT, R107, 0x30, PT ;  /* 0x000000306b00780c */ /* 0x000fe20003f44270 */
[----:B------:R-:W-:Y:S01]  /*1df10*/  MUFU.TANH R98, R98 ;  /* 0x0000006200627308 */ /* 0x000fe20000002400 */
[----:B------:R-:W-:Y:S01]  /*1df20*/  FSEL R161, R161, -INF , P3 ;  /* 0xff800000a1a17808 */ /* 0x000fe20001800000 */
[----:B------:R-:W-:-:S02]  /*1df30*/  WARPGROUP.DEPBAR.LE gsb0, 0x0 ;  /* 0x00008000000079c5 */ /* 0x000fc40000010000 */
[----:B------:R-:W-:Y:S01]  /*1df40*/  FMNMX.FTZ R164, R139, R164, !PT ;  /* 0x000000a48ba47209 */ /* 0x000fe20007810000 */
[----:B------:R-:W-:Y:S01]  /*1df50*/  WARPGROUP.ARRIVE ;  /* 0x00000000000079c5 */ /* 0x000fe20000000000 */
[----:B------:R-:W-:Y:S02]  /*1df60*/  ISETP.GT.AND P3, PT, R107, 0x31, PT ;  /* 0x000000316b00780c */ /* 0x000fe40003f64270 */
[----:B------:R-:W-:Y:S01]  /*1df70*/  FSEL R142, R142, -INF , P2 ;  /* 0xff8000008e8e7808 */ /* 0x000fe20001000000 */
[----:B------:R-:W-:Y:S01]  /*1df80*/  MUFU.TANH R99, R99 ;  /* 0x0000006300637308 */ /* 0x000fe20000002400 */
[----:B------:R-:W-:Y:S01]  /*1df90*/  FMNMX.FTZ R164, R161, R164, !PT ;  /* 0x000000a4a1a47209 */ /* 0x000fe20007810000 */
[----:B------:R-:W-:Y:S01]  /*1dfa0*/  QGMMA.64x128x32.F32.E4M3.E4M3 R24, R168, gdesc[UR4], R24, gsb0 ;  /* 0x01e00004a8187df3 */ /* 0x000fe20008000818 */
        /* <DEDUP_REMOVED lines=9> */
[----:B------:R-:W-:-:S02]  /*1e040*/  FSEL R148, R148, -INF , P3 ;  /* 0xff80000094947808 */ /* 0x000fc40001800000 */
[----:B------:R-:W-:Y:S02]  /*1e050*/  FMNMX.FTZ R164, R147, R164, !PT ;  /* 0x000000a493a47209 */ /* 0x000fe40007810000 */
[C---:B------:R-:W-:Y:S02]  /*1e060*/  ISETP.GT.AND P3, PT, R107.reuse, 0x41, PT ;  /* 0x000000416b00780c */ /* 0x040fe40003f64270 */
[----:B------:R-:W-:Y:S02]  /*1e070*/  FSEL R120, R120, -INF , P2 ;  /* 0xff80000078787808 */ /* 0x000fe40001000000 */
[----:B------:R-:W-:Y:S02]  /*1e080*/  FMNMX.FTZ R164, R148, R164, !PT ;  /* 0x000000a494a47209 */ /* 0x000fe40007810000 */
[----:B------:R-:W-:Y:S02]  /*1e090*/  ISETP.GT.AND P2, PT, R107, 0x48, PT ;  /* 0x000000486b00780c */ /* 0x000fe40003f44270 */
[----:B------:R-:W-:-:S02]  /*1e0a0*/  FSEL R150, R150, -INF , P3 ;  /* 0xff80000096967808 */ /* 0x000fc40001800000 */
[----:B------:R-:W-:Y:S02]  /*1e0b0*/  FMNMX.FTZ R164, R120, R164, !PT ;  /* 0x000000a478a47209 */ /* 0x000fe40007810000 */
[----:B------:R-:W-:Y:S02]  /*1e0c0*/  ISETP.GT.AND P3, PT, R107, 0x49, PT ;  /* 0x000000496b00780c */ /* 0x000fe40003f64270 */
        /* <DEDUP_REMOVED lines=18> */
[----:B-----5:R-:W-:Y:S02]  /*1e1f0*/  FSEL R134, R134, -INF , P2 ;  /* 0xff80000086867808 */ /* 0x020fe40001000000 */
[----:B------:R-:W-:Y:S02]  /*1e200*/  FMNMX.FTZ R164, R132, R164, !PT ;  /* 0x000000a484a47209 */ /* 0x000fe40007810000 */
[----:B------:R-:W-:Y:S02]  /*1e210*/  FSEL R105, R105, -INF , P3 ;  /* 0xff80000069697808 */ /* 0x000fe40001800000 */
[----:B------:R-:W-:-:S02]  /*1e220*/  FMNMX.FTZ R164, R134, R164, !PT ;  /* 0x000000a486a47209 */ /* 0x000fc40007810000 */
[----:B------:R-:W-:Y:S02]  /*1e230*/  ISETP.GT.AND P2, PT, R107, 0x69, PT ;  /* 0x000000696b00780c */ /* 0x000fe40003f44270 */
[----:B------:R-:W-:Y:S02]  /*1e240*/  FSEL R108, R108, -INF , P4 ;  /* 0xff8000006c6c7808 */ /* 0x000fe40002000000 */
[----:B------:R-:W-:Y:S02]  /*1e250*/  FMNMX.FTZ R15, R105, R164, !PT ;  /* 0x000000a4690f7209 */ /* 0x000fe40007810000 */
[----:B-1----:R-:W-:Y:S02]  /*1e260*/  FSEL R164, R14, -INF , P2 ;  /* 0xff8000000ea47808 */ /* 0x002fe40001000000 */
[----:B------:R-:W-:Y:S02]  /*1e270*/  ISETP.GT.AND P3, PT, R107, 0x70, PT ;  /* 0x000000706b00780c */ /* 0x000fe40003f64270 */
[----:B------:R-:W-:-:S02]  /*1e280*/  FMNMX.FTZ R14, R108, R15, !PT ;  /* 0x0000000f6c0e7209 */ /* 0x000fc40007810000 */
[C---:B------:R-:W-:Y:S02]  /*1e290*/  ISETP.GT.AND P4, PT, R107.reuse, 0x71, PT ;  /* 0x000000716b00780c */ /* 0x040fe40003f84270 */
[----:B------:R-:W-:Y:S02]  /*1e2a0*/  FSEL R112, R112, -INF , P3 ;  /* 0xff80000070707808 */ /* 0x000fe40001800000 */
[----:B------:R-:W-:Y:S02]  /*1e2b0*/  FMNMX.FTZ R14, R164, R14, !PT ;  /* 0x0000000ea40e7209 */ /* 0x000fe40007810000 */
[----:B------:R-:W-:Y:S02]  /*1e2c0*/  ISETP.GT.AND P5, PT, R107, 0x78, PT ;  /* 0x000000786b00780c */ /* 0x000fe40003fa4270 */
[----:B------:R-:W-:Y:S02]  /*1e2d0*/  FSEL R113, R113, -INF , P4 ;  /* 0xff80000071717808 */ /* 0x000fe40002000000 */
[----:B------:R-:W-:-:S02]  /*1e2e0*/  FMNMX.FTZ R14, R112, R14, !PT ;  /* 0x0000000e700e7209 */ /* 0x000fc40007810000 */
[----:B------:R-:W-:Y:S02]  /*1e2f0*/  ISETP.GT.AND P2, PT, R107, 0x79, PT ;  /* 0x000000796b00780c */ /* 0x000fe40003f44270 */
[----:B------:R-:W-:Y:S02]  /*1e300*/  FSEL R116, R116, -INF , P5 ;  /* 0xff80000074747808 */ /* 0x000fe40002800000 */
[----:B------:R-:W-:Y:S02]  /*1e310*/  FMNMX.FTZ R14, R113, R14, !PT ;  /* 0x0000000e710e7209 */ /* 0x000fe40007810000 */
[----:B------:R-:W-:Y:S02]  /*1e320*/  ISETP.GT.AND P3, PT, R107, 0x80, PT ;  /* 0x000000806b00780c */ /* 0x000fe40003f64270 */
[----:B------:R-:W-:Y:S02]  /*1e330*/  FSEL R117, R117, -INF , P2 ;  /* 0xff80000075757808 */ /* 0x000fe40001000000 */
[----:B------:R-:W-:-:S02]  /*1e340*/  FMNMX.FTZ R14, R116, R14, !PT ;  /* 0x0000000e740e7209 */ /* 0x000fc40007810000 */
[C---:B------:R-:W-:Y:S02]  /*1e350*/  ISETP.GT.AND P4, PT, R107.reuse, 0x81, PT ;  /* 0x000000816b00780c */ /* 0x040fe40003f84270 */
[C---:B------:R-:W-:Y:S02]  /*1e360*/  ISETP.GT.AND P5, PT, R107.reuse, 0x88, PT ;  /* 0x000000886b00780c */ /* 0x040fe40003fa4270 */
[----:B------:R-:W-:Y:S02]  /*1e370*/  ISETP.GT.AND P2, PT, R107, 0x89, PT ;  /* 0x000000896b00780c */ /* 0x000fe40003f44270 */
[----:B------:R-:W-:Y:S02]  /*1e380*/  FSEL R88, R88, -INF , P3 ;  /* 0xff80000058587808 */ /* 0x000fe40001800000 */
[----:B------:R-:W-:Y:S02]  /*1e390*/  FMNMX.FTZ R15, R117, R14, !PT ;  /* 0x0000000e750f7209 */ /* 0x000fe40007810000 */
[----:B------:R-:W-:Y:S01]  /*1e3a0*/  FSEL R89, R89, -INF , P4 ;  /* 0xff80000059597808 */ /* 0x000fe20002000000 */
[----:B------:R0:W1:Y:S01]  /*1e3b0*/  MUFU.TANH R14, R100 ;  /* 0x00000064000e7308 */ /* 0x0000620000002400 */
[----:B------:R-:W-:-:S02]  /*1e3c0*/  FSEL R92, R92, -INF , P5 ;  /* 0xff8000005c5c7808 */ /* 0x000fc40002800000 */
[----:B------:R-:W-:Y:S02]  /*1e3d0*/  FSEL R93, R93, -INF , P2 ;  /* 0xff8000005d5d7808 */ /* 0x000fe40001000000 */
[C---:B------:R-:W-:Y:S02]  /*1e3e0*/  ISETP.GT.AND P3, PT, R107.reuse, 0x90, PT ;  /* 0x000000906b00780c */ /* 0x040fe40003f64270 */
[C---:B------:R-:W-:Y:S02]  /*1e3f0*/  ISETP.GT.AND P4, PT, R107.reuse, 0x91, PT ;  /* 0x000000916b00780c */ /* 0x040fe40003f84270 */
[C---:B------:R-:W-:Y:S02]  /*1e400*/  ISETP.GT.AND P5, PT, R107.reuse, 0x98, PT ;  /* 0x000000986b00780c */ /* 0x040fe40003fa4270 */
[----:B------:R-:W-:Y:S01]  /*1e410*/  ISETP.GT.AND P2, PT, R107, 0x99, PT ;  /* 0x000000996b00780c */ /* 0x000fe20003f44270 */
[----:B------:R-:W-:Y:S01]  /*1e420*/  FMUL.FTZ R107, R2, R101 ;  /* 0x00000065026b7220 */ /* 0x000fe20000410000 */
[----:B------:R-:W-:-:S02]  /*1e430*/  FMNMX.FTZ R15, R88, R15, !PT ;  /* 0x0000000f580f7209 */ /* 0x000fc40007810000 */
[----:B0-----:R-:W-:Y:S02]  /*1e440*/  FSEL R100, R96, -INF , P3 ;  /* 0xff80000060647808 */ /* 0x001fe40001800000 */
[----:B------:R-:W-:Y:S01]  /*1e450*/  FMNMX.FTZ R15, R89, R15, !PT ;  /* 0x0000000f590f7209 */ /* 0x000fe20007810000 */
[----:B------:R-:W0:Y:S01]  /*1e460*/  MUFU.TANH R107, R107 ;  /* 0x0000006b006b7308 */ /* 0x000e220000002400 */
[----:B------:R-:W-:Y:S01]  /*1e470*/  FSEL R101, R97, -INF , P4 ;  /* 0xff80000061657808 */ /* 0x000fe20002000000 */
[----:B------:R-:W-:Y:S02]  /*1e480*/  WARPGROUP.DEPBAR.LE gsb0, 0x0 ;  /* 0x00008000000079c5 */ /* 0x000fe40000010000 */
[----:B------:R-:W-:Y:S02]  /*1e490*/  FMNMX.FTZ R15, R92, R15, !PT ;  /* 0x0000000f5c0f7209 */ /* 0x000fe40007810000 */
[----:B-1----:R-:W-:Y:S02]  /*1e4a0*/  FSEL R97, R14, -INF , P5 ;  /* 0xff8000000e617808 */ /* 0x002fe40002800000 */
[----:B------:R-:W-:Y:S01]  /*1e4b0*/  FMNMX.FTZ R15, R93, R15, !PT ;  /* 0x0000000f5d0f7209 */ /* 0x000fe20007810000 */
[----:B------:R1:W-:Y:S01]  /*1e4c0*/  MUFU.TANH R96, R111 ;  /* 0x0000006f00607308 */ /* 0x0003e20000002400 */
[----:B------:R-:W-:-:S02]  /*1e4d0*/  ISETP.GT.AND P4, PT, R162, 0x9, PT ;  /* 0x00000009a200780c */ /* 0x000fc40003f84270 */
[----:B------:R-:W-:Y:S02]  /*1e4e0*/  FMNMX.FTZ R15, R100, R15, !PT ;  /* 0x0000000f640f7209 */ /* 0x000fe40007810000 */
[----:B------:R-:W-:Y:S02]  /*1e4f0*/  FSEL R21, R21, -INF , P4 ;  /* 0xff80000015157808 */ /* 0x000fe40002000000 */
[----:B------:R-:W-:Y:S02]  /*1e500*/  FMNMX.FTZ R15, R101, R15, !PT ;  /* 0x0000000f650f7209 */ /* 0x000fe40007810000 */
[----:B0-----:R-:W-:Y:S01]  /*1e510*/  FSEL R107, R107, -INF , P2 ;  /* 0xff8000006b6b7808 */ /* 0x001fe20001000000 */
[C---:B-1----:R-:W-:Y:S01]  /*1e520*/  FMUL.FTZ R111, R2.reuse, R114 ;  /* 0x00000072026f7220 */ /* 0x042fe20000410000 */
[----:B------:R-:W-:Y:S01]  /*1e530*/  FMNMX.FTZ R15, R97, R15, !PT ;  /* 0x0000000f610f7209 */ /* 0x000fe20007810000 */
[----:B------:R-:W-:Y:S01]  /*1e540*/  FMUL.FTZ R114, R2, R115 ;  /* 0x0000007302727220 */ /* 0x000fe20000410000 */
[----:B------:R-:W-:Y:S01]  /*1e550*/  ISETP.GT.AND P4, PT, R162, 0x19, PT ;  /* 0x00000019a200780c */ /* 0x000fe20003f84270 */
[C---:B------:R-:W-:Y:S01]  /*1e560*/  FMUL.FTZ R115, R2.reuse, R118 ;  /* 0x0000007602737220 */ /* 0x040fe20000410000 */
[----:B------:R-:W-:Y:S01]  /*1e570*/  FMNMX.FTZ R15, R107, R15, !PT ;  /* 0x0000000f6b0f7209 */ /* 0x000fe20007810000 */
[----:B------:R-:W-:Y:S01]  /*1e580*/  FMUL.FTZ R118, R2, R119 ;  /* 0x0000007702767220 */ /* 0x000fe20000410000 */
[----:B------:R-:W-:Y:S01]  /*1e590*/  FSEL R158, R158, -INF , P4 ;  /* 0xff8000009e9e7808 */ /* 0x000fe20002000000 */
[----:B------:R-:W0:Y:S01]  /*1e5a0*/  MUFU.TANH R114, R114 ;  /* 0x0000007200727308 */ /* 0x000e220000002400 */
[C---:B------:R-:W-:Y:S01]  /*1e5b0*/  ISETP.GT.AND P4, PT, R162.reuse, 0x29, PT ;  /* 0x00000029a200780c */ /* 0x040fe20003f84270 */
[----:B------:R-:W1:Y:S01]  /*1e5c0*/  SHFL.BFLY PT, R14, R15, 0x2, 0x1f ;  /* 0x0c401f000f0e7f89 */ /* 0x000e6200000e0000 */
[----:B------:R-:W-:-:S02]  /*1e5d0*/  ISETP.GT.AND P2, PT, R162, RZ, PT ;  /* 0x000000ffa200720c */ /* 0x000fc40003f44270 */
[----:B------:R-:W-:Y:S02]  /*1e5e0*/  FSEL R141, R141, -INF , P4 ;  /* 0xff8000008d8d7808 */ /* 0x000fe40002000000 */
[----:B------:R-:W-:Y:S01]  /*1e5f0*/  ISETP.GT.AND P4, PT, R162, 0x38, PT ;  /* 0x00000038a200780c */ /* 0x000fe20003f84270 */
[----:B------:R-:W2:Y:S01]  /*1e600*/  MUFU.TANH R111, R111 ;  /* 0x0000006f006f7308 */ /* 0x000ea20000002400 */
[----:B------:R-:W-:Y:S02]  /*1e610*/  FSEL R11, R11, -INF , P2 ;  /* 0xff8000000b0b7808 */ /* 0x000fe40001000000 */
[----:B------:R-:W-:Y:S02]  /*1e620*/  FSEL R146, R146, -INF , P4 ;  /* 0xff80000092927808 */ /* 0x000fe40002000000 */
[C---:B------:R-:W-:Y:S02]  /*1e630*/  ISETP.GT.AND P4, PT, R162.reuse, 0x41, PT ;  /* 0x00000041a200780c */ /* 0x040fe40003f84270 */
[----:B------:R-:W-:Y:S01]  /*1e640*/  ISETP.GT.AND P2, PT, R162, 0x10, PT ;  /* 0x00000010a200780c */ /* 0x000fe20003f44270 */
[----:B------:R-:W3:Y:S01]  /*1e650*/  MUFU.TANH R115, R115 ;  /* 0x0000007300737308 */ /* 0x000ee20000002400 */
[----:B------:R-:W-:-:S02]  /*1e660*/  FSEL R122, R122, -INF , P4 ;  /* 0xff8000007a7a7808 */ /* 0x000fc40002000000 */
[C---:B------:R-:W-:Y:S02]  /*1e670*/  ISETP.GT.AND P4, PT, R162.reuse, 0x50, PT ;  /* 0x00000050a200780c */ /* 0x040fe40003f84270 */
[----:B------:R-:W-:Y:S02]  /*1e680*/  FSEL R153, R153, -INF , P2 ;  /* 0xff80000099997808 */ /* 0x000fe40001000000 */
[----:B------:R-:W-:Y:S01]  /*1e690*/  ISETP.GT.AND P2, PT, R162, 0x20, PT ;  /* 0x00000020a200780c */ /* 0x000fe20003f44270 */
[----:B------:R-:W4:Y:S01]  /*1e6a0*/  MUFU.TANH R118, R118 ;  /* 0x0000007600767308 */ /* 0x000f220000002400 */
[----:B------:R-:W-:Y:S02]  /*1e6b0*/  FSEL R128, R128, -INF , P4 ;  /* 0xff80000080807808 */ /* 0x000fe40002000000 */
[----:B-1----:R-:W-:Y:S02]  /*1e6c0*/  FMNMX.FTZ R14, R15, R14, !PT ;  /* 0x0000000e0f0e7209 */ /* 0x002fe40007810000 */
[----:B------:R-:W-:-:S02]  /*1e6d0*/  ISETP.GT.AND P4, PT, R162, 0x59, PT ;  /* 0x00000059a200780c */ /* 0x000fc40003f84270 */
[----:B------:R-:W-:Y:S01]  /*1e6e0*/  FSEL R137, R137, -INF , P2 ;  /* 0xff80000089897808 */ /* 0x000fe20001000000 */
[----:B------:R-:W1:Y:S01]  /*1e6f0*/  SHFL.BFLY PT, R15, R14, 0x1, 0x1f ;  /* 0x0c201f000e0f7f89 */ /* 0x000e6200000e0000 */
[----:B------:R-:W-:Y:S02]  /*1e700*/  FSEL R133, R133, -INF , P4 ;  /* 0xff80000085857808 */ /* 0x000fe40002000000 */
[C---:B------:R-:W-:Y:S02]  /*1e710*/  ISETP.GT.AND P4, PT, R162.reuse, 0x68, PT ;  /* 0x00000068a200780c */ /* 0x040fe40003f84270 */
[C---:B------:R-:W-:Y:S02]  /*1e720*/  ISETP.GT.AND P5, PT, R162.reuse, 0x1, PT ;  /* 0x00000001a200780c */ /* 0x040fe40003fa4270 */
[----:B------:R-:W-:Y:S02]  /*1e730*/  FSEL R163, R163, -INF , P4 ;  /* 0xff800000a3a37808 */ /* 0x000fe40002000000 */
[----:B------:R-:W-:-:S02]  /*1e740*/  ISETP.GT.AND P4, PT, R162, 0x71, PT ;  /* 0x00000071a200780c */ /* 0x000fc40003f84270 */
[----:B------:R-:W-:Y:S02]  /*1e750*/  ISETP.GT.AND P3, PT, R162, 0x8, PT ;  /* 0x00000008a200780c */ /* 0x000fe40003f64270 */
[----:B------:R-:W-:Y:S02]  /*1e760*/  FSEL R12, R12, -INF , P5 ;  /* 0xff8000000c0c7808 */ /* 0x000fe40002800000 */
[----:B------:R-:W-:Y:S02]  /*1e770*/  FSEL R20, R20, -INF , P3 ;  /* 0xff80000014147808 */ /* 0x000fe40001800000 */
[C---:B------:R-:W-:Y:S02]  /*1e780*/  ISETP.GT.AND P5, PT, R162.reuse, 0x11, PT ;  /* 0x00000011a200780c */ /* 0x040fe40003fa4270 */
[----:B------:R-:W-:Y:S02]  /*1e790*/  ISETP.GT.AND P3, PT, R162, 0x18, PT ;  /* 0x00000018a200780c */ /* 0x000fe40003f64270 */
[----:B------:R-:W-:-:S02]  /*1e7a0*/  FSEL R155, R155, -INF , P5 ;  /* 0xff8000009b9b7808 */ /* 0x000fc40002800000 */
[----:B------:R-:W-:Y:S02]  /*1e7b0*/  FSEL R157, R157, -INF , P3 ;  /* 0xff8000009d9d7808 */ /* 0x000fe40001800000 */
[----:B-1----:R-:W-:Y:S01]  /*1e7c0*/  FMNMX.FTZ R15, R14, R15, !PT ;  /* 0x0000000f0e0f7209 */ /* 0x002fe20007810000 */
[----:B------:R-:W-:Y:S01]  /*1e7d0*/  IMAD.U32 R14, RZ, RZ, UR55 ;  /* 0x00000037ff0e7e24 */ /* 0x000fe2000f8e00ff */
[----:B------:R-:W-:Y:S02]  /*1e7e0*/  ISETP.GT.AND P5, PT, R162, 0x21, PT ;  /* 0x00000021a200780c */ /* 0x000fe40003fa4270 */
[C---:B------:R-:W-:Y:S01]  /*1e7f0*/  FSETP.NEU.FTZ.AND P2, PT, R15.reuse, -INF , PT ;  /* 0xff8000000f00780b */ /* 0x040fe20003f5d000 */
[----:B------:R-:W-:-:S01]  /*1e800*/  FFMA.FTZ R119, R15, R14, -8 ;  /* 0xc10000000f777423 */ /* 0x000fc2000001000e */
[----:B------:R-:W-:Y:S02]  /*1e810*/  ISETP.GT.AND P3, PT, R162, 0x28, PT ;  /* 0x00000028a200780c */ /* 0x000fe40003f64270 */
[----:B------:R-:W-:-:S02]  /*1e820*/  FSEL R138, R138, -INF , P5 ;  /* 0xff8000008a8a7808 */ /* 0x000fc40002800000 */
[----:B------:R-:W-:Y:S02]  /*1e830*/  FSEL R119, R119, RZ, P2 ;  /* 0x000000ff77777208 */ /* 0x000fe40001000000 */
[----:B------:R-:W-:Y:S02]  /*1e840*/  FSEL R140, R140, -INF , P3 ;  /* 0xff8000008c8c7808 */ /* 0x000fe40001800000 */
[----:B------:R-:W-:Y:S01]  /*1e850*/  ISETP.GT.AND P5, PT, R162, 0x30, PT ;  /* 0x00000030a200780c */ /* 0x000fe20003fa4270 */
[----:B------:R-:W-:-:S01]  /*1e860*/  FFMA.FTZ R135, R152, R14, -R119 ;  /* 0x0000000e98877223 */ /* 0x000fc20000010877 */
[-CC-:B------:R-:W-:Y:S01]  /*1e870*/  FFMA.FTZ R154, R154, R14.reuse, -R119.reuse ;  /* 0x0000000e9a9a7223 */ /* 0x180fe20000010877 */
[----:B0-----:R-:W-:Y:S01]  /*1e880*/  FSEL R152, R114, -INF , P4 ;  /* 0xff80000072987808 */ /* 0x001fe20002000000 */
[-CC-:B------:R-:W-:Y:S01]  /*1e890*/  FFMA.FTZ R9, R9, R14.reuse, -R119.reuse ;  /* 0x0000000e09097223 */ /* 0x180fe20000010877 */
[C---:B------:R-:W-:Y:S01]  /*1e8a0*/  ISETP.GT.AND P4, PT, R162.reuse, 0x80, PT ;  /* 0x00000080a200780c */ /* 0x040fe20003f84270 */
[----:B------:R0:W-:Y:S01]  /*1e8b0*/  MUFU.EX2 R114, R154 ;  /* 0x0000009a00727308 */ /* 0x0001e20000000800 */
[----:B------:R-:W-:Y:S01]  /*1e8c0*/  ISETP.GT.AND P3, PT, R162, 0x31, PT ;  /* 0x00000031a200780c */ /* 0x000fe20003f64270 */
[-CC-:B------:R-:W-:Y:S01]  /*1e8d0*/  FFMA.FTZ R13, R13, R14.reuse, -R119.reuse ;  /* 0x0000000e0d0d7223 */ /* 0x180fe20000010877 */
[----:B------:R-:W-:Y:S01]  /*1e8e0*/  FSEL R143, R143, -INF , P5 ;  /* 0xff8000008f8f7808 */ /* 0x000fe20002800000 */
[-CC-:B------:R-:W-:Y:S01]  /*1e8f0*/  FFMA.FTZ R110, R110, R14.reuse, -R119.reuse ;  /* 0x0000000e6e6e7223 */ /* 0x180fe20000010877 */
[----:B------:R-:W-:Y:S01]  /*1e900*/  FSEL R144, R144, -INF , P3 ;  /* 0xff80000090907808 */ /* 0x000fe20001800000 */
[-CC-:B------:R-:W-:Y:S01]  /*1e910*/  FFMA.FTZ R109, R109, R14.reuse, -R119.reuse ;  /* 0x0000000e6d6d7223 */ /* 0x180fe20000010877 */
[----:B------:R-:W-:Y:S01]  /*1e920*/  ISETP.GT.AND P5, PT, R162, 0x39, PT ;  /* 0x00000039a200780c */ /* 0x000fe20003fa4270 */
[-CC-:B------:R-:W-:Y:S01]  /*1e930*/  FFMA.FTZ R136, R136, R14.reuse, -R119.reuse ;  /* 0x0000000e88887223 */ /* 0x180fe20000010877 */
[----:B0-----:R-:W-:-:S01]  /*1e940*/  FFMA.FTZ R154, R156, R14, -R119 ;  /* 0x0000000e9c9a7223 */ /* 0x001fc20000010877 */
[----:B------:R-:W-:Y:S01]  /*1e950*/  FSEL R156, R90, -INF , P4 ;  /* 0xff8000005a9c7808 */ /* 0x000fe20002000000 */
[----:B------:R-:W-:-:S01]  /*1e960*/  FFMA.FTZ R90, R159, R14, -R119 ;  /* 0x0000000e9f5a7223 */ /* 0x000fc20000010877 */
[----:B------:R-:W-:Y:S01]  /*1e970*/  ISETP.GT.AND P4, PT, R162, 0x89, PT ;  /* 0x00000089a200780c */ /* 0x000fe20003f84270 */
[----:B------:R-:W-:-:S01]  /*1e980*/  FFMA.FTZ R160, R160, R14, -R119 ;  /* 0x0000000ea0a07223 */ /* 0x000fc20000010877 */
[----:B------:R-:W-:Y:S01]  /*1e990*/  ISETP.GT.AND P3, PT, R162, 0x40, PT ;  /* 0x00000040a200780c */ /* 0x000fe20003f64270 */
[----:B------:R-:W-:-:S01]  /*1e9a0*/  FFMA.FTZ R139, R139, R14, -R119 ;  /* 0x0000000e8b8b7223 */ /* 0x000fc20000010877 */
[----:B------:R-:W-:Y:S01]  /*1e9b0*/  FSEL R159, R95, -INF , P4 ;  /* 0xff8000005f9f7808 */ /* 0x000fe20002000000 */
[----:B------:R-:W-:-:S01]  /*1e9c0*/  FFMA.FTZ R161, R161, R14, -R119 ;  /* 0x0000000ea1a17223 */ /* 0x000fc20000010877 */
[----:B------:R0:W-:Y:S01]  /*1e9d0*/  MUFU.EX2 R95, R90 ;  /* 0x0000005a005f7308 */ /* 0x0001e20000000800 */
[----:B------:R-:W-:Y:S01]  /*1e9e0*/  FSEL R149, R149, -INF , P5 ;  /* 0xff80000095957808 */ /* 0x000fe20002800000 */
[-CC-:B------:R-:W-:Y:S01]  /*1e9f0*/  FFMA.FTZ R142, R142, R14.reuse, -R119.reuse ;  /* 0x0000000e8e8e7223 */ /* 0x180fe20000010877 */
[----:B------:R-:W-:Y:S01]  /*1ea00*/  FSEL R121, R121, -INF , P3 ;  /* 0xff80000079797808 */ /* 0x000fe20001800000 */
[-CC-:B------:R-:W-:Y:S01]  /*1ea10*/  FFMA.FTZ R145, R145, R14.reuse, -R119.reuse ;  /* 0x0000000e91917223 */ /* 0x180fe20000010877 */
[C---:B------:R-:W-:Y:S01]  /*1ea20*/  ISETP.GT.AND P5, PT, R162.reuse, 0x48, PT ;  /* 0x00000048a200780c */ /* 0x040fe20003fa4270 */
[-CC-:B------:R-:W-:Y:S01]  /*1ea30*/  FFMA.FTZ R147, R147, R14.reuse, -R119.reuse ;  /* 0x0000000e93937223 */ /* 0x180fe20000010877 */
[----:B------:R-:W-:Y:S01]  /*1ea40*/  ISETP.GT.AND P3, PT, R162, 0x49, PT ;  /* 0x00000049a200780c */ /* 0x000fe20003f64270 */
[--C-:B------:R-:W-:Y:S01]  /*1ea50*/  FFMA.FTZ R148, R148, R14, -R119.reuse ;  /* 0x0000000e94947223 */ /* 0x100fe20000010877 */
[----:B0-----:R-:W-:Y:S01]  /*1ea60*/  FMNMX.FTZ R90, R11, R6, !PT ;  /* 0x000000060b5a7209 */ /* 0x001fe20007810000 */
[-CC-:B------:R-:W-:Y:S01]  /*1ea70*/  FFMA.FTZ R120, R120, R14.reuse, -R119.reuse ;  /* 0x0000000e78787223 */ /* 0x180fe20000010877 */
[----:B------:R-:W-:Y:S01]  /*1ea80*/  FSEL R124, R124, -INF , P5 ;  /* 0xff8000007c7c7808 */ /* 0x000fe20002800000 */
[--C-:B------:R-:W-:Y:S01]  /*1ea90*/  FFMA.FTZ R150, R150, R14, -R119.reuse ;  /* 0x0000000e96967223 */ /* 0x100fe20000010877 */
[----:B------:R-:W-:Y:S01]  /*1eaa0*/  FMNMX.FTZ R90, R12, R90, !PT ;  /* 0x0000005a0c5a7209 */ /* 0x000fe20007810000 */
[-CC-:B------:R-:W-:Y:S01]  /*1eab0*/  FFMA.FTZ R123, R123, R14.reuse, -R119.reuse ;  /* 0x0000000e7b7b7223 */ /* 0x180fe20000010877 */
[----:B------:R-:W-:Y:S01]  /*1eac0*/  FSEL R125, R125, -INF , P3 ;  /* 0xff8000007d7d7808 */ /* 0x000fe20001800000 */
[--C-:B------:R-:W-:Y:S01]  /*1ead0*/  FFMA.FTZ R151, R151, R14, -R119.reuse ;  /* 0x0000000e97977223 */ /* 0x100fe20000010877 */
[----:B------:R-:W-:Y:S01]  /*1eae0*/  FMNMX.FTZ R90, R20, R90, !PT ;  /* 0x0000005a145a7209 */ /* 0x000fe20007810000 */
[-CC-:B------:R-:W-:Y:S01]  /*1eaf0*/  FFMA.FTZ R126, R126, R14.reuse, -R119.reuse ;  /* 0x0000000e7e7e7223 */ /* 0x180fe20000010877 */
[----:B------:R-:W-:Y:S01]  /*1eb00*/  ISETP.GT.AND P5, PT, R162, 0x51, PT ;  /* 0x00000051a200780c */ /* 0x000fe20003fa4270 */
[--C-:B------:R-:W-:Y:S01]  /*1eb10*/  FFMA.FTZ R127, R127, R14, -R119.reuse ;  /* 0x0000000e7f7f7223 */ /* 0x100fe20000010877 */
[----:B------:R-:W-:Y:S01]  /*1eb20*/  FMNMX.FTZ R90, R21, R90, !PT ;  /* 0x0000005a155a7209 */ /* 0x000fe20007810000 */
[-CC-:B------:R-:W-:Y:S01]  /*1eb30*/  FFMA.FTZ R130, R130, R14.reuse, -R119.reuse ;  /* 0x0000000e82827223 */ /* 0x180fe20000010877 */
        /* <DEDUP_REMOVED lines=28> */
[C---:B------:R-:W-:Y:S01]  /*1ed00*/  ISETP.GT.AND P5, PT, R162.reuse, 0x69, PT ;  /* 0x00000069a200780c */ /* 0x040fe20003fa4270 */
[----:B------:R-:W-:Y:S01]  /*1ed10*/  FFMA.FTZ R107, R107, R14, -R119 ;  /* 0x0000000e6b6b7223 */ /* 0x000fe20000010877 */
[----:B------:R-:W-:Y:S01]  /*1ed20*/  FMNMX.FTZ R90, R141, R90, !PT ;  /* 0x0000005a8d5a7209 */ /* 0x000fe20007810000 */
[----:B------:R-:W-:Y:S01]  /*1ed30*/  MUFU.EX2 R9, R9 ;  /* 0x0000000900097308 */ /* 0x000fe20000000800 */
[----:B------:R-:W-:-:S02]  /*1ed40*/  ISETP.GT.AND P3, PT, R162, 0x70, PT ;  /* 0x00000070a200780c */ /* 0x000fc40003f64270 */
[----:B------:R-:W-:Y:S02]  /*1ed50*/  FMNMX.FTZ R90, R143, R90, !PT ;  /* 0x0000005a8f5a7209 */ /* 0x000fe40007810000 */
[----:B------:R-:W-:Y:S02]  /*1ed60*/  FSEL R96, R96, -INF , P5 ;  /* 0xff80000060607808 */ /* 0x000fe40002800000 */
[----:B------:R-:W-:Y:S01]  /*1ed70*/  FMNMX.FTZ R90, R144, R90, !PT ;  /* 0x0000005a905a7209 */ /* 0x000fe20007810000 */
[----:B------:R-:W-:Y:S01]  /*1ed80*/  MUFU.EX2 R13, R13 ;  /* 0x0000000d000d7308 */ /* 0x000fe20000000800 */
[----:B--2---:R-:W-:Y:S02]  /*1ed90*/  FSEL R111, R111, -INF , P3 ;  /* 0xff8000006f6f7808 */ /* 0x004fe40001800000 */
[----:B------:R-:W-:Y:S02]  /*1eda0*/  FMNMX.FTZ R90, R146, R90, !PT ;  /* 0x0000005a925a7209 */ /* 0x000fe40007810000 */
[----:B------:R-:W-:-:S02]  /*1edb0*/  ISETP.GT.AND P5, PT, R162, 0x78, PT ;  /* 0x00000078a200780c */ /* 0x000fc40003fa4270 */
[----:B------:R-:W-:Y:S01]  /*1edc0*/  FMNMX.FTZ R90, R149, R90, !PT ;  /* 0x0000005a955a7209 */ /* 0x000fe20007810000 */
[----:B------:R-:W-:Y:S01]  /*1edd0*/  MUFU.EX2 R110, R110 ;  /* 0x0000006e006e7308 */ /* 0x000fe20000000800 */
[----:B------:R-:W-:Y:S02]  /*1ede0*/  ISETP.GT.AND P3, PT, R162, 0x79, PT ;  /* 0x00000079a200780c */ /* 0x000fe40003f64270 */
[----:B------:R-:W-:Y:S02]  /*1edf0*/  FMNMX.FTZ R90, R121, R90, !PT ;  /* 0x0000005a795a7209 */ /* 0x000fe40007810000 */
[----:B---3--:R-:W-:Y:S02]  /*1ee00*/  FSEL R115, R115, -INF , P5 ;  /* 0xff80000073737808 */ /* 0x008fe40002800000 */
[----:B------:R-:W-:Y:S01]  /*1ee10*/  FMNMX.FTZ R90, R122, R90, !PT ;  /* 0x0000005a7a5a7209 */ /* 0x000fe20007810000 */
[----:B------:R-:W-:Y:S01]  /*1ee20*/  MUFU.EX2 R109, R109 ;  /* 0x0000006d006d7308 */ /* 0x000fe20000000800 */
[----:B----4-:R-:W-:-:S02]  /*1ee30*/  FSEL R118, R118, -INF , P3 ;  /* 0xff80000076767808 */ /* 0x010fc40001800000 */
[----:B------:R-:W-:Y:S02]  /*1ee40*/  FMNMX.FTZ R90, R124, R90, !PT ;  /* 0x0000005a7c5a7209 */ /* 0x000fe40007810000 */
[C---:B------:R-:W-:Y:S02]  /*1ee50*/  ISETP.GT.AND P5, PT, R162.reuse, 0x81, PT ;  /* 0x00000081a200780c */ /* 0x040fe40003fa4270 */
[----:B------:R-:W-:Y:S01]  /*1ee60*/  FMNMX.FTZ R90, R125, R90, !PT ;  /* 0x0000005a7d5a7209 */ /* 0x000fe20007810000 */
[----:B------:R-:W-:Y:S01]  /*1ee70*/  MUFU.EX2 R135, R135 ;  /* 0x0000008700877308 */ /* 0x000fe20000000800 */
[----:B------:R-:W-:Y:S02]  /*1ee80*/  ISETP.GT.AND P3, PT, R162, 0x88, PT ;  /* 0x00000088a200780c */ /* 0x000fe40003f64270 */
[----:B------:R-:W-:Y:S02]  /*1ee90*/  FMNMX.FTZ R90, R128, R90, !PT ;  /* 0x0000005a805a7209 */ /* 0x000fe40007810000 */
[----:B------:R-:W-:-:S02]  /*1eea0*/  FSEL R91, R91, -INF , P5 ;  /* 0xff8000005b5b7808 */ /* 0x000fc40002800000 */
[----:B------:R-:W-:Y:S01]  /*1eeb0*/  FMNMX.FTZ R90, R129, R90, !PT ;  /* 0x0000005a815a7209 */ /* 0x000fe20007810000 */
[----:B------:R-:W-:Y:S01]  /*1eec0*/  MUFU.EX2 R154, R154 ;  /* 0x0000009a009a7308 */ /* 0x000fe20000000800 */
[----:B------:R-:W-:Y:S02]  /*1eed0*/  FSEL R94, R94, -INF , P3 ;  /* 0xff8000005e5e7808 */ /* 0x000fe40001800000 */
[----:B------:R-:W-:Y:S02]  /*1eee0*/  FMNMX.FTZ R90, R131, R90, !PT ;  /* 0x0000005a835a7209 */ /* 0x000fe40007810000 */
[C---:B------:R-:W-:Y:S02]  /*1eef0*/  ISETP.GT.AND P5, PT, R162.reuse, 0x90, PT ;  /* 0x00000090a200780c */ /* 0x040fe40003fa4270 */
[----:B------:R-:W-:Y:S01]  /*1ef00*/  FMNMX.FTZ R90, R133, R90, !PT ;  /* 0x0000005a855a7209 */ /* 0x000fe20007810000 */
[----:B------:R-:W-:Y:S01]  /*1ef10*/  MUFU.EX2 R136, R136 ;  /* 0x0000008800887308 */ /* 0x000fe20000000800 */
[----:B------:R-:W-:-:S02]  /*1ef20*/  ISETP.GT.AND P3, PT, R162, 0x91, PT ;  /* 0x00000091a200780c */ /* 0x000fc40003f64270 */
[----:B------:R-:W-:Y:S02]  /*1ef30*/  FMNMX.FTZ R90, R104, R90, !PT ;  /* 0x0000005a685a7209 */ /* 0x000fe40007810000 */
[----:B------:R-:W-:Y:S02]  /*1ef40*/  FSEL R98, R98, -INF , P5 ;  /* 0xff80000062627808 */ /* 0x000fe40002800000 */
[----:B------:R-:W-:Y:S01]  /*1ef50*/  FMNMX.FTZ R90, R106, R90, !PT ;  /* 0x0000005a6a5a7209 */ /* 0x000fe20007810000 */
[----:B------:R-:W-:Y:S01]  /*1ef60*/  MUFU.EX2 R160, R160 ;  /* 0x000000a000a07308 */ /* 0x000fe20000000800 */
[----:B------:R-:W-:Y:S02]  /*1ef70*/  ISETP.GT.AND P4, PT, R162, 0x98, PT ;  /* 0x00000098a200780c */ /* 0x000fe40003f84270 */
[----:B------:R-:W-:Y:S02]  /*1ef80*/  FMNMX.FTZ R90, R163, R90, !PT ;  /* 0x0000005aa35a7209 */ /* 0x000fe40007810000 */
[----:B------:R-:W-:-:S02]  /*1ef90*/  FSEL R99, R99, -INF , P3 ;  /* 0xff80000063637808 */ /* 0x000fc40001800000 */
[----:B------:R-:W-:Y:S01]  /*1efa0*/  FMNMX.FTZ R90, R96, R90, !PT ;  /* 0x0000005a605a7209 */ /* 0x000fe20007810000 */
[----:B------:R-:W-:Y:S01]  /*1efb0*/  MUFU.EX2 R139, R139 ;  /* 0x0000008b008b7308 */ /* 0x000fe20000000800 */
[----:B------:R-:W-:Y:S01]  /*1efc0*/  ISETP.GT.AND P5, PT, R162, 0x99, PT ;  /* 0x00000099a200780c */ /* 0x000fe20003fa4270 */
[----:B------:R-:W-:Y:S01]  /*1efd0*/  FFMA.FTZ R162, R108, R14, -R119 ;  /* 0x0000000e6ca27223 */ /* 0x000fe20000010877 */
[----:B------:R-:W-:Y:S02]  /*1efe0*/  FMNMX.FTZ R90, R111, R90, !PT ;  /* 0x0000005a6f5a7209 */ /* 0x000fe40007810000 */
[----:B------:R-:W-:Y:S02]  /*1eff0*/  FSEL R108, R102, -INF , P4 ;  /* 0xff800000666c7808 */ /* 0x000fe40002000000 */
[----:B------:R-:W-:Y:S01]  /*1f000*/  FMNMX.FTZ R90, R152, R90, !PT ;  /* 0x0000005a985a7209 */ /* 0x000fe20007810000 */
[----:B------:R0:W-:Y:S01]  /*1f010*/  MUFU.EX2 R102, R162 ;  /* 0x000000a200667308 */ /* 0x0001e20000000800 */
[----:B------:R-:W-:-:S02]  /*1f020*/  FSEL R103, R103, -INF , P5 ;  /* 0xff80000067677808 */ /* 0x000fc40002800000 */
[----:B------:R-:W-:-:S04]  /*1f030*/  FMNMX.FTZ R90, R115, R90, !PT ;  /* 0x0000005a735a7209 */ /* 0x000fc80007810000 */
[----:B------:R-:W-:Y:S01]  /*1f040*/  FMNMX.FTZ R90, R118, R90, !PT ;  /* 0x0000005a765a7209 */ /* 0x000fe20007810000 */
[----:B------:R-:W-:Y:S01]  /*1f050*/  MUFU.EX2 R161, R161 ;  /* 0x000000a100a17308 */ /* 0x000fe20000000800 */
[----:B0-----:R-:W-:-:S02]  /*1f060*/  FFMA.FTZ R162, R164, R14, -R119 ;  /* 0x0000000ea4a27223 */ /* 0x001fc40000010877 */
        /* <DEDUP_REMOVED lines=25> */
[----:B------:R-:W-:Y:S03]  /*1f200*/  MUFU.EX2 R132, R132 ;  /* 0x0000008400847308 */ /* 0x000fe60000000800 */
[----:B------:R-:W-:Y:S02]  /*1f210*/  FSEL R119, R164, RZ, P3 ;  /* 0x000000ffa4777208 */ /* 0x000fe40001800000 */
[----:B------:R-:W-:Y:S02]  /*1f220*/  FSEL R164, R15, RZ, P2 ;  /* 0x000000ff0fa47208 */ /* 0x000fe40001000000 */
[----:B------:R-:W-:Y:S01]  /*1f230*/  ISETP.NE.AND P2, PT, R187, RZ, PT ;  /* 0x000000ffbb00720c */ /* 0x000fe20003f45270 */
[-CC-:B------:R-:W-:Y:S01]  /*1f240*/  FFMA.FTZ R11, R11, R14.reuse, -R119.reuse ;  /* 0x0000000e0b0b7223 */ /* 0x180fe20000010877 */
[----:B------:R-:W-:-:S01]  /*1f250*/  FFMA.FTZ R12, R12, R14, -R119 ;  /* 0x0000000e0c0c7223 */ /* 0x000fc20000010877 */
[----:B------:R-:W-:Y:S01]  /*1f260*/  FADD.FTZ R164, -R164, R7 ;  /* 0x00000007a4a47221 */ /* 0x000fe20000010100 */
[----:B------:R-:W-:-:S01]  /*1f270*/  FFMA.FTZ R7, R128, R14, -R119 ;  /* 0x0000000e80077223 */ /* 0x000fc20000010877 */
[----:B------:R-:W-:Y:S01]  /*1f280*/  FSEL R128, R90, RZ, P3 ;  /* 0x000000ff5a807208 */ /* 0x000fe20001800000 */
[----:B------:R-:W-:-:S01]  /*1f290*/  FFMA.FTZ R20, R20, R14, -R119 ;  /* 0x0000000e14147223 */ /* 0x000fc20000010877 */
[----:B------:R-:W-:Y:S01]  /*1f2a0*/  MUFU.EX2 R11, R11 ;  /* 0x0000000b000b7308 */ /* 0x000fe20000000800 */
[----:B------:R-:W-:-:S01]  /*1f2b0*/  FFMA.FTZ R21, R21, R14, -R119 ;  /* 0x0000000e15157223 */ /* 0x000fc20000010877 */
[----:B------:R-:W-:Y:S01]  /*1f2c0*/  FFMA.FTZ R153, R153, R14, -R119 ;  /* 0x0000000e99997223 */ /* 0x000fe20000010877 */
[----:B------:R-:W-:-:S01]  /*1f2d0*/  FADD.FTZ R128, -R128, R6 ;  /* 0x0000000680807221 */ /* 0x000fc20000010100 */
[-C--:B------:R-:W-:Y:S01]  /*1f2e0*/  FMUL.FTZ R6, R164, R14.reuse ;  /* 0x0000000ea4067220 */ /* 0x080fe20000410000 */
[----:B------:R-:W-:-:S01]  /*1f2f0*/  FFMA.FTZ R155, R155, R14, -R119 ;  /* 0x0000000e9b9b7223 */ /* 0x000fc20000010877 */
[-CC-:B------:R-:W-:Y:S01]  /*1f300*/  FFMA.FTZ R157, R157, R14.reuse, -R119.reuse ;  /* 0x0000000e9d9d7223 */ /* 0x180fe20000010877 */
        /* <DEDUP_REMOVED lines=29> */
[----:B------:R-:W-:Y:S01]  /*1f4e0*/  FFMA.FTZ R118, R118, R14, -R119 ;  /* 0x0000000e76767223 */ /* 0x000fe20000010877 */
[----:B------:R-:W-:-:S01]  /*1f4f0*/  FADD.FTZ R3, R13, R3 ;  /* 0x000000030d037221 */ /* 0x000fc20000010000 */
[-CC-:B------:R-:W-:Y:S01]  /*1f500*/  FFMA.FTZ R156, R156, R14.reuse, -R119.reuse ;  /* 0x0000000e9c9c7223 */ /* 0x180fe20000010877 */
[----:B------:R-:W-:-:S01]  /*1f510*/  FFMA.FTZ R91, R91, R14, -R119 ;  /* 0x0000000e5b5b7223 */ /* 0x000fc20000010877 */
[----:B------:R-:W0:Y:S01]  /*1f520*/  MUFU.EX2 R21, R21 ;  /* 0x0000001500157308 */ /* 0x000e220000000800 */
[----:B-1----:R-:W-:-:S01]  /*1f530*/  FFMA.FTZ R0, R128, R0, R11 ;  /* 0x0000000080007223 */ /* 0x002fc2000001000b */
[----:B------:R-:W-:Y:S01]  /*1f540*/  FADD.FTZ R3, R110, R3 ;  /* 0x000000036e037221 */ /* 0x000fe20000010000 */
[----:B------:R-:W1:Y:S01]  /*1f550*/  S2R R187, SR_TID.X ;  /* 0x0000000000bb7919 */ /* 0x000e620000002100 */
[----:B------:R-:W-:-:S01]  /*1f560*/  FFMA.FTZ R94, R94, R14, -R119 ;  /* 0x0000000e5e5e7223 */ /* 0x000fc20000010877 */
[----:B------:R-:W-:Y:S01]  /*1f570*/  FADD.FTZ R0, R12, R0 ;  /* 0x000000000c007221 */ /* 0x000fe20000010000 */
[----:B------:R-:W-:-:S01]  /*1f580*/  FADD.FTZ R3, R109, R3 ;  /* 0x000000036d037221 */ /* 0x000fc20000010000 */
[----:B------:R-:W-:Y:S01]  /*1f590*/  FFMA.FTZ R159, R159, R14, -R119 ;  /* 0x0000000e9f9f7223 */ /* 0x000fe20000010877 */
[----:B------:R-:W3:Y:S01]  /*1f5a0*/  MUFU.EX2 R153, R153 ;  /* 0x0000009900997308 */ /* 0x000ee20000000800 */
[----:B--2---:R-:W-:-:S01]  /*1f5b0*/  FADD.FTZ R0, R20, R0 ;  /* 0x0000000014007221 */ /* 0x004fc20000010000 */
[----:B------:R-:W-:Y:S01]  /*1f5c0*/  FADD.FTZ R3, R135, R3 ;  /* 0x0000000387037221 */ /* 0x000fe20000010000 */
[----:B------:R-:W-:-:S01]  /*1f5d0*/  FFMA.FTZ R98, R98, R14, -R119 ;  /* 0x0000000e62627223 */ /* 0x000fc20000010877 */
[-CC-:B------:R-:W-:Y:S01]  /*1f5e0*/  FFMA.FTZ R99, R99, R14.reuse, -R119.reuse ;  /* 0x0000000e63637223 */ /* 0x180fe20000010877 */
[----:B------:R-:W-:-:S01]  /*1f5f0*/  FFMA.FTZ R108, R108, R14, -R119 ;  /* 0x0000000e6c6c7223 */ /* 0x000fc20000010877 */
[----:B------:R-:W-:Y:S01]  /*1f600*/  FADD.FTZ R3, R114, R3 ;  /* 0x0000000372037221 */ /* 0x000fe20000010000 */
[----:B------:R-:W-:-:S01]  /*1f610*/  FFMA.FTZ R103, R103, R14, -R119 ;  /* 0x0000000e67677223 */ /* 0x000fc20000010877 */
[----:B------:R-:W2:Y:S01]  /*1f620*/  MUFU.EX2 R155, R155 ;  /* 0x0000009b009b7308 */ /* 0x000ea20000000800 */
[----:B0-----:R-:W-:-:S01]  /*1f630*/  FADD.FTZ R0, R21, R0 ;  /* 0x0000000015007221 */ /* 0x001fc20000010000 */
[----:B------:R-:W-:Y:S01]  /*1f640*/  FADD.FTZ R3, R154, R3 ;  /* 0x000000039a037221 */ /* 0x000fe20000010000 */
[----:B------:R-:W-:-:S03]  /*1f650*/  @!P2 IMAD R164, R10, 0x8, R16 ;  /* 0x000000080aa4a824 */ /* 0x000fc600078e0210 */
[----:B------:R-:W-:Y:S02]  /*1f660*/  FADD.FTZ R3, R95, R3 ;  /* 0x000000035f037221 */ /* 0x000fe40000010000 */
[----:B------:R-:W0:Y:S01]  /*1f670*/  MUFU.EX2 R157, R157 ;  /* 0x0000009d009d7308 */ /* 0x000e220000000800 */
[----:B---3--:R-:W-:-:S01]  /*1f680*/  FADD.FTZ R0, R153, R0 ;  /* 0x0000000099007221 */ /* 0x008fc20000010000 */
[----:B------:R-:W-:Y:S01]  /*1f690*/  FADD.FTZ R3, R136, R3 ;  /* 0x0000000388037221 */ /* 0x000fe20000010000 */
[----:B------:R-:W-:-:S03]  /*1f6a0*/  @!P2 IADD3 R164, R164, 0x29840, RZ ;  /* 0x00029840a4a4a810 */ /* 0x000fc60007ffe0ff */
[----:B------:R-:W-:Y:S01]  /*1f6b0*/  FADD.FTZ R3, R160, R3 ;  /* 0x00000003a0037221 */ /* 0x000fe20000010000 */
[----:B------:R-:W-:Y:S01]  /*1f6c0*/  @!P2 PRMT R164, RZ, 0x654, R164 ;  /* 0x00000654ffa4a816 */ /* 0x000fe200000000a4 */
[----:B------:R-:W3:Y:S01]  /*1f6d0*/  MUFU.EX2 R158, R158 ;  /* 0x0000009e009e7308 */ /* 0x000ee20000000800 */
[----:B--2---:R-:W-:-:S01]  /*1f6e0*/  FADD.FTZ R0, R155, R0 ;  /* 0x000000009b007221 */ /* 0x004fc20000010000 */
[----:B------:R-:W-:Y:S01]  /*1f6f0*/  FADD.FTZ R3, R139, R3 ;  /* 0x000000038b037221 */ /* 0x000fe20000010000 */
[----:B-1----:R-:W-:-:S03]  /*1f700*/  SHF.R.U32.HI R187, RZ, 0x7, R187 ;  /* 0x00000007ffbb7819 */ /* 0x002fc600000116bb */
[----:B------:R-:W-:Y:S01]  /*1f710*/  FADD.FTZ R3, R161, R3 ;  /* 0x00000003a1037221 */ /* 0x000fe20000010000 */
[----:B------:R-:W-:Y:S01]  /*1f720*/  IADD3 R165, -R187, 0xb, RZ ;  /* 0x0000000bbba57810 */ /* 0x000fe20007ffe1ff */
[----:B------:R-:W1:Y:S01]  /*1f730*/  MUFU.EX2 R137, R137 ;  /* 0x0000008900897308 */ /* 0x000e620000000800 */
[----:B0-----:R-:W-:-:S01]  /*1f740*/  FADD.FTZ R0, R157, R0 ;  /* 0x000000009d007221 */ /* 0x001fc20000010000 */
[----:B------:R-:W-:Y:S02]  /*1f750*/  FADD.FTZ R3, R142, R3 ;  /* 0x000000038e037221 */ /* 0x000fe40000010000 */
[----:B------:R0:W-:Y:S06]  /*1f760*/  BAR.ARV R165, 0x100 ;  /* 0x000400a50000751d */ /* 0x0001ec0000002000 */
[----:B------:R-:W2:Y:S01]  /*1f770*/  MUFU.EX2 R138, R138 ;  /* 0x0000008a008a7308 */ /* 0x000ea20000000800 */
[----:B---3--:R-:W-:-:S01]  /*1f780*/  FADD.FTZ R0, R158, R0 ;  /* 0x000000009e007221 */ /* 0x008fc20000010000 */
[----:B------:R-:W-:Y:S01]  /*1f790*/  FADD.FTZ R3, R145, R3 ;  /* 0x0000000391037221 */ /* 0x000fe20000010000 */
[----:B------:R0:W-:Y:S03]  /*1f7a0*/  @!P2 SYNCS.ARRIVE.TRANS64.RED.A1T0 RZ, [R164+URZ], RZ ;  /* 0x000000ffa4ffa9a7 */ /* 0x0001e6000810043f */
[----:B------:R-:W-:-:S01]  /*1f7b0*/  FADD.FTZ R3, R147, R3 ;  /* 0x0000000393037221 */ /* 0x000fc20000010000 */
[----:B-1----:R-:W-:Y:S01]  /*1f7c0*/  FADD.FTZ R0, R137, R0 ;  /* 0x0000000089007221 */ /* 0x002fe20000010000 */
[----:B------:R-:W1:Y:S02]  /*1f7d0*/  MUFU.EX2 R140, R140 ;  /* 0x0000008c008c7308 */ /* 0x000e640000000800 */
[----:B------:R-:W-:-:S04]  /*1f7e0*/  FADD.FTZ R3, R148, R3 ;  /* 0x0000000394037221 */ /* 0x000fc80000010000 */
[----:B------:R-:W-:Y:S02]  /*1f7f0*/  FADD.FTZ R3, R120, R3 ;  /* 0x0000000378037221 */ /* 0x000fe40000010000 */
[----:B------:R-:W3:Y:S01]  /*1f800*/  MUFU.EX2 R141, R141 ;  /* 0x0000008d008d7308 */ /* 0x000ee20000000800 */
        /* <DEDUP_REMOVED lines=8> */
[----:B---3--:R-:W-:-:S01]  /*1f890*/  FADD.FTZ R0, R141, R0 ;  /* 0x000000008d007221 */ /* 0x008fc20000010000 */
[----:B------:R-:W-:-:S04]  /*1f8a0*/  FADD.FTZ R3, R127, R3 ;  /* 0x000000037f037221 */ /* 0x000fc80000010000 */
[----:B------:R-:W-:Y:S02]  /*1f8b0*/  FADD.FTZ R3, R130, R3 ;  /* 0x0000000382037221 */ /* 0x000fe40000010000 */
[----:B------:R-:W3:Y:S01]  /*1f8c0*/  MUFU.EX2 R146, R146 ;  /* 0x0000009200927308 */ /* 0x000ee20000000800 */
[----:B--2---:R-:W-:-:S01]  /*1f8d0*/  FADD.FTZ R0, R143, R0 ;  /* 0x000000008f007221 */ /* 0x004fc20000010000 */
[----:B------:R-:W-:-:S06]  /*1f8e0*/  FADD.FTZ R3, R132, R3 ;  /* 0x0000000384037221 */ /* 0x000fcc0000010000 */
[----:B------:R-:W2:Y:S01]  /*1f8f0*/  MUFU.EX2 R149, R149 ;  /* 0x0000009500957308 */ /* 0x000ea20000000800 */
[----:B-1----:R-:W-:-:S07]  /*1f900*/  FADD.FTZ R0, R144, R0 ;  /* 0x0000000090007221 */ /* 0x002fce0000010000 */
[----:B------:R-:W1:Y:S01]  /*1f910*/  MUFU.EX2 R121, R121 ;  /* 0x0000007900797308 */ /* 0x000e620000000800 */
[----:B---3--:R-:W-:-:S07]  /*1f920*/  FADD.FTZ R0, R146, R0 ;  /* 0x0000000092007221 */ /* 0x008fce0000010000 */
[----:B------:R-:W3:Y:S01]  /*1f930*/  MUFU.EX2 R122, R122 ;  /* 0x0000007a007a7308 */ /* 0x000ee20000000800 */
[----:B--2---:R-:W-:-:S07]  /*1f940*/  FADD.FTZ R0, R149, R0 ;  /* 0x0000000095007221 */ /* 0x004fce0000010000 */
        /* <DEDUP_REMOVED lines=21> */
[----:B---3--:R-:W-:-:S04]  /*1faa0*/  FADD.FTZ R3, R105, R3 ;  /* 0x0000000369037221 */ /* 0x008fc80000010000 */
[----:B------:R-:W-:-:S03]  /*1fab0*/  FADD.FTZ R3, R102, R3 ;  /* 0x0000000366037221 */ /* 0x000fc60000010000 */
        /* <DEDUP_REMOVED lines=51> */
[----:B-1----:R-:W-:-:S01]  /*1fdf0*/  FADD.FTZ R0, R108, R0 ;  /* 0x000000006c007221 */ /* 0x002fc20000010000 */
[----:B---3--:R-:W-:-:S03]  /*1fe00*/  FADD.FTZ R3, R107, R3 ;  /* 0x000000036b037221 */ /* 0x008fc60000010000 */
[----:B--2---:R-:W-:Y:S01]  /*1fe10*/  FADD.FTZ R0, R103, R0 ;  /* 0x0000000067007221 */ /* 0x004fe20000010000 */
[----:B0-----:R-:W-:Y:S06]  /*1fe20*/  @!P1 BRA `(.L_x_2414) ;  /* 0x0000000000049947 */ /* 0x001fec0003800000 */
[----:B------:R-:W-:Y:S01]  /*1fe30*/  BPT.TRAP 0x1 ;  /* 0x000000040000795c */ /* 0x000fe20000300000 */
.L_x_2414:
[----:B------:R-:W-:Y:S01]  /*1fe40*/  IMAD R119, R189, 0x8, R16 ;  /* 0x00000008bd777824 */ /* 0x000fe200078e0210 */
[----:B------:R-:W-:Y:S01]  /*1fe50*/  ISETP.GT.AND P2, PT, R8, R5, PT ;  /* 0x000000050800720c */ /* 0x000fe20003f44270 */
        /* <DEDUP_REMOVED lines=108> */
[----:B------:R-:W-:Y:S01]  /*20520*/  VIADD R8, R8, 0xffffffff ;  /* 0xffffffff08087836 */ /* 0x000fe20000000000 */
[----:B------:R-:W-:Y:S01]  /*20530*/  MOV R6, R90 ;  /* 0x0000005a00067202 */ /* 0x000fe20000000f00 */
[----:B------:R-:W-:-:S02]  /*20540*/  IMAD.MOV.U32 R7, RZ, RZ, R15 ;  /* 0x000000ffff077224 */ /* 0x000fc400078e000f */
[----:B------:R-:W-:Y:S02]  /*20550*/  IMAD.MOV.U32 R9, RZ, RZ, R190 ;  /* 0x000000ffff097224 */ /* 0x000fe400078e00be */
[----:B------:R-:W-:Y:S01]  /*20560*/  IMAD.MOV.U32 R189, RZ, RZ, R10 ;  /* 0x000000ffffbd7224 */ /* 0x000fe200078e000a */
[----:B0-----:R-:W-:Y:S06]  /*20570*/  @P2 BRA `(.L_x_2415) ;  /* 0xffffffb8002c2947 */ /* 0x001fec000383ffff */
[----:B------:R-:W-:-:S07]  /*20580*/  IMAD.MOV.U32 R189, RZ, RZ, R10 ;  /* 0x000000ffffbd7224 */ /* 0x000fce00078e000a */
.L_x_2404:
[----:B------:R-:W-:-:S13]  /*20590*/  ISETP.GE.AND P0, PT, R8, R203, PT ;  /* 0x000000cb0800720c */ /* 0x000fda0003f06270 */
[----:B------:R-:W-:Y:S05]  /*205a0*/  @!P0 BRA `(.L_x_2416) ;  /* 0x0000003c00088947 */ /* 0x000fea0003800000 */
[----:B------:R-:W-:Y:S01]  /*205b0*/  MOV R5, R90 ;  /* 0x0000005a00057202 */ /* 0x000fe20000000f00 */
[----:B------:R-:W-:Y:S02]  /*205c0*/  IMAD.MOV.U32 R6, RZ, RZ, R15 ;  /* 0x000000ffff067224 */ /* 0x000fe400078e000f */
[----:B------:R-:W-:Y:S02]  /*205d0*/  IMAD.MOV.U32 R7, RZ, RZ, R190 ;  /* 0x000000ffff077224 */ /* 0x000fe400078e00be */
[----:B------:R-:W-:-:S07]  /*205e0*/  IMAD.MOV.U32 R9, RZ, RZ, R189 ;  /* 0x000000ffff097224 */ /* 0x000fce00078e00bd */
.L_x_2427:
[----:B------:R-:W-:Y:S01]  /*205f0*/  ISETP.NE.AND P2, PT, R197, RZ, PT ;  /* 0x000000ffc500720c */ /* 0x000fe20003f45270 */
[----:B------:R-:W-:Y:S01]  /*20600*/  VIADD R189, R9, 0x1 ;  /* 0x0000000109bd7836 */ /* 0x000fe20000000000 */
[----:B------:R-:W-:Y:S05]  /*20610*/  YIELD ;  /* 0x0000000000007946 */ /* 0x000fea0003800000 */
[----:B------:R-:W-:-:S04]  /*20620*/  ISETP.NE.AND P0, PT, R189, 0x2, PT ;  /* 0x00000002bd00780c */ /* 0x000fc80003f05270 */
[----:B------:R-:W-:Y:S02]  /*20630*/  SEL R190, RZ, 0x1, P0 ;  /* 0x00000001ffbe7807 */ /* 0x000fe40000000000 */
[----:B------:R-:W-:Y:S02]  /*20640*/  SEL R189, R189, RZ, P0 ;  /* 0x000000ffbdbd7207 */ /* 0x000fe40000000000 */
[----:B------:R-:W-:Y:S01]  /*20650*/  LOP3.LUT R190, R7, R190, RZ, 0x3c, !PT ;  /* 0x000000be07be7212 */ /* 0x000fe200078e3cff */
[----:B------:R-:W-:Y:S06]  /*20660*/  @P2 BRA `(.L_x_2417) ;  /* 0x0000000000302947 */ /* 0x000fec0003800000 */
[----:B------:R-:W-:Y:S05]  /*20670*/  @!P1 BRA `(.L_x_2418) ;  /* 0x0000000000049947 */ /* 0x000fea0003800000 */
[----:B------:R-:W-:Y:S01]  /*20680*/  BPT.TRAP 0x1 ;  /* 0x000000040000795c */ /* 0x000fe20000300000 */
.L_x_2418:
[----:B------:R-:W-:Y:S02]  /*20690*/  LEA R10, R189, R16, 0x3 ;  /* 0x00000010bd0a7211 */ /* 0x000fe400078e18ff */
[----:B------:R-:W-:-:S04]  /*206a0*/  SHF.L.U32 R11, R190, 0x1f, RZ ;  /* 0x0000001fbe0b7819 */ /* 0x000fc800000006ff */
[----:B------:R0:W1:Y:S01]  /*206b0*/  SYNCS.PHASECHK.TRANS64.TRYWAIT P0, [R10+URZ+0x29830], R11 ;  /* 0x0298300b0a0075a7 */ /* 0x000062000800017f */
[----:B------:R-:W-:Y:S05]  /*206c0*/  @!P1 BRA `(.L_x_2419) ;  /* 0x0000000000049947 */ /* 0x000fea0003800000 */
[----:B------:R-:W-:Y:S01]  /*206d0*/  BPT.TRAP 0x1 ;  /* 0x000000040000795c */ /* 0x000fe20000300000 */
.L_x_2419:
[----:B------:R-:W-:Y:S04]  /*206e0*/  BSSY B0, `(.L_x_2417) ;  /* 0x0000004000007945 */ /* 0x000fe80003800000 */
[----:B-1----:R-:W-:Y:S05]  /*206f0*/  @P0 BRA `(.L_x_2420) ;  /* 0x0000000000080947 */ /* 0x002fea0003800000 */
[----:B------:R-:W1:Y:S02]  /*20700*/  SYNCS.PHASECHK.TRANS64.TRYWAIT P0, [R10+URZ+0x29830], R11 ;  /* 0x0298300b0a0075a7 */ /* 0x000e64000800017f */
[----:B-1----:R-:W-:Y:S05]  /*20710*/  @!P0 BRA `(.L_x_2421) ;  /* 0x0000010800748947 */ /* 0x002fea0003800000 */
.L_x_2420:
[----:B------:R-:W-:Y:S05]  /*20720*/  BSYNC B0 ;  /* 0x0000000000007941 */ /* 0x000fea0003800000 */
.L_x_2417:
        /* <DEDUP_REMOVED lines=11> */
[----:B------:R-:W-:Y:S01]  /*207e0*/  IMAD.MOV.U32 R15, RZ, RZ, -0x7fffffe0 ;  /* 0x80000020ff0f7424 */ /* 0x000fe200078e00ff */
[----:B------:R-:W-:Y:S01]  /*207f0*/  UMOV UR32, UR24 ;  /* 0x0000001800207c82 */ /* 0x000fe20008000000 */
        /* <DEDUP_REMOVED lines=10> */
[----:B0-----:R-:W-:-:S05]  /*208a0*/  SHF.R.U32.HI R10, RZ, 0x7, R10 ;  /* 0x00000007ff0a7819 */ /* 0x001fca000001160a */
[----:B------:R-:W-:Y:S02]  /*208b0*/  VIADD R88, R10, 0x8 ;  /* 0x000000080a587836 */ /* 0x000fe40000000000 */
[----:B------:R-:W-:-:S03]  /*208c0*/  IMAD R10, R189, 0x780, R4 ;  /* 0x00000780bd0a7824 */ /* 0x000fc600078e0204 */
[----:B------:R0:W-:Y:S01]  /*208d0*/  BAR.SYNC.DEFER_BLOCKING R88, 0x100 ;  /* 0x000400580000751d */ /* 0x0001e20000010000 */
[C---:B------:R-:W-:Y:S01]  /*208e0*/  VIADD R20, R10.reuse, 0x80 ;  /* 0x000000800a147836 */ /* 0x040fe20000000000 */
[C---:B------:R-:W-:Y:S01]  /*208f0*/  R2UR UR50, R10.reuse ;  /* 0x000000000a3272ca */ /* 0x040fe200000e0000 */
[C---:B------:R-:W-:Y:S01]  /*20900*/  VIADD R12, R10.reuse, 0x100 ;  /* 0x000001000a0c7836 */ /* 0x040fe20000000000 */
[----:B------:R-:W-:Y:S02]  /*20910*/  IADD3 R14, R10, 0x180, RZ ;  /* 0x000001800a0e7810 */ /* 0x000fe40007ffe0ff */
[----:B------:R-:W-:Y:S01]  /*20920*/  R2UR UR46, R20 ;  /* 0x00000000142e72ca */ /* 0x000fe200000e0000 */
[----:B------:R-:W-:Y:S01]  /*20930*/  VIADD R20, R10, 0x200 ;  /* 0x000002000a147836 */ /* 0x000fe20000000000 */
[----:B------:R-:W-:Y:S02]  /*20940*/  R2UR UR26, R12 ;  /* 0x000000000c1a72ca */ /* 0x000fe400000e0000 */
[----:B------:R-:W-:Y:S01]  /*20950*/  R2UR UR34, R14 ;  /* 0x000000000e2272ca */ /* 0x000fe200000e0000 */
[----:B------:R-:W-:Y:S01]  /*20960*/  VIADD R14, R10, 0x82 ;  /* 0x000000820a0e7836 */ /* 0x000fe20000000000 */
[----:B------:R-:W-:-:S02]  /*20970*/  R2UR UR30, R20 ;  /* 0x00000000141e72ca */ /* 0x000fc400000e0000 */
[----:B------:R-:W-:-:S04]  /*20980*/  IADD3 R12, R10, 0x2, RZ ;  /* 0x000000020a0c7810 */ /* 0x000fc80007ffe0ff */
[----:B------:R-:W-:Y:S01]  /*20990*/  R2UR UR6, R12 ;  /* 0x000000000c0672ca */ /* 0x000fe200000e0000 */
[----:B------:R-:W-:Y:S01]  /*209a0*/  VIADD R12, R10, 0x102 ;  /* 0x000001020a0c7836 */ /* 0x000fe20000000000 */
        /* <DEDUP_REMOVED lines=24> */
[----:B0-----:R-:W-:-:S06]  /*20b30*/  WARPGROUP.ARRIVE ;  /* 0x00000000000079c5 */ /* 0x001fcc0000000000 */
        /* <DEDUP_REMOVED lines=9> */
[----:B------:R-:W-:Y:S02]  /*20bd0*/  R2UR UR35, R13 ;  /* 0x000000000d2372ca */ /* 0x000fe400000e0000 */
[----:B------:R-:W-:Y:S02]  /*20be0*/  MOV R13, 0x80000020 ;  /* 0x80000020000d7802 */ /* 0x000fe40000000f00 */
[----:B------:R-:W-:Y:S01]  /*20bf0*/  R2UR UR10, R12 ;  /* 0x000000000c0a72ca */ /* 0x000fe200000e0000 */
[----:B------:R-:W-:Y:S01]  /*20c00*/  VIADD R12, R10, 0x300 ;  /* 0x000003000a0c7836 */ /* 0x000fe20000000000 */
[----:B------:R-:W-:Y:S01]  /*20c10*/  R2UR UR11, R13 ;  /* 0x000000000d0b72ca */ /* 0x000fe200000e0000 */
[----:B------:R-:W-:Y:S01]  /*20c20*/  IMAD.MOV.U32 R13, RZ, RZ, -0x7fffffe0 ;  /* 0x80000020ff0d7424 */ /* 0x000fe200078e00ff */
[----:B------:R-:W-:-:S02]  /*20c30*/  WARPGROUP.DEPBAR.LE gsb0, 0x0 ;  /* 0x00008000000079c5 */ /* 0x000fc40000010000 */
        /* <DEDUP_REMOVED lines=148> */
[C---:B------:R-:W-:Y:S01]  /*21580*/  IADD3 R12, R10.reuse, 0x682, RZ ;  /* 0x000006820a0c7810 */ /* 0x040fe20007ffe0ff */
        /* <DEDUP_REMOVED lines=31> */
[----:B------:R-:W-:Y:S05]  /*21780*/  @P2 BRA `(.L_x_2422) ;  /* 0x0000000000282947 */ /* 0x000fea0003800000 */
[----:B------:R-:W-:Y:S05]  /*21790*/  @!P1 BRA `(.L_x_2423) ;  /* 0x0000000000049947 */ /* 0x000fea0003800000 */
[----:B------:R-:W-:Y:S01]  /*217a0*/  BPT.TRAP 0x1 ;  /* 0x000000040000795c */ /* 0x000fe20000300000 */
.L_x_2423:
[----:B------:R-:W-:Y:S01]  /*217b0*/  SHF.L.U32 R7, R7, 0x1f, RZ ;  /* 0x0000001f07077819 */ /* 0x000fe200000006ff */
[----:B------:R-:W-:-:S04]  /*217c0*/  IMAD R10, R9, 0x8, R16 ;  /* 0x00000008090a7824 */ /* 0x000fc800078e0210 */
[----:B------:R0:W1:Y:S01]  /*217d0*/  SYNCS.PHASECHK.TRANS64.TRYWAIT P0, [R10+URZ+0x29850], R7 ;  /* 0x029850070a0075a7 */ /* 0x000062000800017f */
[----:B------:R-:W-:Y:S05]  /*217e0*/  @!P1 BRA `(.L_x_2424) ;  /* 0x0000000000049947 */ /* 0x000fea0003800000 */
[----:B------:R-:W-:Y:S01]  /*217f0*/  BPT.TRAP 0x1 ;  /* 0x000000040000795c */ /* 0x000fe20000300000 */
.L_x_2424:
[----:B-1----:R-:W-:Y:S05]  /*21800*/  @P0 BRA `(.L_x_2422) ;  /* 0x0000000000080947 */ /* 0x002fea0003800000 */
[----:B------:R-:W1:Y:S02]  /*21810*/  SYNCS.PHASECHK.TRANS64.TRYWAIT P0, [R10+URZ+0x29850], R7 ;  /* 0x029850070a0075a7 */ /* 0x000e64000800017f */
[----:B-1----:R-:W-:Y:S05]  /*21820*/  @!P0 BRA `(.L_x_2425) ;  /* 0x000000f800448947 */ /* 0x002fea0003800000 */
.L_x_2422:
[----:B01----:R-:W-:Y:S01]  /*21830*/  IADD3 R7, R16, 0x400, RZ ;  /* 0x0000040010077810 */ /* 0x003fe20007ffe0ff */
[----:B------:R-:W-:Y:S01]  /*21840*/  IMAD.MOV.U32 R11, RZ, RZ, -0x3ffffff0 ;  /* 0xc0000010ff0b7424 */ /* 0x000fe200078e00ff */
        /* <DEDUP_REMOVED lines=8> */
[C---:B------:R-:W-:Y:S01]  /*218d0*/  FMUL.FTZ R21, R2.reuse, R157 ;  /* 0x0000009d02157220 */ /* 0x040fe20000410000 */
        /* <DEDUP_REMOVED lines=35> */
[----:B------:R-:W-:Y:S01]  /*21b10*/  MUFU.TANH R152, R152 ;  /* 0x0000009800987308 */ /* 0x000fe20000002400 */
[----:B0-----:R-:W-:Y:S01]  /*21b20*/  FMNMX.FTZ R15, R7, R6, !PT ;  /* 0x00000006070f7209 */ /* 0x001fe20007810000 */
[C---:B------:R-:W-:Y:S01]  /*21b30*/  FMUL.FTZ R120, R2.reuse, R120 ;  /* 0x0000007802787220 */ /* 0x040fe20000410000 */
[C---:B------:R-:W-:Y:S01]  /*21b40*/  FMUL.FTZ R151, R2.reuse, R151 ;  /* 0x0000009702977220 */ /* 0x040fe20000410000 */
[C---:B------:R-:W-:Y:S01]  /*21b50*/  FMUL.FTZ R121, R2.reuse, R121 ;  /* 0x0000007902797220 */ /* 0x040fe20000410000 */
[----:B------:R-:W-:Y:S01]  /*21b60*/  FMNMX.FTZ R15, R11, R15, !PT ;  /* 0x0000000f0b0f7209 */ /* 0x000fe20007810000 */
[C---:B------:R-:W-:Y:S01]  /*21b70*/  FMUL.FTZ R122, R2.reuse, R122 ;  /* 0x0000007a027a7220 */ /* 0x040fe20000410000 */
[----:B------:R-:W-:Y:S01]  /*21b80*/  FMUL.FTZ R124, R2, R124 ;  /* 0x0000007c027c7220 */ /* 0x000fe20000410000 */
[----:B------:R-:W-:Y:S01]  /*21b90*/  MUFU.TANH R153, R153 ;  /* 0x0000009900997308 */ /* 0x000fe20000002400 */
[----:B------:R-:W-:Y:S01]  /*21ba0*/  FMNMX.FTZ R15, R20, R15, !PT ;  /* 0x0000000f140f7209 */ /* 0x000fe20007810000 */
[C---:B------:R-:W-:Y:S01]  /*21bb0*/  FMUL.FTZ R123, R2.reuse, R123 ;  /* 0x0000007b027b7220 */ /* 0x040fe20000410000 */
[C---:B------:R-:W-:Y:S01]  /*21bc0*/  FMUL.FTZ R125, R2.reuse, R125 ;  /* 0x0000007d027d7220 */ /* 0x040fe20000410000 */
[C---:B------:R-:W-:Y:S01]  /*21bd0*/  FMUL.FTZ R126, R2.reuse, R126 ;  /* 0x0000007e027e7220 */ /* 0x040fe20000410000 */
[----:B-1----:R-:W-:Y:S01]  /*21be0*/  FMNMX.FTZ R15, R21, R15, !PT ;  /* 0x0000000f150f7209 */ /* 0x002fe20007810000 */
        /* <DEDUP_REMOVED lines=46> */
[----:B------:R-:W-:Y:S01]  /*21ed0*/  FMUL.FTZ R103, R2, R103 ;  /* 0x0000006702677220 */ /* 0x000fe20000410000 */
[----:B------:R-:W0:Y:S03]  /*21ee0*/  S2R R205, SR_TID.X ;  /* 0x0000000000cd7919 */ /* 0x000e260000002100 */
[----:B------:R-:W-:Y:S08]  /*21ef0*/  MUFU.TANH R138, R138 ;  /* 0x0000008a008a7308 */ /* 0x000ff00000002400 */
[----:B------:R-:W-:Y:S08]  /*21f00*/  MUFU.TANH R140, R140 ;  /* 0x0000008c008c7308 */ /* 0x000ff00000002400 */
[----:B------:R-:W-:Y:S08]  /*21f10*/  MUFU.TANH R139, R139 ;  /* 0x0000008b008b7308 */ /* 0x000ff00000002400 */
[----:B------:R-:W-:Y:S01]  /*21f20*/  MUFU.TANH R141, R141 ;  /* 0x0000008d008d7308 */ /* 0x000fe20000002400 */
[----:B0-----:R-:W-:-:S07]  /*21f30*/  LOP3.LUT R205, R205, 0x7f, RZ, 0xc0, !PT ;  /* 0x0000007fcdcd7812 */ /* 0x001fce00078ec0ff */
[----:B------:R-:W-:Y:S01]  /*21f40*/  MUFU.TANH R142, R142 ;  /* 0x0000008e008e7308 */ /* 0x000fe20000002400 */
[----:B------:R-:W-:Y:S02]  /*21f50*/  ISETP.NE.AND P0, PT, R205, RZ, PT ;  /* 0x000000ffcd00720c */ /* 0x000fe40003f05270 */
[----:B------:R-:W0:Y:S05]  /*21f60*/  S2R R205, SR_TID.X ;  /* 0x0000000000cd7919 */ /* 0x000e2a0000002100 */
[----:B------:R-:W-:Y:S08]  /*21f70*/  MUFU.TANH R144, R144 ;  /* 0x0000009000907308 */ /* 0x000ff00000002400 */
[----:B------:R-:W-:Y:S08]  /*21f80*/  MUFU.TANH R143, R143 ;  /* 0x0000008f008f7308 */ /* 0x000ff00000002400 */
[----:B------:R-:W-:Y:S08]  /*21f90*/  MUFU.TANH R145, R145 ;  /* 0x0000009100917308 */ /* 0x000ff00000002400 */
[----:B------:R-:W-:Y:S01]  /*21fa0*/  MUFU.TANH R146, R146 ;  /* 0x0000009200927308 */ /* 0x000fe20000002400 */
[----:B------:R-:W-:-:S02]  /*21fb0*/  WARPGROUP.DEPBAR.LE gsb0, 0x0 ;  /* 0x00008000000079c5 */ /* 0x000fc40000010000 */
[----:B------:R-:W-:Y:S01]  /*21fc0*/  WARPGROUP.ARRIVE ;  /* 0x00000000000079c5 */ /* 0x000fe20000000000 */
[----:B0-----:R-:W-:-:S04]  /*21fd0*/  SHF.R.U32.HI R205, RZ, 0x7, R205 ;  /* 0x00000007ffcd7819 */ /* 0x001fc800000116cd */
[----:B------:R-:W-:Y:S01]  /*21fe0*/  MUFU.TANH R148, R148 ;  /* 0x0000009400947308 */ /* 0x000fe20000002400 */
[----:B------:R-:W-:Y:S01]  /*21ff0*/  QGMMA.64x128x32.F32.E4M3.E4M3 R24, R180, gdesc[UR4], R24, gsb0 ;  /* 0x01e00004b4187df3 */ /* 0x000fe20008000818 */
[----:B------:R-:W-:Y:S01]  /*22000*/  R2UR UR6, R12 ;  /* 0x000000000c0672ca */ /* 0x000fe200000e0000 */
[----:B------:R-:W-:Y:S01]  /*22010*/  VIADD R12, R10, 0x300 ;  /* 0x000003000a0c7836 */ /* 0x000fe20000000000 */
[----:B------:R-:W-:Y:S01]  /*22020*/  R2UR UR7, R13 ;  /* 0x000000000d0772ca */ /* 0x000fe200000e0000 */
[----:B------:R-:W-:-:S03]  /*22030*/  IMAD.MOV.U32 R13, RZ, RZ, -0x3ffffff0 ;  /* 0xc0000010ff0d7424 */ /* 0x000fc600078e00ff */
        /* <DEDUP_REMOVED lines=29> */
[----:B------:R-:W-:-:S07]  /*22210*/  FMUL.FTZ R161, R2, R167 ;  /* 0x000000a702a17220 */ /* 0x000fce0000410000 */
[----:B------:R-:W1:Y:S08]  /*22220*/  MUFU.TANH R13, R13 ;  /* 0x0000000d000d7308 */ /* 0x000e700000002400 */
[----:B------:R-:W2:Y:S01]  /*22230*/  MUFU.TANH R154, R154 ;  /* 0x0000009a009a7308 */ /* 0x000ea20000002400 */
[----:B0-----:R-:W-:-:S07]  /*22240*/  FMNMX.FTZ R14, R12, R5, !PT ;  /* 0x000000050c0e7209 */ /* 0x001fce0007810000 */
[----:B------:R-:W0:Y:S01]  /*22250*/  MUFU.TANH R155, R155 ;  /* 0x0000009b009b7308 */ /* 0x000e220000002400 */
[----:B-1----:R-:W-:-:S04]  /*22260*/  FMNMX.FTZ R14, R13, R14, !PT ;  /* 0x0000000e0d0e7209 */ /* 0x002fc80007810000 */
[----:B------:R-:W-:-:S03]  /*22270*/  FMNMX.FTZ R14, R152, R14, !PT ;  /* 0x0000000e980e7209 */ /* 0x000fc60007810000 */
[----:B------:R-:W1:Y:S01]  /*22280*/  MUFU.TANH R160, R160 ;  /* 0x000000a000a07308 */ /* 0x000e620000002400 */
[----:B--2---:R-:W-:Y:S02]  /*22290*/  FMNMX.FTZ R15, R154, R15, !PT ;  /* 0x0000000f9a0f7209 */ /* 0x004fe40007810000 */
[----:B------:R-:W-:-:S04]  /*222a0*/  FMNMX.FTZ R14, R153, R14, !PT ;  /* 0x0000000e990e7209 */ /* 0x000fc80007810000 */
[----:B------:R-:W-:Y:S01]  /*222b0*/  FMNMX.FTZ R14, R156, R14, !PT ;  /* 0x0000000e9c0e7209 */ /* 0x000fe20007810000 */
[----:B------:R-:W2:Y:S01]  /*222c0*/  MUFU.TANH R161, R161 ;  /* 0x000000a100a17308 */ /* 0x000ea20000002400 */
[----:B0-----:R-:W-:Y:S02]  /*222d0*/  FMNMX.FTZ R15, R155, R15, !PT ;  /* 0x0000000f9b0f7209 */ /* 0x001fe40007810000 */
[----:B------:R-:W-:Y:S02]  /*222e0*/  FMNMX.FTZ R14, R157, R14, !PT ;  /* 0x0000000e9d0e7209 */ /* 0x000fe40007810000 */
[----:B------:R-:W-:-:S03]  /*222f0*/  FMNMX.FTZ R15, R158, R15, !PT ;  /* 0x0000000f9e0f7209 */ /* 0x000fc60007810000 */
[----:B------:R-:W0:Y:S01]  /*22300*/  MUFU.TANH R134, R134 ;  /* 0x0000008600867308 */ /* 0x000e220000002400 */
[----:B------:R-:W-:Y:S02]  /*22310*/  FMNMX.FTZ R15, R159, R15, !PT ;  /* 0x0000000f9f0f7209 */ /* 0x000fe40007810000 */
[----:B-1----:R-:W-:Y:S02]  /*22320*/  FMNMX.FTZ R14, R160, R14, !PT ;  /* 0x0000000ea00e7209 */ /* 0x002fe40007810000 */
[----:B------:R-:W-:-:S03]  /*22330*/  FMNMX.FTZ R15, R136, R15, !PT ;  /* 0x0000000f880f7209 */ /* 0x000fc60007810000 */
[----:B------:R-:W1:Y:S01]  /*22340*/  MUFU.TANH R104, R104 ;  /* 0x0000006800687308 */ /* 0x000e620000002400 */
[----:B--2---:R-:W-:Y:S02]  /*22350*/  FMNMX.FTZ R14, R161, R14, !PT ;  /* 0x0000000ea10e7209 */ /* 0x004fe40007810000 */
[----:B------:R-:W-:Y:S02]  /*22360*/  FMNMX.FTZ R15, R137, R15, !PT ;  /* 0x0000000f890f7209 */ /* 0x000fe40007810000 */
[----:B------:R-:W-:Y:S02]  /*22370*/  FMNMX.FTZ R14, R138, R14, !PT ;  /* 0x0000000e8a0e7209 */ /* 0x000fe40007810000 */
[----:B------:R-:W-:Y:S01]  /*22380*/  FMNMX.FTZ R15, R140, R15, !PT ;  /* 0x0000000f8c0f7209 */ /* 0x000fe20007810000 */
[----:B------:R-:W2:Y:S01]  /*22390*/  MUFU.TANH R135, R135 ;  /* 0x0000008700877308 */ /* 0x000ea20000002400 */
[----:B------:R-:W-:Y:S02]  /*223a0*/  FMNMX.FTZ R14, R139, R14, !PT ;  /* 0x0000000e8b0e7209 */ /* 0x000fe40007810000 */
[----:B------:R-:W-:-:S02]  /*223b0*/  FMNMX.FTZ R15, R141, R15, !PT ;  /* 0x0000000f8d0f7209 */ /* 0x000fc40007810000 */
[----:B------:R-:W-:Y:S02]  /*223c0*/  FMNMX.FTZ R14, R142, R14, !PT ;  /* 0x0000000e8e0e7209 */ /* 0x000fe40007810000 */
[----:B------:R-:W-:Y:S01]  /*223d0*/  FMNMX.FTZ R15, R144, R15, !PT ;  /* 0x0000000f900f7209 */ /* 0x000fe20007810000 */
[----:B------:R-:W3:Y:S01]  /*223e0*/  MUFU.TANH R105, R105 ;  /* 0x0000006900697308 */ /* 0x000ee20000002400 */
[----:B------:R-:W-:Y:S02]  /*223f0*/  FMNMX.FTZ R14, R143, R14, !PT ;  /* 0x0000000e8f0e7209 */ /* 0x000fe40007810000 */
[----:B------:R-:W-:Y:S02]  /*22400*/  FMNMX.FTZ R15, R145, R15, !PT ;  /* 0x0000000f910f7209 */ /* 0x000fe40007810000 */
[----:B------:R-:W-:Y:S02]  /*22410*/  FMNMX.FTZ R14, R146, R14, !PT ;  /* 0x0000000e920e7209 */ /* 0x000fe40007810000 */
[----:B------:R-:W-:Y:S01]  /*22420*/  FMNMX.FTZ R15, R148, R15, !PT ;  /* 0x0000000f940f7209 */ /* 0x000fe20007810000 */
[----:B------:R-:W4:Y:S01]  /*22430*/  MUFU.TANH R106, R106 ;  /* 0x0000006a006a7308 */ /* 0x000f220000002400 */
        /* <DEDUP_REMOVED lines=22> */
[----:B0-----:R-:W-:-:S02]  /*225a0*/  FMNMX.FTZ R14, R134, R14, !PT ;  /* 0x0000000e860e7209 */ /* 0x001fc40007810000 */
[----:B-1----:R-:W-:Y:S01]  /*225b0*/  FMNMX.FTZ R15, R104, R15, !PT ;  /* 0x0000000f680f7209 */ /* 0x002fe20007810000 */
[----:B------:R-:W0:Y:S01]  /*225c0*/  MUFU.TANH R112, R112 ;  /* 0x0000007000707308 */ /* 0x000e220000002400 */
[----:B--2---:R-:W-:Y:S02]  /*225d0*/  FMNMX.FTZ R14, R135, R14, !PT ;  /* 0x0000000e870e7209 */ /* 0x004fe40007810000 */
[----:B---3--:R-:W-:Y:S02]  /*225e0*/  FMNMX.FTZ R15, R105, R15, !PT ;  /* 0x0000000f690f7209 */ /* 0x008fe40007810000 */
[----:B----4-:R-:W-:Y:S02]  /*225f0*/  FMNMX.FTZ R14, R106, R14, !PT ;  /* 0x0000000e6a0e7209 */ /* 0x010fe40007810000 */
[----:B-----5:R-:W-:Y:S01]  /*22600*/  FMNMX.FTZ R15, R108, R15, !PT ;  /* 0x0000000f6c0f7209 */ /* 0x020fe20007810000 */
[----:B------:R-:W1:Y:S01]  /*22610*/  MUFU.TANH R111, R111 ;  /* 0x0000006f006f7308 */ /* 0x000e620000002400 */
[----:B------:R-:W-:-:S02]  /*22620*/  FMNMX.FTZ R14, R107, R14, !PT ;  /* 0x0000000e6b0e7209 */ /* 0x000fc40007810000 */
[----:B------:R-:W-:Y:S02]  /*22630*/  FMNMX.FTZ R15, R109, R15, !PT ;  /* 0x0000000f6d0f7209 */ /* 0x000fe40007810000 */
[----:B------:R-:W-:Y:S01]  /*22640*/  FMNMX.FTZ R14, R110, R14, !PT ;  /* 0x0000000e6e0e7209 */ /* 0x000fe20007810000 */
[----:B------:R-:W-:Y:S02]  /*22650*/  WARPGROUP.DEPBAR.LE gsb0, 0x0 ;  /* 0x00008000000079c5 */ /* 0x000fe40000010000 */
[----:B------:R-:W2:Y:S01]  /*22660*/  MUFU.TANH R113, R113 ;  /* 0x0000007100717308 */ /* 0x000ea20000002400 */
[----:B0-----:R-:W-:Y:S01]  /*22670*/  FMNMX.FTZ R15, R112, R15, !PT ;  /* 0x0000000f700f7209 */ /* 0x001fe20007810000 */
[----:B------:R-:W-:-:S06]  /*22680*/  WARPGROUP.ARRIVE ;  /* 0x00000000000079c5 */ /* 0x000fcc0000000000 */
        /* <DEDUP_REMOVED lines=46> */
[----:B-1----:R-:W-:-:S05]  /*22970*/  FMNMX.FTZ R163, R101, R15, !PT ;  /* 0x0000000f65a37209 */ /* 0x002fca0007810000 */
[----:B------:R-:W1:Y:S01]  /*22980*/  SHFL.BFLY PT, R15, R163, 0x2, 0x1f ;  /* 0x0c401f00a30f7f89 */ /* 0x000e6200000e0000 */
[----:B--2---:R-:W-:-:S04]  /*22990*/  FMNMX.FTZ R14, R102, R14, !PT ;  /* 0x0000000e660e7209 */ /* 0x004fc80007810000 */
[----:B0-----:R-:W-:-:S05]  /*229a0*/  FMNMX.FTZ R90, R103, R14, !PT ;  /* 0x0000000e675a7209 */ /* 0x001fca0007810000 */
[----:B------:R-:W0:Y:S01]  /*229b0*/  SHFL.BFLY PT, R14, R90, 0x2, 0x1f ;  /* 0x0c401f005a0e7f89 */ /* 0x000e2200000e0000 */
[----:B-1----:R-:W-:Y:S01]  /*229c0*/  FMNMX.FTZ R163, R163, R15, !PT ;  /* 0x0000000fa3a37209 */ /* 0x002fe20007810000 */
[----:B------:R-:W-:-:S04]  /*229d0*/  IMAD.MOV.U32 R15, RZ, RZ, -0x3ffffff0 ;  /* 0xc0000010ff0f7424 */ /* 0x000fc800078e00ff */
[----:B------:R-:W1:Y:S01]  /*229e0*/  SHFL.BFLY PT, R164, R163, 0x1, 0x1f ;  /* 0x0c201f00a3a47f89 */ /* 0x000e6200000e0000 */
[----:B------:R-:W-:Y:S02]  /*229f0*/  R2UR UR7, R15 ;  /* 0x000000000f0772ca */ /* 0x000fe400000e0000 */
[----:B0-----:R-:W-:Y:S01]  /*22a00*/  FMNMX.FTZ R90, R90, R14, !PT ;  /* 0x0000000e5a5a7209 */ /* 0x001fe20007810000 */
[----:B------:R-:W-:-:S04]  /*22a10*/  VIADD R14, R10, 0x400 ;  /* 0x000004000a0e7836 */ /* 0x000fc80000000000 */
[----:B------:R-:W0:Y:S01]  /*22a20*/  SHFL.BFLY PT, R10, R90, 0x1, 0x1f ;  /* 0x0c201f005a0a7f89 */ /* 0x000e2200000e0000 */
[----:B------:R-:W-:Y:S02]  /*22a30*/  R2UR UR6, R14 ;  /* 0x000000000e0672ca */ /* 0x000fe400000e0000 */
[----:B------:R-:W-:Y:S02]  /*22a40*/  MOV R14, UR54 ;  /* 0x00000036000e7c02 */ /* 0x000fe40008000f00 */
[----:B-1----:R-:W-:Y:S02]  /*22a50*/  FMNMX.FTZ R15, R163, R164, !PT ;  /* 0x000000a4a30f7209 */ /* 0x002fe40007810000 */
[----:B------:R-:W-:-:S03]  /*22a60*/  IADD3 R164, -R205, 0xb, RZ ;  /* 0x0000000bcda47810 */ /* 0x000fc60007ffe1ff */
[C---:B------:R-:W-:Y:S01]  /*22a70*/  FFMA.FTZ R163, R15.reuse, R14, -8 ;  /* 0xc10000000fa37423 */ /* 0x040fe2000001000e */
[----:B------:R-:W-:-:S03]  /*22a80*/  FADD.FTZ R6, -R15, R6 ;  /* 0x000000060f067221 */ /* 0x000fc60000010100 */
[----:B------:R-:W-:Y:S01]  /*22a90*/  QGMMA.64x128x32.F32.E4M3.E4M3 R24, R168, gdesc[UR4], R24, gsb0 ;  /* 0x01e00004a8187df3 */ /* 0x000fe20008000818 */
[----:B------:R-:W-:-:S01]  /*22aa0*/  FFMA.FTZ R7, R7, R14, -R163 ;  /* 0x0000000e07077223 */ /* 0x000fc200000108a3 */
[-C--:B------:R-:W-:Y:S01]  /*22ab0*/  FMUL.FTZ R6, R6, R14.reuse ;  /* 0x0000000e06067220 */ /* 0x080fe20000410000 */
[----:B------:R-:W-:-:S01]  /*22ac0*/  FFMA.FTZ R136, R136, R14, -R163 ;  /* 0x0000000e88887223 */ /* 0x000fc200000108a3 */
[-CC-:B------:R-:W-:Y:S01]  /*22ad0*/  FFMA.FTZ R137, R137, R14.reuse, -R163.reuse ;  /* 0x0000000e89897223 */ /* 0x180fe200000108a3 */
[----:B------:R-:W-:-:S01]  /*22ae0*/  FFMA.FTZ R140, R140, R14, -R163 ;  /* 0x0000000e8c8c7223 */ /* 0x000fc200000108a3 */
[--C-:B------:R-:W-:Y:S01]  /*22af0*/  FFMA.FTZ R141, R141, R14, -R163.reuse ;  /* 0x0000000e8d8d7223 */ /* 0x100fe200000108a3 */
[----:B------:R-:W-:Y:S01]  /*22b00*/  MUFU.EX2 R7, R7 ;  /* 0x0000000700077308 */ /* 0x000fe20000000800 */
[----:B0-----:R-:W-:Y:S01]  /*22b10*/  FMNMX.FTZ R90, R90, R10, !PT ;  /* 0x0000000a5a5a7209 */ /* 0x001fe20007810000 */
[-CC-:B------:R-:W-:Y:S01]  /*22b20*/  FFMA.FTZ R10, R11, R14.reuse, -R163.reuse ;  /* 0x0000000e0b0a7223 */ /* 0x180fe200000108a3 */
[----:B------:R-:W-:-:S01]  /*22b30*/  FFMA.FTZ R11, R20, R14, -R163 ;  /* 0x0000000e140b7223 */ /* 0x000fc200000108a3 */
[-CC-:B------:R-:W-:Y:S01]  /*22b40*/  FFMA.FTZ R20, R21, R14.reuse, -R163.reuse ;  /* 0x0000000e15147223 */ /* 0x180fe200000108a3 */
[----:B------:R-:W-:-:S01]  /*22b50*/  FFMA.FTZ R21, R154, R14, -R163 ;  /* 0x0000000e9a157223 */ /* 0x000fc200000108a3 */
[-CC-:B------:R-:W-:Y:S01]  /*22b60*/  FFMA.FTZ R154, R155, R14.reuse, -R163.reuse ;  /* 0x0000000e9b9a7223 */ /* 0x180fe200000108a3 */
[----:B------:R-:W-:-:S01]  /*22b70*/  FFMA.FTZ R155, R158, R14, -R163 ;  /* 0x0000000e9e9b7223 */ /* 0x000fc200000108a3 */
[----:B------:R-:W-:Y:S01]  /*22b80*/  FFMA.FTZ R158, R159, R14, -R163 ;  /* 0x0000000e9f9e7223 */ /* 0x000fe200000108a3 */
[----:B------:R-:W-:-:S01]  /*22b90*/  FADD.FTZ R5, -R90, R5 ;  /* 0x000000055a057221 */ /* 0x000fc20000010100 */
[-C--:B------:R-:W-:Y:S01]  /*22ba0*/  FFMA.FTZ R159, R90, R14.reuse, -8 ;  /* 0xc10000005a9f7423 */ /* 0x080fe2000001000e */
[----:B------:R-:W0:Y:S01]  /*22bb0*/  MUFU.EX2 R6, R6 ;  /* 0x0000000600067308 */ /* 0x000e220000000800 */
[----:B------:R-:W-:-:S01]  /*22bc0*/  FFMA.FTZ R144, R144, R14, -R163 ;  /* 0x0000000e90907223 */ /* 0x000fc200000108a3 */
[-C--:B------:R-:W-:Y:S01]  /*22bd0*/  FMUL.FTZ R5, R5, R14.reuse ;  /* 0x0000000e05057220 */ /* 0x080fe20000410000 */
        /* <DEDUP_REMOVED lines=15> */
[-C--:B------:R-:W-:Y:S01]  /*22cd0*/  FFMA.FTZ R146, R146, R14.reuse, -R159 ;  /* 0x0000000e92927223 */ /* 0x080fe2000001089f */
[----:B------:R-:W-:-:S01]  /*22ce0*/  FFMA.FTZ R145, R145, R14, -R163 ;  /* 0x0000000e91917223 */ /* 0x000fc200000108a3 */
[-C--:B------:R-:W-:Y:S01]  /*22cf0*/  FFMA.FTZ R147, R147, R14.reuse, -R159 ;  /* 0x0000000e93937223 */ /* 0x080fe2000001089f */
[----:B------:R-:W-:-:S01]  /*22d00*/  FFMA.FTZ R148, R148, R14, -R163 ;  /* 0x0000000e94947223 */ /* 0x000fc200000108a3 */
[-C--:B------:R-:W-:Y:S01]  /*22d10*/  FFMA.FTZ R150, R150, R14.reuse, -R159 ;  /* 0x0000000e96967223 */ /* 0x080fe2000001089f */
[----:B------:R-:W-:-:S01]  /*22d20*/  FFMA.FTZ R149, R149, R14, -R163 ;  /* 0x0000000e95957223 */ /* 0x000fc200000108a3 */
[----:B------:R-:W0:Y:S01]  /*22d30*/  MUFU.EX2 R10, R10 ;  /* 0x0000000a000a7308 */ /* 0x000e220000000800 */
[----:B------:R-:W-:-:S01]  /*22d40*/  FFMA.FTZ R151, R151, R14, -R159 ;  /* 0x0000000e97977223 */ /* 0x000fc2000001089f */
[-C--:B------:R-:W-:Y:S01]  /*22d50*/  FFMA.FTZ R120, R120, R14.reuse, -R163 ;  /* 0x0000000e78787223 */ /* 0x080fe200000108a3 */
[----:B------:R-:W-:-:S01]  /*22d60*/  FFMA.FTZ R122, R122, R14, -R159 ;  /* 0x0000000e7a7a7223 */ /* 0x000fc2000001089f */
[-C--:B------:R-:W-:Y:S01]  /*22d70*/  FFMA.FTZ R121, R121, R14.reuse, -R163 ;  /* 0x0000000e79797223 */ /* 0x080fe200000108a3 */
[----:B------:R-:W-:-:S01]  /*22d80*/  FFMA.FTZ R123, R123, R14, -R159 ;  /* 0x0000000e7b7b7223 */ /* 0x000fc2000001089f */
[-C--:B------:R-:W-:Y:S01]  /*22d90*/  FFMA.FTZ R124, R124, R14.reuse, -R163 ;  /* 0x0000000e7c7c7223 */ /* 0x080fe200000108a3 */
[----:B------:R-:W-:-:S01]  /*22da0*/  FFMA.FTZ R126, R126, R14, -R159 ;  /* 0x0000000e7e7e7223 */ /* 0x000fc2000001089f */
[----:B------:R-:W2:Y:S01]  /*22db0*/  MUFU.EX2 R13, R13 ;  /* 0x0000000d000d7308 */ /* 0x000ea20000000800 */
[----:B-1----:R-:W-:-:S01]  /*22dc0*/  FFMA.FTZ R0, R5, R0, R12 ;  /* 0x0000000005007223 */ /* 0x002fc2000001000c */
[-C--:B------:R-:W-:Y:S01]  /*22dd0*/  FFMA.FTZ R125, R125, R14.reuse, -R163 ;  /* 0x0000000e7d7d7223 */ /* 0x080fe200000108a3 */
[----:B------:R-:W-:-:S01]  /*22de0*/  FFMA.FTZ R127, R127, R14, -R159 ;  /* 0x0000000e7f7f7223 */ /* 0x000fc2000001089f */
[-C--:B------:R-:W-:Y:S01]  /*22df0*/  FFMA.FTZ R128, R128, R14.reuse, -R163 ;  /* 0x0000000e80807223 */ /* 0x080fe200000108a3 */
[----:B------:R-:W-:-:S01]  /*22e00*/  FFMA.FTZ R130, R130, R14, -R159 ;  /* 0x0000000e82827223 */ /* 0x000fc2000001089f */
[-C--:B------:R-:W-:Y:S01]  /*22e10*/  FFMA.FTZ R129, R129, R14.reuse, -R163 ;  /* 0x0000000e81817223 */ /* 0x080fe200000108a3 */
[----:B------:R-:W-:-:S01]  /*22e20*/  FFMA.FTZ R131, R131, R14, -R159 ;  /* 0x0000000e83837223 */ /* 0x000fc2000001089f */
[----:B------:R-:W1:Y:S01]  /*22e30*/  MUFU.EX2 R11, R11 ;  /* 0x0000000b000b7308 */ /* 0x000e620000000800 */
[----:B0-----:R-:W-:-:S01]  /*22e40*/  FADD.FTZ R3, R10, R3 ;  /* 0x000000030a037221 */ /* 0x001fc20000010000 */
[-C--:B------:R-:W-:Y:S01]  /*22e50*/  FFMA.FTZ R132, R132, R14.reuse, -R163 ;  /* 0x0000000e84847223 */ /* 0x080fe200000108a3 */
[----:B------:R-:W-:-:S01]  /*22e60*/  FFMA.FTZ R134, R134, R14, -R159 ;  /* 0x0000000e86867223 */ /* 0x000fc2000001089f */
[-C--:B------:R-:W-:Y:S01]  /*22e70*/  FFMA.FTZ R133, R133, R14.reuse, -R163 ;  /* 0x0000000e85857223 */ /* 0x080fe200000108a3 */
[----:B------:R-:W-:-:S01]  /*22e80*/  FFMA.FTZ R135, R135, R14, -R159 ;  /* 0x0000000e87877223 */ /* 0x000fc2000001089f */
[-C--:B------:R-:W-:Y:S01]  /*22e90*/  FFMA.FTZ R104, R104, R14.reuse, -R163 ;  /* 0x0000000e68687223 */ /* 0x080fe200000108a3 */
[----:B------:R-:W-:-:S01]  /*22ea0*/  FFMA.FTZ R106, R106, R14, -R159 ;  /* 0x0000000e6a6a7223 */ /* 0x000fc2000001089f */
[----:B------:R-:W0:Y:S01]  /*22eb0*/  MUFU.EX2 R152, R152 ;  /* 0x0000009800987308 */ /* 0x000e220000000800 */
[----:B--2---:R-:W-:-:S01]  /*22ec0*/  FADD.FTZ R0, R13, R0 ;  /* 0x000000000d007221 */ /* 0x004fc20000010000 */
[-C--:B------:R-:W-:Y:S01]  /*22ed0*/  FFMA.FTZ R105, R105, R14.reuse, -R163 ;  /* 0x0000000e69697223 */ /* 0x080fe200000108a3 */
[----:B------:R-:W-:-:S01]  /*22ee0*/  FFMA.FTZ R107, R107, R14, -R159 ;  /* 0x0000000e6b6b7223 */ /* 0x000fc2000001089f */
[-C--:B------:R-:W-:Y:S01]  /*22ef0*/  FFMA.FTZ R108, R108, R14.reuse, -R163 ;  /* 0x0000000e6c6c7223 */ /* 0x080fe200000108a3 */
[----:B------:R-:W-:-:S01]  /*22f00*/  FFMA.FTZ R110, R110, R14, -R159 ;  /* 0x0000000e6e6e7223 */ /* 0x000fc2000001089f */
[-C--:B------:R-:W-:Y:S01]  /*22f10*/  FFMA.FTZ R109, R109, R14.reuse, -R163 ;  /* 0x0000000e6d6d7223 */ /* 0x080fe200000108a3 */
[----:B------:R-:W-:-:S01]  /*22f20*/  FFMA.FTZ R111, R111, R14, -R159 ;  /* 0x0000000e6f6f7223 */ /* 0x000fc2000001089f */
[----:B------:R-:W2:Y:S01]  /*22f30*/  MUFU.EX2 R20, R20 ;  /* 0x0000001400147308 */ /* 0x000ea20000000800 */
[----:B-1----:R-:W-:-:S01]  /*22f40*/  FADD.FTZ R3, R11, R3 ;  /* 0x000000030b037221 */ /* 0x002fc20000010000 */
        /* <DEDUP_REMOVED lines=32> */
[----:B------:R-:W-:-:S04]  /*23150*/  @!P0 IMAD R163, R189, 0x8, R16 ;  /* 0x00000008bda38824 */ /* 0x000fc800078e0210 */
[----:B------:R-:W-:Y:S02]  /*23160*/  @!P0 VIADD R163, R163, 0x29840 ;  /* 0x00029840a3a38836 */ /* 0x000fe40000000000 */
[----:B------:R-:W0:Y:S01]  /*23170*/  MUFU.EX2 R157, R157 ;  /* 0x0000009d009d7308 */ /* 0x000e220000000800 */
[----:B--2---:R-:W-:-:S02]  /*23180*/  FADD.FTZ R0, R156, R0 ;  /* 0x000000009c007221 */ /* 0x004fc40000010000 */
[----:B------:R-:W-:-:S05]  /*23190*/  @!P0 PRMT R163, RZ, 0x654, R163 ;  /* 0x00000654ffa38816 */ /* 0x000fca00000000a3 */
[----:B------:R-:W2:Y:S01]  /*231a0*/  MUFU.EX2 R155, R155 ;  /* 0x0000009b009b7308 */ /* 0x000ea20000000800 */
[----:B-1----:R-:W-:-:S07]  /*231b0*/  FADD.FTZ R3, R154, R3 ;  /* 0x000000039a037221 */ /* 0x002fce0000010000 */
[----:B------:R-:W1:Y:S01]  /*231c0*/  MUFU.EX2 R160, R160 ;  /* 0x000000a000a07308 */ /* 0x000e620000000800 */
[----:B0-----:R-:W-:-:S07]  /*231d0*/  FADD.FTZ R0, R157, R0 ;  /* 0x000000009d007221 */ /* 0x001fce0000010000 */
[----:B------:R-:W0:Y:S01]  /*231e0*/  MUFU.EX2 R158, R158 ;  /* 0x0000009e009e7308 */ /* 0x000e220000000800 */
[----:B--2---:R-:W-:-:S01]  /*231f0*/  FADD.FTZ R3, R155, R3 ;  /* 0x000000039b037221 */ /* 0x004fc20000010000 */
[----:B------:R-:W-:Y:S02]  /*23200*/  WARPGROUP.DEPBAR.LE gsb0, 0x0 ;  /* 0x00008000000079c5 */ /* 0x000fe40000010000 */
[----:B------:R2:W-:Y:S06]  /*23210*/  BAR.ARV R164, 0x100 ;  /* 0x000400a40000751d */ /* 0x0005ec0000002000 */
[----:B------:R-:W3:Y:S01]  /*23220*/  MUFU.EX2 R161, R161 ;  /* 0x000000a100a17308 */ /* 0x000ee20000000800 */
[----:B-1----:R-:W-:-:S01]  /*23230*/  FADD.FTZ R0, R160, R0 ;  /* 0x00000000a0007221 */ /* 0x002fc20000010000 */
[----:B------:R2:W-:Y:S01]  /*23240*/  @!P0 SYNCS.ARRIVE.TRANS64.RED.A1T0 RZ, [R163+URZ], RZ ;  /* 0x000000ffa3ff89a7 */ /* 0x0005e2000810043f */
[----:B0-----:R-:W-:-:S05]  /*23250*/  FADD.FTZ R3, R158, R3 ;  /* 0x000000039e037221 */ /* 0x001fca0000010000 */
[----:B------:R-:W0:Y:S08]  /*23260*/  MUFU.EX2 R136, R136 ;  /* 0x0000008800887308 */ /* 0x000e300000000800 */
[----:B------:R-:W1:Y:S01]  /*23270*/  MUFU.EX2 R138, R138 ;  /* 0x0000008a008a7308 */ /* 0x000e620000000800 */
[----:B---3--:R-:W-:-:S07]  /*23280*/  FADD.FTZ R0, R161, R0 ;  /* 0x00000000a1007221 */ /* 0x008fce0000010000 */
[----:B------:R-:W3:Y:S01]  /*23290*/  MUFU.EX2 R137, R137 ;  /* 0x0000008900897308 */ /* 0x000ee20000000800 */
[----:B0-----:R-:W-:-:S07]  /*232a0*/  FADD.FTZ R3, R136, R3 ;  /* 0x0000000388037221 */ /* 0x001fce0000010000 */
[----:B------:R-:W0:Y:S01]  /*232b0*/  MUFU.EX2 R139, R139 ;  /* 0x0000008b008b7308 */ /* 0x000e220000000800 */
[----:B-1----:R-:W-:-:S07]  /*232c0*/  FADD.FTZ R0, R138, R0 ;  /* 0x000000008a007221 */ /* 0x002fce0000010000 */
        /* <DEDUP_REMOVED lines=119> */
[----:B-1----:R-:W-:-:S01]  /*23a40*/  FADD.FTZ R0, R102, R0 ;  /* 0x0000000066007221 */ /* 0x002fc20000010000 */
[----:B---3--:R-:W-:-:S03]  /*23a50*/  FADD.FTZ R3, R101, R3 ;  /* 0x0000000365037221 */ /* 0x008fc60000010000 */
[----:B0-----:R-:W-:Y:S01]  /*23a60*/  FADD.FTZ R0, R103, R0 ;  /* 0x0000000067007221 */ /* 0x001fe20000010000 */
[----:B--2---:R-:W-:Y:S06]  /*23a70*/  @!P1 BRA `(.L_x_2426) ;  /* 0x0000000000049947 */ /* 0x004fec0003800000 */
[----:B------:R-:W-:Y:S01]  /*23a80*/  BPT.TRAP 0x1 ;  /* 0x000000040000795c */ /* 0x000fe20000300000 */
.L_x_2426:
[----:B------:R-:W-:Y:S01]  /*23a90*/  IMAD R9, R9, 0x8, R16 ;  /* 0x0000000809097824 */ /* 0x000fe200078e0210 */
[----:B------:R-:W-:Y:S01]  /*23aa0*/  ISETP.GT.AND P0, PT, R8, R203, PT ;  /* 0x000000cb0800720c */ /* 0x000fe20003f04270 */
[-C--:B------:R-:W-:Y:S01]  /*23ab0*/  FMUL.FTZ R24, R24, R6.reuse ;  /* 0x0000000618187220 */ /* 0x080fe20000410000 */
[----:B------:R-:W-:Y:S01]  /*23ac0*/  MOV R159, UR37 ;  /* 0x00000025009f7c02 */ /* 0x000fe20008000f00 */
        /* <DEDUP_REMOVED lines=110> */
[----:B0-----:R-:W-:Y:S01]  /*241b0*/  MOV R9, R189 ;  /* 0x000000bd00097202 */ /* 0x001fe20000000f00 */
[----:B------:R-:W-:Y:S06]  /*241c0*/  @P0 BRA `(.L_x_2427) ;  /* 0xffffffc400080947 */ /* 0x000fec000383ffff */
.L_x_2416:
[----:B------:R-:W-:Y:S05]  /*241d0*/  WARPSYNC.ALL ;  /* 0x0000000000007948 */ /* 0x000fea0003800000 */
[----:B------:R-:W-:Y:S06]  /*241e0*/  BAR.ARV 0x8, 0x180 ;  /* 0x0206000000007b1d */ /* 0x000fec0000002000 */
[----:B------:R-:W-:Y:S05]  /*241f0*/  @!P1 BRA `(.L_x_2428) ;  /* 0x0000000000049947 */ /* 0x000fea0003800000 */
[----:B------:R-:W-:Y:S01]  /*24200*/  BPT.TRAP 0x1 ;  /* 0x000000040000795c */ /* 0x000fe20000300000 */
.L_x_2428:
[----:B------:R-:W-:Y:S01]  /*24210*/  IMAD R13, R189, 0x8, R16 ;  /* 0x00000008bd0d7824 */ /* 0x000fe200078e0210 */
[----:B------:R-:W-:-:S04]  /*24220*/  SHF.L.U32 R2, R190, 0x1f, RZ ;  /* 0x0000001fbe027819 */ /* 0x000fc800000006ff */
[----:B------:R0:W1:Y:S01]  /*24230*/  SYNCS.PHASECHK.TRANS64.TRYWAIT P0, [R13+URZ+0x29850], R2 ;  /* 0x029850020d0075a7 */ /* 0x000062000800017f */
[----:B------:R-:W-:Y:S05]  /*24240*/  @!P1 BRA `(.L_x_2429) ;  /* 0x0000000000049947 */ /* 0x000fea0003800000 */
[----:B------:R-:W-:Y:S01]  /*24250*/  BPT.TRAP 0x1 ;  /* 0x000000040000795c */ /* 0x000fe20000300000 */
.L_x_2429:
[----:B------:R-:W-:-:S05]  /*24260*/  VIADD R16, R16, 0x400 ;  /* 0x0000040010107836 */ /* 0x000fca0000000000 */
[----:B------:R-:W-:-:S04]  /*24270*/  SHF.R.U32.HI R16, RZ, 0x4, R16 ;  /* 0x00000004ff107819 */ /* 0x000fc80000011610 */
[----:B------:R-:W-:-:S04]  /*24280*/  LOP3.LUT R16, R16, 0x3fff, RZ, 0xc0, !PT ;  /* 0x00003fff10107812 */ /* 0x000fc800078ec0ff */
[----:B------:R-:W-:Y:S01]  /*24290*/  LOP3.LUT R16, R16, 0x10000, RZ, 0xfc, !PT ;  /* 0x0001000010107812 */ /* 0x000fe200078efcff */
[----:B-1----:R-:W-:Y:S06]  /*242a0*/  @P0 BRA `(.L_x_2430) ;  /* 0x0000000000080947 */ /* 0x002fec0003800000 */
[----:B------:R-:W1:Y:S02]  /*242b0*/  SYNCS.PHASECHK.TRANS64.TRYWAIT P0, [R13+URZ+0x29850], R2 ;  /* 0x029850020d0075a7 */ /* 0x000e64000800017f */
[----:B-1----:R-:W-:Y:S05]  /*242c0*/  @!P0 BRA `(.L_x_2431) ;  /* 0x000000cc00b08947 */ /* 0x002fea0003800000 */
.L_x_2430:
[----:B------:R-:W-:Y:S01]  /*242d0*/  IMAD R4, R189, 0x500, R16 ;  /* 0x00000500bd047824 */ /* 0x000fe200078e0210 */
[----:B------:R-:W-:Y:S05]  /*242e0*/  WARPSYNC.ALL ;  /* 0x0000000000007948 */ /* 0x000fea0003800000 */
[----:B------:R-:W-:Y:S01]  /*242f0*/  IMAD.MOV.U32 R5, RZ, RZ, -0x3ffffff0 ;  /* 0xc0000010ff057424 */ /* 0x000fe200078e00ff */
[C---:B------:R-:W-:Y:S01]  /*24300*/  R2UR UR6, R4.reuse ;  /* 0x00000000040672ca */ /* 0x040fe200000e0000 */
[----:B------:R-:W-:Y:S01]  /*24310*/  WARPGROUP.ARRIVE ;  /* 0x00000000000079c5 */ /* 0x000fe20000000000 */
[C---:B------:R-:W-:Y:S01]  /*24320*/  VIADD R6, R4.reuse, 0x100 ;  /* 0x0000010004067836 */ /* 0x040fe20000000000 */
[----:B------:R-:W-:Y:S01]  /*24330*/  MOV R7, 0xc0000010 ;  /* 0xc000001000077802 */ /* 0x000fe20000000f00 */
        /* <DEDUP_REMOVED lines=12> */
[C---:B------:R-:W-:Y:S02]  /*24400*/  @P0 IMAD R5, R212.reuse, R7, R2 ;  /* 0x00000007d4050224 */ /* 0x040fe400078e0202 */
[----:B------:R-:W-:-:S04]  /*24410*/  @P0 IMAD.WIDE.U32 R6, R212, R6, RZ ;  /* 0x00000006d4060225 */ /* 0x000fc800078e00ff */
[----:B------:R-:W-:Y:S02]  /*24420*/  @P0 IMAD.IADD R7, R7, 0x1, R5 ;  /* 0x0000000107070824 */ /* 0x000fe400078e0205 */
[----:B------:R-:W-:Y:S02]  /*24430*/  IMAD.MOV.U32 R2, RZ, RZ, 0x3f800000 ;  /* 0x3f800000ff027424 */ /* 0x000fe400078e00ff */
        /* <DEDUP_REMOVED lines=10> */
[----:B------:R-:W-:Y:S01]  /*244e0*/  IMAD.MOV.U32 R7, RZ, RZ, -0x3ffffff0 ;  /* 0xc0000010ff077424 */ /* 0x000fe200078e00ff */
[----:B------:R-:W-:Y:S01]  /*244f0*/  IADD3 R6, R4, 0x300, RZ ;  /* 0x0000030004067810 */ /* 0x000fe20007ffe0ff */
[----:B------:R-:W-:Y:S02]  /*24500*/  WARPGROUP.DEPBAR.LE gsb0, 0x0 ;  /* 0x00008000000079c5 */ /* 0x000fe40000010000 */
[----:B------:R-:W-:-:S08]  /*24510*/  WARPGROUP.ARRIVE ;  /* 0x00000000000079c5 */ /* 0x000fd00000000000 */
        /* <DEDUP_REMOVED lines=25> */
[----:B------:R-:W-:Y:S02]  /*246b0*/  FSETP.NE.FTZ.AND P0, PT, R8, RZ, PT ;  /* 0x000000ff0800720b */ /* 0x000fe40003f15000 */
[----:B------:R-:W-:Y:S01]  /*246c0*/  MOV R7, RZ ;  /* 0x000000ff00077202 */ /* 0x000fe20000000f00 */
        /* <DEDUP_REMOVED lines=19> */
.L_x_2432:
        /* <DEDUP_REMOVED lines=75> */
.L_x_2364:
        /* <DEDUP_REMOVED lines=9> */
[----:B------:R0:W2:Y:S01]  /*24d40*/  LDS.128 R4, [R16+0x298d0] ;  /* 0x0298d00010047984 */ /* 0x0000a20000000c00 */
        /* <DEDUP_REMOVED lines=12> */
[----:B--2---:R-:W-:-:S04]  /*24e10*/  LOP3.LUT P0, R4, R21, 0x3, RZ, 0xc0, !PT ;  /* 0x0000000315047812 */ /* 0x004fc8000780c0ff */
[----:B------:R0:W5:Y:S01]  /*24e20*/  LDG.E.CONSTANT R9, desc[UR56][R2.64] ;  /* 0x0000003802097981 */ /* 0x000162000c1e9900 */
[----:B------:R-:W-:-:S04]  /*24e30*/  ISETP.EQ.OR P0, PT, R4, 0x3, !P0 ;  /* 0x000000030400780c */ /* 0x000fc80004702670 */
[----:B------:R-:W-:Y:S02]  /*24e40*/  SEL R100, R11, R14, P0 ;  /* 0x0000000e0b647207 */ /* 0x000fe40000000000 */
[----:B------:R-:W-:Y:S02]  /*24e50*/  SEL R51, R14, R11, P0 ;  /* 0x0000000b0e337207 */ /* 0x000fe40000000000 */
[----:B------:R-:W-:Y:S02]  /*24e60*/  SEL R13, R15, R10, P0 ;  /* 0x0000000a0f0d7207 */ /* 0x000fe40000000000 */
[----:B------:R-:W-:Y:S01]  /*24e70*/  SEL R47, R10, R15, P0 ;  /* 0x0000000f0a2f7207 */ /* 0x000fe20000000000 */
[----:B------:R-:W-:Y:S01]  /*24e80*/  UMOV UR4, 0xffffffff ;  /* 0xffffffff00047882 */ /* 0x000fe20000000000 */
[----:B---3--:R-:W-:-:S03]  /*24e90*/  IMAD.WIDE R32, R20, 0x2, R60 ;  /* 0x0000000214207825 */ /* 0x008fc600078e023c */
        /* <DEDUP_REMOVED lines=9> */
[----:B------:R-:W-:Y:S01]  /*24f30*/  IMAD.X R107, RZ, RZ, R33, P5 ;  /* 0x000000ffff6b7224 */ /* 0x000fe200028e0621 */
[----:B------:R-:W-:Y:S02]  /*24f40*/  LOP3.LUT R30, R30, R31, RZ, 0x3c, !PT ;  /* 0x0000001f1e1e7212 */ /* 0x000fe400078e3cff */
[----:B------:R-:W-:Y:S02]  /*24f50*/  IADD3.X R31, RZ, R33, RZ, P1, !PT ;  /* 0x00000021ff1f7210 */ /* 0x000fe40000ffe4ff */
[----:B------:R-:W-:-:S02]  /*24f60*/  IADD3 R27, P2, R32, 0x4020, RZ ;  /* 0x00004020201b7810 */ /* 0x000fc40007f5e0ff */
[C---:B------:R-:W-:Y:S02]  /*24f70*/  IADD3 R21, P4, R32.reuse, 0x60, RZ ;  /* 0x0000006020157810 */ /* 0x040fe40007f9e0ff */
[----:B------:R-:W-:Y:S02]  /*24f80*/  IADD3 R15, P5, R32, 0x40, RZ ;  /* 0x00000040200f7810 */ /* 0x000fe40007fbe0ff */
[----:B------:R-:W-:Y:S02]  /*24f90*/  SHF.R.U64 R20, R20, 0x3, RZ ;  /* 0x0000000314147819 */ /* 0x000fe400000012ff */
[----:B------:R-:W-:Y:S02]  /*24fa0*/  IADD3 R11, P1, R32, 0x20, RZ ;  /* 0x00000020200b7810 */ /* 0x000fe40007f3e0ff */
[----:B------:R-:W-:Y:S02]  /*24fb0*/  LOP3.LUT R26, R27, 0x380, RZ, 0xc0, !PT ;  /* 0x000003801b1a7812 */ /* 0x000fe400078ec0ff */
[----:B------:R-:W-:-:S02]  /*24fc0*/  LOP3.LUT R14, R21, 0x380, RZ, 0xc0, !PT ;  /* 0x00000380150e7812 */ /* 0x000fc400078ec0ff */
[----:B------:R-:W-:Y:S02]  /*24fd0*/  LOP3.LUT R20, R20, R3, RZ, 0x3c, !PT ;  /* 0x0000000314147212 */ /* 0x000fe400078e3cff */
[----:B------:R-:W-:Y:S02]  /*24fe0*/  LOP3.LUT R10, R15, 0x380, RZ, 0xc0, !PT ;  /* 0x000003800f0a7812 */ /* 0x000fe400078ec0ff */
[----:B------:R-:W-:Y:S02]  /*24ff0*/  LOP3.LUT R2, R11, 0x380, RZ, 0xc0, !PT ;  /* 0x000003800b027812 */ /* 0x000fe400078ec0ff */
[----:B------:R-:W-:Y:S02]  /*25000*/  LOP3.LUT R3, R32, 0x380, RZ, 0xc0, !PT ;  /* 0x0000038020037812 */ /* 0x000fe400078ec0ff */
        /* <DEDUP_REMOVED lines=14> */
[----:B------:R-:W-:Y:S02]  /*250f0*/  IADD3.X R3, RZ, R33, RZ, P1, !PT ;  /* 0x00000021ff037210 */ /* 0x000fe40000ffe4ff */
[----:B------:R-:W-:Y:S02]  /*25100*/  MOV R106, R106 ;  /* 0x0000006a006a7202 */ /* 0x000fe40000000f00 */
[----:B------:R-:W-:Y:S02]  /*25110*/  MOV R110, R32 ;  /* 0x00000020006e7202 */ /* 0x000fe40000000f00 */
[----:B------:R-:W-:Y:S02]  /*25120*/  MOV R105, R30 ;  /* 0x0000001e00697202 */ /* 0x000fe40000000f00 */
[----:B------:R-:W-:Y:S02]  /*25130*/  MOV R104, R26 ;  /* 0x0000001a00687202 */ /* 0x000fe40000000f00 */
[----:B------:R-:W-:-:S02]  /*25140*/  MOV R103, R20 ;  /* 0x0000001400677202 */ /* 0x000fc40000000f00 */
[----:B------:R-:W-:Y:S02]  /*25150*/  MOV R109, R14 ;  /* 0x0000000e006d7202 */ /* 0x000fe40000000f00 */
[----:B------:R-:W-:Y:S02]  /*25160*/  MOV R108, R10 ;  /* 0x0000000a006c7202 */ /* 0x000fe40000000f00 */
[----:B------:R-:W-:Y:S01]  /*25170*/  MOV R107, R2 ;  /* 0x00000002006b7202 */ /* 0x000fe20000000f00 */
[----:B------:R-:W-:Y:S06]  /*25180*/  BRA.DIV UR4, `(.L_x_2435) ;  /* 0x000000c204147947 */ /* 0x000fec000b800000 */
[----:B------:R-:W-:Y:S01]  /*25190*/  SEL R2, R112, R97, P0 ;  /* 0x0000006170027207 */ /* 0x000fe20000000000 */
[----:B-----5:R-:W-:Y:S01]  /*251a0*/  SHFL.IDX PT, R100, R100, R9, 0x1c1f ;  /* 0x001c1f0964647589 */ /* 0x020fe200000e0000 */
[----:B------:R-:W-:Y:S02]  /*251b0*/  SEL R78, R0, R93, P0 ;  /* 0x0000005d004e7207 */ /* 0x000fe40000000000 */
[----:B------:R-:W-:Y:S02]  /*251c0*/  SEL R49, R93, R0, P0 ;  /* 0x000000005d317207 */ /* 0x000fe40000000000 */
[----:B------:R-:W-:Y:S02]  /*251d0*/  SEL R97, R97, R112, P0 ;  /* 0x0000007061617207 */ /* 0x000fe40000000000 */
[----:B------:R-:W-:Y:S01]  /*251e0*/  SEL R62, R63, R36, P0 ;  /* 0x000000243f3e7207 */ /* 0x000fe20000000000 */
[----:B------:R-:W-:Y:S01]  /*251f0*/  SHFL.IDX PT, R78, R78, R9, 0x1c1f ;  /* 0x001c1f094e4e7589 */ /* 0x000fe200000e0000 */
[----:B------:R-:W-:-:S02]  /*25200*/  LOP3.LUT R10, R9, 0x2, RZ, 0x3c, !PT ;  /* 0x00000002090a7812 */ /* 0x000fc400078e3cff */
[----:B------:R-:W-:Y:S02]  /*25210*/  SEL R4, R40, R41, P0 ;  /* 0x0000002928047207 */ /* 0x000fe40000000000 */
        /* <DEDUP_REMOVED lines=34> */
[----:B------:R-:W0:Y:S01]  /*25440*/  SHFL.IDX PT, R2, R97, R10, 0x1c1f ;  /* 0x001c1f0a61027589 */ /* 0x000e2200000e0000 */
        /* <DEDUP_REMOVED lines=44> */
[----:B------:R-:W3:Y:S01]  /*25710*/  SHFL.IDX PT, R66, R55, R10, 0x1c1f ;  /* 0x001c1f0a37427589 */ /* 0x000ee200000e0000 */
[----:B------:R-:W-:-:S02]  /*25720*/  SEL R25, R70, R25, P0 ;  /* 0x0000001946197207 */ /* 0x000fc40000000000 */
[----:B0-----:R-:W-:Y:S01]  /*25730*/  SEL R96, R77, R2, P0 ;  /* 0x000000024d607207 */ /* 0x001fe20000000000 */
        /* <DEDUP_REMOVED lines=12> */
[----:B------:R-:W-:Y:S01]  /*25800*/  SHFL.IDX PT, R44, R44, R9, 0x1c1f ;  /* 0x001c1f092c2c7589 */ /* 0x000fe200000e0000 */
[----:B--2---:R-:W-:Y:S02]  /*25810*/  SEL R4, R20, R41, P0 ;  /* 0x0000002914047207 */ /* 0x004fe40000000000 */
[----:B------:R-:W-:Y:S01]  /*25820*/  SEL R98, R47, R98, P0 ;  /* 0x000000622f627207 */ /* 0x000fe20000000000 */
[----:B------:R-:W-:Y:S01]  /*25830*/  SHFL.IDX PT, R42, R42, R9, 0x1c1f ;  /* 0x001c1f092a2a7589 */ /* 0x000fe200000e0000 */
[----:B---3--:R-:W-:-:S02]  /*25840*/  SEL R56, R65, R66, P0 ;  /* 0x0000004241387207 */ /* 0x008fc40000000000 */
        /* <DEDUP_REMOVED lines=8> */
[----:B0-----:R-:W-:Y:S01]  /*258d0*/  SEL R52, R54, R127, P0 ;  /* 0x0000007f36347207 */ /* 0x001fe20000000000 */
[----:B------:R-:W-:Y:S01]  /*258e0*/  IMAD.MOV.U32 R101, RZ, RZ, RZ ;  /* 0x000000ffff657224 */ /* 0x000fe200078e00ff */
[----:B------:R-:W-:Y:S01]  /*258f0*/  SEL R53, R127, R54, P0 ;  /* 0x000000367f357207 */ /* 0x000fe20000000000 */
[----:B------:R-:W-:Y:S04]  /*25900*/  SHFL.IDX PT, R84, R84, R9, 0x1c1f ;  /* 0x001c1f0954547589 */ /* 0x000fe800000e0000 */
[----:B------:R-:W-:Y:S04]  /*25910*/  SHFL.IDX PT, R86, R86, R9, 0x1c1f ;  /* 0x001c1f0956567589 */ /* 0x000fe800000e0000 */
[----:B------:R-:W-:Y:S04]  /*25920*/  SHFL.IDX PT, R58, R58, R9, 0x1c1f ;  /* 0x001c1f093a3a7589 */ /* 0x000fe800000e0000 */
[----:B------:R-:W0:Y:S04]  /*25930*/  SHFL.IDX PT, R121, R121, R10, 0x1c1f ;  /* 0x001c1f0a79797589 */ /* 0x000e2800000e0000 */
[----:B------:R-:W2:Y:S04]  /*25940*/  SHFL.IDX PT, R119, R119, R10, 0x1c1f ;  /* 0x001c1f0a77777589 */ /* 0x000ea800000e0000 */
[----:B------:R-:W-:Y:S04]  /*25950*/  SHFL.IDX PT, R117, R117, R10, 0x1c1f ;  /* 0x001c1f0a75757589 */ /* 0x000fe800000e0000 */
[----:B------:R-:W3:Y:S04]  /*25960*/  SHFL.IDX PT, R115, R115, R10, 0x1c1f ;  /* 0x001c1f0a73737589 */ /* 0x000ee800000e0000 */
[----:B------:R-:W4:Y:S04]  /*25970*/  SHFL.IDX PT, R113, R113, R10, 0x1c1f ;  /* 0x001c1f0a71717589 */ /* 0x000f2800000e0000 */
[----:B------:R-:W1:Y:S04]  /*25980*/  SHFL.IDX PT, R111, R111, R10, 0x1c1f ;  /* 0x001c1f0a6f6f7589 */ /* 0x000e6800000e0000 */
[----:B------:R-:W1:Y:S01]  /*25990*/  SHFL.IDX PT, R123, R83, R10, 0x1c1f ;  /* 0x001c1f0a537b7589 */ /* 0x000e6200000e0000 */
[----:B0-----:R-:W-:-:S02]  /*259a0*/  SEL R21, R40, R121, P0 ;  /* 0x0000007928157207 */ /* 0x001fc40000000000 */
[----:B------:R-:W-:Y:S01]  /*259b0*/  SEL R40, R121, R40, P0 ;  /* 0x0000002879287207 */ /* 0x000fe20000000000 */
[----:B------:R0:W1:Y:S01]  /*259c0*/  SHFL.IDX PT, R125, R81, R10, 0x1c1f ;  /* 0x001c1f0a517d7589 */ /* 0x00006200000e0000 */
[----:B--2---:R-:W-:Y:S02]  /*259d0*/  SEL R41, R42, R119, P0 ;  /* 0x000000772a297207 */ /* 0x004fe40000000000 */
[----:B------:R-:W-:Y:S01]  /*259e0*/  SEL R42, R119, R42, P0 ;  /* 0x0000002a772a7207 */ /* 0x000fe20000000000 */
[----:B------:R2:W1:Y:S04]  /*259f0*/  SHFL.IDX PT, R129, R43, R10, 0x1c1f ;  /* 0x001c1f0a2b817589 */ /* 0x00046800000e0000 */
[----:B------:R-:W-:Y:S01]  /*25a00*/  SHFL.IDX PT, R36, R33, R10, 0x1c1f ;  /* 0x001c1f0a21247589 */ /* 0x000fe200000e0000 */
[----:B---3--:R-:W-:-:S02]  /*25a10*/  SEL R45, R46, R115, P0 ;  /* 0x000000732e2d7207 */ /* 0x008fc40000000000 */
[----:B0-----:R-:W-:Y:S01]  /*25a20*/  SEL R81, R82, R85, P0 ;  /* 0x0000005552517207 */ /* 0x001fe20000000000 */
[----:B------:R-:W0:Y:S01]  /*25a30*/  SHFL.IDX PT, R38, R31, R10, 0x1c1f ;  /* 0x001c1f0a1f267589 */ /* 0x000e2200000e0000 */
[----:B------:R-:W-:Y:S02]  /*25a40*/  SEL R82, R85, R82, P0 ;  /* 0x0000005255527207 */ /* 0x000fe40000000000 */
[----:B--2---:R-:W-:Y:S01]  /*25a50*/  SEL R43, R44, R117, P0 ;  /* 0x000000752c2b7207 */ /* 0x004fe20000000000 */
[----:B------:R-:W-:Y:S01]  /*25a60*/  SHFL.IDX PT, R32, R37, R10, 0x1c1f ;  /* 0x001c1f0a25207589 */ /* 0x000fe200000e0000 */
[----:B----4-:R-:W-:Y:S02]  /*25a70*/  SEL R47, R48, R113, P0 ;  /* 0x00000071302f7207 */ /* 0x010fe40000000000 */
[----:B-1----:R-:W-:Y:S01]  /*25a80*/  SEL R49, R50, R111, P0 ;  /* 0x0000006f32317207 */ /* 0x002fe20000000000 */
[----:B------:R-:W1:Y:S01]  /*25a90*/  SHFL.IDX PT, R34, R35, R10, 0x1c1f ;  /* 0x001c1f0a23227589 */ /* 0x000e6200000e0000 */
[----:B------:R-:W-:-:S02]  /*25aa0*/  SEL R83, R84, R123, P0 ;  /* 0x0000007b54537207 */ /* 0x000fc40000000000 */
[----:B------:R-:W-:Y:S01]  /*25ab0*/  SEL R44, R117, R44, P0 ;  /* 0x0000002c752c7207 */ /* 0x000fe20000000000 */
[----:B------:R2:W3:Y:S01]  /*25ac0*/  SHFL.IDX PT, R28, R57, R10, 0x1c1f ;  /* 0x001c1f0a391c7589 */ /* 0x0004e200000e0000 */
[----:B------:R-:W-:Y:S02]  /*25ad0*/  SEL R85, R86, R125, P0 ;  /* 0x0000007d56557207 */ /* 0x000fe40000000000 */
[----:B------:R-:W-:Y:S01]  /*25ae0*/  SEL R48, R113, R48, P0 ;  /* 0x0000003071307207 */ /* 0x000fe20000000000 */
[----:B------:R-:W4:Y:S01]  /*25af0*/  SHFL.IDX PT, R30, R39, R10, 0x1c1f ;  /* 0x001c1f0a271e7589 */ /* 0x000f2200000e0000 */
[----:B------:R-:W-:Y:S02]  /*25b00*/  SEL R54, R58, R129, P0 ;  /* 0x000000813a367207 */ /* 0x000fe40000000000 */
[----:B------:R-:W-:Y:S01]  /*25b10*/  SEL R55, R129, R58, P0 ;  /* 0x0000003a81377207 */ /* 0x000fe20000000000 */
[----:B------:R-:W4:Y:S01]  /*25b20*/  SHFL.IDX PT, R24, R59, R10, 0x1c1f ;  /* 0x001c1f0a3b187589 */ /* 0x000f2200000e0000 */
[----:B------:R-:W-:-:S02]  /*25b30*/  SEL R46, R115, R46, P0 ;  /* 0x0000002e732e7207 */ /* 0x000fc40000000000 */
[----:B--2---:R-:W-:Y:S01]  /*25b40*/  SEL R57, R66, R65, P0 ;  /* 0x0000004142397207 */ /* 0x004fe20000000000 */
[----:B------:R-:W2:Y:S01]  /*25b50*/  SHFL.IDX PT, R26, R29, R10, 0x1c1f ;  /* 0x001c1f0a1d1a7589 */ /* 0x000ea200000e0000 */
[----:B------:R-:W-:Y:S02]  /*25b60*/  SEL R66, R67, R68, P0 ;  /* 0x0000004443427207 */ /* 0x000fe40000000000 */
[----:B------:R-:W-:Y:S01]  /*25b70*/  SEL R67, R68, R67, P0 ;  /* 0x0000004344437207 */ /* 0x000fe20000000000 */
[----:B------:R-:W-:Y:S01]  /*25b80*/  SHFL.IDX PT, R62, R62, R9, 0x1c1f ;  /* 0x001c1f093e3e7589 */ /* 0x000fe200000e0000 */
[----:B0-----:R-:W-:Y:S02]  /*25b90*/  SEL R70, R71, R38, P0 ;  /* 0x0000002647467207 */ /* 0x001fe40000000000 */
[----:B------:R-:W-:Y:S01]  /*25ba0*/  SEL R68, R69, R36, P0 ;  /* 0x0000002445447207 */ /* 0x000fe20000000000 */
[----:B------:R-:W0:Y:S01]  /*25bb0*/  SHFL.IDX PT, R63, R63, R10, 0x1c1f ;  /* 0x001c1f0a3f3f7589 */ /* 0x000e2200000e0000 */
[----:B-1----:R-:W-:-:S02]  /*25bc0*/  SEL R74, R75, R34, P0 ;  /* 0x000000224b4a7207 */ /* 0x002fc40000000000 */
[----:B------:R-:W-:Y:S01]  /*25bd0*/  SEL R72, R73, R32, P0 ;  /* 0x0000002049487207 */ /* 0x000fe20000000000 */
[----:B------:R1:W1:Y:S01]  /*25be0*/  SHFL.IDX PT, R64, R64, R9, 0x1c1f ;  /* 0x001c1f0940407589 */ /* 0x00026200000e0000 */
[----:B---3--:R-:W-:Y:S02]  /*25bf0*/  SEL R76, R87, R28, P0 ;  /* 0x0000001c574c7207 */ /* 0x008fe40000000000 */
[----:B------:R-:W-:Y:S01]  /*25c00*/  SEL R50, R111, R50, P0 ;  /* 0x000000326f327207 */ /* 0x000fe20000000000 */
[----:B------:R3:W1:Y:S01]  /*25c10*/  SHFL.IDX PT, R8, R8, R9, 0x1c1f ;  /* 0x001c1f0908087589 */ /* 0x00066200000e0000 */
[----:B----4-:R-:W-:Y:S02]  /*25c20*/  SEL R90, R91, R30, P0 ;  /* 0x0000001e5b5a7207 */ /* 0x010fe40000000000 */
[----:B------:R-:W-:Y:S01]  /*25c30*/  SEL R84, R123, R84, P0 ;  /* 0x000000547b547207 */ /* 0x000fe20000000000 */
[----:B------:R3:W4:Y:S01]  /*25c40*/  SHFL.IDX PT, R27, R27, R10, 0x1c1f ;  /* 0x001c1f0a1b1b7589 */ /* 0x00072200000e0000 */
[----:B------:R-:W-:-:S02]  /*25c50*/  SEL R92, R93, R24, P0 ;  /* 0x000000185d5c7207 */ /* 0x000fc40000000000 */
[----:B------:R-:W-:Y:S01]  /*25c60*/  SEL R86, R125, R86, P0 ;  /* 0x000000567d567207 */ /* 0x000fe20000000000 */
[----:B------:R3:W1:Y:S01]  /*25c70*/  SHFL.IDX PT, R14, R25, R10, 0x1c1f ;  /* 0x001c1f0a190e7589 */ /* 0x00066200000e0000 */
[----:B--2---:R-:W-:Y:S02]  /*25c80*/  SEL R94, R95, R26, P0 ;  /* 0x0000001a5f5e7207 */ /* 0x004fe40000000000 */
[----:B------:R-:W-:Y:S02]  /*25c90*/  SEL R71, R38, R71, P0 ;  /* 0x0000004726477207 */ /* 0x000fe40000000000 */
[----:B------:R-:W-:Y:S02]  /*25ca0*/  SEL R69, R36, R69, P0 ;  /* 0x0000004524457207 */ /* 0x000fe40000000000 */
[----:B------:R-:W-:Y:S02]  /*25cb0*/  SEL R75, R34, R75, P0 ;  /* 0x0000004b224b7207 */ /* 0x000fe40000000000 */
[----:B0-----:R-:W-:-:S02]  /*25cc0*/  SEL R58, R62, R63, P0 ;  /* 0x0000003f3e3a7207 */ /* 0x001fc40000000000 */
[----:B------:R-:W-:Y:S02]  /*25cd0*/  SEL R59, R63, R62, P0 ;  /* 0x0000003e3f3b7207 */ /* 0x000fe40000000000 */
[----:B------:R-:W-:Y:S02]  /*25ce0*/  SEL R73, R32, R73, P0 ;  /* 0x0000004920497207 */ /* 0x000fe40000000000 */
[----:B------:R-:W-:Y:S02]  /*25cf0*/  SEL R91, R30, R91, P0 ;  /* 0x0000005b1e5b7207 */ /* 0x000fe40000000000 */
[----:B------:R-:W-:Y:S02]  /*25d00*/  SEL R87, R28, R87, P0 ;  /* 0x000000571c577207 */ /* 0x000fe40000000000 */
[----:B------:R-:W-:Y:S02]  /*25d10*/  SEL R95, R26, R95, P0 ;  /* 0x0000005f1a5f7207 */ /* 0x000fe40000000000 */
[----:B---34-:R-:W-:-:S07]  /*25d20*/  SEL R93, R24, R93, P0 ;  /* 0x0000005d185d7207 */ /* 0x018fce0000000000 */
.L_x_2690:
[----:B------:R-:W-:Y:S05]  /*25d30*/  WARPSYNC.ALL ;  /* 0x0000000000007948 */ /* 0x000fea0003800000 */
[----:B------:R-:W-:Y:S01]  /*25d40*/  BAR.SYNC.DEFER_BLOCKING 0x1, 0x100 ;  /* 0x0044000000007b1d */ /* 0x000fe20000010000 */
[----:B-1----:R-:W-:Y:S02]  /*25d50*/  SEL R62, R64, R14, P0 ;  /* 0x0000000e403e7207 */ /* 0x002fe40000000000 */
[----:B------:R-:W-:Y:S02]  /*25d60*/  SEL R63, R8, R27, P0 ;  /* 0x0000001b083f7207 */ /* 0x000fe40000000000 */
[----:B------:R-:W-:Y:S01]  /*25d70*/  SEL R65, R27, R8, P0 ;  /* 0x000000081b417207 */ /* 0x000fe20000000000 */
[----:B------:R-:W-:Y:S01]  /*25d80*/  ULDC.64 UR6, c[0x0][0xc08] ;  /* 0x0003020000067ab9 */ /* 0x000fe20000000a00 */
[----:B------:R-:W-:Y:S01]  /*25d90*/  SEL R64, R14, R64, P0 ;  /* 0x000000400e407207 */ /* 0x000fe20000000000 */
[----:B------:R-:W-:Y:S01]  /*25da0*/  ULDC.64 UR4, c[0x0][0xc00] ;  /* 0x0003000000047ab9 */ /* 0x000fe20000000a00 */
[----:B------:R-:W-:-:S02]  /*25db0*/  F2FP.BF16.F32.PACK_AB R8, R99, R102 ;  /* 0x000000666308723e */ /* 0x000fc400000010ff */
[----:B------:R-:W-:Y:S02]  /*25dc0*/  F2FP.BF16.F32.PACK_AB R9, R85, R52 ;  /* 0x000000345509723e */ /* 0x000fe400000010ff */
[----:B------:R-:W-:Y:S02]  /*25dd0*/  F2FP.BF16.F32.PACK_AB R10, R98, R100 ;  /* 0x00000064620a723e */ /* 0x000fe400000010ff */
[----:B------:R-:W-:Y:S02]  /*25de0*/  F2FP.BF16.F32.PACK_AB R11, R86, R53 ;  /* 0x00000035560b723e */ /* 0x000fe400000010ff */
[----:B------:R-:W-:Y:S02]  /*25df0*/  F2FP.BF16.F32.PACK_AB R12, R96, R97 ;  /* 0x00000061600c723e */ /* 0x000fe400000010ff */
[----:B------:R-:W-:Y:S02]  /*25e00*/  F2FP.BF16.F32.PACK_AB R13, R54, R56 ;  /* 0x00000038360d723e */ /* 0x000fe400000010ff */
[----:B------:R-:W-:-:S02]  /*25e10*/  F2FP.BF16.F32.PACK_AB R14, R77, R78 ;  /* 0x0000004e4d0e723e */ /* 0x000fc400000010ff */
[----:B------:R-:W-:Y:S01]  /*25e20*/  F2FP.BF16.F32.PACK_AB R15, R55, R57 ;  /* 0x00000039370f723e */ /* 0x000fe200000010ff */
[----:B------:R0:W-:Y:S01]  /*25e30*/  STSM.16.M88.4 [R110], R8 ;  /* 0x000000086e007844 */ /* 0x0001e20000000200 */
        /* <DEDUP_REMOVED lines=12> */
[----:B------:R-:W-:Y:S01]  /*25f00*/  STSM.16.M88.4 [R109], R28 ;  /* 0x0000001c6d007844 */ /* 0x000fe20000000200 */
[----:B------:R-:W-:-:S02]  /*25f10*/  F2FP.BF16.F32.PACK_AB R34, R42, R44 ;  /* 0x0000002c2a22723e */ /* 0x000fc400000010ff */
[----:B------:R-:W-:Y:S02]  /*25f20*/  F2FP.BF16.F32.PACK_AB R35, R73, R75 ;  /* 0x0000004b4923723e */ /* 0x000fe400000010ff */
[----:B------:R-:W-:Y:S02]  /*25f30*/  F2FP.BF16.F32.PACK_AB R36, R45, R47 ;  /* 0x0000002f2d24723e */ /* 0x000fe400000010ff */
[----:B------:R-:W-:Y:S01]  /*25f40*/  F2FP.BF16.F32.PACK_AB R37, R76, R90 ;  /* 0x0000005a4c25723e */ /* 0x000fe200000010ff */
[----:B------:R-:W-:Y:S01]  /*25f50*/  STSM.16.M88.4 [R103], R32 ;  /* 0x0000002067007844 */ /* 0x000fe20000000200 */
[----:B------:R-:W-:Y:S02]  /*25f60*/  F2FP.BF16.F32.PACK_AB R38, R46, R48 ;  /* 0x000000302e26723e */ /* 0x000fe400000010ff */
[----:B------:R-:W-:Y:S02]  /*25f70*/  F2FP.BF16.F32.PACK_AB R39, R87, R91 ;  /* 0x0000005b5727723e */ /* 0x000fe400000010ff */
[----:B0-----:R-:W-:-:S02]  /*25f80*/  F2FP.BF16.F32.PACK_AB R8, R49, R51 ;  /* 0x000000333108723e */ /* 0x001fc400000010ff */
[----:B------:R-:W-:Y:S01]  /*25f90*/  F2FP.BF16.F32.PACK_AB R9, R92, R94 ;  /* 0x0000005e5c09723e */ /* 0x000fe200000010ff */
[----:B------:R0:W-:Y:S01]  /*25fa0*/  STSM.16.M88.4 [R104], R36 ;  /* 0x0000002468007844 */ /* 0x0001e20000000200 */
[----:B------:R-:W-:Y:S02]  /*25fb0*/  F2FP.BF16.F32.PACK_AB R10, R50, R80 ;  /* 0x00000050320a723e */ /* 0x000fe400000010ff */
[----:B------:R-:W-:Y:S02]  /*25fc0*/  F2FP.BF16.F32.PACK_AB R11, R93, R95 ;  /* 0x0000005f5d0b723e */ /* 0x000fe400000010ff */
[----:B-1----:R-:W-:Y:S02]  /*25fd0*/  F2FP.BF16.F32.PACK_AB R12, R81, R83 ;  /* 0x00000053510c723e */ /* 0x002fe400000010ff */
        /* <DEDUP_REMOVED lines=9> */
[----:B--2---:R-:W-:Y:S02]  /*26070*/  IADD3 R24, P1, R218, UR4, RZ ;  /* 0x00000004da187c10 */ /* 0x004fe4000ff3e0ff */
[----:B------:R-:W-:-:S03]  /*26080*/  ISETP.NE.AND.EX P0, PT, RZ, UR5, PT, P0 ;  /* 0x00000005ff007c0c */ /* 0x000fc6000bf05300 */
[----:B0-----:R-:W0:Y:S01]  /*26090*/  LDC R104, c[0x0][0xbe8] ;  /* 0x0002fa00ff687b82 */ /* 0x001e220000000800 */
[----:B------:R-:W-:-:S05]  /*260a0*/  IADD3.X R25, R219, UR5, RZ, P1, !PT ;  /* 0x00000005db197c10 */ /* 0x000fca0008ffe4ff */
[----:B------:R-:W-:Y:S01]  /*260b0*/  @P3 IADD3 R218, P1, R218, UR6, RZ ;  /* 0x00000006dada3c10 */ /* 0x000fe2000ff3e0ff */
[----:B------:R-:W-:Y:S02]  /*260c0*/  ULDC UR6, c[0x0][0xa88] ;  /* 0x0002a20000067ab9 */ /* 0x000fe40000000800 */
[----:B------:R-:W-:Y:S01]  /*260d0*/  IMAD.U32 R103, RZ, RZ, UR6 ;  /* 0x00000006ff677e24 */ /* 0x000fe2000f8e00ff */
[----:B------:R-:W-:Y:S01]  /*260e0*/  @P3 IADD3.X R219, R219, UR7, RZ, P1, !PT ;  /* 0x00000007dbdb3c10 */ /* 0x000fe20008ffe4ff */
[----:B------:R2:W5:Y:S04]  /*260f0*/  @P0 LDG.E R101, desc[UR56][R24.64] ;  /* 0x0000003818650981 */ /* 0x000568000c1e1900 */
[----:B------:R2:W5:Y:S01]  /*26100*/  @P3 LDG.E R103, desc[UR56][R218.64] ;  /* 0x00000038da673981 */ /* 0x000562000c1e1900 */
[----:B-1----:R-:W-:Y:S01]  /*26110*/  IMAD.MOV.U32 R14, RZ, RZ, 0x9b8 ;  /* 0x000009b8ff0e7424 */ /* 0x002fe200078e00ff */
[----:B------:R-:W-:-:S02]  /*26120*/  ISETP.GT.AND P2, PT, R217, 0x1, PT ;  /* 0x00000001d900780c */ /* 0x000fc40003f44270 */
[----:B0-----:R-:W-:Y:S02]  /*26130*/  ISETP.NE.AND P1, PT, R104, 0x1, PT ;  /* 0x000000016800780c */ /* 0x001fe40003f25270 */
[----:B------:R-:W-:-:S04]  /*26140*/  SEL R14, R14, 0x978, P2 ;  /* 0x000009780e0e7807 */ /* 0x000fc80001000000 */
[----:B------:R2:W0:Y:S08]  /*26150*/  LDC.64 R8, c[0x0][R14+0x220] ;  /* 0x000088000e087b82 */ /* 0x0004300000000a00 */
[----:B------:R2:W1:Y:S08]  /*26160*/  LDC.64 R10, c[0x0][R14+0x218] ;  /* 0x000086000e0a7b82 */ /* 0x0004700000000a00 */
[----:B------:R2:W3:Y:S01]  /*26170*/  LDC.64 R12, c[0x0][R14+0x228] ;  /* 0x00008a000e0c7b82 */ /* 0x0004e20000000a00 */
[----:B------:R-:W-:Y:S05]  /*26180*/  @P3 BRA `(.L_x_2436) ;  /* 0x0000000000103947 */ /* 0x000fea0003800000 */
[----:B------:R-:W-:Y:S05]  /*26190*/  @!P0 BRA `(.L_x_2436) ;  /* 0x00000000000c8947 */ /* 0x000fea0003800000 */
[----:B------:R-:W4:Y:S04]  /*261a0*/  LDG.E R26, desc[UR56][R24.64] ;  /* 0x00000038181a7981 */ /* 0x000f28000c1e1900 */
[----:B-----5:R-:W4:Y:S02]  /*261b0*/  LDG.E R103, desc[UR56][R24.64+0x4] ;  /* 0x0000043818677981 */ /* 0x020f24000c1e1900 */
[----:B----4-:R-:W-:-:S07]  /*261c0*/  IMAD.IADD R103, R103, 0x1, -R26 ;  /* 0x0000000167677824 */ /* 0x010fce00078e0a1a */
.L_x_2436:
[----:B------:R-:W4:Y:S04]  /*261d0*/  LDL R30, [R1+0x68] ;  /* 0x00006800011e7983 */ /* 0x000f280000100800 */
[----:B------:R-:W4:Y:S01]  /*261e0*/  LDL R28, [R1+0x1c] ;  /* 0x00001c00011c7983 */ /* 0x000f220000100800 */
[----:B--2---:R-:W2:Y:S01]  /*261f0*/  LDC.64 R14, c[0x0][R14+0x210] ;  /* 0x000084000e0e7b82 */ /* 0x004ea20000000a00 */
[----:B------:R-:W-:Y:S01]  /*26200*/  ISETP.NE.U32.AND P0, PT, RZ, UR4, PT ;  /* 0x00000004ff007c0c */ /* 0x000fe2000bf05070 */
[-C--:B-1----:R-:W-:Y:S01]  /*26210*/  IMAD R29, R11, R209.reuse, RZ ;  /* 0x000000d10b1d7224 */ /* 0x082fe200078e02ff */
[----:B------:R-:W-:Y:S01]  /*26220*/  IADD3 R35, R211, R204, RZ ;  /* 0x000000ccd3237210 */ /* 0x000fe20007ffe0ff */
[----:B------:R-:W-:Y:S01]  /*26230*/  IMAD.WIDE.U32 R10, R10, R209, RZ ;  /* 0x000000d10a0a7225 */ /* 0x000fe200078e00ff */
[----:B------:R-:W-:-:S02]  /*26240*/  ISETP.NE.AND.EX P0, PT, RZ, UR5, PT, P0 ;  /* 0x00000005ff007c0c */ /* 0x000fc4000bf05300 */
[----:B-----5:R-:W-:Y:S01]  /*26250*/  SHF.R.S32.HI R106, RZ, 0x1f, R101 ;  /* 0x0000001fff6a7819 */ /* 0x020fe20000011465 */
[----:B------:R-:W1:Y:S01]  /*26260*/  @P1 LDC R26, c[0x0][0xbec] ;  /* 0x0002fb00ff1a1b82 */ /* 0x000e620000000800 */
[----:B------:R-:W-:Y:S01]  /*26270*/  SEL R105, R212, RZ, !P0 ;  /* 0x000000ffd4697207 */ /* 0x000fe20004000000 */
[----:B------:R-:W-:Y:S01]  /*26280*/  IMAD.IADD R11, R11, 0x1, R29 ;  /* 0x000000010b0b7824 */ /* 0x000fe200078e021d */
[----:B------:R-:W-:Y:S01]  /*26290*/  SEL R27, R220, RZ, !P0 ;  /* 0x000000ffdc1b7207 */ /* 0x000fe20004000000 */
[----:B------:R-:W-:Y:S02]  /*262a0*/  IMAD R103, R103, R104, RZ ;  /* 0x0000006867677224 */ /* 0x000fe400078e02ff */
[----:B0-----:R-:W-:Y:S02]  /*262b0*/  IMAD R9, R9, R105, RZ ;  /* 0x0000006909097224 */ /* 0x001fe400078e02ff */
[----:B------:R-:W0:Y:S02]  /*262c0*/  @P1 LDC R33, c[0x0][0xbf0] ;  /* 0x0002fc00ff211b82 */ /* 0x000e240000000800 */
[----:B------:R-:W-:Y:S01]  /*262d0*/  IMAD R31, R8, R27, R9 ;  /* 0x0000001b081f7224 */ /* 0x000fe200078e0209 */
[----:B------:R-:W-:Y:S01]  /*262e0*/  SEL R27, R222, RZ, P2 ;  /* 0x000000ffde1b7207 */ /* 0x000fe20001000000 */
[----:B------:R-:W-:-:S04]  /*262f0*/  IMAD.WIDE.U32 R8, R8, R105, RZ ;  /* 0x0000006908087225 */ /* 0x000fc800078e00ff */
[----:B------:R-:W2:Y:S01]  /*26300*/  LDC.64 R24, c[0x0][0xba8] ;  /* 0x0002ea00ff187b82 */ /* 0x000ea20000000a00 */
[----:B------:R-:W-:Y:S01]  /*26310*/  IADD3 R10, P0, P3, R8, R10, R101 ;  /* 0x0000000a080a7210 */ /* 0x000fe20007b1e065 */
[----:B------:R-:W-:Y:S02]  /*26320*/  IMAD.IADD R31, R9, 0x1, R31 ;  /* 0x00000001091f7824 */ /* 0x000fe400078e021f */
[----:B------:R-:W-:Y:S02]  /*26330*/  IMAD.MOV.U32 R9, RZ, RZ, R35 ;  /* 0x000000ffff097224 */ /* 0x000fe400078e0023 */
[----:B---3--:R-:W-:Y:S01]  /*26340*/  IMAD R29, R13, R27, RZ ;  /* 0x0000001b0d1d7224 */ /* 0x008fe200078e02ff */
[----:B------:R-:W-:Y:S01]  /*26350*/  IADD3.X R11, R31, R11, R106, P0, P3 ;  /* 0x0000000b1f0b7210 */ /* 0x000fe200007e646a */
[----:B-1----:R-:W-:-:S04]  /*26360*/  @P1 IMAD.HI.U32 R8, R35, R26, RZ ;  /* 0x0000001a23081227 */ /* 0x002fc800078e00ff */
[----:B------:R-:W-:Y:S01]  /*26370*/  IMAD.WIDE.U32 R12, R12, R27, RZ ;  /* 0x0000001b0c0c7225 */ /* 0x000fe200078e00ff */
[----:B0-----:R-:W-:-:S04]  /*26380*/  @P1 SHF.R.U32.HI R9, RZ, R33, R8 ;  /* 0x00000021ff091219 */ /* 0x001fc80000011608 */
[----:B------:R-:W-:Y:S02]  /*26390*/  IADD3 R29, R13, R29, RZ ;  /* 0x0000001d0d1d7210 */ /* 0x000fe40007ffe0ff */
[----:B------:R-:W-:Y:S01]  /*263a0*/  IADD3 R12, P0, P3, R9, R10, R12 ;  /* 0x0000000a090c7210 */ /* 0x000fe20007b1e00c */
[--C-:B------:R-:W-:Y:S01]  /*263b0*/  IMAD.MOV R27, RZ, RZ, -R9.reuse ;  /* 0x000000ffff1b7224 */ /* 0x100fe200078e0a09 */
[----:B------:R-:W-:Y:S01]  /*263c0*/  SHF.R.S32.HI R8, RZ, 0x1f, R9 ;  /* 0x0000001fff087819 */ /* 0x000fe20000011409 */
[----:B--2---:R-:W0:Y:S02]  /*263d0*/  @!P2 LDC R24, c[0x0][0xb50] ;  /* 0x0002d400ff18ab82 */ /* 0x004e240000000800 */
[----:B------:R-:W-:Y:S01]  /*263e0*/  IMAD R9, R104, R27, R35 ;  /* 0x0000001b68097224 */ /* 0x000fe200078e0223 */
[----:B------:R-:W-:-:S03]  /*263f0*/  IADD3.X R13, R8, R11, R29, P0, P3 ;  /* 0x0000000b080d7210 */ /* 0x000fc600007e641d */
[-C--:B------:R-:W-:Y:S01]  /*26400*/  IMAD R8, R15, R9.reuse, RZ ;  /* 0x000000090f087224 */ /* 0x080fe200078e02ff */
[----:B------:R-:W-:Y:S01]  /*26410*/  SHF.R.S32.HI R11, RZ, 0x1f, R9 ;  /* 0x0000001fff0b7819 */ /* 0x000fe20000011409 */
[C---:B------:R-:W-:Y:S01]  /*26420*/  IMAD.WIDE.U32 R12, R14.reuse, R9, R12 ;  /* 0x000000090e0c7225 */ /* 0x040fe200078e000c */
[----:B------:R-:W1:Y:S03]  /*26430*/  @!P2 LDC R25, c[0x0][0xb54] ;  /* 0x0002d500ff19ab82 */ /* 0x000e660000000800 */
[----:B------:R-:W-:-:S04]  /*26440*/  IMAD R11, R14, R11, R8 ;  /* 0x0000000b0e0b7224 */ /* 0x000fc800078e0208 */
[----:B------:R-:W-:Y:S01]  /*26450*/  IMAD.IADD R8, R13, 0x1, R11 ;  /* 0x000000010d087824 */ /* 0x000fe200078e020b */
[----:B0-----:R-:W-:-:S05]  /*26460*/  LEA R13, P0, R12, R24, 0x2 ;  /* 0x000000180c0d7211 */ /* 0x001fca00078010ff */
[----:B------:R-:W-:Y:S01]  /*26470*/  SHFL.IDX PT, R10, R13, 0x1, 0x1c1f ;  /* 0x003c1f000d0a7f89 */ /* 0x000fe200000e0000 */
[----:B-1----:R-:W-:-:S03]  /*26480*/  LEA.HI.X R25, R12, R25, R8, 0x2, P0 ;  /* 0x000000190c197211 */ /* 0x002fc600000f1408 */
[----:B------:R-:W-:Y:S04]  /*26490*/  SHFL.IDX PT, R8, R13, RZ, 0x1c1f ;  /* 0x001c1fff0d087589 */ /* 0x000fe800000e0000 */
[----:B------:R-:W0:Y:S04]  /*264a0*/  SHFL.IDX PT, R9, R25, RZ, 0x1c1f ;  /* 0x001c1fff19097589 */ /* 0x000e2800000e0000 */
[----:B------:R-:W1:Y:S01]  /*264b0*/  SHFL.IDX PT, R11, R25, 0x1, 0x1c1f ;  /* 0x003c1f00190b7f89 */ /* 0x000e6200000e0000 */
[----:B----4-:R-:W-:Y:S01]  /*264c0*/  IMAD.IADD R30, R30, 0x1, R204 ;  /* 0x000000011e1e7824 */ /* 0x010fe200078e02cc */
[----:B------:R-:W-:-:S03]  /*264d0*/  LOP3.LUT P0, RZ, R28, 0x3, RZ, 0xc0, !PT ;  /* 0x000000031cff7812 */ /* 0x000fc6000780c0ff */
[C---:B------:R-:W-:Y:S01]  /*264e0*/  VIADD R24, R30.reuse, 0x8 ;  /* 0x000000081e187836 */ /* 0x040fe20000000000 */
[----:B------:R-:W-:-:S04]  /*264f0*/  ISETP.GE.OR P3, PT, R30, R103, P0 ;  /* 0x000000671e00720c */ /* 0x000fc80000766670 */
[----:B------:R-:W-:-:S09]  /*26500*/  ISETP.GE.OR P0, PT, R24, R103, P0 ;  /* 0x000000671800720c */ /* 0x000fd20000706670 */
[----:B0-----:R0:W-:Y:S04]  /*26510*/  @!P3 ST.E desc[UR56][R8.64], R88 ;  /* 0x000000580800b985 */ /* 0x0011e8000c101938 */
[----:B-1----:R0:W-:Y:S01]  /*26520*/  @!P0 ST.E desc[UR56][R10.64], R89 ;  /* 0x000000590a008985 */ /* 0x0021e2000c101938 */
[----:B------:R-:W-:Y:S05]  /*26530*/  @P2 BRA `(.L_x_2437) ;  /* 0x0000000800d42947 */ /* 0x000fea0003800000 */
[----:B------:R-:W1:Y:S01]  /*26540*/  S2R R28, SR_TID.X ;  /* 0x00000000001c7919 */ /* 0x000e620000002100 */
[----:B0-----:R-:W0:Y:S01]  /*26550*/  @P1 LDC R11, c[0x0][0xbec] ;  /* 0x0002fb00ff0b1b82 */ /* 0x001e220000000800 */
[----:B------:R-:W-:-:S07]  /*26560*/  ULDC.64 UR4, c[0x0][0xaa0] ;  /* 0x0002a80000047ab9 */ /* 0x000fce0000000a00 */
[----:B------:R-:W2:Y:S01]  /*26570*/  @P1 LDC R13, c[0x0][0xbf0] ;  /* 0x0002fc00ff0d1b82 */ /* 0x000ea20000000800 */
[C---:B-1----:R-:W-:Y:S01]  /*26580*/  IADD3 R107, R28.reuse, -0x80, RZ ;  /* 0xffffff801c6b7810 */ /* 0x042fe20007ffe0ff */
[----:B------:R-:W-:-:S03]  /*26590*/  VIADD R108, R28, 0xffffff80 ;  /* 0xffffff801c6c7836 */ /* 0x000fc60000000000 */
[----:B------:R-:W-:-:S04]  /*265a0*/  SHF.R.S32.HI R107, RZ, 0x1f, R107 ;  /* 0x0000001fff6b7819 */ /* 0x000fc8000001146b */
[----:B------:R-:W-:-:S04]  /*265b0*/  LEA.HI R107, R107, R108, RZ, 0x3 ;  /* 0x0000006c6b6b7211 */ /* 0x000fc800078f18ff */
[----:B------:R-:W-:-:S05]  /*265c0*/  SHF.R.S32.HI R107, RZ, 0x3, R107 ;  /* 0x00000003ff6b7819 */ /* 0x000fca000001146b */
[----:B------:R-:W-:-:S04]  /*265d0*/  IMAD R3, R107, 0x40, R207 ;  /* 0x000000406b037824 */ /* 0x000fc800078e02cf */
[----:B------:R-:W-:-:S03]  /*265e0*/  IMAD.WIDE R60, R3, 0x2, R60 ;  /* 0x00000002033c7825 */ /* 0x000fc600078e023c */
[C---:B------:R-:W-:Y:S02]  /*265f0*/  IADD3 R33, P0, R60.reuse, 0x2000, RZ ;  /* 0x000020003c217810 */ /* 0x040fe40007f1e0ff */
[----:B------:R-:W-:Y:S02]  /*26600*/  IADD3 R29, P5, R60, 0x1000, RZ ;  /* 0x000010003c1d7810 */ /* 0x000fe40007fbe0ff */
[----:B------:R-:W-:Y:S02]  /*26610*/  LOP3.LUT R32, R33, 0x380, RZ, 0xc0, !PT ;  /* 0x0000038021207812 */ /* 0x000fe400078ec0ff */
[----:B------:R-:W-:Y:S02]  /*26620*/  LOP3.LUT R28, R29, 0x380, RZ, 0xc0, !PT ;  /* 0x000003801d1c7812 */ /* 0x000fe400078ec0ff */
[----:B------:R-:W-:Y:S02]  /*26630*/  SHF.R.U64 R32, R32, 0x3, RZ ;  /* 0x0000000320207819 */ /* 0x000fe400000012ff */
[----:B------:R-:W-:-:S02]  /*26640*/  SHF.R.U64 R28, R28, 0x3, RZ ;  /* 0x000000031c1c7819 */ /* 0x000fc400000012ff */
[----:B------:R-:W-:Y:S01]  /*26650*/  LOP3.LUT R32, R32, R33, RZ, 0x3c, !PT ;  /* 0x0000002120207212 */ /* 0x000fe200078e3cff */
[--C-:B------:R-:W-:Y:S01]  /*26660*/  IMAD.X R33, RZ, RZ, R61.reuse, P0 ;  /* 0x000000ffff217224 */ /* 0x100fe200000e063d */
[----:B------:R-:W-:Y:S01]  /*26670*/  LOP3.LUT R28, R28, R29, RZ, 0x3c, !PT ;  /* 0x0000001d1c1c7212 */ /* 0x000fe200078e3cff */
[--C-:B------:R-:W-:Y:S01]  /*26680*/  IMAD.X R29, RZ, RZ, R61.reuse, P5 ;  /* 0x000000ffff1d7224 */ /* 0x100fe200028e063d */
[C---:B------:R-:W-:Y:S02]  /*26690*/  IADD3 R3, P0, R60.reuse, 0x7000, RZ ;  /* 0x000070003c037810 */ /* 0x040fe40007f1e0ff */
[----:B------:R-:W-:Y:S01]  /*266a0*/  IADD3 R37, P2, R60, 0x3000, RZ ;  /* 0x000030003c257810 */ /* 0x000fe20007f5e0ff */
[----:B------:R-:W-:Y:S01]  /*266b0*/  IMAD R106, R106, UR4, RZ ;  /* 0x000000046a6a7c24 */ /* 0x000fe2000f8e02ff */
[C---:B------:R-:W-:Y:S01]  /*266c0*/  IADD3 R41, P3, R60.reuse, 0x4000, RZ ;  /* 0x000040003c297810 */ /* 0x040fe20007f7e0ff */
[----:B------:R-:W-:Y:S01]  /*266d0*/  IMAD.X R53, RZ, RZ, R61, P0 ;  /* 0x000000ffff357224 */ /* 0x000fe200000e063d */
[C---:B------:R-:W-:Y:S01]  /*266e0*/  IADD3 R45, P4, R60.reuse, 0x5000, RZ ;  /* 0x000050003c2d7810 */ /* 0x040fe20007f9e0ff */
[----:B------:R-:W5:Y:S01]  /*266f0*/  LD.E.128 R28, desc[UR56][R28.64] ;  /* 0x000000381c1c7980 */ /* 0x000f62000c101d00 */
[----:B------:R-:W-:-:S02]  /*26700*/  IADD3 R49, P5, R60, 0x6000, RZ ;  /* 0x000060003c317810 */ /* 0x000fc40007fbe0ff */
[----:B------:R-:W-:Y:S01]  /*26710*/  LOP3.LUT R9, R60, 0x380, RZ, 0xc0, !PT ;  /* 0x000003803c097812 */ /* 0x000fe200078ec0ff */
[----:B------:R-:W5:Y:S01]  /*26720*/  LD.E.128 R32, desc[UR56][R32.64] ;  /* 0x0000003820207980 */ /* 0x000f62000c101d00 */
[----:B------:R-:W-:Y:S02]  /*26730*/  LOP3.LUT R0, R3, 0x380, RZ, 0xc0, !PT ;  /* 0x0000038003007812 */ /* 0x000fe400078ec0ff */
[----:B------:R-:W-:Y:S02]  /*26740*/  LOP3.LUT R36, R37, 0x380, RZ, 0xc0, !PT ;  /* 0x0000038025247812 */ /* 0x000fe400078ec0ff */
[----:B------:R-:W-:Y:S02]  /*26750*/  LOP3.LUT R40, R41, 0x380, RZ, 0xc0, !PT ;  /* 0x0000038029287812 */ /* 0x000fe400078ec0ff */
[----:B------:R-:W-:Y:S02]  /*26760*/  LOP3.LUT R44, R45, 0x380, RZ, 0xc0, !PT ;  /* 0x000003802d2c7812 */ /* 0x000fe400078ec0ff */
[----:B------:R-:W-:-:S02]  /*26770*/  LOP3.LUT R48, R49, 0x380, RZ, 0xc0, !PT ;  /* 0x0000038031307812 */ /* 0x000fc400078ec0ff */
[----:B------:R-:W-:Y:S02]  /*26780*/  SHF.R.U64 R9, R9, 0x3, RZ ;  /* 0x0000000309097819 */ /* 0x000fe400000012ff */
[----:B------:R-:W-:Y:S02]  /*26790*/  SHF.R.U64 R0, R0, 0x3, RZ ;  /* 0x0000000300007819 */ /* 0x000fe400000012ff */
[----:B------:R-:W-:Y:S02]  /*267a0*/  SHF.R.U64 R36, R36, 0x3, RZ ;  /* 0x0000000324247819 */ /* 0x000fe400000012ff */
[----:B------:R-:W-:Y:S02]  /*267b0*/  SHF.R.U64 R40, R40, 0x3, RZ ;  /* 0x0000000328287819 */ /* 0x000fe400000012ff */
[----:B------:R-:W-:Y:S02]  /*267c0*/  SHF.R.U64 R44, R44, 0x3, RZ ;  /* 0x000000032c2c7819 */ /* 0x000fe400000012ff */
[----:B------:R-:W-:-:S02]  /*267d0*/  SHF.R.U64 R48, R48, 0x3, RZ ;  /* 0x0000000330307819 */ /* 0x000fc400000012ff */
[----:B------:R-:W-:Y:S01]  /*267e0*/  LOP3.LUT R60, R9, R60, RZ, 0x3c, !PT ;  /* 0x0000003c093c7212 */ /* 0x000fe200078e3cff */
[C---:B------:R-:W-:Y:S01]  /*267f0*/  IMAD R9, R101.reuse, UR5, R106 ;  /* 0x0000000565097c24 */ /* 0x040fe2000f8e026a */
[----:B------:R-:W-:Y:S01]  /*26800*/  LOP3.LUT R52, R0, R3, RZ, 0x3c, !PT ;  /* 0x0000000300347212 */ /* 0x000fe200078e3cff */
        /* <DEDUP_REMOVED lines=10> */
[----:B------:R-:W-:Y:S01]  /*268b0*/  IMAD.IADD R3, R3, 0x1, R9 ;  /* 0x0000000103037824 */ /* 0x000fe200078e0209 */
[----:B------:R-:W-:Y:S01]  /*268c0*/  LEA R9, R216, R107, 0x5 ;  /* 0x0000006bd8097211 */ /* 0x000fe200078e28ff */
[----:B------:R1:W5:Y:S01]  /*268d0*/  LD.E.128 R24, desc[UR56][R60.64] ;  /* 0x000000383c187980 */ /* 0x000362000c101d00 */
[----:B------:R-:W-:-:S03]  /*268e0*/  IMAD.WIDE.U32 R2, R209, UR4, R2 ;  /* 0x00000004d1027c25 */ /* 0x000fc6000f8e0002 */
[----:B------:R-:W5:Y:S01]  /*268f0*/  LD.E.128 R36, desc[UR56][R36.64] ;  /* 0x0000003824247980 */ /* 0x000f62000c101d00 */
[----:B------:R-:W-:-:S03]  /*26900*/  SHF.R.S32.HI R4, RZ, 0x1f, R105 ;  /* 0x0000001fff047819 */ /* 0x000fc60000011469 */
[----:B------:R-:W5:Y:S01]  /*26910*/  LD.E.128 R40, desc[UR56][R40.64] ;  /* 0x0000003828287980 */ /* 0x000f62000c101d00 */
[----:B------:R-:W-:-:S03]  /*26920*/  IMAD.IADD R8, R204, 0x1, R9 ;  /* 0x00000001cc087824 */ /* 0x000fc600078e0209 */
        /* <DEDUP_REMOVED lines=11> */
[----:B0-----:R-:W-:-:S04]  /*269e0*/  @P1 IMAD.HI.U32 R0, R8, R11, RZ ;  /* 0x0000000b08001227 */ /* 0x001fc800078e00ff */
        /* <DEDUP_REMOVED lines=17> */
[----:B0-----:R-:W-:-:S02]  /*26b00*/  SHF.R.S32.HI R0, RZ, 0x1f, R11 ;  /* 0x0000001fff007819 */ /* 0x001fc4000001140b */
        /* <DEDUP_REMOVED lines=9> */
[----:B-1----:R-:W-:Y:S06]  /*26ba0*/  BRA.DIV UR4, `(.L_x_2438) ;  /* 0x000000c204f87947 */ /* 0x002fec000b800000 */
[----:B------:R0:W1:Y:S04]  /*26bb0*/  SHFL.IDX PT, R0, R3, RZ, 0x181f ;  /* 0x00181fff03007589 */ /* 0x00006800000e0000 */
[----:B------:R0:W2:Y:S02]  /*26bc0*/  SHFL.IDX PT, R14, R2, RZ, 0x181f ;  /* 0x00181fff020e7589 */ /* 0x0000a400000e0000 */
.L_x_2693:
        /* <DEDUP_REMOVED lines=15> */
.L_x_2440:
[----:B------:R-:W-:Y:S05]  /*26cc0*/  BSYNC B1 ;  /* 0x0000000000017941 */ /* 0x000fea0003800000 */
.L_x_2439:
[----:B------:R-:W-:-:S03]  /*26cd0*/  UMOV UR4, 0xffffffff ;  /* 0xffffffff00047882 */ /* 0x000fc60000000000 */
[----:B------:R-:W-:Y:S05]  /*26ce0*/  BRA.DIV UR4, `(.L_x_2441) ;  /* 0x000000c204dc7947 */ /* 0x000fea000b800000 */
[----:B-1----:R1:W4:Y:S04]  /*26cf0*/  SHFL.IDX PT, R0, R3, 0x1, 0x181f ;  /* 0x00381f0003007f89 */ /* 0x00232800000e0000 */
[----:B--23--:R1:W2:Y:S02]  /*26d00*/  SHFL.IDX PT, R14, R2, 0x1, 0x181f ;  /* 0x00381f00020e7f89 */ /* 0x00c2a400000e0000 */
.L_x_2697:
        /* <DEDUP_REMOVED lines=13> */
[----:B-----5:R3:W-:Y:S04]  /*26de0*/  @!P2 ST.E.128 desc[UR56][R8.64], R28 ;  /* 0x0000001c0800a985 */ /* 0x0207e8000c101d38 */
[----:B------:R3:W-:Y:S02]  /*26df0*/  @!P3 ST.E.128 desc[UR56][R14.64], R44 ;  /* 0x0000002c0e00b985 */ /* 0x0007e4000c101d38 */
.L_x_2443:
[----:B------:R-:W-:Y:S05]  /*26e00*/  BSYNC B1 ;  /* 0x0000000000017941 */ /* 0x000fea0003800000 */
.L_x_2442:
[----:B------:R-:W-:-:S03]  /*26e10*/  UMOV UR4, 0xffffffff ;  /* 0xffffffff00047882 */ /* 0x000fc60000000000 */
[----:B------:R-:W-:Y:S05]  /*26e20*/  BRA.DIV UR4, `(.L_x_2444) ;  /* 0x000000c204d47947 */ /* 0x000fea000b800000 */
[----:B----4-:R4:W0:Y:S04]  /*26e30*/  SHFL.IDX PT, R0, R3, 0x2, 0x181f ;  /* 0x00581f0003007f89 */ /* 0x01082800000e0000 */
[----:B--23--:R4:W2:Y:S02]  /*26e40*/  SHFL.IDX PT, R14, R2, 0x2, 0x181f ;  /* 0x00581f00020e7f89 */ /* 0x00c8a400000e0000 */
.L_x_2701:
[----:B------:R-:W-:Y:S01]  /*26e50*/  IADD3 R4, R204, 0x40, RZ ;  /* 0x00000040cc047810 */ /* 0x000fe20007ffe0ff */
        /* <DEDUP_REMOVED lines=12> */
[----:B-----5:R3:W-:Y:S04]  /*26f20*/  @!P2 ST.E.128 desc[UR56][R8.64], R32 ;  /* 0x000000200800a985 */ /* 0x0207e8000c101d38 */
[----:B------:R3:W-:Y:S02]  /*26f30*/  @!P3 ST.E.128 desc[UR56][R14.64], R48 ;  /* 0x000000300e00b985 */ /* 0x0007e4000c101d38 */
.L_x_2446:
[----:B------:R-:W-:Y:S05]  /*26f40*/  BSYNC B1 ;  /* 0x0000000000017941 */ /* 0x000fea0003800000 */
.L_x_2445:
[----:B------:R-:W-:-:S03]  /*26f50*/  UMOV UR4, 0xffffffff ;  /* 0xffffffff00047882 */ /* 0x000fc60000000000 */
[----:B------:R-:W-:Y:S05]  /*26f60*/  BRA.DIV UR4, `(.L_x_2447) ;  /* 0x000000c204cc7947 */ /* 0x000fea000b800000 */
[----:B0-----:R0:W0:Y:S04]  /*26f70*/  SHFL.IDX PT, R0, R3, 0x3, 0x181f ;  /* 0x00781f0003007f89 */ /* 0x00102800000e0000 */
[----:B--23--:R2:W3:Y:S02]  /*26f80*/  SHFL.IDX PT, R14, R2, 0x3, 0x181f ;  /* 0x00781f00020e7f89 */ /* 0x00c4e400000e0000 */
.L_x_2705:
[----:B-12-4-:R-:W-:-:S05]  /*26f90*/  VIADD R2, R204, 0x60 ;  /* 0x00000060cc027836 */ /* 0x016fca0000000000 */
[----:B------:R-:W-:-:S13]  /*26fa0*/  ISETP.GE.AND P0, PT, R2, R103, PT ;  /* 0x000000670200720c */ /* 0x000fda0003f06270 */
[----:B------:R-:W-:Y:S05]  /*26fb0*/  @P0 BRA `(.L_x_2448) ;  /* 0x0000001c00940947 */ /* 0x000fea0003800000 */
[----:B------:R-:W-:Y:S01]  /*26fc0*/  ULDC UR4, c[0x0][0xac8] ;  /* 0x0002b20000047ab9 */ /* 0x000fe20000000800 */
[----:B------:R-:W-:Y:S02]  /*26fd0*/  SHF.R.S32.HI R4, RZ, 0x1f, R207 ;  /* 0x0000001fff047819 */ /* 0x000fe400000114cf */
[----:B------:R-:W-:-:S13]  /*26fe0*/  ISETP.GE.AND P1, PT, R207, UR4, PT ;  /* 0x00000004cf007c0c */ /* 0x000fda000bf26270 */
[----:B---3--:R-:W-:-:S04]  /*26ff0*/  @!P1 LEA R2, P0, R207, R14, 0x1 ;  /* 0x0000000ecf029211 */ /* 0x008fc800078008ff */
[----:B0-----:R-:W-:Y:S02]  /*27000*/  @!P1 LEA.HI.X R3, R207, R0, R4, 0x1, P0 ;  /* 0x00000000cf039211 */ /* 0x001fe400000f0c04 */
[----:B------:R-:W-:-:S03]  /*27010*/  ISETP.GE.AND P0, PT, R215, UR4, PT ;  /* 0x00000004d7007c0c */ /* 0x000fc6000bf06270 */
[----:B-----5:R0:W-:Y:S10]  /*27020*/  @!P1 ST.E.128 desc[UR56][R2.64], R36 ;  /* 0x0000002402009985 */ /* 0x0201f4000c101d38 */
[----:B------:R-:W-:Y:S05]  /*27030*/  @P0 BRA `(.L_x_2448) ;  /* 0x0000001c00740947 */ /* 0x000fea0003800000 */
[----:B------:R-:W-:Y:S02]  /*27040*/  SHF.R.S32.HI R4, RZ, 0x1f, R215 ;  /* 0x0000001fff047819 */ /* 0x000fe400000114d7 */
[----:B------:R-:W-:-:S04]  /*27050*/  LEA R14, P0, R215, R14, 0x1 ;  /* 0x0000000ed70e7211 */ /* 0x000fc800078008ff */
[----:B------:R-:W-:-:S05]  /*27060*/  LEA.HI.X R15, R215, R0, R4, 0x1, P0 ;  /* 0x00000000d70f7211 */ /* 0x000fca00000f0c04 */
[----:B------:R1:W-:Y:S01]  /*27070*/  ST.E.128 desc[UR56][R14.64], R52 ;  /* 0x000000340e007985 */ /* 0x0003e2000c101d38 */
[----:B------:R-:W-:Y:S05]  /*27080*/  BRA `(.L_x_2448) ;  /* 0x0000001c00607947 */ /* 0x000fea0003800000 */
.L_x_2437:
[----:B------:R-:W-:Y:S01]  /*27090*/  ULDC.64 UR4, c[0x0][0xb08] ;  /* 0x0002c20000047ab9 */ /* 0x000fe20000000a00 */
[----:B------:R-:W1:Y:S01]  /*270a0*/  @P1 LDC R12, c[0x0][0xbec] ;  /* 0x0002fb00ff0c1b82 */ /* 0x000e620000000800 */
[----:B------:R-:W-:Y:S01]  /*270b0*/  IMAD R106, R106, UR4, RZ ;  /* 0x000000046a6a7c24 */ /* 0x000fe2000f8e02ff */
[----:B0-----:R-:W-:Y:S01]  /*270c0*/  SHF.R.S32.HI R10, RZ, 0x1f, R105 ;  /* 0x0000001fff0a7819 */ /* 0x001fe20000011469 */
[----:B------:R-:W-:Y:S01]  /*270d0*/  IMAD.WIDE.U32 R8, R101, UR4, RZ ;  /* 0x0000000465087c25 */ /* 0x000fe2000f8e00ff */
[----:B------:R-:W-:-:S03]  /*270e0*/  SHF.R.S32.HI R28, RZ, 0x1f, R223 ;  /* 0x0000001fff1c7819 */ /* 0x000fc600000114df */
[----:B------:R-:W-:Y:S01]  /*270f0*/  IMAD R101, R101, UR5, R106 ;  /* 0x0000000565657c24 */ /* 0x000fe2000f8e026a */
[----:B------:R-:W0:Y:S01]  /*27100*/  @P1 LDC R15, c[0x0][0xbf0] ;  /* 0x0002fc00ff0f1b82 */ /* 0x000e220000000800 */
[----:B------:R-:W-:Y:S01]  /*27110*/  ULDC.64 UR4, c[0x0][0xb38] ;  /* 0x0002ce0000047ab9 */ /* 0x000fe20000000a00 */
[----:B------:R-:W-:Y:S02]  /*27120*/  IMAD.MOV.U32 R11, RZ, RZ, R35 ;  /* 0x000000ffff0b7224 */ /* 0x000fe400078e0023 */
[----:B------:R-:W-:Y:S02]  /*27130*/  IMAD.IADD R9, R9, 0x1, R101 ;  /* 0x0000000109097824 */ /* 0x000fe400078e0265 */
[----:B------:R-:W-:Y:S02]  /*27140*/  VIADD R29, R208, 0x8 ;  /* 0x00000008d01d7836 */ /* 0x000fe40000000000 */
[----:B------:R-:W-:-:S03]  /*27150*/  IMAD.WIDE.U32 R8, R209, UR4, R8 ;  /* 0x00000004d1087c25 */ /* 0x000fc6000f8e0008 */
[----:B------:R-:W-:Y:S01]  /*27160*/  SHF.R.S32.HI R31, RZ, 0x1f, R29 ;  /* 0x0000001fff1f7819 */ /* 0x000fe2000001141d */
        /* <DEDUP_REMOVED lines=11> */
[----:B------:R-:W-:Y:S02]  /*27220*/  IADD3 R13, -R11, RZ, RZ ;  /* 0x000000ff0b0d7210 */ /* 0x000fe40007ffe1ff */
[----:B------:R-:W-:Y:S01]  /*27230*/  SHF.R.S32.HI R10, RZ, 0x1f, R11 ;  /* 0x0000001fff0a7819 */ /* 0x000fe2000001140b */
[----:B------:R-:W-:Y:S01]  /*27240*/  IMAD R9, R222, UR5, R9 ;  /* 0x00000005de097c24 */ /* 0x000fe2000f8e0209 */
[----:B------:R-:W-:Y:S01]  /*27250*/  ULDC.64 UR4, c[0x0][0xb30] ;  /* 0x0002cc0000047ab9 */ /* 0x000fe20000000a00 */
[----:B------:R-:W-:Y:S01]  /*27260*/  IMAD R13, R104, R13, R35 ;  /* 0x0000000d680d7224 */ /* 0x000fe200078e0223 */
[----:B------:R-:W-:Y:S01]  /*27270*/  PRMT R12, RZ, 0x654, R12 ;  /* 0x00000654ff0c7816 */ /* 0x000fe2000000000c */
[----:B------:R-:W-:-:S02]  /*27280*/  IMAD R10, R10, UR4, RZ ;  /* 0x000000040a0a7c24 */ /* 0x000fc4000f8e02ff */
[C---:B------:R-:W-:Y:S01]  /*27290*/  IMAD.WIDE.U32 R8, R11.reuse, UR4, R8 ;  /* 0x000000040b087c25 */ /* 0x040fe2000f8e0008 */
[----:B------:R0:W-:Y:S03]  /*272a0*/  SYNCS.ARRIVE.TRANS64.RED.A1T0 RZ, [R12+URZ], RZ ;  /* 0x000000ff0cff79a7 */ /* 0x0001e6000810043f */
[----:B------:R-:W-:Y:S01]  /*272b0*/  IMAD R15, R11, UR5, R10 ;  /* 0x000000050b0f7c24 */ /* 0x000fe2000f8e020a */
[----:B------:R-:W-:Y:S01]  /*272c0*/  SHF.R.S32.HI R10, RZ, 0x1f, R13 ;  /* 0x0000001fff0a7819 */ /* 0x000fe2000001140d */
[----:B------:R-:W-:Y:S02]  /*272d0*/  ULDC.64 UR4, c[0x0][0xb28] ;  /* 0x0002ca0000047ab9 */ /* 0x000fe40000000a00 */
[----:B------:R-:W-:Y:S02]  /*272e0*/  IMAD.IADD R9, R9, 0x1, R15 ;  /* 0x0000000109097824 */ /* 0x000fe400078e020f */
[----:B------:R-:W-:-:S02]  /*272f0*/  IMAD R10, R10, UR4, RZ ;  /* 0x000000040a0a7c24 */ /* 0x000fc4000f8e02ff */
        /* <DEDUP_REMOVED lines=10> */
.L_x_2708:
        /* <DEDUP_REMOVED lines=9> */
[----:B------:R-:W-:-:S02]  /*27430*/  SHF.R.S32.HI R32, RZ, 0x1f, R236 ;  /* 0x0000001fff207819 */ /* 0x000fc400000114ec */
[----:B------:R-:W-:-:S03]  /*27440*/  SHF.R.S32.HI R30, RZ, 0x1f, R229 ;  /* 0x0000001fff1e7819 */ /* 0x000fc600000114e5 */
[-C--:B--2---:R-:W-:Y:S01]  /*27450*/  @!P0 MOV R10, R14.reuse ;  /* 0x0000000e000a8202 */ /* 0x084fe20000000f00 */
[----:B-1----:R-:W-:Y:S01]  /*27460*/  @!P0 IMAD.MOV.U32 R11, RZ, RZ, R26 ;  /* 0x000000ffff0b8224 */ /* 0x002fe200078e001a */
[C---:B------:R-:W-:Y:S01]  /*27470*/  @!P3 LEA R8, P4, R29.reuse, R14, 0x2 ;  /* 0x0000000e1d08b211 */ /* 0x040fe200078810ff */
[----:B------:R-:W-:Y:S02]  /*27480*/  @!P0 IMAD.MOV.U32 R12, RZ, RZ, R102 ;  /* 0x000000ffff0c8224 */ /* 0x000fe400078e0066 */
[----:B------:R-:W-:Y:S01]  /*27490*/  @!P0 IMAD.WIDE R10, R208, 0x4, R10 ;  /* 0x00000004d00a8825 */ /* 0x000fe200078e020a */
[----:B------:R-:W-:-:S03]  /*274a0*/  @!P3 LEA.HI.X R9, R29, R26, R31, 0x2, P4 ;  /* 0x0000001a1d09b211 */ /* 0x000fc600020f141f */
[----:B------:R-:W-:-:S05]  /*274b0*/  @!P0 IMAD.MOV.U32 R13, RZ, RZ, R99 ;  /* 0x000000ffff0d8224 */ /* 0x000fca00078e0063 */
[----:B------:R1:W-:Y:S01]  /*274c0*/  @!P0 ST.E.64 desc[UR56][R10.64], R12 ;  /* 0x0000000c0a008985 */ /* 0x0003e2000c101b38 */
[----:B------:R-:W-:Y:S01]  /*274d0*/  ISETP.GE.AND P0, PT, R236, UR4, PT ;  /* 0x00000004ec007c0c */ /* 0x000fe2000bf06270 */
[----:B-1----:R-:W-:Y:S01]  /*274e0*/  @!P3 IMAD.MOV.U32 R12, RZ, RZ, R100 ;  /* 0x000000ffff0cb224 */ /* 0x002fe200078e0064 */
[----:B------:R-:W-:Y:S02]  /*274f0*/  @!P3 MOV R13, R98 ;  /* 0x00000062000db202 */ /* 0x000fe40000000f00 */
[----:B------:R-:W-:-:S03]  /*27500*/  @!P2 LEA R10, P4, R223, R14, 0x2 ;  /* 0x0000000edf0aa211 */ /* 0x000fc600078810ff */
[----:B------:R1:W-:Y:S01]  /*27510*/  @!P3 ST.E.64 desc[UR56][R8.64], R12 ;  /* 0x0000000c0800b985 */ /* 0x0003e2000c101b38 */
[----:B------:R-:W-:Y:S02]  /*27520*/  ISETP.GE.AND P3, PT, R235, UR4, PT ;  /* 0x00000004eb007c0c */ /* 0x000fe4000bf66270 */
[----:B------:R-:W-:Y:S01]  /*27530*/  @!P2 LEA.HI.X R11, R223, R26, R28, 0x2, P4 ;  /* 0x0000001adf0ba211 */ /* 0x000fe200020f141c */
[----:B-1----:R-:W-:Y:S01]  /*27540*/  @!P2 IMAD.MOV.U32 R12, RZ, RZ, R97 ;  /* 0x000000ffff0ca224 */ /* 0x002fe200078e0061 */
[----:B------:R-:W-:Y:S01]  /*27550*/  @!P1 LEA R8, P5, R237, R14, 0x2 ;  /* 0x0000000eed089211 */ /* 0x000fe200078a10ff */
[----:B------:R-:W-:-:S03]  /*27560*/  @!P2 IMAD.MOV.U32 R13, RZ, RZ, R96 ;  /* 0x000000ffff0da224 */ /* 0x000fc600078e0060 */
[----:B------:R-:W-:Y:S02]  /*27570*/  @!P1 LEA.HI.X R9, R237, R26, R15, 0x2, P5 ;  /* 0x0000001aed099211 */ /* 0x000fe400028f140f */
[----:B------:R1:W-:Y:S01]  /*27580*/  @!P2 ST.E.64 desc[UR56][R10.64], R12 ;  /* 0x0000000c0a00a985 */ /* 0x0003e2000c101b38 */
[----:B------:R-:W-:Y:S02]  /*27590*/  ISETP.GE.AND P2, PT, R234, UR4, PT ;  /* 0x00000004ea007c0c */ /* 0x000fe4000bf46270 */
[----:B------:R-:W-:Y:S01]  /*275a0*/  SHF.R.S32.HI R15, RZ, 0x1f, R235 ;  /* 0x0000001fff0f7819 */ /* 0x000fe200000114eb */
[----:B-1----:R-:W-:Y:S01]  /*275b0*/  @!P1 IMAD.MOV.U32 R10, RZ, RZ, R78 ;  /* 0x000000ffff0a9224 */ /* 0x002fe200078e004e */
[----:B------:R-:W-:Y:S01]  /*275c0*/  @!P0 LEA R12, P4, R236, R14, 0x2 ;  /* 0x0000000eec0c8211 */ /* 0x000fe200078810ff */
[----:B------:R-:W-:-:S03]  /*275d0*/  @!P1 IMAD.MOV.U32 R11, RZ, RZ, R77 ;  /* 0x000000ffff0b9224 */ /* 0x000fc600078e004d */
[----:B------:R-:W-:Y:S02]  /*275e0*/  @!P0 LEA.HI.X R13, R236, R26, R32, 0x2, P4 ;  /* 0x0000001aec0d8211 */ /* 0x000fe400020f1420 */
[----:B------:R1:W-:Y:S01]  /*275f0*/  @!P1 ST.E.64 desc[UR56][R8.64], R10 ;  /* 0x0000000a08009985 */ /* 0x0003e2000c101b38 */
[----:B------:R-:W-:Y:S02]  /*27600*/  ISETP.GE.AND P1, PT, R233, UR4, PT ;  /* 0x00000004e9007c0c */ /* 0x000fe4000bf26270 */
[----:B------:R-:W-:Y:S02]  /*27610*/  SHF.R.S32.HI R32, RZ, 0x1f, R234 ;  /* 0x0000001fff207819 */ /* 0x000fe400000114ea */
[----:B-1----:R-:W-:Y:S01]  /*27620*/  @!P0 MOV R10, R2 ;  /* 0x00000002000a8202 */ /* 0x002fe20000000f00 */
[----:B------:R-:W-:Y:S01]  /*27630*/  @!P0 IMAD.MOV.U32 R11, RZ, RZ, R79 ;  /* 0x000000ffff0b8224 */ /* 0x000fe200078e004f */
[----:B------:R-:W-:Y:S01]  /*27640*/  @!P3 LEA R8, P5, R235, R14, 0x2 ;  /* 0x0000000eeb08b211 */ /* 0x000fe200078a10ff */
[----:B------:R-:W-:-:S02]  /*27650*/  @!P3 IMAD.MOV.U32 R2, RZ, RZ, R3 ;  /* 0x000000ffff02b224 */ /* 0x000fc400078e0003 */
[----:B------:R-:W-:Y:S01]  /*27660*/  @!P3 IMAD.MOV.U32 R3, RZ, RZ, R0 ;  /* 0x000000ffff03b224 */ /* 0x000fe200078e0000 */
[----:B------:R-:W-:Y:S01]  /*27670*/  @!P3 LEA.HI.X R9, R235, R26, R15, 0x2, P5 ;  /* 0x0000001aeb09b211 */ /* 0x000fe200028f140f */
[----:B------:R1:W-:Y:S01]  /*27680*/  @!P0 ST.E.64 desc[UR56][R12.64], R10 ;  /* 0x0000000a0c008985 */ /* 0x0003e2000c101b38 */
[----:B------:R-:W-:Y:S02]  /*27690*/  ISETP.GE.AND P0, PT, R232, UR4, PT ;  /* 0x00000004e8007c0c */ /* 0x000fe4000bf06270 */
[----:B------:R-:W-:Y:S01]  /*276a0*/  SHF.R.S32.HI R15, RZ, 0x1f, R233 ;  /* 0x0000001fff0f7819 */ /* 0x000fe200000114e9 */
[----:B------:R2:W-:Y:S01]  /*276b0*/  @!P3 ST.E.64 desc[UR56][R8.64], R2 ;  /* 0x000000020800b985 */ /* 0x0005e2000c101b38 */
[----:B------:R-:W-:Y:S02]  /*276c0*/  ISETP.GE.AND P3, PT, R231, UR4, PT ;  /* 0x00000004e7007c0c */ /* 0x000fe4000bf66270 */
[----:B------:R-:W-:Y:S02]  /*276d0*/  SHF.R.S32.HI R0, RZ, 0x1f, R225 ;  /* 0x0000001fff007819 */ /* 0x000fe400000114e1 */
[----:B-1----:R-:W-:-:S04]  /*276e0*/  @!P2 LEA R10, P5, R234, R14, 0x2 ;  /* 0x0000000eea0aa211 */ /* 0x002fc800078a10ff */
[----:B------:R-:W-:Y:S01]  /*276f0*/  @!P2 LEA.HI.X R11, R234, R26, R32, 0x2, P5 ;  /* 0x0000001aea0ba211 */ /* 0x000fe200028f1420 */
[----:B--2---:R-:W-:Y:S01]  /*27700*/  @!P2 IMAD.MOV.U32 R8, RZ, RZ, R21 ;  /* 0x000000ffff08a224 */ /* 0x004fe200078e0015 */
[----:B------:R-:W-:Y:S01]  /*27710*/  @!P2 MOV R9, R4 ;  /* 0x000000040009a202 */ /* 0x000fe20000000f00 */
[----:B------:R-:W-:Y:S01]  /*27720*/  @!P1 IMAD.MOV.U32 R21, RZ, RZ, R20 ;  /* 0x000000ffff159224 */ /* 0x000fe200078e0014 */
[C---:B------:R-:W-:Y:S01]  /*27730*/  @!P1 LEA R2, P4, R233.reuse, R14, 0x2 ;  /* 0x0000000ee9029211 */ /* 0x040fe200078810ff */
[----:B------:R-:W-:Y:S01]  /*27740*/  @!P1 IMAD.MOV.U32 R20, RZ, RZ, R40 ;  /* 0x000000ffff149224 */ /* 0x000fe200078e0028 */
[----:B------:R-:W-:Y:S01]  /*27750*/  ISETP.GE.AND P5, PT, R230, UR4, PT ;  /* 0x00000004e6007c0c */ /* 0x000fe2000bfa6270 */
[----:B------:R1:W-:Y:S01]  /*27760*/  @!P2 ST.E.64 desc[UR56][R10.64], R8 ;  /* 0x000000080a00a985 */ /* 0x0003e2000c101b38 */
[----:B------:R-:W-:Y:S02]  /*27770*/  @!P1 LEA.HI.X R3, R233, R26, R15, 0x2, P4 ;  /* 0x0000001ae9039211 */ /* 0x000fe400020f140f */
[----:B------:R-:W-:-:S02]  /*27780*/  SHF.R.S32.HI R15, RZ, 0x1f, R232 ;  /* 0x0000001fff0f7819 */ /* 0x000fc400000114e8 */
        /* <DEDUP_REMOVED lines=12> */
[----:B------:R-:W-:Y:S02]  /*27850*/  @!P5 LEA R12, P2, R230, R14, 0x2 ;  /* 0x0000000ee60cd211 */ /* 0x000fe400078410ff */
[-C--:B------:R-:W-:Y:S02]  /*27860*/  @!P3 LEA.HI.X R3, R231, R26.reuse, R15, 0x2, P4 ;  /* 0x0000001ae703b211 */ /* 0x080fe400020f140f */
[----:B------:R-:W-:Y:S02]  /*27870*/  SHF.R.S32.HI R15, RZ, 0x1f, R230 ;  /* 0x0000001fff0f7819 */ /* 0x000fe400000114e6 */
[----:B------:R-:W-:Y:S01]  /*27880*/  ISETP.GE.AND P0, PT, R228, UR4, PT ;  /* 0x00000004e4007c0c */ /* 0x000fe2000bf06270 */
[----:B------:R2:W-:Y:S01]  /*27890*/  @!P3 ST.E.64 desc[UR56][R2.64], R42 ;  /* 0x0000002a0200b985 */ /* 0x0005e2000c101b38 */
[----:B------:R-:W-:-:S02]  /*278a0*/  @!P5 LEA.HI.X R13, R230, R26, R15, 0x2, P2 ;  /* 0x0000001ae60dd211 */ /* 0x000fc400010f140f */
[----:B------:R-:W-:Y:S02]  /*278b0*/  ISETP.GE.AND P3, PT, R227, UR4, PT ;  /* 0x00000004e3007c0c */ /* 0x000fe4000bf66270 */
[----:B------:R-:W-:Y:S02]  /*278c0*/  ISETP.GE.AND P4, PT, R225, UR4, PT ;  /* 0x00000004e1007c0c */ /* 0x000fe4000bf86270 */
[C---:B-1----:R-:W-:Y:S02]  /*278d0*/  @!P1 LEA R8, P2, R229.reuse, R14, 0x2 ;  /* 0x0000000ee5089211 */ /* 0x042fe400078410ff */
[----:B------:R-:W-:Y:S02]  /*278e0*/  SHF.R.S32.HI R15, RZ, 0x1f, R228 ;  /* 0x0000001fff0f7819 */ /* 0x000fe400000114e4 */
[----:B------:R-:W-:Y:S01]  /*278f0*/  @!P1 LEA.HI.X R9, R229, R26, R30, 0x2, P2 ;  /* 0x0000001ae5099211 */ /* 0x000fe200010f141e */
[----:B------:R-:W-:Y:S02]  /*27900*/  @!P0 IMAD.MOV.U32 R10, RZ, RZ, R51 ;  /* 0x000000ffff0a8224 */ /* 0x000fe400078e0033 */
[----:B--2---:R-:W-:-:S02]  /*27910*/  @!P5 IMAD.MOV.U32 R2, RZ, RZ, R47 ;  /* 0x000000ffff02d224 */ /* 0x004fc400078e002f */
[----:B------:R-:W-:Y:S02]  /*27920*/  @!P5 IMAD.MOV.U32 R3, RZ, RZ, R45 ;  /* 0x000000ffff03d224 */ /* 0x000fe400078e002d */
[----:B------:R-:W-:Y:S01]  /*27930*/  @!P1 IMAD.MOV.U32 R47, RZ, RZ, R46 ;  /* 0x000000ffff2f9224 */ /* 0x000fe200078e002e */
[----:B------:R-:W-:Y:S01]  /*27940*/  @!P1 MOV R46, R48 ;  /* 0x00000030002e9202 */ /* 0x000fe20000000f00 */
[----:B------:R-:W-:Y:S01]  /*27950*/  @!P0 IMAD.MOV.U32 R11, RZ, RZ, R49 ;  /* 0x000000ffff0b8224 */ /* 0x000fe200078e0031 */
[----:B------:R1:W-:Y:S01]  /*27960*/  @!P5 ST.E.64 desc[UR56][R12.64], R2 ;  /* 0x000000020c00d985 */ /* 0x0003e2000c101b38 */
[----:B------:R-:W-:Y:S01]  /*27970*/  ISETP.GE.AND P5, PT, R226, UR4, PT ;  /* 0x00000004e2007c0c */ /* 0x000fe2000bfa6270 */
[----:B------:R-:W-:Y:S02]  /*27980*/  @!P3 IMAD.MOV.U32 R51, RZ, RZ, R50 ;  /* 0x000000ffff33b224 */ /* 0x000fe400078e0032 */
[----:B------:R2:W-:Y:S01]  /*27990*/  @!P1 ST.E.64 desc[UR56][R8.64], R46 ;  /* 0x0000002e08009985 */ /* 0x0005e2000c101b38 */
[----:B------:R-:W-:Y:S01]  /*279a0*/  @!P3 IMAD.MOV.U32 R50, RZ, RZ, R80 ;  /* 0x000000ffff32b224 */ /* 0x000fe200078e0050 */
[----:B-1----:R-:W-:-:S08]  /*279b0*/  @!P0 LEA R2, P2, R228, R14, 0x2 ;  /* 0x0000000ee4028211 */ /* 0x002fd000078410ff */
[----:B------:R-:W-:Y:S01]  /*279c0*/  @!P5 MOV R80, R83 ;  /* 0x000000530050d202 */ /* 0x000fe20000000f00 */
[----:B------:R-:W-:Y:S01]  /*279d0*/  @!P4 IMAD.MOV.U32 R83, RZ, RZ, R82 ;  /* 0x000000ffff53c224 */ /* 0x000fe200078e0052 */
[----:B------:R-:W-:Y:S01]  /*279e0*/  @!P0 LEA.HI.X R3, R228, R26, R15, 0x2, P2 ;  /* 0x0000001ae4038211 */ /* 0x000fe200010f140f */
[----:B------:R-:W-:Y:S01]  /*279f0*/  @!P4 IMAD.MOV.U32 R82, RZ, RZ, R84 ;  /* 0x000000ffff52c224 */ /* 0x000fe200078e0054 */
[C---:B--2---:R-:W-:Y:S02]  /*27a00*/  @!P3 LEA R8, P1, R227.reuse, R14, 0x2 ;  /* 0x0000000ee308b211 */ /* 0x044fe400078210ff */
[----:B------:R-:W-:Y:S01]  /*27a10*/  SHF.R.S32.HI R15, RZ, 0x1f, R227 ;  /* 0x0000001fff0f7819 */ /* 0x000fe200000114e3 */
[----:B------:R1:W-:Y:S03]  /*27a20*/  @!P0 ST.E.64 desc[UR56][R2.64], R10 ;  /* 0x0000000a02008985 */ /* 0x0003e6000c101b38 */
[----:B------:R-:W-:-:S05]  /*27a30*/  @!P3 LEA.HI.X R9, R227, R26, R15, 0x2, P1 ;  /* 0x0000001ae309b211 */ /* 0x000fca00008f140f */
[----:B------:R3:W-:Y:S01]  /*27a40*/  @!P3 ST.E.64 desc[UR56][R8.64], R50 ;  /* 0x000000320800b985 */ /* 0x0007e2000c101b38 */
[CC--:B-1----:R-:W-:Y:S02]  /*27a50*/  @!P5 LEA R2, P0, R226.reuse, R14.reuse, 0x2 ;  /* 0x0000000ee202d211 */ /* 0x0c2fe400078010ff */
[C---:B------:R-:W-:Y:S02]  /*27a60*/  @!P4 LEA R10, P2, R225.reuse, R14, 0x2 ;  /* 0x0000000ee10ac211 */ /* 0x040fe400078410ff */
[-C--:B------:R-:W-:Y:S02]  /*27a70*/  @!P5 LEA.HI.X R3, R226, R26.reuse, R4, 0x2, P0 ;  /* 0x0000001ae203d211 */ /* 0x080fe400000f1404 */
[----:B------:R-:W-:-:S03]  /*27a80*/  @!P4 LEA.HI.X R11, R225, R26, R0, 0x2, P2 ;  /* 0x0000001ae10bc211 */ /* 0x000fc600010f1400 */
[----:B------:R3:W-:Y:S04]  /*27a90*/  @!P5 ST.E.64 desc[UR56][R2.64], R80 ;  /* 0x000000500200d985 */ /* 0x0007e8000c101b38 */
[----:B------:R3:W-:Y:S02]  /*27aa0*/  @!P4 ST.E.64 desc[UR56][R10.64], R82 ;  /* 0x000000520a00c985 */ /* 0x0007e4000c101b38 */
.L_x_2451:
[----:B------:R-:W-:Y:S05]  /*27ab0*/  BSYNC B1 ;  /* 0x0000000000017941 */ /* 0x000fea0003800000 */
.L_x_2450:
[----:B------:R-:W-:-:S03]  /*27ac0*/  UMOV UR4, 0xffffffff ;  /* 0xffffffff00047882 */ /* 0x000fc60000000000 */
[----:B------:R-:W-:Y:S05]  /*27ad0*/  BRA.DIV UR4, `(.L_x_2452) ;  /* 0x000000ba046c7947 */ /* 0x000fea000b800000 */
[----:B------:R4:W0:Y:S04]  /*27ae0*/  SHFL.IDX PT, R0, R27, 0x1, 0x1c1f ;  /* 0x003c1f001b007f89 */ /* 0x00082800000e0000 */
[----:B--2---:R4:W2:Y:S02]  /*27af0*/  SHFL.IDX PT, R14, R25, 0x1, 0x1c1f ;  /* 0x003c1f00190e7f89 */ /* 0x0048a400000e0000 */
.L_x_2712:
[----:B------:R-:W-:-:S13]  /*27b00*/  ISETP.GE.AND P0, PT, R24, R103, PT ;  /* 0x000000671800720c */ /* 0x000fda0003f06270 */
[----:B------:R-:W-:Y:S05]  /*27b10*/  @P0 BRA `(.L_x_2448) ;  /* 0x0000001000bc0947 */ /* 0x000fea0003800000 */
[----:B------:R-:W-:Y:S01]  /*27b20*/  ULDC UR4, c[0x0][0xac8] ;  /* 0x0002b20000047ab9 */ /* 0x000fe20000000800 */
[----:B0---4-:R-:W-:Y:S02]  /*27b30*/  SHF.R.S32.HI R25, RZ, 0x1f, R237 ;  /* 0x0000001fff197819 */ /* 0x011fe400000114ed */
[----:B------:R-:W-:Y:S02]  /*27b40*/  ISETP.GE.AND P1, PT, R208, UR4, PT ;  /* 0x00000004d0007c0c */ /* 0x000fe4000bf26270 */
[----:B------:R-:W-:Y:S02]  /*27b50*/  ISETP.GE.AND P3, PT, R29, UR4, PT ;  /* 0x000000041d007c0c */ /* 0x000fe4000bf66270 */
[----:B------:R-:W-:Y:S02]  /*27b60*/  ISETP.GE.AND P2, PT, R223, UR4, PT ;  /* 0x00000004df007c0c */ /* 0x000fe4000bf46270 */
[----:B------:R-:W-:Y:S02]  /*27b70*/  SHF.R.S32.HI R4, RZ, 0x1f, R236 ;  /* 0x0000001fff047819 */ /* 0x000fe400000114ec */
[----:B-1----:R-:W-:-:S02]  /*27b80*/  SHF.R.S32.HI R26, RZ, 0x1f, R230 ;  /* 0x0000001fff1a7819 */ /* 0x002fc400000114e6 */
[----:B------:R-:W-:-:S03]  /*27b90*/  SHF.R.S32.HI R27, RZ, 0x1f, R228 ;  /* 0x0000001fff1b7819 */ /* 0x000fc600000114e4 */
[----:B------:R-:W-:Y:S02]  /*27ba0*/  @!P1 IMAD.MOV.U32 R15, RZ, RZ, R0 ;  /* 0x000000ffff0f9224 */ /* 0x000fe400078e0000 */
[-C--:B--23--:R-:W-:Y:S01]  /*27bb0*/  @!P3 LEA R2, P0, R29, R14.reuse, 0x2 ;  /* 0x0000000e1d02b211 */ /* 0x08cfe200078010ff */
[----:B------:R-:W-:Y:S01]  /*27bc0*/  @!P1 IMAD.MOV.U32 R84, RZ, RZ, R52 ;  /* 0x000000ffff549224 */ /* 0x000fe200078e0034 */
[----:B------:R-:W-:Y:S01]  /*27bd0*/  @!P2 LEA R10, P4, R223, R14, 0x2 ;  /* 0x0000000edf0aa211 */ /* 0x000fe200078810ff */
[----:B------:R-:W-:Y:S01]  /*27be0*/  @!P1 IMAD.WIDE R8, R208, 0x4, R14 ;  /* 0x00000004d0089825 */ /* 0x000fe200078e020e */
[----:B------:R-:W-:Y:S02]  /*27bf0*/  @!P3 LEA.HI.X R3, R29, R0, R31, 0x2, P0 ;  /* 0x000000001d03b211 */ /* 0x000fe400000f141f */
[----:B------:R-:W-:Y:S02]  /*27c00*/  ISETP.GE.AND P0, PT, R237, UR4, PT ;  /* 0x00000004ed007c0c */ /* 0x000fe4000bf06270 */
[----:B------:R0:W-:Y:S01]  /*27c10*/  @!P1 ST.E.64 desc[UR56][R8.64], R84 ;  /* 0x0000005408009985 */ /* 0x0001e2000c101b38 */
[----:B------:R-:W-:-:S02]  /*27c20*/  ISETP.GE.AND P1, PT, R236, UR4, PT ;  /* 0x00000004ec007c0c */ /* 0x000fc4000bf26270 */
[----:B------:R-:W-:Y:S02]  /*27c30*/  @!P2 LEA.HI.X R11, R223, R0, R28, 0x2, P4 ;  /* 0x00000000df0ba211 */ /* 0x000fe400020f141c */
[----:B------:R-:W-:-:S06]  /*27c40*/  ISETP.GE.AND P4, PT, R235, UR4, PT ;  /* 0x00000004eb007c0c */ /* 0x000fcc000bf86270 */
[C---:B------:R-:W-:Y:S02]  /*27c50*/  @!P0 LEA R12, P5, R237.reuse, R14, 0x2 ;  /* 0x0000000eed0c8211 */ /* 0x040fe400078a10ff */
[----:B0-----:R-:W-:Y:S01]  /*27c60*/  @!P3 MOV R8, R53 ;  /* 0x000000350008b202 */ /* 0x001fe20000000f00 */
[----:B------:R-:W-:Y:S01]  /*27c70*/  @!P3 IMAD.MOV.U32 R9, RZ, RZ, R86 ;  /* 0x000000ffff09b224 */ /* 0x000fe200078e0056 */
[----:B------:R-:W-:Y:S02]  /*27c80*/  @!P0 LEA.HI.X R13, R237, R0, R25, 0x2, P5 ;  /* 0x00000000ed0d8211 */ /* 0x000fe400028f1419 */
[----:B------:R-:W-:Y:S02]  /*27c90*/  SHF.R.S32.HI R25, RZ, 0x1f, R235 ;  /* 0x0000001fff197819 */ /* 0x000fe400000114eb */
[----:B------:R0:W-:Y:S01]  /*27ca0*/  @!P3 ST.E.64 desc[UR56][R2.64], R8 ;  /* 0x000000080200b985 */ /* 0x0001e2000c101b38 */
[----:B------:R-:W-:Y:S01]  /*27cb0*/  ISETP.GE.AND P3, PT, R234, UR4, PT ;  /* 0x00000004ea007c0c */ /* 0x000fe2000bf66270 */
[----:B0-----:R-:W-:-:S02]  /*27cc0*/  @!P2 IMAD.MOV.U32 R2, RZ, RZ, R56 ;  /* 0x000000ffff02a224 */ /* 0x001fc400078e0038 */
[----:B------:R-:W-:Y:S02]  /*27cd0*/  @!P2 IMAD.MOV.U32 R3, RZ, RZ, R54 ;  /* 0x000000ffff03a224 */ /* 0x000fe400078e0036 */
[----:B------:R-:W-:-:S03]  /*27ce0*/  @!P0 IMAD.MOV.U32 R54, RZ, RZ, R57 ;  /* 0x000000ffff368224 */ /* 0x000fc600078e0039 */
[----:B------:R0:W-:Y:S01]  /*27cf0*/  @!P2 ST.E.64 desc[UR56][R10.64], R2 ;  /* 0x000000020a00a985 */ /* 0x0001e2000c101b38 */
[----:B------:R-:W-:-:S03]  /*27d00*/  @!P1 LEA R20, P2, R236, R14, 0x2 ;  /* 0x0000000eec149211 */ /* 0x000fc600078410ff */
[----:B------:R1:W-:Y:S01]  /*27d10*/  @!P0 ST.E.64 desc[UR56][R12.64], R54 ;  /* 0x000000360c008985 */ /* 0x0003e2000c101b38 */
[----:B------:R-:W-:Y:S02]  /*27d20*/  @!P1 LEA.HI.X R21, R236, R0, R4, 0x2, P2 ;  /* 0x00000000ec159211 */ /* 0x000fe400010f1404 */
[----:B------:R-:W-:Y:S02]  /*27d30*/  ISETP.GE.AND P2, PT, R233, UR4, PT ;  /* 0x00000004e9007c0c */ /* 0x000fe4000bf46270 */
[C---:B------:R-:W-:Y:S02]  /*27d40*/  @!P4 LEA R8, P0, R235.reuse, R14, 0x2 ;  /* 0x0000000eeb08c211 */ /* 0x040fe400078010ff */
[----:B------:R-:W-:Y:S02]  /*27d50*/  SHF.R.S32.HI R4, RZ, 0x1f, R234 ;  /* 0x0000001fff047819 */ /* 0x000fe400000114ea */
[----:B------:R-:W-:Y:S01]  /*27d60*/  @!P4 LEA.HI.X R9, R235, R0, R25, 0x2, P0 ;  /* 0x00000000eb09c211 */ /* 0x000fe200000f1419 */
[----:B0-----:R-:W-:Y:S01]  /*27d70*/  @!P1 IMAD.MOV.U32 R3, RZ, RZ, R58 ;  /* 0x000000ffff039224 */ /* 0x001fe200078e003a */
[----:B------:R-:W-:Y:S01]  /*27d80*/  @!P1 MOV R2, R66 ;  /* 0x0000004200029202 */ /* 0x000fe20000000f00 */
[----:B------:R-:W-:Y:S01]  /*27d90*/  @!P4 IMAD.MOV.U32 R58, RZ, RZ, R67 ;  /* 0x000000ffff3ac224 */ /* 0x000fe200078e0043 */
[----:B------:R-:W-:-:S02]  /*27da0*/  @!P3 LEA R10, P5, R234, R14, 0x2 ;  /* 0x0000000eea0ab211 */ /* 0x000fc400078a10ff */
[----:B------:R-:W-:Y:S01]  /*27db0*/  ISETP.GE.AND P0, PT, R231, UR4, PT ;  /* 0x00000004e7007c0c */ /* 0x000fe2000bf06270 */
[----:B------:R0:W-:Y:S01]  /*27dc0*/  @!P1 ST.E.64 desc[UR56][R20.64], R2 ;  /* 0x0000000214009985 */ /* 0x0001e2000c101b38 */
[----:B------:R-:W-:Y:S02]  /*27dd0*/  ISETP.GE.AND P1, PT, R232, UR4, PT ;  /* 0x00000004e8007c0c */ /* 0x000fe4000bf26270 */
[----:B------:R-:W-:Y:S01]  /*27de0*/  @!P3 LEA.HI.X R11, R234, R0, R4, 0x2, P5 ;  /* 0x00000000ea0bb211 */ /* 0x000fe200028f1404 */
[----:B------:R-:W-:Y:S01]  /*27df0*/  @!P4 ST.E.64 desc[UR56][R8.64], R58 ;  /* 0x0000003a0800c985 */ /* 0x000fe2000c101b38 */
[----:B------:R-:W-:Y:S02]  /*27e00*/  SHF.R.S32.HI R4, RZ, 0x1f, R233 ;  /* 0x0000001fff047819 */ /* 0x000fe400000114e9 */
[----:B-1----:R-:W-:-:S04]  /*27e10*/  @!P2 LEA R12, P4, R233, R14, 0x2 ;  /* 0x0000000ee90ca211 */ /* 0x002fc800078810ff */
[----:B------:R-:W-:Y:S02]  /*27e20*/  @!P2 LEA.HI.X R13, R233, R0, R4, 0x2, P4 ;  /* 0x00000000e90da211 */ /* 0x000fe400020f1404 */
[----:B------:R-:W-:Y:S01]  /*27e30*/  SHF.R.S32.HI R4, RZ, 0x1f, R232 ;  /* 0x0000001fff047819 */ /* 0x000fe200000114e8 */
[----:B0-----:R-:W-:Y:S01]  /*27e40*/  @!P3 IMAD.MOV.U32 R2, RZ, RZ, R70 ;  /* 0x000000ffff02b224 */ /* 0x001fe200078e0046 */
[C---:B------:R-:W-:Y:S01]  /*27e50*/  @!P1 LEA R20, P5, R232.reuse, R14, 0x2 ;  /* 0x0000000ee8149211 */ /* 0x040fe200078a10ff */
[----:B------:R-:W-:Y:S01]  /*27e60*/  @!P3 IMAD.MOV.U32 R3, RZ, RZ, R68 ;  /* 0x000000ffff03b224 */ /* 0x000fe200078e0044 */
[----:B------:R-:W-:Y:S02]  /*27e70*/  @!P2 MOV R68, R71 ;  /* 0x000000470044a202 */ /* 0x000fe40000000f00 */
[----:B------:R-:W-:Y:S02]  /*27e80*/  @!P1 LEA.HI.X R21, R232, R0, R4, 0x2, P5 ;  /* 0x00000000e8159211 */ /* 0x000fe400028f1404 */
[----:B------:R0:W-:Y:S01]  /*27e90*/  @!P3 ST.E.64 desc[UR56][R10.64], R2 ;  /* 0x000000020a00b985 */ /* 0x0001e2000c101b38 */
[----:B------:R-:W-:-:S02]  /*27ea0*/  ISETP.GE.AND P3, PT, R230, UR4, PT ;  /* 0x00000004e6007c0c */ /* 0x000fc4000bf66270 */
[----:B------:R-:W-:Y:S01]  /*27eb0*/  @!P0 LEA R24, P4, R231, R14, 0x2 ;  /* 0x0000000ee7188211 */ /* 0x000fe200078810ff */
[----:B------:R-:W-:Y:S01]  /*27ec0*/  @!P2 ST.E.64 desc[UR56][R12.64], R68 ;  /* 0x000000440c00a985 */ /* 0x000fe2000c101b38 */
[----:B------:R-:W-:Y:S02]  /*27ed0*/  ISETP.GE.AND P2, PT, R229, UR4, PT ;  /* 0x00000004e5007c0c */ /* 0x000fe4000bf46270 */
[----:B------:R-:W-:Y:S02]  /*27ee0*/  SHF.R.S32.HI R4, RZ, 0x1f, R231 ;  /* 0x0000001fff047819 */ /* 0x000fe400000114e7 */
[----:B------:R-:W-:Y:S02]  /*27ef0*/  ISETP.GE.AND P5, PT, R227, UR4, PT ;  /* 0x00000004e3007c0c */ /* 0x000fe4000bfa6270 */
[----:B------:R-:W-:Y:S02]  /*27f00*/  @!P0 LEA.HI.X R25, R231, R0, R4, 0x2, P4 ;  /* 0x00000000e7198211 */ /* 0x000fe400020f1404 */
[----:B------:R-:W-:Y:S01]  /*27f10*/  ISETP.GE.AND P4, PT, R228, UR4, PT ;  /* 0x00000004e4007c0c */ /* 0x000fe2000bf86270 */
[----:B0-----:R-:W-:Y:S01]  /*27f20*/  @!P1 IMAD.MOV.U32 R2, RZ, RZ, R74 ;  /* 0x000000ffff029224 */ /* 0x001fe200078e004a */
[----:B------:R-:W-:Y:S01]  /*27f30*/  SHF.R.S32.HI R4, RZ, 0x1f, R229 ;  /* 0x0000001fff047819 */ /* 0x000fe200000114e5 */
[----:B------:R-:W-:-:S02]  /*27f40*/  @!P1 IMAD.MOV.U32 R3, RZ, RZ, R72 ;  /* 0x000000ffff039224 */ /* 0x000fc400078e0048 */
[----:B------:R-:W-:Y:S02]  /*27f50*/  @!P0 IMAD.MOV.U32 R72, RZ, RZ, R75 ;  /* 0x000000ffff488224 */ /* 0x000fe400078e004b */
[----:B------:R-:W-:Y:S01]  /*27f60*/  @!P3 IMAD.MOV.U32 R77, RZ, RZ, R76 ;  /* 0x000000ffff4db224 */ /* 0x000fe200078e004c */
[----:B------:R0:W-:Y:S01]  /*27f70*/  @!P1 ST.E.64 desc[UR56][R20.64], R2 ;  /* 0x0000000214009985 */ /* 0x0001e2000c101b38 */
[----:B------:R-:W-:Y:S01]  /*27f80*/  @!P3 LEA R8, P1, R230, R14, 0x2 ;  /* 0x0000000ee608b211 */ /* 0x000fe200078210ff */
[----:B------:R-:W-:Y:S01]  /*27f90*/  @!P2 IMAD.MOV.U32 R86, RZ, RZ, R91 ;  /* 0x000000ffff56a224 */ /* 0x000fe200078e005b */
[----:B------:R-:W-:Y:S01]  /*27fa0*/  @!P3 MOV R76, R90 ;  /* 0x0000005a004cb202 */ /* 0x000fe20000000f00 */
[----:B------:R1:W-:Y:S01]  /*27fb0*/  @!P0 ST.E.64 desc[UR56][R24.64], R72 ;  /* 0x0000004818008985 */ /* 0x0003e2000c101b38 */
[----:B------:R-:W-:Y:S02]  /*27fc0*/  ISETP.GE.AND P0, PT, R226, UR4, PT ;  /* 0x00000004e2007c0c */ /* 0x000fe4000bf06270 */
[----:B------:R-:W-:-:S02]  /*27fd0*/  @!P3 LEA.HI.X R9, R230, R0, R26, 0x2, P1 ;  /* 0x00000000e609b211 */ /* 0x000fc400008f141a */
[C---:B------:R-:W-:Y:S02]  /*27fe0*/  @!P2 LEA R10, P1, R229.reuse, R14, 0x2 ;  /* 0x0000000ee50aa211 */ /* 0x040fe400078210ff */
[----:B------:R-:W-:Y:S01]  /*27ff0*/  SHF.R.S32.HI R26, RZ, 0x1f, R227 ;  /* 0x0000001fff1a7819 */ /* 0x000fe200000114e3 */
[----:B------:R2:W-:Y:S01]  /*28000*/  @!P3 ST.E.64 desc[UR56][R8.64], R76 ;  /* 0x0000004c0800b985 */ /* 0x0005e2000c101b38 */
[----:B------:R-:W-:Y:S01]  /*28010*/  @!P2 LEA.HI.X R11, R229, R0, R4, 0x2, P1 ;  /* 0x00000000e50ba211 */ /* 0x000fe200008f1404 */
[----:B0-----:R-:W-:Y:S01]  /*28020*/  @!P4 IMAD.MOV.U32 R2, RZ, RZ, R94 ;  /* 0x000000ffff02c224 */ /* 0x001fe200078e005e */
[-C--:B------:R-:W-:Y:S01]  /*28030*/  @!P4 LEA R12, P1, R228, R14.reuse, 0x2 ;  /* 0x0000000ee40cc211 */ /* 0x080fe200078210ff */
[----:B------:R-:W-:Y:S01]  /*28040*/  @!P4 IMAD.MOV.U32 R3, RZ, RZ, R92 ;  /* 0x000000ffff03c224 */ /* 0x000fe200078e005c */
[----:B------:R-:W-:Y:S01]  /*28050*/  SHF.R.S32.HI R4, RZ, 0x1f, R226 ;  /* 0x0000001fff047819 */ /* 0x000fe200000114e2 */
[----:B------:R2:W-:Y:S01]  /*28060*/  @!P2 ST.E.64 desc[UR56][R10.64], R86 ;  /* 0x000000560a00a985 */ /* 0x0005e2000c101b38 */
[-C--:B------:R-:W-:Y:S01]  /*28070*/  @!P5 LEA R20, P2, R227, R14.reuse, 0x2 ;  /* 0x0000000ee314d211 */ /* 0x080fe200078410ff */
[----:B------:R-:W-:Y:S01]  /*28080*/  @!P5 IMAD.MOV.U32 R92, RZ, RZ, R95 ;  /* 0x000000ffff5cd224 */ /* 0x000fe200078e005f */
[----:B-1----:R-:W-:-:S02]  /*28090*/  @!P0 LEA R24, P3, R226, R14, 0x2 ;  /* 0x0000000ee2188211 */ /* 0x002fc400078610ff */
[-C--:B------:R-:W-:Y:S02]  /*280a0*/  @!P4 LEA.HI.X R13, R228, R0.reuse, R27, 0x2, P1 ;  /* 0x00000000e40dc211 */ /* 0x080fe400008f141b */
[-C--:B------:R-:W-:Y:S02]  /*280b0*/  @!P5 LEA.HI.X R21, R227, R0.reuse, R26, 0x2, P2 ;  /* 0x00000000e315d211 */ /* 0x080fe400010f141a */
[----:B------:R-:W-:Y:S01]  /*280c0*/  @!P0 LEA.HI.X R25, R226, R0, R4, 0x2, P3 ;  /* 0x00000000e2198211 */ /* 0x000fe200018f1404 */
[----:B------:R2:W-:Y:S04]  /*280d0*/  @!P4 ST.E.64 desc[UR56][R12.64], R2 ;  /* 0x000000020c00c985 */ /* 0x0005e8000c101b38 */
[----:B------:R2:W-:Y:S04]  /*280e0*/  @!P5 ST.E.64 desc[UR56][R20.64], R92 ;  /* 0x0000005c1400d985 */ /* 0x0005e8000c101b38 */
[----:B------:R2:W-:Y:S01]  /*280f0*/  @!P0 ST.E.64 desc[UR56][R24.64], R62 ;  /* 0x0000003e18008985 */ /* 0x0005e2000c101b38 */
[----:B------:R-:W-:-:S13]  /*28100*/  ISETP.GE.AND P0, PT, R225, UR4, PT ;  /* 0x00000004e1007c0c */ /* 0x000fda000bf06270 */
[----:B--2---:R-:W-:Y:S05]  /*28110*/  @P0 BRA `(.L_x_2448) ;  /* 0x0000000c003c0947 */ /* 0x004fea0003800000 */
[----:B------:R-:W-:Y:S02]  /*28120*/  SHF.R.S32.HI R4, RZ, 0x1f, R225 ;  /* 0x0000001fff047819 */ /* 0x000fe400000114e1 */
[----:B------:R-:W-:-:S04]  /*28130*/  LEA R14, P0, R225, R14, 0x2 ;  /* 0x0000000ee10e7211 */ /* 0x000fc800078010ff */
[----:B------:R-:W-:-:S05]  /*28140*/  LEA.HI.X R15, R225, R0, R4, 0x2, P0 ;  /* 0x00000000e10f7211 */ /* 0x000fca00000f1404 */
[----:B------:R0:W-:Y:S01]  /*28150*/  ST.E.64 desc[UR56][R14.64], R64 ;  /* 0x000000400e007985 */ /* 0x0001e2000c101b38 */
[----:B------:R-:W-:Y:S05]  /*28160*/  BRA `(.L_x_2448) ;  /* 0x0000000c00287947 */ /* 0x000fea0003800000 */
.L_x_2434:
[----:B------:R-:W-:Y:S01]  /*28170*/  ULDC.64 UR6, c[0x0][0xc08] ;  /* 0x0003020000067ab9 */ /* 0x000fe20000000a00 */
[----:B------:R-:W-:Y:S01]  /*28180*/  ULDC.64 UR4, c[0x0][0xc00] ;  /* 0x0003000000047ab9 */ /* 0x000fe20000000a00 */
[----:B------:R-:W-:Y:S02]  /*28190*/  ISETP.NE.U32.AND P1, PT, RZ, UR6, PT ;  /* 0x00000006ff007c0c */ /* 0x000fe4000bf25070 */
[----:B------:R-:W-:Y:S02]  /*281a0*/  ISETP.NE.U32.AND P0, PT, RZ, UR4, PT ;  /* 0x00000004ff007c0c */ /* 0x000fe4000bf05070 */
[----:B------:R-:W-:Y:S02]  /*281b0*/  ISETP.NE.AND.EX P1, PT, RZ, UR7, PT, P1 ;  /* 0x00000007ff007c0c */ /* 0x000fe4000bf25310 */
[----:B------:R-:W-:Y:S02]  /*281c0*/  IADD3 R2, P2, R218, UR4, RZ ;  /* 0x00000004da027c10 */ /* 0x000fe4000ff5e0ff */
[----:B------:R-:W-:-:S02]  /*281d0*/  ISETP.NE.AND.EX P0, PT, RZ, UR5, PT, P0 ;  /* 0x00000005ff007c0c */ /* 0x000fc4000bf05300 */
[----:B------:R-:W-:Y:S01]  /*281e0*/  IADD3.X R3, R219, UR5, RZ, P2, !PT ;  /* 0x00000005db037c10 */ /* 0x000fe200097fe4ff */
[----:B------:R-:W-:Y:S01]  /*281f0*/  ULDC UR4, c[0x0][0xa88] ;  /* 0x0002a20000047ab9 */ /* 0x000fe20000000800 */
[----:B------:R-:W-:Y:S01]  /*28200*/  MOV R25, RZ ;  /* 0x000000ff00197202 */ /* 0x000fe20000000f00 */
[----:B--2---:R-:W-:-:S04]  /*28210*/  IMAD.U32 R4, RZ, RZ, UR4 ;  /* 0x00000004ff047e24 */ /* 0x004fc8000f8e00ff */
[----:B------:R-:W-:-:S04]  /*28220*/  @P1 IADD3 R218, P2, R218, UR6, RZ ;  /* 0x00000006dada1c10 */ /* 0x000fc8000ff5e0ff */
[----:B------:R-:W-:Y:S01]  /*28230*/  @P1 IADD3.X R219, R219, UR7, RZ, P2, !PT ;  /* 0x00000007dbdb1c10 */ /* 0x000fe200097fe4ff */
[----:B------:R2:W5:Y:S04]  /*28240*/  @P0 LDG.E R25, desc[UR56][R2.64] ;  /* 0x0000003802190981 */ /* 0x000568000c1e1900 */
[----:B------:R2:W5:Y:S01]  /*28250*/  @P1 LDG.E R4, desc[UR56][R218.64] ;  /* 0x00000038da041981 */ /* 0x000562000c1e1900 */
[----:B------:R-:W3:Y:S01]  /*28260*/  S2R R28, SR_TID.X ;  /* 0x00000000001c7919 */ /* 0x000ee20000002100 */
[----:B-1----:R-:W-:Y:S01]  /*28270*/  ISETP.GT.AND P2, PT, R217, 0x1, PT ;  /* 0x00000001d900780c */ /* 0x002fe20003f44270 */
[----:B---3--:R-:W-:-:S05]  /*28280*/  VIADD R0, R28, 0xffffff80 ;  /* 0xffffff801c007836 */ /* 0x008fca0000000000 */
[----:B------:R-:W-:Y:S01]  /*28290*/  ISETP.GT.AND P3, PT, R0, 0x7f, PT ;  /* 0x0000007f0000780c */ /* 0x000fe20003f64270 */
[----:B--2---:R-:W-:-:S12]  /*282a0*/  @P1 BRA `(.L_x_2453) ;  /* 0x0000000000101947 */ /* 0x004fd80003800000 */
[----:B------:R-:W-:Y:S05]  /*282b0*/  @!P0 BRA `(.L_x_2453) ;  /* 0x00000000000c8947 */ /* 0x000fea0003800000 */
[----:B------:R-:W2:Y:S04]  /*282c0*/  LDG.E R9, desc[UR56][R2.64] ;  /* 0x0000003802097981 */ /* 0x000ea8000c1e1900 */
[----:B-----5:R-:W2:Y:S02]  /*282d0*/  LDG.E R4, desc[UR56][R2.64+0x4] ;  /* 0x0000043802047981 */ /* 0x020ea4000c1e1900 */
[----:B--2---:R-:W-:-:S07]  /*282e0*/  IMAD.IADD R4, R4, 0x1, -R9 ;  /* 0x0000000104047824 */ /* 0x004fce00078e0a09 */
.L_x_2453:
[----:B------:R-:W-:Y:S01]  /*282f0*/  BSSY B1, `(.L_x_2454) ;  /* 0x0000035000017945 */ /* 0x000fe20003800000 */
[----:B------:R-:W-:Y:S02]  /*28300*/  SEL R29, R212, RZ, !P0 ;  /* 0x000000ffd41d7207 */ /* 0x000fe40004000000 */
[----:B------:R-:W-:Y:S02]  /*28310*/  SEL R220, R220, RZ, !P0 ;  /* 0x000000ffdcdc7207 */ /* 0x000fe40004000000 */
[----:B-----5:R-:W-:Y:S01]  /*28320*/  SHF.R.S32.HI R24, RZ, 0x1f, R25 ;  /* 0x0000001fff187819 */ /* 0x020fe20000011419 */
[----:B------:R-:W-:Y:S06]  /*28330*/  @P3 BRA `(.L_x_2455) ;  /* 0x0000000000c03947 */ /* 0x000fec0003800000 */
[----:B------:R-:W1:Y:S01]  /*28340*/  LDC R33, c[0x0][0xbe8] ;  /* 0x0002fa00ff217b82 */ /* 0x000e620000000800 */
[----:B------:R-:W-:Y:S01]  /*28350*/  IADD3 R31, R204, -0x80, R28 ;  /* 0xffffff80cc1f7810 */ /* 0x000fe20007ffe01c */
[----:B-1----:R-:W-:-:S05]  /*28360*/  IMAD R0, R4, R33, RZ ;  /* 0x0000002104007224 */ /* 0x002fca00078e02ff */
[----:B------:R-:W-:-:S13]  /*28370*/  ISETP.GE.AND P0, PT, R31, R0, PT ;  /* 0x000000001f00720c */ /* 0x000fda0003f06270 */
[----:B------:R-:W-:Y:S05]  /*28380*/  @P0 BRA `(.L_x_2455) ;  /* 0x0000000000ac0947 */ /* 0x000fea0003800000 */
[----:B------:R-:W-:Y:S01]  /*28390*/  IMAD.MOV.U32 R0, RZ, RZ, 0x9b8 ;  /* 0x000009b8ff007424 */ /* 0x000fe200078e00ff */
[----:B------:R-:W-:Y:S01]  /*283a0*/  ISETP.GT.AND P3, PT, R217, 0x1, PT ;  /* 0x00000001d900780c */ /* 0x000fe20003f64270 */
[----:B------:R-:W1:Y:S01]  /*283b0*/  LDC.64 R2, c[0x0][0xba8] ;  /* 0x0002ea00ff027b82 */ /* 0x000e620000000a00 */
[----:B------:R-:W-:Y:S02]  /*283c0*/  ISETP.NE.AND P0, PT, R33, 0x1, PT ;  /* 0x000000012100780c */ /* 0x000fe40003f05270 */
[----:B------:R-:W-:Y:S02]  /*283d0*/  SEL R26, R0, 0x978, P3 ;  /* 0x00000978001a7807 */ /* 0x000fe40001800000 */
[----:B------:R-:W-:-:S03]  /*283e0*/  MOV R27, R31 ;  /* 0x0000001f001b7202 */ /* 0x000fc60000000f00 */
[----:B------:R-:W2:Y:S08]  /*283f0*/  LDC.64 R12, c[0x0][R26+0x220] ;  /* 0x000088001a0c7b82 */ /* 0x000eb00000000a00 */
[----:B------:R-:W3:Y:S08]  /*28400*/  LDC.64 R8, c[0x0][R26+0x218] ;  /* 0x000086001a087b82 */ /* 0x000ef00000000a00 */
[----:B------:R-:W4:Y:S08]  /*28410*/  LDC.64 R14, c[0x0][R26+0x228] ;  /* 0x00008a001a0e7b82 */ /* 0x000f300000000a00 */
[----:B------:R-:W5:Y:S08]  /*28420*/  LDC.64 R10, c[0x0][R26+0x210] ;  /* 0x000084001a0a7b82 */ /* 0x000f700000000a00 */
[----:B------:R-:W0:Y:S08]  /*28430*/  @P0 LDC R0, c[0x0][0xbec] ;  /* 0x0002fb00ff000b82 */ /* 0x000e300000000800 */
[----:B------:R-:W4:Y:S01]  /*28440*/  @P0 LDC R37, c[0x0][0xbf0] ;  /* 0x0002fc00ff250b82 */ /* 0x000f220000000800 */
[----:B--2---:R-:W-:-:S07]  /*28450*/  IMAD R13, R13, R29, RZ ;  /* 0x0000001d0d0d7224 */ /* 0x004fce00078e02ff */
[----:B-1----:R-:W1:Y:S01]  /*28460*/  @!P3 LDC R2, c[0x0][0xb50] ;  /* 0x0002d400ff02bb82 */ /* 0x002e620000000800 */
[----:B------:R-:W-:Y:S02]  /*28470*/  IMAD R13, R12, R220, R13 ;  /* 0x000000dc0c0d7224 */ /* 0x000fe400078e020d */
[----:B0-----:R-:W-:-:S05]  /*28480*/  @P0 IMAD.HI.U32 R0, R31, R0, RZ ;  /* 0x000000001f000227 */ /* 0x001fca00078e00ff */
[----:B------:R-:W0:Y:S01]  /*28490*/  @!P3 LDC R3, c[0x0][0xb54] ;  /* 0x0002d500ff03bb82 */ /* 0x000e220000000800 */
[-C--:B---3--:R-:W-:Y:S02]  /*284a0*/  IMAD R35, R9, R209.reuse, RZ ;  /* 0x000000d109237224 */ /* 0x088fe400078e02ff */
        /* <DEDUP_REMOVED lines=19> */
[----:B------:R-:W-:-:S05]  /*285e0*/  IMAD.WIDE.U32 R8, R10, R13, R8 ;  /* 0x0000000d0a087225 */ /* 0x000fca00078e0008 */
[----:B------:R-:W-:Y:S01]  /*285f0*/  IADD3 R0, R9, R15, RZ ;  /* 0x0000000f09007210 */ /* 0x000fe20007ffe0ff */
[----:B------:R-:W-:Y:S01]  /*28600*/  IMAD.MOV.U32 R9, RZ, RZ, -0x800000 ;  /* 0xff800000ff097424 */ /* 0x000fe200078e00ff */
[----:B-1----:R-:W-:-:S04]  /*28610*/  LEA R2, P0, R8, R2, 0x2 ;  /* 0x0000000208027211 */ /* 0x002fc800078010ff */
[----:B0-----:R-:W-:-:S05]  /*28620*/  LEA.HI.X R3, R8, R3, R0, 0x2, P0 ;  /* 0x0000000308037211 */ /* 0x001fca00000f1400 */
[----:B------:R1:W-:Y:S04]  /*28630*/  STG.E desc[UR56][R2.64], R9 ;  /* 0x0000000902007986 */ /* 0x0003e8000c101938 */
.L_x_2455:
[----:B------:R-:W-:Y:S05]  /*28640*/  BSYNC B1 ;  /* 0x0000000000017941 */ /* 0x000fea0003800000 */
.L_x_2454:
[----:B------:R-:W-:Y:S05]  /*28650*/  @P2 BRA `(.L_x_2448) ;  /* 0x0000000400ec2947 */ /* 0x000fea0003800000 */
[----:B------:R-:W2:Y:S01]  /*28660*/  LDC R21, c[0x0][0xbe8] ;  /* 0x0002fa00ff157b82 */ /* 0x000ea20000000800 */
[C---:B------:R-:W-:Y:S01]  /*28670*/  VIADD R10, R28.reuse, 0xffffff80 ;  /* 0xffffff801c0a7836 */ /* 0x040fe20000000000 */
[----:B------:R-:W-:Y:S01]  /*28680*/  ULDC.64 UR4, c[0x0][0xaa0] ;  /* 0x0002a80000047ab9 */ /* 0x000fe20000000a00 */
[----:B------:R-:W-:Y:S01]  /*28690*/  VIADD R20, R28, 0xffffff80 ;  /* 0xffffff801c147836 */ /* 0x000fe20000000000 */
[----:B------:R-:W-:Y:S01]  /*286a0*/  ULDC.64 UR6, c[0x0][0xaf0] ;  /* 0x0002bc0000067ab9 */ /* 0x000fe20000000a00 */
[----:B------:R-:W-:Y:S01]  /*286b0*/  IMAD R0, R24, UR4, RZ ;  /* 0x0000000418007c24 */ /* 0x000fe2000f8e02ff */
[----:B------:R-:W-:Y:S01]  /*286c0*/  SHF.R.S32.HI R10, RZ, 0x1f, R10 ;  /* 0x0000001fff0a7819 */ /* 0x000fe2000001140a */
[----:B-1----:R-:W-:-:S03]  /*286d0*/  IMAD.WIDE.U32 R2, R25, UR4, RZ ;  /* 0x0000000419027c25 */ /* 0x002fc6000f8e00ff */
[----:B------:R-:W-:Y:S01]  /*286e0*/  LEA.HI R10, R10, R20, RZ, 0x3 ;  /* 0x000000140a0a7211 */ /* 0x000fe200078f18ff */
[----:B------:R-:W-:Y:S01]  /*286f0*/  IMAD R9, R25, UR5, R0 ;  /* 0x0000000519097c24 */ /* 0x000fe2000f8e0200 */
[----:B------:R-:W-:Y:S02]  /*28700*/  ULDC.64 UR4, c[0x0][0xae8] ;  /* 0x0002ba0000047ab9 */ /* 0x000fe40000000a00 */
[----:B------:R-:W-:Y:S02]  /*28710*/  SHF.R.S32.HI R10, RZ, 0x3, R10 ;  /* 0x00000003ff0a7819 */ /* 0x000fe4000001140a */
[----:B------:R-:W-:-:S03]  /*28720*/  IADD3 R3, R3, R9, RZ ;  /* 0x0000000903037210 */ /* 0x000fc60007ffe0ff */
[----:B------:R-:W-:Y:S02]  /*28730*/  IMAD R11, R216, 0x20, R10 ;  /* 0x00000020d80b7824 */ /* 0x000fe400078e020a */
[----:B------:R-:W-:Y:S01]  /*28740*/  IMAD.WIDE.U32 R2, R209, UR4, R2 ;  /* 0x00000004d1027c25 */ /* 0x000fe2000f8e0002 */
[----:B--2---:R-:W-:-:S03]  /*28750*/  ISETP.NE.AND P0, PT, R21, 0x1, PT ;  /* 0x000000011500780c */ /* 0x004fc60003f05270 */
[----:B------:R-:W-:Y:S02]  /*28760*/  IMAD.IADD R13, R204, 0x1, R11 ;  /* 0x00000001cc0d7824 */ /* 0x000fe400078e020b */
[----:B------:R-:W-:Y:S01]  /*28770*/  IMAD R3, R209, UR5, R3 ;  /* 0x00000005d1037c24 */ /* 0x000fe2000f8e0203 */
[----:B------:R-:W-:Y:S01]  /*28780*/  ULDC.64 UR4, c[0x0][0xae0] ;  /* 0x0002b80000047ab9 */ /* 0x000fe20000000a00 */
[----:B------:R-:W-:Y:S02]  /*28790*/  IMAD.MOV.U32 R9, RZ, RZ, R13 ;  /* 0x000000ffff097224 */ /* 0x000fe400078e000d */
[----:B------:R-:W-:-:S04]  /*287a0*/  IMAD.WIDE.U32 R2, R29, UR6, R2 ;  /* 0x000000061d027c25 */ /* 0x000fc8000f8e0002 */
[----:B------:R-:W1:Y:S08]  /*287b0*/  @P0 LDC R8, c[0x0][0xbec] ;  /* 0x0002fb00ff080b82 */ /* 0x000e700000000800 */
[----:B------:R-:W2:Y:S01]  /*287c0*/  @P0 LDC R15, c[0x0][0xbf0] ;  /* 0x0002fc00ff0f0b82 */ /* 0x000ea20000000800 */
[----:B-1----:R-:W-:-:S04]  /*287d0*/  @P0 IMAD.HI.U32 R0, R13, R8, RZ ;  /* 0x000000080d000227 */ /* 0x002fc800078e00ff */
[----:B------:R-:W-:Y:S01]  /*287e0*/  IMAD R8, R220, UR6, RZ ;  /* 0x00000006dc087c24 */ /* 0x000fe2000f8e02ff */
[----:B--2---:R-:W-:-:S03]  /*287f0*/  @P0 SHF.R.U32.HI R9, RZ, R15, R0 ;  /* 0x0000000fff090219 */ /* 0x004fc60000011600 */
        /* <DEDUP_REMOVED lines=20> */
[----:B------:R1:W2:Y:S04]  /*28940*/  SHFL.IDX PT, R0, R3, RZ, 0x181f ;  /* 0x00181fff03007589 */ /* 0x0002a800000e0000 */
[----:B------:R1:W3:Y:S02]  /*28950*/  SHFL.IDX PT, R14, R2, RZ, 0x181f ;  /* 0x00181fff020e7589 */ /* 0x0002e400000e0000 */
.L_x_2715:
        /* <DEDUP_REMOVED lines=10> */
[-C--:B---3--:R-:W-:Y:S02]  /*28a00*/  @!P2 LEA R8, P0, R207, R14.reuse, 0x1 ;  /* 0x0000000ecf08a211 */ /* 0x088fe400078008ff */
[----:B------:R-:W-:Y:S02]  /*28a10*/  @!P3 LEA R14, P1, R215, R14, 0x1 ;  /* 0x0000000ed70eb211 */ /* 0x000fe400078208ff */
[-C--:B--2---:R-:W-:Y:S02]  /*28a20*/  @!P2 LEA.HI.X R9, R207, R0.reuse, R11, 0x1, P0 ;  /* 0x00000000cf09a211 */ /* 0x084fe400000f0c0b */
[----:B------:R-:W-:-:S03]  /*28a30*/  @!P3 LEA.HI.X R15, R215, R0, R10, 0x1, P1 ;  /* 0x00000000d70fb211 */ /* 0x000fc600008f0c0a */
[----:B------:R4:W-:Y:S04]  /*28a40*/  @!P2 ST.E.128 desc[UR56][R8.64], RZ ;  /* 0x000000ff0800a985 */ /* 0x0009e8000c101d38 */
[----:B------:R4:W-:Y:S02]  /*28a50*/  @!P3 ST.E.128 desc[UR56][R14.64], RZ ;  /* 0x000000ff0e00b985 */ /* 0x0009e4000c101d38 */
.L_x_2458:
[----:B------:R-:W-:Y:S05]  /*28a60*/  BSYNC B1 ;  /* 0x0000000000017941 */ /* 0x000fea0003800000 */
.L_x_2457:
[----:B------:R-:W-:-:S03]  /*28a70*/  UMOV UR4, 0xffffffff ;  /* 0xffffffff00047882 */ /* 0x000fc60000000000 */
[----:B------:R-:W-:Y:S05]  /*28a80*/  BRA.DIV UR4, `(.L_x_2459) ;  /* 0x000000aa04fc7947 */ /* 0x000fea000b800000 */
[----:B--2---:R2:W0:Y:S04]  /*28a90*/  SHFL.IDX PT, R0, R3, 0x1, 0x181f ;  /* 0x00381f0003007f89 */ /* 0x00442800000e0000 */
[----:B---34-:R2:W3:Y:S02]  /*28aa0*/  SHFL.IDX PT, R14, R2, 0x1, 0x181f ;  /* 0x00381f00020e7f89 */ /* 0x0184e400000e0000 */
.L_x_2719:
        /* <DEDUP_REMOVED lines=11> */
[-C--:B0-----:R-:W-:Y:S02]  /*28b60*/  @!P2 LEA.HI.X R9, R207, R0.reuse, R11, 0x1, P0 ;  /* 0x00000000cf09a211 */ /* 0x081fe400000f0c0b */
[----:B------:R-:W-:-:S03]  /*28b70*/  @!P3 LEA.HI.X R15, R215, R0, R10, 0x1, P1 ;  /* 0x00000000d70fb211 */ /* 0x000fc600008f0c0a */
[----:B------:R4:W-:Y:S04]  /*28b80*/  @!P2 ST.E.128 desc[UR56][R8.64], RZ ;  /* 0x000000ff0800a985 */ /* 0x0009e8000c101d38 */
[----:B------:R4:W-:Y:S02]  /*28b90*/  @!P3 ST.E.128 desc[UR56][R14.64], RZ ;  /* 0x000000ff0e00b985 */ /* 0x0009e4000c101d38 */
.L_x_2461:
[----:B------:R-:W-:Y:S05]  /*28ba0*/  BSYNC B1 ;  /* 0x0000000000017941 */ /* 0x000fea0003800000 */
.L_x_2460:
[----:B------:R-:W-:-:S03]  /*28bb0*/  UMOV UR4, 0xffffffff ;  /* 0xffffffff00047882 */ /* 0x000fc60000000000 */
[----:B------:R-:W-:Y:S05]  /*28bc0*/  BRA.DIV UR4, `(.L_x_2462) ;  /* 0x000000aa04f47947 */ /* 0x000fea000b800000 */
[----:B0-----:R0:W0:Y:S04]  /*28bd0*/  SHFL.IDX PT, R0, R3, 0x2, 0x181f ;  /* 0x00581f0003007f89 */ /* 0x00102800000e0000 */
[----:B---34-:R3:W4:Y:S02]  /*28be0*/  SHFL.IDX PT, R14, R2, 0x2, 0x181f ;  /* 0x00581f00020e7f89 */ /* 0x01872400000e0000 */
.L_x_2723:
        /* <DEDUP_REMOVED lines=15> */
.L_x_2464:
[----:B------:R-:W-:Y:S05]  /*28ce0*/  BSYNC B1 ;  /* 0x0000000000017941 */ /* 0x000fea0003800000 */
.L_x_2463:
[----:B------:R-:W-:-:S03]  /*28cf0*/  UMOV UR4, 0xffffffff ;  /* 0xffffffff00047882 */ /* 0x000fc60000000000 */
[----:B------:R-:W-:Y:S05]  /*28d00*/  BRA.DIV UR4, `(.L_x_2465) ;  /* 0x000000aa04ec7947 */ /* 0x000fea000b800000 */
[----:B0-----:R0:W0:Y:S04]  /*28d10*/  SHFL.IDX PT, R0, R3, 0x3, 0x181f ;  /* 0x00781f0003007f89 */ /* 0x00102800000e0000 */
[----:B----4-:R4:W0:Y:S02]  /*28d20*/  SHFL.IDX PT, R14, R2, 0x3, 0x181f ;  /* 0x00781f00020e7f89 */ /* 0x01082400000e0000 */
.L_x_2727:
[----:B-1234-:R-:W-:-:S04]  /*28d30*/  IADD3 R2, R204, 0x60, RZ ;  /* 0x00000060cc027810 */ /* 0x01efc80007ffe0ff */
        /* <DEDUP_REMOVED lines=13> */
.L_x_2448:
[----:B------:R-:W-:Y:S05]  /*28e10*/  BSYNC B0 ;  /* 0x0000000000007941 */ /* 0x000fea0003800000 */
.L_x_2433:
[----:B------:R-:W-:Y:S02]  /*28e20*/  ULDC UR4, c[0x0][0xc3c] ;  /* 0x00030f0000047ab9 */ /* 0x000fe40000000800 */
[----:B------:R-:W-:-:S13]  /*28e30*/  ISETP.GE.AND P0, PT, R7, UR4, PT ;  /* 0x0000000407007c0c */ /* 0x000fda000bf06270 */
[----:B------:R-:W-:Y:S05]  /*28e40*/  @!P0 BRA `(.L_x_2466) ;  /* 0xfffffd88001c8947 */ /* 0x000fea000383ffff */
[----:B------:R-:W-:Y:S05]  /*28e50*/  BRA `(.L_x_2250) ;  /* 0x0000007800c87947 */ /* 0x000fea0003800000 */
.L_x_2248:
        /* <DEDUP_REMOVED lines=20> */
.L_x_2467:
        /* <DEDUP_REMOVED lines=44> */
.L_x_2471:
[----:B------:R-:W0:Y:S01]  /*29260*/  LDC R2, c[0x0][0xc3c] ;  /* 0x00030f00ff027b82 */ /* 0x000e220000000800 */
[----:B------:R-:W-:Y:S01]  /*29270*/  ULDC UR7, c[0x0][0xc3c] ;  /* 0x00030f0000077ab9 */ /* 0x000fe20000000800 */
[----:B------:R-:W-:Y:S01]  /*29280*/  UIADD3 UR4, UR4, 0x1f, URZ ;  /* 0x0000001f04047890 */ /* 0x000fe2000fffe03f */
[----:B------:R-:W-:-:S05]  /*29290*/  MOV R3, UR7 ;  /* 0x0000000700037c02 */ /* 0x000fca0008000f00 */
        /* <DEDUP_REMOVED lines=34> */
[----:B------:R-:W-:-:S07]  /*294c0*/  MOV R3, R2 ;  /* 0x0000000200037202 */ /* 0x000fce0000000f00 */
.L_x_2469:
        /* <DEDUP_REMOVED lines=12> */
.L_x_2472:
[----:B----4-:R-:W-:Y:S01]  /*29590*/  IMAD R2, R8, UR5, R9 ;  /* 0x0000000508027c24 */ /* 0x010fe2000f8e0209 */
[----:B-1----:R-:W-:Y:S01]  /*295a0*/  ISETP.NE.AND P0, PT, R7, 0x1, PT ;  /* 0x000000010700780c */ /* 0x002fe20003f05270 */
[----:B------:R-:W-:-:S03]  /*295b0*/  VIADD R12, R10, UR4 ;  /* 0x000000040a0c7c36 */ /* 0x000fc60008000000 */
[----:B------:R1:W-:Y:S01]  /*295c0*/  STL [R1], R2 ;  /* 0x0000000201007387 */ /* 0x0003e20000100800 */
[----:B0-----:R-:W-:-:S03]  /*295d0*/  IADD3 R5, -R2, UR6, RZ ;  /* 0x0000000602057c10 */ /* 0x001fc6000fffe1ff */
[----:B------:R1:W-:Y:S05]  /*295e0*/  STL [R1+0xc], R12 ;  /* 0x00000c0c01007387 */ /* 0x0003ea0000100800 */
[----:B------:R-:W-:Y:S05]  /*295f0*/  @!P0 BRA `(.L_x_2473) ;  /* 0x0000000000e08947 */ /* 0x000fea0003800000 */
[----:B--2---:R-:W-:Y:S02]  /*29600*/  IABS R6, R4 ;  /* 0x0000000400067213 */ /* 0x004fe40000000000 */
[----:B------:R-:W-:Y:S02]  /*29610*/  IABS R8, R7 ;  /* 0x0000000700087213 */ /* 0x000fe40000000000 */
[----:B------:R-:W0:Y:S08]  /*29620*/  I2F.RP R9, R6 ;  /* 0x0000000600097306 */ /* 0x000e300000209400 */
[----:B------:R-:W2:Y:S08]  /*29630*/  I2F.RP R10, R8 ;  /* 0x00000008000a7306 */ /* 0x000eb00000209400 */
[----:B0-----:R-:W1:Y:S08]  /*29640*/  MUFU.RCP R9, R9 ;  /* 0x0000000900097308 */ /* 0x001e700000001000 */
[----:B--2---:R-:W-:Y:S01]  /*29650*/  MUFU.RCP R10, R10 ;  /* 0x0000000a000a7308 */ /* 0x004fe20000001000 */
[----:B-1----:R-:W-:-:S02]  /*29660*/  IADD3 R2, R9, 0xffffffe, RZ ;  /* 0x0ffffffe09027810 */ /* 0x002fc40007ffe0ff */
[----:B------:R-:W-:-:S05]  /*29670*/  IABS R9, R4 ;  /* 0x0000000400097213 */ /* 0x000fca0000000000 */
[----:B---3--:R0:W1:Y:S02]  /*29680*/  F2I.FTZ.U32.TRUNC.NTZ R3, R2 ;  /* 0x0000000200037305 */ /* 0x008064000021f000 */
[----:B0-----:R-:W-:Y:S02]  /*29690*/  IMAD.MOV.U32 R2, RZ, RZ, RZ ;  /* 0x000000ffff027224 */ /* 0x001fe400078e00ff */
[----:B-1----:R-:W-:-:S04]  /*296a0*/  IMAD.MOV R11, RZ, RZ, -R3 ;  /* 0x000000ffff0b7224 */ /* 0x002fc800078e0a03 */
[----:B------:R-:W-:-:S04]  /*296b0*/  IMAD R11, R11, R6, RZ ;  /* 0x000000060b0b7224 */ /* 0x000fc800078e02ff */
[----:B------:R-:W-:Y:S01]  /*296c0*/  IMAD.HI.U32 R3, R3, R11, R2 ;  /* 0x0000000b03037227 */ /* 0x000fe200078e0002 */
[----:B------:R-:W-:-:S03]  /*296d0*/  IABS R2, R5 ;  /* 0x0000000500027213 */ /* 0x000fc60000000000 */
[----:B------:R-:W-:Y:S02]  /*296e0*/  IMAD.MOV R11, RZ, RZ, -R9 ;  /* 0x000000ffff0b7224 */ /* 0x000fe400078e0a09 */
[----:B------:R-:W-:-:S04]  /*296f0*/  IMAD.HI.U32 R9, R3, R2, RZ ;  /* 0x0000000203097227 */ /* 0x000fc800078e00ff */
[----:B------:R-:W-:Y:S02]  /*29700*/  IMAD R11, R9, R11, R2 ;  /* 0x0000000b090b7224 */ /* 0x000fe400078e0202 */
[----:B------:R-:W-:Y:S02]  /*29710*/  VIADD R3, R10, 0xffffffe ;  /* 0x0ffffffe0a037836 */ /* 0x000fe40000000000 */
[----:B------:R-:W-:Y:S01]  /*29720*/  IMAD.MOV.U32 R2, RZ, RZ, RZ ;  /* 0x000000ffff027224 */ /* 0x000fe200078e00ff */
[----:B------:R-:W-:-:S03]  /*29730*/  ISETP.GT.U32.AND P1, PT, R6, R11, PT ;  /* 0x0000000b0600720c */ /* 0x000fc60003f24070 */
[----:B------:R-:W0:Y:S10]  /*29740*/  F2I.FTZ.U32.TRUNC.NTZ R3, R3 ;  /* 0x0000000300037305 */ /* 0x000e34000021f000 */
[----:B------:R-:W-:Y:S01]  /*29750*/  @!P1 IADD3 R11, R11, -R6, RZ ;  /* 0x800000060b0b9210 */ /* 0x000fe20007ffe0ff */
[----:B------:R-:W-:Y:S01]  /*29760*/  @!P1 VIADD R9, R9, 0x1 ;  /* 0x0000000109099836 */ /* 0x000fe20000000000 */
[----:B------:R-:W-:-:S02]  /*29770*/  ISETP.NE.AND P1, PT, R4, RZ, PT ;  /* 0x000000ff0400720c */ /* 0x000fc40003f25270 */
        /* <DEDUP_REMOVED lines=9> */
[----:B------:R-:W-:Y:S02]  /*29810*/  @!P2 IADD3 R9, -R9, RZ, RZ ;  /* 0x000000ff0909a210 */ /* 0x000fe40007ffe1ff */
        /* <DEDUP_REMOVED lines=11> */
[----:B------:R-:W-:-:S05]  /*298d0*/  @P0 VIADD R6, R6, 0x1 ;  /* 0x0000000106060836 */ /* 0x000fca0000000000 */
[----:B------:R-:W-:Y:S02]  /*298e0*/  @!P2 IADD3 R6, -R6, RZ, RZ ;  /* 0x000000ff0606a210 */ /* 0x000fe40007ffe1ff */
        /* <DEDUP_REMOVED lines=9> */
.L_x_2473:
        /* <DEDUP_REMOVED lines=8> */
[----:B0-----:R-:W-:-:S06]  /*29a00*/  IADD3 R10, R9, 0xffffffe, RZ ;  /* 0x0ffffffe090a7810 */ /* 0x001fcc0007ffe0ff */
        /* <DEDUP_REMOVED lines=10> */
[----:B------:R-:W-:Y:S01]  /*29ab0*/  @!P1 IMAD.IADD R3, R3, 0x1, -R8 ;  /* 0x0000000103039824 */ /* 0x000fe200078e0a08 */
[----:B------:R-:W-:Y:S02]  /*29ac0*/  @!P1 IADD3 R2, R2, 0x1, RZ ;  /* 0x0000000102029810 */ /* 0x000fe40007ffe0ff */
[----:B------:R-:W-:Y:S02]  /*29ad0*/  ISETP.NE.AND P1, PT, R6, RZ, PT ;  /* 0x000000ff0600720c */ /* 0x000fe40003f25270 */
[----:B------:R-:W-:Y:S02]  /*29ae0*/  ISETP.GE.U32.AND P0, PT, R3, R8, PT ;  /* 0x000000080300720c */ /* 0x000fe40003f06070 */
[----:B------:R-:W-:-:S04]  /*29af0*/  LOP3.LUT R3, R5, R6, RZ, 0x3c, !PT ;  /* 0x0000000605037212 */ /* 0x000fc800078e3cff */
[----:B------:R-:W-:-:S07]  /*29b00*/  ISETP.GE.AND P2, PT, R3, RZ, PT ;  /* 0x000000ff0300720c */ /* 0x000fce0003f46270 */
[----:B------:R-:W-:-:S06]  /*29b10*/  @P0 VIADD R2, R2, 0x1 ;  /* 0x0000000102020836 */ /* 0x000fcc0000000000 */
[----:B------:R-:W-:Y:S01]  /*29b20*/  @!P2 IMAD.MOV R2, RZ, RZ, -R2 ;  /* 0x000000ffff02a224 */ /* 0x000fe200078e0a02 */
[----:B------:R-:W-:-:S05]  /*29b30*/  @!P1 LOP3.LUT R2, RZ, R6, RZ, 0x33, !PT ;  /* 0x00000006ff029212 */ /* 0x000fca00078e33ff */
[----:B------:R-:W-:Y:S01]  /*29b40*/  IMAD R8, R7, R2, RZ ;  /* 0x0000000207087224 */ /* 0x000fe200078e02ff */
[----:B------:R-:W-:-:S03]  /*29b50*/  IADD3 R2, -R2, RZ, RZ ;  /* 0x000000ff02027210 */ /* 0x000fc60007ffe1ff */
        /* <DEDUP_REMOVED lines=31> */
.L_x_2474:
[----:B01----:R-:W-:-:S05]  /*29d50*/  LOP3.LUT R3, RZ, R2, RZ, 0x33, !PT ;  /* 0x00000002ff037212 */ /* 0x003fca00078e33ff */
[----:B------:R-:W-:-:S05]  /*29d60*/  IMAD.IADD R2, R4, 0x1, R3 ;  /* 0x0000000104027824 */ /* 0x000fca00078e0203 */
[----:B------:R1:W-:Y:S01]  /*29d70*/  STL [R1+0x4], R2 ;  /* 0x0000040201007387 */ /* 0x0003e20000100800 */
[----:B------:R-:W-:Y:S05]  /*29d80*/  BRA `(.L_x_2475) ;  /* 0x0000000000107947 */ /* 0x000fea0003800000 */
.L_x_2470:
[----:B------:R-:W-:Y:S01]  /*29d90*/  MOV R2, UR6 ;  /* 0x0000000600027c02 */ /* 0x000fe20008000f00 */
[----:B------:R0:W-:Y:S04]  /*29da0*/  STL [R1+0x4], RZ ;  /* 0x000004ff01007387 */ /* 0x0001e80000100800 */
[----:B------:R0:W-:Y:S04]  /*29db0*/  STL [R1+0x8], RZ ;  /* 0x000008ff01007387 */ /* 0x0001e80000100800 */
[----:B------:R0:W-:Y:S02]  /*29dc0*/  STL [R1], R2 ;  /* 0x0000000201007387 */ /* 0x0001e40000100800 */
.L_x_2475:
        /* <DEDUP_REMOVED lines=10> */
.L_x_2468:
[----:B--2---:R-:W2:Y:S01]  /*29e70*/  LDL R0, [R1+0xc] ;  /* 0x00000c0001007983 */ /* 0x004ea20000100800 */
[----:B------:R-:W-:Y:S01]  /*29e80*/  ULDC UR4, c[0x0][0xc3c] ;  /* 0x00030f0000047ab9 */ /* 0x000fe20000000800 */
[----:B------:R-:W-:Y:S01]  /*29e90*/  IMAD.MOV.U32 R19, RZ, RZ, RZ ;  /* 0x000000ffff137224 */ /* 0x000fe200078e00ff */
[----:B--2---:R-:W-:Y:S01]  /*29ea0*/  ISETP.GE.AND P0, PT, R0, UR4, PT ;  /* 0x0000000400007c0c */ /* 0x004fe2000bf06270 */
        /* <DEDUP_REMOVED lines=14> */
[----:B------:R-:W-:Y:S01]  /*29f90*/  MOV R18, UR4 ;  /* 0x0000000400127c02 */ /* 0x000fe20008000f00 */
[C---:B-1----:R-:W-:Y:S01]  /*29fa0*/  IMAD.SHL.U32 R4, R10.reuse, 0x80, RZ ;  /* 0x000000800a047824 */ /* 0x042fe200078e00ff */
[C---:B------:R-:W-:Y:S01]  /*29fb0*/  LOP3.LUT R8, R10.reuse, 0x7f, RZ, 0xc0, !PT ;  /* 0x0000007f0a087812 */ /* 0x040fe200078ec0ff */
[C---:B------:R-:W-:Y:S01]  /*29fc0*/  IMAD.SHL.U32 R3, R10.reuse, 0x2, RZ ;  /* 0x000000020a037824 */ /* 0x040fe200078e00ff */
[----:B--2---:R-:W-:Y:S01]  /*29fd0*/  SHF.R.U32.HI R0, RZ, 0x1, R10 ;  /* 0x00000001ff007819 */ /* 0x004fe2000001160a */
[----:B------:R-:W-:Y:S01]  /*29fe0*/  IMAD.SHL.U32 R9, R10, 0x4, RZ ;  /* 0x000000040a097824 */ /* 0x000fe200078e00ff */
[----:B------:R-:W-:Y:S02]  /*29ff0*/  LOP3.LUT R5, R4, 0x380, RZ, 0xc0, !PT ;  /* 0x0000038004057812 */ /* 0x000fe400078ec0ff */
[----:B0-----:R-:W-:Y:S02]  /*2a000*/  SHF.L.U32 R2, R10, 0x4, RZ ;  /* 0x000000040a027819 */ /* 0x001fe400000006ff */
[----:B------:R-:W-:Y:S01]  /*2a010*/  LOP3.LUT R5, R5, 0x30, R0, 0xf8, !PT ;  /* 0x0000003005057812 */ /* 0x000fe200078ef800 */
[----:B------:R-:W-:Y:S01]  /*2a020*/  IMAD.SHL.U32 R0, R8, 0x10, RZ ;  /* 0x0000001008007824 */ /* 0x000fe200078e00ff */
[----:B------:R-:W-:-:S02]  /*2a030*/  LOP3.LUT P0, RZ, R10, 0x4, RZ, 0xc0, !PT ;  /* 0x000000040aff7812 */ /* 0x000fc4000780c0ff */
[----:B------:R-:W-:Y:S02]  /*2a040*/  LOP3.LUT R5, R5, 0x70, R2, 0x78, !PT ;  /* 0x0000007005057812 */ /* 0x000fe400078e7802 */
[----:B------:R-:W-:Y:S02]  /*2a050*/  LOP3.LUT R7, R0, 0x600, RZ, 0xc0, !PT ;  /* 0x0000060000077812 */ /* 0x000fe400078ec0ff */
[----:B------:R-:W-:Y:S02]  /*2a060*/  LOP3.LUT R0, R2, 0x1b0, RZ, 0xc0, !PT ;  /* 0x000001b002007812 */ /* 0x000fe400078ec0ff */
[----:B------:R-:W-:Y:S02]  /*2a070*/  LOP3.LUT R5, R5, 0xc00, R4, 0xf8, !PT ;  /* 0x00000c0005057812 */ /* 0x000fe400078ef804 */
[----:B------:R-:W-:Y:S02]  /*2a080*/  LOP3.LUT R3, R0, 0x30, R3, 0x78, !PT ;  /* 0x0000003000037812 */ /* 0x000fe400078e7803 */
        /* <DEDUP_REMOVED lines=11> */
[----:B------:R-:W-:Y:S01]  /*2a140*/  LOP3.LUT R5, R5, 0x60, R0, 0xf8, !PT ;  /* 0x0000006005057812 */ /* 0x000fe200078ef800 */
[----:B------:R-:W-:Y:S02]  /*2a150*/  IMAD.MOV.U32 R0, RZ, RZ, 0x1 ;  /* 0x00000001ff007424 */ /* 0x000fe400078e00ff */
        /* <DEDUP_REMOVED lines=13> */
.L_x_2590:
[----:B--2---:R-:W2:Y:S01]  /*2a230*/  LDL R0, [R1+0xc] ;  /* 0x00000c0001007983 */ /* 0x004ea20000100800 */
        /* <DEDUP_REMOVED lines=12> */
[----:B------:R0:W-:Y:S10]  /*2a300*/  STL [R1+0x34], R0 ;  /* 0x0000340001007387 */ /* 0x0001f40000100800 */
[----:B------:R-:W-:-:S02]  /*2a310*/  @P0 LEA R2, P1, R0, UR4, 0x2 ;  /* 0x0000000400020c11 */ /* 0x000fc4000f8210ff */
[C---:B------:R-:W-:Y:S01]  /*2a320*/  SHF.L.U32 R15, R0.reuse, 0x2, RZ ;  /* 0x00000002000f7819 */ /* 0x040fe200000006ff */
[----:B-1----:R1:W-:Y:S01]  /*2a330*/  STL [R1+0x58], R4 ;  /* 0x0000580401007387 */ /* 0x0023e20000100800 */
[C-C-:B------:R-:W-:Y:S01]  /*2a340*/  @P0 LEA.HI.X R3, R0.reuse, UR5, R4.reuse, 0x2, P1 ;  /* 0x0000000500030c11 */ /* 0x140fe200088f1404 */
[----:B------:R-:W-:Y:S02]  /*2a350*/  ULDC.64 UR4, c[0x0][0xa00] ;  /* 0x0002800000047ab9 */ /* 0x000fe40000000a00 */
[----:B------:R-:W-:Y:S02]  /*2a360*/  ISETP.NE.U32.AND P2, PT, RZ, UR4, PT ;  /* 0x00000004ff007c0c */ /* 0x000fe4000bf45070 */
[----:B------:R2:W5:Y:S01]  /*2a370*/  @P0 LDG.E R9, desc[UR56][R2.64] ;  /* 0x0000003802090981 */ /* 0x000562000c1e1900 */
[----:B------:R-:W-:Y:S01]  /*2a380*/  SHF.L.U64.HI R14, R0, 0x2, R4 ;  /* 0x00000002000e7819 */ /* 0x000fe20000010204 */
[----:B------:R-:W-:Y:S01]  /*2a390*/  IMAD.MOV.U32 R12, RZ, RZ, RZ ;  /* 0x000000ffff0c7224 */ /* 0x000fe200078e00ff */
[----:B------:R-:W-:Y:S01]  /*2a3a0*/  ISETP.NE.AND.EX P2, PT, RZ, UR5, PT, P2 ;  /* 0x00000005ff007c0c */ /* 0x000fe2000bf45320 */
[----:B------:R-:W-:Y:S01]  /*2a3b0*/  STL [R1+0x24], R15 ;  /* 0x0000240f01007387 */ /* 0x000fe20000100800 */
[----:B------:R-:W-:Y:S01]  /*2a3c0*/  ISETP.NE.U32.AND P3, PT, RZ, UR10, PT ;  /* 0x0000000aff007c0c */ /* 0x000fe2000bf65070 */
[----:B0-----:R-:W-:Y:S01]  /*2a3d0*/  IMAD.MOV.U32 R0, RZ, RZ, RZ ;  /* 0x000000ffff007224 */ /* 0x001fe200078e00ff */
[----:B------:R-:W-:Y:S01]  /*2a3e0*/  ISETP.NE.U32.AND P0, PT, RZ, UR6, PT ;  /* 0x00000006ff007c0c */ /* 0x000fe2000bf05070 */
[----:B------:R-:W-:Y:S01]  /*2a3f0*/  STL [R1+0x38], R14 ;  /* 0x0000380e01007387 */ /* 0x000fe20000100800 */
[----:B------:R-:W-:-:S02]  /*2a400*/  ISETP.NE.U32.AND P1, PT, RZ, UR8, PT ;  /* 0x00000008ff007c0c */ /* 0x000fc4000bf25070 */
[C---:B--2---:R-:W-:Y:S02]  /*2a410*/  IADD3 R2, P4, R15.reuse, UR4, RZ ;  /* 0x000000040f027c10 */ /* 0x044fe4000ff9e0ff */
[----:B------:R-:W-:Y:S02]  /*2a420*/  ISETP.NE.AND.EX P3, PT, RZ, UR11, PT, P3 ;  /* 0x0000000bff007c0c */ /* 0x000fe4000bf65330 */
[C---:B------:R-:W-:Y:S02]  /*2a430*/  IADD3.X R3, R14.reuse, UR5, RZ, P4, !PT ;  /* 0x000000050e037c10 */ /* 0x040fe4000a7fe4ff */
[----:B-1----:R-:W-:Y:S02]  /*2a440*/  IADD3 R4, P4, R15, UR8, RZ ;  /* 0x000000080f047c10 */ /* 0x002fe4000ff9e0ff */
[----:B------:R-:W-:Y:S01]  /*2a450*/  ISETP.NE.AND.EX P0, PT, RZ, UR7, PT, P0 ;  /* 0x00000007ff007c0c */ /* 0x000fe2000bf05300 */
[----:B------:R-:W2:Y:S01]  /*2a460*/  @P2 LDG.E R8, desc[UR56][R2.64] ;  /* 0x0000003802082981 */ /* 0x000ea2000c1e1900 */
[----:B------:R-:W-:Y:S01]  /*2a470*/  IADD3.X R5, R14, UR9, RZ, P4, !PT ;  /* 0x000000090e057c10 */ /* 0x000fe2000a7fe4ff */
[----:B------:R-:W-:Y:S01]  /*2a480*/  ULDC UR4, c[0x0][0x288] ;  /* 0x0000a20000047ab9 */ /* 0x000fe20000000800 */
[----:B------:R-:W-:-:S02]  /*2a490*/  ISETP.NE.AND.EX P1, PT, RZ, UR9, PT, P1 ;  /* 0x00000009ff007c0c */ /* 0x000fc4000bf25310 */
[C---:B------:R-:W-:Y:S02]  /*2a4a0*/  IADD3 R6, P5, R15.reuse, UR6, RZ ;  /* 0x000000060f067c10 */ /* 0x040fe4000ffbe0ff */
[----:B------:R-:W-:Y:S02]  /*2a4b0*/  @P3 IADD3 R10, P4, R15, UR10, RZ ;  /* 0x0000000a0f0a3c10 */ /* 0x000fe4000ff9e0ff */
[C---:B------:R-:W-:Y:S02]  /*2a4c0*/  IADD3.X R7, R14.reuse, UR7, RZ, P5, !PT ;  /* 0x000000070e077c10 */ /* 0x040fe4000affe4ff */
[----:B------:R-:W-:-:S03]  /*2a4d0*/  @P3 IADD3.X R11, R14, UR11, RZ, P4, !PT ;  /* 0x0000000b0e0b3c10 */ /* 0x000fc6000a7fe4ff */
[----:B------:R0:W5:Y:S04]  /*2a4e0*/  @P0 LDG.E R12, desc[UR56][R6.64] ;  /* 0x00000038060c0981 */ /* 0x000168000c1e1900 */
[----:B------:R0:W5:Y:S04]  /*2a4f0*/  @P1 LDG.E R0, desc[UR56][R4.64] ;  /* 0x0000003804001981 */ /* 0x000168000c1e1900 */
[----:B--2---:R1:W-:Y:S02]  /*2a500*/  STL [R1+0x40], R8 ;  /* 0x0000400801007387 */ /* 0x0043e40000100800 */
[----:B-1----:R-:W-:Y:S01]  /*2a510*/  IMAD.U32 R8, RZ, RZ, UR4 ;  /* 0x00000004ff087e24 */ /* 0x002fe2000f8e00ff */
[----:B------:R-:W-:-:S05]  /*2a520*/  ULDC.64 UR4, c[0x0][0x418] ;  /* 0x0001060000047ab9 */ /* 0x000fca0000000a00 */
[----:B------:R-:W2:Y:S01]  /*2a530*/  @P3 LDG.E R8, desc[UR56][R10.64] ;  /* 0x000000380a083981 */ /* 0x000ea2000c1e1900 */
[----:B------:R-:W-:-:S03]  /*2a540*/  UISETP.NE.U32.AND UP0, UPT, UR4, URZ, UPT ;  /* 0x0000003f0400728c */ /* 0x000fc6000bf05070 */
[----:B------:R-:W-:Y:S01]  /*2a550*/  ULDC UR4, c[0x0][0x424] ;  /* 0x0001090000047ab9 */ /* 0x000fe20000000800 */
[----:B------:R-:W-:-:S03]  /*2a560*/  UISETP.NE.AND.EX UP0, UPT, UR5, URZ, UPT, UP0 ;  /* 0x0000003f0500728c */ /* 0x000fc6000bf05300 */
[----:B------:R-:W-:Y:S01]  /*2a570*/  ULDC UR5, c[0x0][0x2f0] ;  /* 0x0000bc0000057ab9 */ /* 0x000fe20000000800 */
[----:B------:R-:W-:Y:S01]  /*2a580*/  USEL UR4, UR4, 0x1, UP0 ;  /* 0x0000000104047887 */ /* 0x000fe20008000000 */
[----:B--2---:R1:W-:Y:S04]  /*2a590*/  STL [R1+0x44], R8 ;  /* 0x0000440801007387 */ /* 0x0043e80000100800 */
[----:B------:R0:W5:Y:S01]  /*2a5a0*/  LDL R13, [R1+0x44] ;  /* 0x00004400010d7983 */ /* 0x0001620000100800 */
[----:B------:R-:W-:-:S03]  /*2a5b0*/  UIMAD UR4, UR4, UR5, URZ ;  /* 0x00000005040472a4 */ /* 0x000fc6000f8e023f */
[----:B------:R-:W-:Y:S02]  /*2a5c0*/  ULDC UR5, c[0x0][0x348] ;  /* 0x0000d20000057ab9 */ /* 0x000fe40000000800 */
[----:B------:R-:W-:Y:S01]  /*2a5d0*/  IMAD.U32 R10, RZ, RZ, UR5 ;  /* 0x00000005ff0a7e24 */ /* 0x000fe2000f8e00ff */
[----:B-1----:R-:W-:Y:S01]  /*2a5e0*/  MOV R8, UR4 ;  /* 0x0000000400087c02 */ /* 0x002fe20008000f00 */
[----:B0-----:R-:W-:Y:S06]  /*2a5f0*/  @P3 BRA `(.L_x_2477) ;  /* 0x0000000000143947 */ /* 0x001fec0003800000 */
[----:B------:R-:W-:Y:S05]  /*2a600*/  @!P2 BRA `(.L_x_2477) ;  /* 0x000000000010a947 */ /* 0x000fea0003800000 */
[----:B------:R-:W2:Y:S04]  /*2a610*/  LDG.E R11, desc[UR56][R2.64] ;  /* 0x00000038020b7981 */ /* 0x000ea8000c1e1900 */
[----:B------:R-:W2:Y:S02]  /*2a620*/  LDG.E R2, desc[UR56][R2.64+0x4] ;  /* 0x0000043802027981 */ /* 0x000ea4000c1e1900 */
[----:B--2--5:R-:W-:-:S05]  /*2a630*/  IMAD.IADD R13, R2, 0x1, -R11 ;  /* 0x00000001020d7824 */ /* 0x024fca00078e0a0b */
[----:B------:R0:W-:Y:S02]  /*2a640*/  STL [R1+0x44], R13 ;  /* 0x0000440d01007387 */ /* 0x0001e40000100800 */
.L_x_2477:
[----:B------:R-:W2:Y:S01]  /*2a650*/  LDL.LU R3, [R1+0x8] ;  /* 0x0000080001037983 */ /* 0x000ea20000300800 */
[----:B------:R-:W-:Y:S02]  /*2a660*/  ULDC.64 UR4, c[0x0][0xa20] ;  /* 0x0002880000047ab9 */ /* 0x000fe40000000a00 */
[----:B------:R-:W-:Y:S01]  /*2a670*/  ISETP.NE.U32.AND P2, PT, RZ, UR4, PT ;  /* 0x00000004ff007c0c */ /* 0x000fe2000bf45070 */
[----:B------:R-:W3:Y:S03]  /*2a680*/  LDL R11, [R1+0x34] ;  /* 0x00003400010b7983 */ /* 0x000ee60000100800 */
[----:B------:R-:W-:Y:S02]  /*2a690*/  ISETP.NE.AND.EX P2, PT, RZ, UR5, PT, P2 ;  /* 0x00000005ff007c0c */ /* 0x000fe4000bf45320 */
[C---:B--2---:R-:W-:Y:S02]  /*2a6a0*/  LOP3.LUT R17, R3.reuse, 0xff000000, RZ, 0xc0, !PT ;  /* 0xff00000003117812 */ /* 0x044fe400078ec0ff */
[----:B------:R-:W-:-:S02]  /*2a6b0*/  LOP3.LUT R2, R3, 0xff0000, RZ, 0xc0, !PT ;  /* 0x00ff000003027812 */ /* 0x000fc400078ec0ff */
[----:B------:R-:W-:Y:S02]  /*2a6c0*/  SHF.R.U32.HI R17, RZ, 0x8, R17 ;  /* 0x00000008ff117819 */ /* 0x000fe40000011611 */
[----:B------:R-:W-:Y:S02]  /*2a6d0*/  LOP3.LUT R16, R3, 0xffff, RZ, 0xc0, !PT ;  /* 0x0000ffff03107812 */ /* 0x000fe400078ec0ff */
[----:B------:R-:W-:Y:S01]  /*2a6e0*/  LEA.HI R17, R2, R17, RZ, 0x10 ;  /* 0x0000001102117211 */ /* 0x000fe200078f80ff */
[----:B-----5:R-:W-:-:S05]  /*2a6f0*/  IMAD.IADD R2, R12, 0x1, R9 ;  /* 0x000000010c027824 */ /* 0x020fca00078e0209 */
[----:B------:R1:W-:Y:S04]  /*2a700*/  STL [R1+0x28], R2 ;  /* 0x0000280201007387 */ /* 0x0003e80000100800 */
[----:B---3--:R1:W-:Y:S01]  /*2a710*/  STL [R1+0x8], R11 ;  /* 0x0000080b01007387 */ /* 0x0083e20000100800 */
[----:B------:R-:W-:Y:S05]  /*2a720*/  @!P2 BRA `(.L_x_2478) ;  /* 0x000000000010a947 */ /* 0x000fea0003800000 */
[----:B-1----:R-:W-:-:S04]  /*2a730*/  IADD3 R2, P0, R15, UR4, RZ ;  /* 0x000000040f027c10 */ /* 0x002fc8000ff1e0ff */
[----:B------:R-:W-:-:S05]  /*2a740*/  IADD3.X R3, R14, UR5, RZ, P0, !PT ;  /* 0x000000050e037c10 */ /* 0x000fca00087fe4ff */
[----:B------:R2:W5:Y:S01]  /*2a750*/  LDG.E R8, desc[UR56][R2.64] ;  /* 0x0000003802087981 */ /* 0x000562000c1e1900 */
[----:B------:R-:W-:Y:S05]  /*2a760*/  BRA `(.L_x_2479) ;  /* 0x0000000000107947 */ /* 0x000fea0003800000 */
.L_x_2478:
[----:B------:R-:W-:Y:S05]  /*2a770*/  @!P0 BRA `(.L_x_2479) ;  /* 0x00000000000c8947 */ /* 0x000fea0003800000 */
[----:B------:R-:W2:Y:S04]  /*2a780*/  LDG.E R8, desc[UR56][R6.64] ;  /* 0x0000003806087981 */ /* 0x000ea8000c1e1900 */
[----:B------:R-:W2:Y:S02]  /*2a790*/  LDG.E R6, desc[UR56][R6.64+0x4] ;  /* 0x0000043806067981 */ /* 0x000ea4000c1e1900 */
[----:B--2---:R-:W-:-:S07]  /*2a7a0*/  IMAD.IADD R8, R6, 0x1, -R8 ;  /* 0x0000000106087824 */ /* 0x004fce00078e0a08 */
.L_x_2479:
[----:B------:R-:W3:Y:S01]  /*2a7b0*/  LDL R7, [R1+0x4] ;  /* 0x0000040001077983 */ /* 0x000ee20000100800 */
[----:B--2---:R-:W2:Y:S03]  /*2a7c0*/  LDC R3, c[0x0][0x448] ;  /* 0x00011200ff037b82 */ /* 0x004ea60000000800 */
[----:B-1----:R-:W4:Y:S04]  /*2a7d0*/  @P1 LDG.E R2, desc[UR56][R4.64] ;  /* 0x0000003804021981 */ /* 0x002f28000c1e1900 */
[----:B------:R1:W4:Y:S01]  /*2a7e0*/  @P1 LDG.E R4, desc[UR56][R4.64+0x4] ;  /* 0x0000043804041981 */ /* 0x000322000c1e1900 */
[----:B-----5:R-:W-:Y:S01]  /*2a7f0*/  IMAD.IADD R9, R8, 0x1, -R9 ;  /* 0x0000000108097824 */ /* 0x020fe200078e0a09 */
[----:B------:R-:W-:Y:S01]  /*2a800*/  LOP3.LUT R12, R17, 0xff, RZ, 0xc0, !PT ;  /* 0x000000ff110c7812 */ /* 0x000fe200078ec0ff */
[----:B------:R-:W-:Y:S01]  /*2a810*/  BSSY B0, `(.L_x_2480) ;  /* 0x0000036000007945 */ /* 0x000fe20003800000 */
[----:B------:R-:W-:-:S03]  /*2a820*/  SHF.R.U32.HI R17, RZ, 0x10, R17 ;  /* 0x00000010ff117819 */ /* 0x000fc60000011611 */
[----:B------:R0:W-:Y:S01]  /*2a830*/  STL [R1+0x20], R12 ;  /* 0x0000200c01007387 */ /* 0x0001e20000100800 */
[----:B--2---:R-:W-:-:S13]  /*2a840*/  ISETP.NE.AND P0, PT, R3, 0x1, PT ;  /* 0x000000010300780c */ /* 0x004fda0003f05270 */
[----:B-1----:R-:W1:Y:S08]  /*2a850*/  @P0 LDC R5, c[0x0][0x44c] ;  /* 0x00011300ff050b82 */ /* 0x002e700000000800 */
[----:B------:R-:W2:Y:S01]  /*2a860*/  @P0 LDC R6, c[0x0][0x450] ;  /* 0x00011400ff060b82 */ /* 0x000ea20000000800 */
[----:B---3--:R-:W-:-:S05]  /*2a870*/  SHF.L.U32 R3, R7, 0x7, RZ ;  /* 0x0000000707037819 */ /* 0x008fca00000006ff */
[----:B------:R-:W-:Y:S02]  /*2a880*/  VIADD R3, R3, 0x7f ;  /* 0x0000007f03037836 */ /* 0x000fe40000000000 */
[----:B----4-:R-:W-:Y:S02]  /*2a890*/  @P1 IMAD.IADD R10, R4, 0x1, -R2 ;  /* 0x00000001040a1824 */ /* 0x010fe400078e0a02 */
[----:B-1----:R-:W-:-:S05]  /*2a8a0*/  @P0 IMAD.HI.U32 R2, R3, R5, RZ ;  /* 0x0000000503020227 */ /* 0x002fca00078e00ff */
[----:B--2---:R-:W-:Y:S01]  /*2a8b0*/  @P0 SHF.R.U32.HI R3, RZ, R6, R2 ;  /* 0x00000006ff030219 */ /* 0x004fe20000011602 */
[----:B------:R-:W-:-:S04]  /*2a8c0*/  IMAD.IADD R2, R9, 0x1, R10 ;  /* 0x0000000109027824 */ /* 0x000fc800078e020a */
[C---:B------:R-:W-:Y:S01]  /*2a8d0*/  VIADD R4, R2.reuse, 0x9f ;  /* 0x0000009f02047836 */ /* 0x040fe20000000000 */
[----:B------:R-:W-:-:S03]  /*2a8e0*/  IADD3 R21, R2, 0xa0, -R13 ;  /* 0x000000a002157810 */ /* 0x000fc60007ffe80d */
[----:B------:R-:W-:Y:S01]  /*2a8f0*/  IMAD.HI R2, R4, 0x66666667, RZ ;  /* 0x6666666704027827 */ /* 0x000fe200078e02ff */
[----:B------:R-:W-:-:S04]  /*2a900*/  IADD3 R3, R21, R3, RZ ;  /* 0x0000000315037210 */ /* 0x000fc80007ffe0ff */
[----:B------:R-:W-:Y:S01]  /*2a910*/  SHF.R.U32.HI R20, RZ, 0x1f, R2 ;  /* 0x0000001fff147819 */ /* 0x000fe20000011602 */
[----:B------:R-:W-:-:S03]  /*2a920*/  IMAD.HI R3, R3, 0x66666667, RZ ;  /* 0x6666666703037827 */ /* 0x000fc600078e02ff */
[----:B------:R-:W-:Y:S01]  /*2a930*/  LEA.HI.SX32 R20, R2, R20, 0x1a ;  /* 0x0000001402147211 */ /* 0x000fe200078fd2ff */
[----:B------:R-:W-:Y:S01]  /*2a940*/  IMAD.MOV.U32 R2, RZ, RZ, RZ ;  /* 0x000000ffff027224 */ /* 0x000fe200078e00ff */
[----:B------:R-:W-:-:S04]  /*2a950*/  SHF.R.U32.HI R8, RZ, 0x1f, R3 ;  /* 0x0000001fff087819 */ /* 0x000fc80000011603 */
[----:B------:R-:W-:-:S04]  /*2a960*/  LEA.HI.SX32 R8, R3, R8, 0x1a ;  /* 0x0000000803087211 */ /* 0x000fc800078fd2ff */
[----:B------:R-:W-:-:S04]  /*2a970*/  VIMNMX R8, R20, R8, PT ;  /* 0x0000000814087248 */ /* 0x000fc80003fe0100 */
[----:B------:R-:W-:-:S13]  /*2a980*/  ISETP.GE.AND P0, PT, R8, 0x1, PT ;  /* 0x000000010800780c */ /* 0x000fda0003f06270 */
[----:B0-----:R-:W-:Y:S05]  /*2a990*/  @!P0 BRA `(.L_x_2481) ;  /* 0x0000000000748947 */ /* 0x001fea0003800000 */
        /* <DEDUP_REMOVED lines=11> */
[----:B0-----:R-:W-:Y:S02]  /*2aa50*/  IMAD.MOV.U32 R6, RZ, RZ, RZ ;  /* 0x000000ffff067224 */ /* 0x001fe400078e00ff */
[----:B-1----:R-:W-:-:S04]  /*2aa60*/  IMAD.MOV R5, RZ, RZ, -R7 ;  /* 0x000000ffff057224 */ /* 0x002fc800078e0a07 */
[----:B------:R-:W-:-:S04]  /*2aa70*/  IMAD R5, R5, R4, RZ ;  /* 0x0000000405057224 */ /* 0x000fc800078e02ff */
[----:B------:R-:W-:Y:S01]  /*2aa80*/  IMAD.HI.U32 R7, R7, R5, R6 ;  /* 0x0000000507077227 */ /* 0x000fe200078e0006 */
[----:B------:R-:W-:Y:S02]  /*2aa90*/  IABS R5, R2 ;  /* 0x0000000200057213 */ /* 0x000fe40000000000 */
[----:B------:R-:W-:-:S04]  /*2aaa0*/  IABS R2, R3 ;  /* 0x0000000300027213 */ /* 0x000fc80000000000 */
[----:B------:R-:W-:-:S05]  /*2aab0*/  IADD3 R2, RZ, -R2, RZ ;  /* 0x80000002ff027210 */ /* 0x000fca0007ffe0ff */
        /* <DEDUP_REMOVED lines=8> */
[----:B------:R-:W-:-:S05]  /*2ab40*/  @P0 VIADD R2, R2, 0x1 ;  /* 0x0000000102020836 */ /* 0x000fca0000000000 */
[----:B------:R-:W-:Y:S02]  /*2ab50*/  @!P3 IADD3 R2, -R2, RZ, RZ ;  /* 0x000000ff0202b210 */ /* 0x000fe40007ffe1ff */
[----:B------:R-:W-:-:S07]  /*2ab60*/  @!P2 LOP3.LUT R2, RZ, R3, RZ, 0x33, !PT ;  /* 0x00000003ff02a212 */ /* 0x000fce00078e33ff */
.L_x_2481:
[----:B------:R-:W-:Y:S05]  /*2ab70*/  BSYNC B0 ;  /* 0x0000000000007941 */ /* 0x000fea0003800000 */
.L_x_2480:
[-C--:B------:R-:W-:Y:S01]  /*2ab80*/  IMAD R3, R12, R2.reuse, RZ ;  /* 0x000000020c037224 */ /* 0x080fe200078e02ff */
[----:B------:R-:W-:Y:S04]  /*2ab90*/  BSSY B0, `(.L_x_2482) ;  /* 0x0000123000007945 */ /* 0x000fe80003800000 */
[----:B------:R-:W-:-:S05]  /*2aba0*/  VIADDMNMX R2, R3, R2, R8, PT ;  /* 0x0000000203027246 */ /* 0x000fca0003800108 */
[--C-:B------:R-:W-:Y:S02]  /*2abb0*/  IMAD R4, R2, 0xa0, -R9.reuse ;  /* 0x000000a002047824 */ /* 0x100fe400078e0a09 */
[----:B------:R-:W-:-:S03]  /*2abc0*/  IMAD R2, R3, 0xa0, -R9 ;  /* 0x000000a003027824 */ /* 0x000fc600078e0a09 */
[----:B------:R-:W-:Y:S02]  /*2abd0*/  VIMNMX R10, R4, R10, PT ;  /* 0x0000000a040a7248 */ /* 0x000fe40003fe0100 */
[----:B------:R-:W-:-:S04]  /*2abe0*/  VIMNMX R2, RZ, R2, !PT ;  /* 0x00000002ff027248 */ /* 0x000fc80007fe0100 */
[----:B------:R-:W-:Y:S01]  /*2abf0*/  ISETP.GT.AND P0, PT, R10, R2, PT ;  /* 0x000000020a00720c */ /* 0x000fe20003f04270 */
[----:B------:R-:W-:-:S05]  /*2ac00*/  IMAD.WIDE.U32 R2, R2, -0x33333333, RZ ;  /* 0xcccccccd02027825 */ /* 0x000fca00078e00ff */
[----:B------:R-:W-:-:S05]  /*2ac10*/  SHF.R.U32.HI R3, RZ, 0x7, R3 ;  /* 0x00000007ff037819 */ /* 0x000fca0000011603 */
[----:B------:R-:W-:Y:S02]  /*2ac20*/  IMAD.MOV.U32 R8, RZ, RZ, R3 ;  /* 0x000000ffff087224 */ /* 0x000fe400078e0003 */
        /* <DEDUP_REMOVED lines=14> */
.L_x_2730:
[----:B-1----:R-:W-:Y:S02]  /*2ad10*/  ISETP.NE.AND P0, PT, R14, RZ, PT ;  /* 0x000000ff0e00720c */ /* 0x002fe40003f05270 */
[----:B------:R-:W-:-:S11]  /*2ad20*/  PLOP3.LUT P6, PT, PT, PT, PT, 0x8, 0x0 ;  /* 0x000000000000781c */ /* 0x000fd60003fce170 */
[----:B------:R-:W-:Y:S05]  /*2ad30*/  @P0 BRA `(.L_x_2485) ;  /* 0x00000000000c0947 */ /* 0x000fea0003800000 */
[----:B------:R-:W-:-:S03]  /*2ad40*/  UMOV UR4, 0xffffffff ;  /* 0xffffffff00047882 */ /* 0x000fc60000000000 */
[----:B------:R-:W-:Y:S05]  /*2ad50*/  BRA.DIV UR4, `(.L_x_2486) ;  /* 0x0000008e04547947 */ /* 0x000fea000b800000 */
[----:B------:R-:W-:-:S13]  /*2ad60*/  ELECT P6, URZ, PT ;  /* 0x00000000003f782f */ /* 0x000fda00038c0000 */
.L_x_2485:
        /* <DEDUP_REMOVED lines=9> */
.L_x_2733:
[----:B------:R-:W-:Y:S05]  /*2ae00*/  BSYNC B1 ;  /* 0x0000000000017941 */ /* 0x000fea0003800000 */
.L_x_2487:
[----:B------:R-:W-:Y:S04]  /*2ae10*/  BSSY B1, `(.L_x_2489) ;  /* 0x0000070000017945 */ /* 0x000fe80003800000 */
[----:B------:R-:W-:Y:S05]  /*2ae20*/  @!P6 BRA `(.L_x_2490) ;  /* 0x0000000400b8e947 */ /* 0x000fea0003800000 */
[----:B------:R-:W2:Y:S04]  /*2ae30*/  LDL R7, [R1+0x10] ;  /* 0x0000100001077983 */ /* 0x000ea80000100800 */
[----:B------:R-:W3:Y:S01]  /*2ae40*/  LDL R6, [R1+0x1c] ;  /* 0x00001c0001067983 */ /* 0x000ee20000100800 */
[----:B------:R-:W1:Y:S01]  /*2ae50*/  S2R R5, SR_TID.X ;  /* 0x0000000000057919 */ /* 0x000e620000002100 */
[----:B------:R-:W-:Y:S01]  /*2ae60*/  BSSY B2, `(.L_x_2491) ;  /* 0x0000007000027945 */ /* 0x000fe20003800000 */
[----:B-1----:R-:W-:-:S04]  /*2ae70*/  LOP3.LUT R5, R5, 0x7f, RZ, 0xc0, !PT ;  /* 0x0000007f05057812 */ /* 0x002fc800078ec0ff */
[----:B------:R-:W-:Y:S02]  /*2ae80*/  ISETP.NE.AND P1, PT, R5, RZ, PT ;  /* 0x000000ff0500720c */ /* 0x000fe40003f25270 */
[----:B--2---:R-:W-:Y:S02]  /*2ae90*/  LEA R7, R7, R18, 0x3 ;  /* 0x0000001207077211 */ /* 0x004fe400078e18ff */
[----:B---3--:R-:W-:-:S04]  /*2aea0*/  SHF.L.U32 R10, R6, 0x1f, RZ ;  /* 0x0000001f060a7819 */ /* 0x008fc800000006ff */
[----:B------:R-:W1:Y:S02]  /*2aeb0*/  SYNCS.PHASECHK.TRANS64.TRYWAIT P0, [R7+URZ+0x298a0], R10 ;  /* 0x0298a00a070075a7 */ /* 0x000e64000800017f */
[----:B-1----:R-:W-:Y:S05]  /*2aec0*/  @!P0 BRA `(.L_x_2492) ;  /* 0x0000008c002c8947 */ /* 0x002fea0003800000 */
.L_x_2734:
[----:B------:R-:W-:Y:S05]  /*2aed0*/  BSYNC B2 ;  /* 0x0000000000027941 */ /* 0x000fea0003800000 */
.L_x_2491:
[----:B------:R-:W-:Y:S04]  /*2aee0*/  BSSY B2, `(.L_x_2493) ;  /* 0x0000009000027945 */ /* 0x000fe80003800000 */
        /* <DEDUP_REMOVED lines=8> */
.L_x_2494:
[----:B------:R-:W-:Y:S05]  /*2af70*/  BSYNC B2 ;  /* 0x0000000000027941 */ /* 0x000fea0003800000 */
.L_x_2493:
        /* <DEDUP_REMOVED lines=13> */
.L_x_2495:
        /* <DEDUP_REMOVED lines=15> */
.L_x_2496:
        /* <DEDUP_REMOVED lines=15> */
.L_x_2497:
        /* <DEDUP_REMOVED lines=13> */
.L_x_2735:
[----:B------:R-:W-:Y:S05]  /*2b300*/  BSYNC B2 ;  /* 0x0000000000027941 */ /* 0x000fea0003800000 */
.L_x_2498:
[----:B------:R-:W-:Y:S01]  /*2b310*/  BSSY B2, `(.L_x_2500) ;  /* 0x000000b000027945 */ /* 0x000fe20003800000 */
[----:B------:R-:W-:Y:S02]  /*2b320*/  IMAD.MOV.U32 R12, RZ, RZ, 0x0 ;  /* 0x00000000ff0c7424 */ /* 0x000fe400078e00ff */
[----:B------:R-:W-:Y:S01]  /*2b330*/  IMAD.MOV.U32 R13, RZ, RZ, 0x12f00000 ;  /* 0x12f00000ff0d7424 */ /* 0x000fe200078e00ff */
[----:B------:R-:W-:Y:S06]  /*2b340*/  @P1 BRA `(.L_x_2501) ;  /* 0x00000000001c1947 */ /* 0x000fec0003800000 */
[----:B------:R-:W2:Y:S02]  /*2b350*/  S2R R4, SR_TID.X ;  /* 0x0000000000047919 */ /* 0x000ea40000002100 */
[----:B--2---:R-:W-:Y:S02]  /*2b360*/  LOP3.LUT R6, R4, 0x1f, RZ, 0xc0, !PT ;  /* 0x0000001f04067812 */ /* 0x004fe400078ec0ff */
[----:B------:R-:W-:Y:S02]  /*2b370*/  MOV R4, 0x5000 ;  /* 0x0000500000047802 */ /* 0x000fe40000000f00 */
[----:B------:R-:W-:Y:S02]  /*2b380*/  ISETP.NE.AND P0, PT, R6, RZ, PT ;  /* 0x000000ff0600720c */ /* 0x000fe40003f05270 */
[----:B------:R2:W-:Y:S11]  /*2b390*/  SYNCS.ARRIVE.TRANS64 RZ, [R7+URZ+0x298b0], R4 ;  /* 0x0298b00407ff79a7 */ /* 0x0005f6000800003f */
[----:B--2---:R-:W-:Y:S05]  /*2b3a0*/  @!P0 BRA `(.L_x_2501) ;  /* 0x0000000000048947 */ /* 0x004fea0003800000 */
[----:B------:R-:W-:Y:S01]  /*2b3b0*/  BPT.TRAP 0x1 ;  /* 0x000000040000795c */ /* 0x000fe20000300000 */
.L_x_2501:
[----:B------:R-:W-:Y:S05]  /*2b3c0*/  BSYNC B2 ;  /* 0x0000000000027941 */ /* 0x000fea0003800000 */
.L_x_2500:
        /* <DEDUP_REMOVED lines=10> */
.L_x_2502:
        /* <DEDUP_REMOVED lines=10> */
.L_x_2490:
[----:B------:R-:W-:Y:S05]  /*2b510*/  BSYNC B1 ;  /* 0x0000000000017941 */ /* 0x000fea0003800000 */
.L_x_2489:
[----:B------:R-:W2:Y:S04]  /*2b520*/  LDL.LU R9, [R1+0x10] ;  /* 0x0000100001097983 */ /* 0x000ea80000300800 */
[----:B01----:R-:W3:Y:S01]  /*2b530*/  LDL.LU R7, [R1+0x1c] ;  /* 0x00001c0001077983 */ /* 0x003ee20000300800 */
[----:B------:R-:W-:Y:S01]  /*2b540*/  PLOP3.LUT P0, PT, PT, PT, PT, 0x8, 0x0 ;  /* 0x000000000000781c */ /* 0x000fe20003f0e170 */
[----:B--2---:R-:W-:Y:S02]  /*2b550*/  VIADD R4, R9, 0x1 ;  /* 0x0000000109047836 */ /* 0x004fe40000000000 */
        /* <DEDUP_REMOVED lines=9> */
.L_x_2517:
        /* <DEDUP_REMOVED lines=8> */
[----:B------:R-:W-:Y:S02]  /*2b670*/  ISETP.NE.AND P2, PT, R4, RZ, PT ;  /* 0x000000ff0400720c */ /* 0x000fe40003f45270 */
[----:B--2---:R-:W-:Y:S02]  /*2b680*/  LEA R8, R6, R18, 0x3 ;  /* 0x0000001206087211 */ /* 0x004fe400078e18ff */
[----:B---3--:R-:W-:-:S04]  /*2b690*/  SHF.L.U32 R7, R5, 0x1f, RZ ;  /* 0x0000001f05077819 */ /* 0x008fc800000006ff */
[----:B------:R-:W0:Y:S02]  /*2b6a0*/  SYNCS.PHASECHK.TRANS64.TRYWAIT P1, [R8+URZ+0x298a0], R7 ;  /* 0x0298a007080075a7 */ /* 0x000e24000802017f */
[----:B0-----:R-:W-:Y:S05]  /*2b6b0*/  @!P1 BRA `(.L_x_2506) ;  /* 0x0000008400589947 */ /* 0x001fea0003800000 */
.L_x_2736:
[----:B------:R-:W-:Y:S05]  /*2b6c0*/  BSYNC B2 ;  /* 0x0000000000027941 */ /* 0x000fea0003800000 */
.L_x_2505:
        /* <DEDUP_REMOVED lines=9> */
.L_x_2508:
[----:B------:R-:W-:Y:S05]  /*2b760*/  BSYNC B2 ;  /* 0x0000000000027941 */ /* 0x000fea0003800000 */
.L_x_2507:
        /* <DEDUP_REMOVED lines=12> */
.L_x_2509:
        /* <DEDUP_REMOVED lines=15> */
.L_x_2510:
        /* <DEDUP_REMOVED lines=15> */
.L_x_2511:
        /* <DEDUP_REMOVED lines=13> */
.L_x_2737:
[----:B------:R-:W-:Y:S05]  /*2bae0*/  BSYNC B2 ;  /* 0x0000000000027941 */ /* 0x000fea0003800000 */
.L_x_2512:
        /* <DEDUP_REMOVED lines=11> */
.L_x_2515:
[----:B------:R-:W-:Y:S05]  /*2bba0*/  BSYNC B2 ;  /* 0x0000000000027941 */ /* 0x000fea0003800000 */
.L_x_2514:
        /* <DEDUP_REMOVED lines=10> */
.L_x_2516:
        /* <DEDUP_REMOVED lines=10> */
.L_x_2504:
[----:B------:R-:W-:Y:S05]  /*2bcf0*/  BSYNC B1 ;  /* 0x0000000000017941 */ /* 0x000fea0003800000 */
.L_x_2503:
        /* <DEDUP_REMOVED lines=12> */
.L_x_2483:
[----:B------:R-:W-:Y:S05]  /*2bdc0*/  BSYNC B0 ;  /* 0x0000000000007941 */ /* 0x000fea0003800000 */
.L_x_2482:
[----:B01----:R-:W2:Y:S01]  /*2bdd0*/  LDL R4, [R1+0x4] ;  /* 0x0000040001047983 */ /* 0x003ea20000100800 */
[----:B------:R-:W0:Y:S01]  /*2bde0*/  LDC R0, c[0x0][0x448] ;  /* 0x00011200ff007b82 */ /* 0x000e220000000800 */
[----:B------:R-:W-:Y:S01]  /*2bdf0*/  ISETP.NE.AND P2, PT, R17, RZ, PT ;  /* 0x000000ff1100720c */ /* 0x000fe20003f45270 */
[----:B------:R-:W-:Y:S05]  /*2be00*/  @!P0 WARPSYNC.ALL ;  /* 0x0000000000008948 */ /* 0x000fea0003800000 */
[----:B------:R-:W-:Y:S07]  /*2be10*/  BSSY B0, `(.L_x_2518) ;  /* 0x000002b000007945 */ /* 0x000fee0003800000 */
[----:B------:R-:W1:Y:S08]  /*2be20*/  @!P2 LDC R17, c[0x0][0x9f0] ;  /* 0x00027c00ff11ab82 */ /* 0x000e700000000800 */
[----:B------:R-:W-:Y:S01]  /*2be30*/  @!P0 BAR.SYNC.DEFER_BLOCKING 0xc, 0x180 ;  /* 0x0306000000008b1d */ /* 0x000fe20000010000 */
[----:B0-----:R-:W-:-:S13]  /*2be40*/  ISETP.NE.AND P1, PT, R0, 0x1, PT ;  /* 0x000000010000780c */ /* 0x001fda0003f25270 */
[----:B------:R-:W0:Y:S08]  /*2be50*/  @P1 LDC R2, c[0x0][0x44c] ;  /* 0x00011300ff021b82 */ /* 0x000e300000000800 */
[----:B------:R-:W3:Y:S01]  /*2be60*/  @P1 LDC R3, c[0x0][0x450] ;  /* 0x00011400ff031b82 */ /* 0x000ee20000000800 */
[----:B--2---:R-:W-:-:S05]  /*2be70*/  LEA R0, R4, 0x7f, 0x7 ;  /* 0x0000007f04007811 */ /* 0x004fca00078e38ff */
[----:B0-----:R-:W-:-:S05]  /*2be80*/  @P1 IMAD.HI.U32 R2, R0, R2, RZ ;  /* 0x0000000200021227 */ /* 0x001fca00078e00ff */
[----:B---3--:R-:W-:-:S05]  /*2be90*/  @P1 SHF.R.U32.HI R0, RZ, R3, R2 ;  /* 0x00000003ff001219 */ /* 0x008fca0000011602 */
[----:B------:R-:W-:-:S04]  /*2bea0*/  IMAD.IADD R0, R21, 0x1, R0 ;  /* 0x0000000115007824 */ /* 0x000fc800078e0200 */
[----:B------:R-:W-:-:S05]  /*2beb0*/  IMAD.HI R0, R0, 0x66666667, RZ ;  /* 0x6666666700007827 */ /* 0x000fca00078e02ff */
[----:B------:R-:W-:-:S04]  /*2bec0*/  SHF.R.U32.HI R6, RZ, 0x1f, R0 ;  /* 0x0000001fff067819 */ /* 0x000fc80000011600 */
[----:B------:R-:W-:Y:S02]  /*2bed0*/  LEA.HI.SX32 R6, R0, R6, 0x1a ;  /* 0x0000000600067211 */ /* 0x000fe400078fd2ff */
[----:B------:R-:W-:Y:S02]  /*2bee0*/  MOV R0, RZ ;  /* 0x000000ff00007202 */ /* 0x000fe40000000f00 */
[----:B------:R-:W-:-:S04]  /*2bef0*/  VIMNMX R6, R20, R6, PT ;  /* 0x0000000614067248 */ /* 0x000fc80003fe0100 */
[----:B------:R-:W-:-:S13]  /*2bf00*/  ISETP.GE.AND P1, PT, R6, 0x1, PT ;  /* 0x000000010600780c */ /* 0x000fda0003f26270 */
[----:B-1----:R-:W-:Y:S05]  /*2bf10*/  @!P1 BRA `(.L_x_2519) ;  /* 0x0000000000689947 */ /* 0x002fea0003800000 */
[----:B------:R-:W-:-:S04]  /*2bf20*/  IABS R2, R17 ;  /* 0x0000001100027213 */ /* 0x000fc80000000000 */
[----:B------:R-:W0:Y:S08]  /*2bf30*/  I2F.RP R4, R2 ;  /* 0x0000000200047306 */ /* 0x000e300000209400 */
        /* <DEDUP_REMOVED lines=8> */
[----:B------:R-:W-:-:S03]  /*2bfc0*/  IADD3 R4, R17, -0x1, R6 ;  /* 0xffffffff11047810 */ /* 0x000fc60007ffe006 */
[----:B------:R-:W-:Y:S01]  /*2bfd0*/  IMAD.MOV R0, RZ, RZ, -R0 ;  /* 0x000000ffff007224 */ /* 0x000fe200078e0a00 */
[----:B------:R-:W-:Y:S02]  /*2bfe0*/  IABS R3, R4 ;  /* 0x0000000400037213 */ /* 0x000fe40000000000 */
[----:B------:R-:W-:Y:S02]  /*2bff0*/  LOP3.LUT R4, R4, R17, RZ, 0x3c, !PT ;  /* 0x0000001104047212 */ /* 0x000fe400078e3cff */
[----:B------:R-:W-:Y:S01]  /*2c000*/  MOV R5, R0 ;  /* 0x0000000000057202 */ /* 0x000fe20000000f00 */
        /* <DEDUP_REMOVED lines=11> */
.L_x_2519:
[----:B------:R-:W-:Y:S05]  /*2c0c0*/  BSYNC B0 ;  /* 0x0000000000007941 */ /* 0x000fea0003800000 */
.L_x_2518:
[----:B------:R-:W2:Y:S02]  /*2c0d0*/  LDL.LU R2, [R1+0x20] ;  /* 0x0000200001027983 */ /* 0x000ea40000300800 */
[----:B--2---:R-:W-:-:S05]  /*2c0e0*/  IMAD R3, R2, R0, RZ ;  /* 0x0000000002037224 */ /* 0x004fca00078e02ff */
[----:B------:R-:W-:Y:S01]  /*2c0f0*/  VIADDMNMX R2, R3, R0, R6, PT ;  /* 0x0000000003027246 */ /* 0x000fe20003800106 */
[----:B------:R0:W-:Y:S03]  /*2c100*/  STL [R1+0x20], R3 ;  /* 0x0000200301007387 */ /* 0x0001e60000100800 */
[----:B------:R-:W-:Y:S01]  /*2c110*/  ISETP.GT.AND P0, PT, R2, R3, PT ;  /* 0x000000030200720c */ /* 0x000fe20003f04270 */
[----:B------:R0:W-:-:S12]  /*2c120*/  STL [R1+0x48], R2 ;  /* 0x0000480201007387 */ /* 0x0001d80000100800 */
[----:B0-----:R-:W-:Y:S05]  /*2c130*/  @P0 BRA `(.L_x_2520) ;  /* 0x0000000000480947 */ /* 0x001fea0003800000 */
[----:B------:R-:W0:Y:S02]  /*2c140*/  S2R R2, SR_TID.X ;  /* 0x0000000000027919 */ /* 0x000e240000002100 */
[----:B0-----:R-:W-:-:S04]  /*2c150*/  LOP3.LUT R2, R2, 0x7f, RZ, 0xc0, !PT ;  /* 0x0000007f02027812 */ /* 0x001fc800078ec0ff */
[----:B------:R-:W-:-:S13]  /*2c160*/  ISETP.NE.AND P0, PT, R2, RZ, PT ;  /* 0x000000ff0200720c */ /* 0x000fda0003f05270 */
[----:B------:R-:W-:Y:S05]  /*2c170*/  @P0 BRA `(.L_x_2521) ;  /* 0x00000030007c0947 */ /* 0x000fea0003800000 */
[----:B------:R-:W0:Y:S01]  /*2c180*/  S2R R2, SR_LANEID ;  /* 0x0000000000027919 */ /* 0x000e220000000000 */
[----:B------:R-:W-:Y:S01]  /*2c190*/  VOTEU.ANY UR4, UPT, PT ;  /* 0x0000000000047886 */ /* 0x000fe200038e0100 */
[----:B------:R-:W1:Y:S01]  /*2c1a0*/  LDC.64 R4, c[0x0][0xc60] ;  /* 0x00031800ff047b82 */ /* 0x000e620000000a00 */
[----:B------:R-:W0:Y:S02]  /*2c1b0*/  FLO.U32 R0, UR4 ;  /* 0x0000000400007d00 */ /* 0x000e2400080e0000 */
[----:B0-----:R-:W-:-:S06]  /*2c1c0*/  ISETP.EQ.U32.AND P0, PT, R0, R2, PT ;  /* 0x000000020000720c */ /* 0x001fcc0003f02070 */
[----:B------:R-:W1:Y:S07]  /*2c1d0*/  POPC R2, UR4 ;  /* 0x0000000400027d09 */ /* 0x000e6e0008000000 */
[----:B-1----:R-:W2:Y:S04]  /*2c1e0*/  @P0 ATOMG.E.ADD.STRONG.GPU PT, R2, desc[UR56][R4.64], R2 ;  /* 0x00000002040209a8 */ /* 0x002ea800081ee1f8 */
[----:B--2---:R0:W1:Y:S02]  /*2c1f0*/  SHFL.IDX PT, R2, R2, R0, 0x1f ;  /* 0x00001f0002027589 */ /* 0x00406400000e0000 */
[----:B0-----:R-:W0:Y:S02]  /*2c200*/  S2R R0, SR_LTMASK ;  /* 0x0000000000007919 */ /* 0x001e240000003900 */
[----:B0-----:R-:W-:-:S06]  /*2c210*/  LOP3.LUT R0, R0, UR4, RZ, 0xc0, !PT ;  /* 0x0000000400007c12 */ /* 0x001fcc000f8ec0ff */
[----:B------:R-:W1:Y:S02]  /*2c220*/  POPC R0, R0 ;  /* 0x0000000000007309 */ /* 0x000e640000000000 */
[----:B-1----:R-:W-:-:S05]  /*2c230*/  IADD3 R0, R2, UR38, R0 ;  /* 0x0000002602007c10 */ /* 0x002fca000fffe000 */
[----:B------:R2:W-:Y:S01]  /*2c240*/  STL [R1], R0 ;  /* 0x0000000001007387 */ /* 0x0005e20000100800 */
[----:B------:R-:W-:Y:S05]  /*2c250*/  BRA `(.L_x_2521) ;  /* 0x0000003000447947 */ /* 0x000fea0003800000 */
.L_x_2520:
[----:B------:R-:W-:Y:S01]  /*2c260*/  IADD3 R0, R18, 0x1a400, RZ ;  /* 0x0001a40012007810 */ /* 0x000fe20007ffe0ff */
[----:B------:R-:W-:Y:S03]  /*2c270*/  BSSY B6, `(.L_x_2522) ;  /* 0x0000013000067945 */ /* 0x000fe60003800000 */
        /* <DEDUP_REMOVED lines=8> */
[----:B------:R-:W0:Y:S01]  /*2c300*/  LDC.64 R2, c[0x4][R2] ;  /* 0x0100000002027b82 */ /* 0x000e220000000a00 */
        /* <DEDUP_REMOVED lines=8> */
[----:B0-----:R-:W-:Y:S05]  /*2c390*/  CALL.ABS.NOINC R2 ;  /* 0x0000000002007343 */ /* 0x001fea0003c00000 */
.L_x_2523:
[----:B------:R-:W-:Y:S05]  /*2c3a0*/  BSYNC B6 ;  /* 0x0000000000067941 */ /* 0x000fea0003800000 */
.L_x_2522:
        /* <DEDUP_REMOVED lines=12> */
[----:B------:R-:W-:Y:S01]  /*2c470*/  IMAD.U32 R4, RZ, RZ, UR6 ;  /* 0x00000006ff047e24 */ /* 0x000fe2000f8e00ff */
[----:B------:R-:W-:Y:S01]  /*2c480*/  MOV R10, UR4 ;  /* 0x00000004000a7c02 */ /* 0x000fe20008000f00 */
[----:B------:R-:W1:Y:S01]  /*2c490*/  LDC.64 R2, c[0x4][R2] ;  /* 0x0100000002027b82 */ /* 0x000e620000000a00 */
        /* <DEDUP_REMOVED lines=8> */
[----:B01----:R-:W-:Y:S05]  /*2c520*/  CALL.ABS.NOINC R2 ;  /* 0x0000000002007343 */ /* 0x003fea0003c00000 */
.L_x_2525:
[----:B------:R-:W-:Y:S05]  /*2c530*/  BSYNC B6 ;  /* 0x0000000000067941 */ /* 0x000fea0003800000 */
.L_x_2524:
        /* <DEDUP_REMOVED lines=20> */
.L_x_2527:
[----:B------:R-:W-:Y:S05]  /*2c680*/  BSYNC B6 ;  /* 0x0000000000067941 */ /* 0x000fea0003800000 */
.L_x_2526:
[----:B------:R-:W-:Y:S01]  /*2c690*/  LOP3.LUT P6, RZ, R17, 0x1, RZ, 0xc0, !PT ;  /* 0x0000000111ff7812 */ /* 0x000fe200078cc0ff */
[----:B------:R-:W-:-:S12]  /*2c6a0*/  BSSY B6, `(.L_x_2528) ;  /* 0x0000012000067945 */ /* 0x000fd80003800000 */
[----:B------:R-:W-:Y:S05]  /*2c6b0*/  @!P6 BRA `(.L_x_2529) ;  /* 0x000000000040e947 */ /* 0x000fea0003800000 */
[----:B------:R-:W-:Y:S01]  /*2c6c0*/  MOV R2, 0x0 ;  /* 0x0000000000027802 */ /* 0x000fe20000000f00 */
[----:B------:R-:W-:Y:S01]  /*2c6d0*/  ULDC.64 UR4, c[0x4][0xc8] ;  /* 0x0100320000047ab9 */ /* 0x000fe20000000a00 */
[----:B------:R-:W-:Y:S01]  /*2c6e0*/  ULDC.64 UR6, c[0x4][0xd0] ;  /* 0x0100340000067ab9 */ /* 0x000fe20000000a00 */
[----:B------:R-:W-:Y:S01]  /*2c6f0*/  ULDC.64 UR8, c[0x4][0x20] ;  /* 0x0100080000087ab9 */ /* 0x000fe20000000a00 */
[----:B------:R-:W-:Y:S01]  /*2c700*/  MOV R4, UR4 ;  /* 0x0000000400047c02 */ /* 0x000fe20008000f00 */
[----:B------:R-:W-:Y:S01]  /*2c710*/  IMAD.U32 R5, RZ, RZ, UR5 ;  /* 0x00000005ff057e24 */ /* 0x000fe2000f8e00ff */
[----:B------:R-:W1:Y:S01]  /*2c720*/  LDC.64 R2, c[0x4][R2] ;  /* 0x0100000002027b82 */ /* 0x000e620000000a00 */
        /* <DEDUP_REMOVED lines=8> */
[----:B01----:R-:W-:Y:S05]  /*2c7b0*/  CALL.ABS.NOINC R2 ;  /* 0x0000000002007343 */ /* 0x003fea0003c00000 */
.L_x_2529:
[----:B------:R-:W-:Y:S05]  /*2c7c0*/  BSYNC B6 ;  /* 0x0000000000067941 */ /* 0x000fea0003800000 */
.L_x_2528:
[----:B------:R-:W2:Y:S01]  /*2c7d0*/  LDL.LU R2, [R1+0x24] ;  /* 0x0000240001027983 */ /* 0x000ea20000300800 */
[----:B------:R-:W-:-:S03]  /*2c7e0*/  ULDC.64 UR4, c[0x0][0x9f8] ;  /* 0x00027e0000047ab9 */ /* 0x000fc60000000a00 */
[----:B0-----:R-:W3:Y:S04]  /*2c7f0*/  LDL.LU R17, [R1+0x38] ;  /* 0x0000380001117983 */ /* 0x001ee80000300800 */
[----:B------:R-:W4:Y:S01]  /*2c800*/  LDL R8, [R1+0x8] ;  /* 0x0000080001087983 */ /* 0x000f220000100800 */
[----:B------:R-:W-:-:S04]  /*2c810*/  ISETP.NE.U32.AND P0, PT, RZ, UR4, PT ;  /* 0x00000004ff007c0c */ /* 0x000fc8000bf05070 */
[----:B------:R-:W-:-:S13]  /*2c820*/  ISETP.NE.AND.EX P0, PT, RZ, UR5, PT, P0 ;  /* 0x00000005ff007c0c */ /* 0x000fda000bf05300 */
[----:B--2---:R-:W-:-:S04]  /*2c830*/  @P0 IADD3 R2, P1, R2, UR4, RZ ;  /* 0x0000000402020c10 */ /* 0x004fc8000ff3e0ff */
[----:B---3--:R-:W-:Y:S01]  /*2c840*/  @P0 IADD3.X R3, R17, UR5, RZ, P1, !PT ;  /* 0x0000000511030c10 */ /* 0x008fe20008ffe4ff */
[----:B------:R-:W-:-:S04]  /*2c850*/  ULDC.64 UR4, c[0x0][0xa08] ;  /* 0x0002820000047ab9 */ /* 0x000fc80000000a00 */
[----:B----4-:R0:W2:Y:S02]  /*2c860*/  @P0 LDG.E R8, desc[UR56][R2.64] ;  /* 0x0000003802080981 */ /* 0x0100a4000c1e1900 */
[----:B0-----:R-:W0:Y:S01]  /*2c870*/  LDC.64 R2, c[0x0][0x418] ;  /* 0x00010600ff027b82 */ /* 0x001e220000000a00 */
[----:B--2---:R-:W-:Y:S01]  /*2c880*/  SHF.R.S32.HI R9, RZ, 0x1f, R8 ;  /* 0x0000001fff097819 */ /* 0x004fe20000011408 */
[----:B------:R1:W-:Y:S01]  /*2c890*/  @P0 STL [R1+0x8], R8 ;  /* 0x0000080801000387 */ /* 0x0003e20000100800 */
[----:B0-----:R-:W-:Y:S01]  /*2c8a0*/  LOP3.LUT P0, RZ, R2, UR4, RZ, 0xfc, !PT ;  /* 0x0000000402ff7c12 */ /* 0x001fe2000f80fcff */
[----:B------:R-:W-:Y:S02]  /*2c8b0*/  UMOV UR4, 0xffffffff ;  /* 0xffffffff00047882 */ /* 0x000fe40000000000 */
[----:B------:R1:W-:Y:S01]  /*2c8c0*/  STL [R1+0x24], R9 ;  /* 0x0000240901007387 */ /* 0x0003e20000100800 */
[----:B------:R-:W-:-:S04]  /*2c8d0*/  LOP3.LUT P0, RZ, R3, UR5, RZ, 0xfc, P0 ;  /* 0x0000000503ff7c12 */ /* 0x000fc8000800fcff */
[----:B------:R-:W-:Y:S01]  /*2c8e0*/  SEL R17, R8, RZ, !P0 ;  /* 0x000000ff08117207 */ /* 0x000fe20004000000 */
[----:B------:R-:W-:Y:S08]  /*2c8f0*/  BRA.DIV UR4, `(.L_x_2530) ;  /* 0x0000007204f07947 */ /* 0x000ff0000b800000 */
[----:B------:R-:W0:Y:S02]  /*2c900*/  S2R R0, SR_TID.X ;  /* 0x0000000000007919 */ /* 0x000e240000002100 */
[----:B0-----:R-:W-:-:S04]  /*2c910*/  SHF.R.U32.HI R0, RZ, 0x5, R0 ;  /* 0x00000005ff007819 */ /* 0x001fc80000011600 */
[----:B------:R-:W-:-:S05]  /*2c920*/  LOP3.LUT R0, R0, 0x3, RZ, 0xc0, !PT ;  /* 0x0000000300007812 */ /* 0x000fca00078ec0ff */
[----:B------:R0:W2:Y:S02]  /*2c930*/  SHFL.IDX PT, R14, R0, RZ, 0x1f ;  /* 0x00001fff000e7589 */ /* 0x0000a400000e0000 */
.L_x_2740:
[----:B0-----:R-:W3:Y:S01]  /*2c940*/  LDL.LU R0, [R1+0x14] ;  /* 0x0000140001007983 */ /* 0x001ee20000300800 */
[----:B------:R-:W-:Y:S02]  /*2c950*/  PLOP3.LUT P1, PT, PT, PT, PT, 0x8, 0x0 ;  /* 0x000000000000781c */ /* 0x000fe40003f2e170 */
[----:B--2---:R-:W-:Y:S02]  /*2c960*/  ISETP.NE.AND P0, PT, R14, RZ, PT ;  /* 0x000000ff0e00720c */ /* 0x004fe40003f05270 */
[----:B---3--:R-:W-:-:S09]  /*2c970*/  LOP3.LUT R0, R0, 0xfffffffe, RZ, 0xc0, !PT ;  /* 0xfffffffe00007812 */ /* 0x008fd200078ec0ff */
[----:B------:R-:W-:-:S05]  /*2c980*/  @P1 LOP3.LUT R0, R0, 0x1, RZ, 0xfc, !PT ;  /* 0x0000000100001812 */ /* 0x000fca00078efcff */
[----:B------:R0:W-:Y:S01]  /*2c990*/  STL [R1+0x14], R0 ;  /* 0x0000140001007387 */ /* 0x0001e20000100800 */
[----:B------:R-:W-:Y:S05]  /*2c9a0*/  @P0 BRA `(.L_x_2531) ;  /* 0x00000004008c0947 */ /* 0x000fea0003800000 */
[----:B------:R-:W-:-:S03]  /*2c9b0*/  UMOV UR4, 0xffffffff ;  /* 0xffffffff00047882 */ /* 0x000fc60000000000 */
[----:B------:R-:W-:Y:S05]  /*2c9c0*/  BRA.DIV UR4, `(.L_x_2532) ;  /* 0x0000007204f07947 */ /* 0x000fea000b800000 */
[----:B------:R-:W-:-:S13]  /*2c9d0*/  ELECT P6, URZ, PT ;  /* 0x00000000003f782f */ /* 0x000fda00038c0000 */
.L_x_2743:
[----:B------:R-:W-:Y:S05]  /*2c9e0*/  @!P6 BRA `(.L_x_2531) ;  /* 0x00000004007ce947 */ /* 0x000fea0003800000 */
[----:B0-----:R-:W2:Y:S01]  /*2c9f0*/  LDL R0, [R1+0x48] ;  /* 0x0000480001007983 */ /* 0x001ea20000100800 */
[----:B------:R-:W-:-:S04]  /*2ca00*/  ISETP.NE.U32.AND P0, PT, R2, RZ, PT ;  /* 0x000000ff0200720c */ /* 0x000fc80003f05070 */
[----:B------:R-:W-:Y:S01]  /*2ca10*/  ISETP.NE.AND.EX P0, PT, R3, RZ, PT, P0 ;  /* 0x000000ff0300720c */ /* 0x000fe20003f05300 */
[----:B--2---:R-:W-:-:S12]  /*2ca20*/  VIADD R0, R0, 0xffffffff ;  /* 0xffffffff00007836 */ /* 0x004fd80000000000 */
[----:B------:R-:W-:Y:S05]  /*2ca30*/  @!P0 BRA `(.L_x_2533) ;  /* 0x0000000000448947 */ /* 0x000fea0003800000 */
[----:B------:R-:W0:Y:S01]  /*2ca40*/  LDC R7, c[0x0][0x43c] ;  /* 0x00010f00ff077b82 */ /* 0x000e220000000800 */
[----:B------:R-:W-:Y:S01]  /*2ca50*/  ULDC.64 UR4, c[0x0][0x428] ;  /* 0x00010a0000047ab9 */ /* 0x000fe20000000a00 */
[----:B0-----:R-:W-:-:S13]  /*2ca60*/  ISETP.NE.AND P0, PT, R7, 0x1, PT ;  /* 0x000000010700780c */ /* 0x001fda0003f05270 */
[----:B------:R-:W0:Y:S02]  /*2ca70*/  @P0 LDC.64 R4, c[0x0][0x440] ;  /* 0x00011000ff040b82 */ /* 0x000e240000000a00 */
[----:B0-----:R-:W-:Y:S01]  /*2ca80*/  @P0 IMAD.HI.U32 R6, R0, R4, RZ ;  /* 0x0000000400060227 */ /* 0x001fe200078e00ff */
[----:B------:R-:W-:-:S04]  /*2ca90*/  MOV R4, R0 ;  /* 0x0000000000047202 */ /* 0x000fc80000000f00 */
        /* <DEDUP_REMOVED lines=11> */
.L_x_2533:
[----:B0-----:R-:W2:Y:S01]  /*2cb50*/  LDL R3, [R1+0x18] ;  /* 0x0000180001037983 */ /* 0x001ea20000100800 */
[----:B------:R-:W-:Y:S01]  /*2cb60*/  IMAD R2, R19, 0x8, R18 ;  /* 0x0000000813027824 */ /* 0x000fe200078e0212 */
[----:B-1----:R-:W0:Y:S02]  /*2cb70*/  S2R R8, SR_TID.X ;  /* 0x0000000000087919 */ /* 0x002e240000002100 */
[----:B0-----:R-:W-:-:S04]  /*2cb80*/  LOP3.LUT R8, R8, 0x7f, RZ, 0xc0, !PT ;  /* 0x0000007f08087812 */ /* 0x001fc800078ec0ff */
[----:B------:R-:W-:Y:S02]  /*2cb90*/  ISETP.NE.AND P1, PT, R8, RZ, PT ;  /* 0x000000ff0800720c */ /* 0x000fe40003f25270 */
[----:B--2---:R-:W-:-:S04]  /*2cba0*/  SHF.L.U32 R3, R3, 0x1f, RZ ;  /* 0x0000001f03037819 */ /* 0x004fc800000006ff */
[----:B------:R-:W0:Y:S02]  /*2cbb0*/  SYNCS.PHASECHK.TRANS64.TRYWAIT P0, [R2+URZ+0x29880], R3 ;  /* 0x02988003020075a7 */ /* 0x000e24000800017f */
[----:B0-----:R-:W-:Y:S05]  /*2cbc0*/  @!P0 BRA `(.L_x_2534) ;  /* 0x0000007000908947 */ /* 0x001fea0003800000 */
.L_x_2744:
        /* <DEDUP_REMOVED lines=8> */
.L_x_2535:
[----:B------:R-:W2:Y:S01]  /*2cc50*/  LDL R5, [R1+0x28] ;  /* 0x0000280001057983 */ /* 0x000ea20000100800 */
[----:B------:R-:W-:Y:S01]  /*2cc60*/  IMAD R4, R19, 0x5000, R18 ;  /* 0x0000500013047824 */ /* 0x000fe200078e0212 */
        /* <DEDUP_REMOVED lines=11> */
[----:B--2---:R-:W-:-:S05]  /*2cd20*/  IMAD R0, R0, 0xa0, R5 ;  /* 0x000000a000007824 */ /* 0x004fca00078e0205 */
[----:B------:R-:W-:-:S13]  /*2cd30*/  R2UR UR11, R0 ;  /* 0x00000000000b72ca */ /* 0x000fda00000e0000 */
[----:B------:R1:W-:Y:S01]  /*2cd40*/  UTMALDG.4D [UR8], [UR4], desc[UR6] ;  /* 0x00000608040075b4 */ /* 0x0003e20008019000 */
[----:B------:R-:W2:Y:S02]  /*2cd50*/  SYNCS.PHASECHK.TRANS64.TRYWAIT P0, [R2+URZ+0x29840], R3 ;  /* 0x02984003020075a7 */ /* 0x000ea4000800017f */
[----:B-12---:R-:W-:Y:S05]  /*2cd60*/  @!P0 BRA `(.L_x_2536) ;  /* 0x00000070003c8947 */ /* 0x006fea0003800000 */
.L_x_2745:
[----:B------:R-:W-:Y:S05]  /*2cd70*/  @P1 BRA `(.L_x_2537) ;  /* 0x00000000001c1947 */ /* 0x000fea0003800000 */
[----:B------:R-:W2:Y:S01]  /*2cd80*/  S2R R4, SR_TID.X ;  /* 0x0000000000047919 */ /* 0x000ea20000002100 */
[----:B01----:R-:W-:-:S04]  /*2cd90*/  MOV R3, 0x7800 ;  /* 0x0000780000037802 */ /* 0x003fc80000000f00 */
[----:B------:R3:W-:Y:S01]  /*2cda0*/  SYNCS.ARRIVE.TRANS64 RZ, [R2+URZ+0x29830], R3 ;  /* 0x0298300302ff79a7 */ /* 0x0007e2000800003f */
[----:B--2---:R-:W-:-:S04]  /*2cdb0*/  LOP3.LUT R4, R4, 0x1f, RZ, 0xc0, !PT ;  /* 0x0000001f04047812 */ /* 0x004fc800078ec0ff */
[----:B------:R-:W-:-:S13]  /*2cdc0*/  ISETP.NE.AND P0, PT, R4, RZ, PT ;  /* 0x000000ff0400720c */ /* 0x000fda0003f05270 */
[----:B---3--:R-:W-:Y:S05]  /*2cdd0*/  @!P0 BRA `(.L_x_2537) ;  /* 0x0000000000048947 */ /* 0x008fea0003800000 */
[----:B------:R-:W-:Y:S01]  /*2cde0*/  BPT.TRAP 0x1 ;  /* 0x000000040000795c */ /* 0x000fe20000300000 */
.L_x_2537:
[----:B01----:R-:W2:Y:S01]  /*2cdf0*/  LDL.LU R3, [R1+0x14] ;  /* 0x0000140001037983 */ /* 0x003ea20000300800 */
        /* <DEDUP_REMOVED lines=30> */
.L_x_2531:
[----:B---3--:R-:W0:Y:S04]  /*2cfe0*/  LDL.LU R3, [R1+0x40] ;  /* 0x0000400001037983 */ /* 0x008e280000300800 */
[----:B------:R-:W2:Y:S04]  /*2cff0*/  LDL.LU R5, [R1+0x34] ;  /* 0x0000340001057983 */ /* 0x000ea80000300800 */
[----:B------:R-:W3:Y:S01]  /*2d000*/  LDL.LU R4, [R1+0x58] ;  /* 0x0000580001047983 */ /* 0x000ee20000300800 */
[----:B------:R-:W-:Y:S05]  /*2d010*/  WARPSYNC.ALL ;  /* 0x0000000000007948 */ /* 0x000fea0003800000 */
[----:B------:R-:W-:Y:S01]  /*2d020*/  ULDC.64 UR6, c[0x0][0xa00] ;  /* 0x0002800000067ab9 */ /* 0x000fe20000000a00 */
[----:B------:R-:W-:Y:S01]  /*2d030*/  ULDC.64 UR4, c[0x0][0x298] ;  /* 0x0000a60000047ab9 */ /* 0x000fe20000000a00 */
[----:B------:R-:W-:Y:S01]  /*2d040*/  BAR.SYNC.DEFER_BLOCKING 0x8, 0x180 ;  /* 0x0206000000007b1d */ /* 0x000fe20000010000 */
[----:B------:R-:W-:Y:S01]  /*2d050*/  ISETP.NE.U32.AND P0, PT, RZ, UR6, PT ;  /* 0x00000006ff007c0c */ /* 0x000fe2000bf05070 */
[----:B------:R-:W-:-:S03]  /*2d060*/  VIADD R2, R18, 0x14400 ;  /* 0x0001440012027836 */ /* 0x000fc60000000000 */
[----:B------:R-:W-:Y:S01]  /*2d070*/  ISETP.NE.AND.EX P0, PT, RZ, UR7, PT, P0 ;  /* 0x00000007ff007c0c */ /* 0x000fe2000bf05300 */
[----:B------:R-:W-:Y:S01]  /*2d080*/  BSSY B6, `(.L_x_2538) ;  /* 0x000001e000067945 */ /* 0x000fe20003800000 */
[----:B------:R-:W-:Y:S02]  /*2d090*/  LOP3.LUT P1, RZ, R2, 0x1bf, RZ, 0xc0, !PT ;  /* 0x000001bf02ff7812 */ /* 0x000fe4000782c0ff */
[----:B0-----:R-:W-:Y:S02]  /*2d0a0*/  SHF.R.S32.HI R0, RZ, 0x1f, R3 ;  /* 0x0000001fff007819 */ /* 0x001fe40000011403 */
[----:B--2---:R-:W-:-:S03]  /*2d0b0*/  SEL R5, R5, RZ, !P0 ;  /* 0x000000ff05057207 */ /* 0x004fc60004000000 */
[----:B------:R-:W-:Y:S01]  /*2d0c0*/  IMAD R0, R0, UR4, RZ ;  /* 0x0000000400007c24 */ /* 0x000fe2000f8e02ff */
[----:B---3--:R-:W-:-:S03]  /*2d0d0*/  SEL R4, R4, RZ, !P0 ;  /* 0x000000ff04047207 */ /* 0x008fc60004000000 */
        /* <DEDUP_REMOVED lines=16> */
[----:B------:R-:W-:Y:S01]  /*2d1e0*/  MOV R12, 0x1 ;  /* 0x00000001000c7802 */ /* 0x000fe20000000f00 */
[----:B------:R-:W-:Y:S02]  /*2d1f0*/  IMAD.U32 R7, RZ, RZ, UR7 ;  /* 0x00000007ff077e24 */ /* 0x000fe4000f8e00ff */
[----:B------:R-:W-:-:S02]  /*2d200*/  IMAD.U32 R10, RZ, RZ, UR8 ;  /* 0x00000008ff0a7e24 */ /* 0x000fc4000f8e00ff */
[----:B------:R-:W-:Y:S02]  /*2d210*/  IMAD.U32 R11, RZ, RZ, UR9 ;  /* 0x00000009ff0b7e24 */ /* 0x000fe4000f8e00ff */
[----:B-1----:R-:W-:Y:S02]  /*2d220*/  IMAD.MOV.U32 R8, RZ, RZ, 0x70 ;  /* 0x00000070ff087424 */ /* 0x002fe400078e00ff */
[----:B------:R-:W-:-:S07]  /*2d230*/  IMAD.MOV.U32 R13, RZ, RZ, RZ ;  /* 0x000000ffff0d7224 */ /* 0x000fce00078e00ff */
[----:B------:R-:W-:-:S07]  /*2d240*/  LEPC R20, `(.L_x_2539) ;  /* 0x000000001014794e */ /* 0x000fce0000000000 */
[----:B0-----:R-:W-:Y:S05]  /*2d250*/  CALL.ABS.NOINC R2 ;  /* 0x0000000002007343 */ /* 0x001fea0003c00000 */
.L_x_2539:
[----:B------:R-:W-:Y:S05]  /*2d260*/  BSYNC B6 ;  /* 0x0000000000067941 */ /* 0x000fea0003800000 */
.L_x_2538:
[----:B0-----:R-:W2:Y:S01]  /*2d270*/  LDL.LU R0, [R1+0x40] ;  /* 0x0000400001007983 */ /* 0x001ea20000300800 */
[----:B------:R-:W-:Y:S01]  /*2d280*/  ULDC.64 UR4, c[0x0][0x2d8] ;  /* 0x0000b60000047ab9 */ /* 0x000fe20000000a00 */
[----:B------:R-:W0:Y:S01]  /*2d290*/  LDC R7, c[0x0][0x448] ;  /* 0x00011200ff077b82 */ /* 0x000e220000000800 */
[----:B------:R-:W-:Y:S01]  /*2d2a0*/  ULDC.64 UR6, c[0x0][0x280] ;  /* 0x0000a00000067ab9 */ /* 0x000fe20000000a00 */
[----:B------:R-:W3:Y:S04]  /*2d2b0*/  LDL.LU R5, [R1+0x38] ;  /* 0x0000380001057983 */ /* 0x000ee80000300800 */
[----:B------:R-:W3:Y:S04]  /*2d2c0*/  LDL.LU.64 R2, [R1+0x50] ;  /* 0x0000500001027983 */ /* 0x000ee80000300a00 */
[----:B------:R-:W4:Y:S04]  /*2d2d0*/  LDL.LU R4, [R1+0x34] ;  /* 0x0000340001047983 */ /* 0x000f280000300800 */
[----:B------:R-:W4:Y:S01]  /*2d2e0*/  LDL R10, [R1+0x4] ;  /* 0x00000400010a7983 */ /* 0x000f220000100800 */
[----:B-1----:R-:W1:Y:S01]  /*2d2f0*/  S2R R8, SR_TID.X ;  /* 0x0000000000087919 */ /* 0x002e620000002100 */
[----:B0-----:R-:W-:-:S13]  /*2d300*/  ISETP.NE.AND P0, PT, R7, 0x1, PT ;  /* 0x000000010700780c */ /* 0x001fda0003f05270 */
[----:B------:R-:W0:Y:S01]  /*2d310*/  @P0 LDC R6, c[0x0][0x450] ;  /* 0x00011400ff060b82 */ /* 0x000e220000000800 */
[----:B-1----:R-:W-:-:S04]  /*2d320*/  SHF.L.U32 R8, R8, 0x4, RZ ;  /* 0x0000000408087819 */ /* 0x002fc800000006ff */
[----:B------:R-:W-:-:S04]  /*2d330*/  LOP3.LUT R8, R8, 0x30, RZ, 0xc0, !PT ;  /* 0x0000003008087812 */ /* 0x000fc800078ec0ff */
[C---:B------:R-:W-:Y:S02]  /*2d340*/  LOP3.LUT R11, R8.reuse, 0x40, RZ, 0xfc, !PT ;  /* 0x00000040080b7812 */ /* 0x040fe400078efcff */
[----:B------:R-:W-:Y:S01]  /*2d350*/  LOP3.LUT R8, R8, 0x80, RZ, 0xfc, !PT ;  /* 0x0000008008087812 */ /* 0x000fe200078efcff */
[----:B---3--:R-:W-:Y:S02]  /*2d360*/  IMAD.MOV.U32 R3, RZ, RZ, R5 ;  /* 0x000000ffff037224 */ /* 0x008fe400078e0005 */
[----:B------:R-:W1:Y:S01]  /*2d370*/  S2R R5, SR_TID.X ;  /* 0x0000000000057919 */ /* 0x000e620000002100 */
[----:B------:R-:W-:-:S04]  /*2d380*/  IMAD.WIDE.U32 R2, R16, UR4, R2 ;  /* 0x0000000410027c25 */ /* 0x000fc8000f8e0002 */
[----:B------:R-:W-:Y:S01]  /*2d390*/  IMAD R3, R16, UR5, R3 ;  /* 0x0000000510037c24 */ /* 0x000fe2000f8e0203 */
[----:B------:R-:W-:Y:S02]  /*2d3a0*/  ULDC.64 UR4, c[0x0][0x2e0] ;  /* 0x0000b80000047ab9 */ /* 0x000fe40000000a00 */
[----:B--2---:R-:W-:Y:S02]  /*2d3b0*/  IMAD R0, R0, UR4, RZ ;  /* 0x0000000400007c24 */ /* 0x004fe4000f8e02ff */
[----:B----4-:R-:W-:-:S04]  /*2d3c0*/  IMAD.WIDE.U32 R2, R4, UR4, R2 ;  /* 0x0000000404027c25 */ /* 0x010fc8000f8e0002 */
[----:B------:R-:W-:Y:S01]  /*2d3d0*/  IMAD R0, R4, UR5, R0 ;  /* 0x0000000504007c24 */ /* 0x000fe2000f8e0200 */
[----:B------:R-:W-:Y:S01]  /*2d3e0*/  ULDC.64 UR4, c[0x0][0x2d0] ;  /* 0x0000b40000047ab9 */ /* 0x000fe20000000a00 */
[----:B------:R-:W2:Y:S02]  /*2d3f0*/  S2R R4, SR_TID.X ;  /* 0x0000000000047919 */ /* 0x000ea40000002100 */
[----:B------:R-:W-:Y:S01]  /*2d400*/  IMAD.IADD R3, R3, 0x1, R0 ;  /* 0x0000000103037824 */ /* 0x000fe200078e0200 */
[----:B-1----:R-:W-:-:S04]  /*2d410*/  LOP3.LUT R5, R5, 0x7f, RZ, 0xc0, !PT ;  /* 0x0000007f05057812 */ /* 0x002fc800078ec0ff */
[----:B------:R-:W-:Y:S01]  /*2d420*/  SHF.R.U32.HI R5, RZ, 0x2, R5 ;  /* 0x00000002ff057819 */ /* 0x000fe20000011605 */
[----:B--2---:R-:W-:-:S05]  /*2d430*/  IMAD.SHL.U32 R4, R4, 0x20, RZ ;  /* 0x0000002004047824 */ /* 0x004fca00078e00ff */
[----:B------:R-:W-:Y:S02]  /*2d440*/  LOP3.LUT R4, R5, 0x60, R4, 0xf8, !PT ;  /* 0x0000006005047812 */ /* 0x000fe400078ef804 */
[----:B------:R-:W1:Y:S02]  /*2d450*/  @P0 LDC R5, c[0x0][0x44c] ;  /* 0x00011300ff050b82 */ /* 0x000e640000000800 */
[----:B------:R-:W-:-:S05]  /*2d460*/  LEA R4, R10, R4, 0x7 ;  /* 0x000000040a047211 */ /* 0x000fca00078e38ff */
        /* <DEDUP_REMOVED lines=30> */
[----:B------:R-:W-:-:S05]  /*2d650*/  SHF.R.U32.HI R11, RZ, 0x2, R11 ;  /* 0x00000002ff0b7819 */ /* 0x000fca000001160b */
[----:B------:R-:W-:-:S04]  /*2d660*/  IMAD R0, R10, 0x80, R11 ;  /* 0x000000800a007824 */ /* 0x000fc800078e020b */
[----:B------:R-:W-:Y:S02]  /*2d670*/  VIADD R5, R0, 0x20 ;  /* 0x0000002000057836 */ /* 0x000fe40000000000 */
[----:B--2---:R-:W-:Y:S02]  /*2d680*/  IMAD R2, R6, R7, RZ ;  /* 0x0000000706027224 */ /* 0x004fe400078e02ff */
[----:B------:R-:W0:Y:S03]  /*2d690*/  SHFL.IDX PT, R7, R4, RZ, 0x1c1f ;  /* 0x001c1fff04077589 */ /* 0x000e2600000e0000 */
[----:B------:R-:W-:Y:S01]  /*2d6a0*/  ISETP.GE.AND P4, PT, R0, R2, PT ;  /* 0x000000020000720c */ /* 0x000fe20003f86270 */
[----:B------:R-:W1:-:S12]  /*2d6b0*/  SHFL.IDX PT, R6, R3, RZ, 0x1c1f ;  /* 0x001c1fff03067589 */ /* 0x000e5800000e0000 */
        /* <DEDUP_REMOVED lines=23> */
[----:B0-----:R-:W-:-:S04]  /*2d830*/  @!P3 IMAD.X R6, RZ, RZ, R6, P4 ;  /* 0x000000ffff06b224 */ /* 0x001fc800020e0606 */
[----:B------:R-:W-:Y:S01]  /*2d840*/  @!P3 IMAD.MOV.U32 R7, RZ, RZ, R6 ;  /* 0x000000ffff07b224 */ /* 0x000fe200078e0006 */
[----:B------:R-:W-:Y:S02]  /*2d850*/  @!P3 MOV R6, R5 ;  /* 0x000000050006b202 */ /* 0x000fe40000000f00 */
[----:B------:R1:W2:Y:S04]  /*2d860*/  SHFL.IDX PT, R5, R3, 0x3, 0x1c1f ;  /* 0x007c1f0003057f89 */ /* 0x0002a800000e0000 */
[----:B------:R1:W-:Y:S04]  /*2d870*/  @!P3 LDGSTS.E.BYPASS.LTC128B.128 [R8+0x15400], desc[UR56][R6.64], !P0 ;  /* 0x154000000608bfae */ /* 0x0003e8000c101d78 */
[----:B------:R1:W-:Y:S04]  /*2d880*/  @!P3 LDGSTS.E.BYPASS.LTC128B.128 [R8+0x17400], desc[UR56][R6.64+0x40], !P1 ;  /* 0x174000400608bfae */ /* 0x0003e8000c901d78 */
[----:B------:R1:W-:Y:S04]  /*2d890*/  @!P3 LDGSTS.E.BYPASS.LTC128B.128 [R8+0x19400], desc[UR56][R6.64+0x80], !P2 ;  /* 0x194000800608bfae */ /* 0x0003e8000d101d78 */
[----:B------:R1:W3:Y:S02]  /*2d8a0*/  SHFL.IDX PT, R3, R4, 0x3, 0x1c1f ;  /* 0x007c1f0004037f89 */ /* 0x0002e400000e0000 */
.L_x_2754:
        /* <DEDUP_REMOVED lines=12> */
.L_x_2542:
[----:B------:R-:W-:Y:S05]  /*2d970*/  BSYNC B0 ;  /* 0x0000000000007941 */ /* 0x000fea0003800000 */
.L_x_2541:
[----:B------:R-:W-:Y:S01]  /*2d980*/  NOP ;  /* 0x0000000000007918 */ /* 0x000fe20000000000 */
[----:B------:R-:W-:-:S13]  /*2d990*/  PLOP3.LUT P0, PT, PT, PT, PT, 0x80, 0x0 ;  /* 0x000000000000781c */ /* 0x000fda0003f0f070 */
.L_x_2543:
[----:B------:R-:W-:Y:S02]  /*2d9a0*/  PLOP3.LUT P1, PT, P1, P0, PT, 0xa2, 0x0 ;  /* 0x000000000000781c */ /* 0x000fe40000f21472 */
[----:B------:R-:W-:-:S08]  /*2d9b0*/  @P0 R2UR P1, UR4, R18 ;  /* 0x00000000120402ca */ /* 0x000fd00000020000 */
[----:B------:R-:W-:-:S05]  /*2d9c0*/  @P0 PLOP3.LUT P0, PT, P1, PT, PT, 0x80, 0x0 ;  /* 0x000000000000081c */ /* 0x000fca0000f0f070 */
[----:B------:R-:W-:Y:S01]  /*2d9d0*/  @!P1 SYNCS.ARRIVE.TRANS64.RED.A0T1 RZ, [UR4+0x29800], RZ ;  /* 0x029800ffffff99a7 */ /* 0x000fe20008200404 */
[----:B------:R-:W-:Y:S07]  /*2d9e0*/  @!P1 ARRIVES.LDGSTSBAR.64.TRANSCNT [UR4+0x29800] ;  /* 0x02980000ff0099b0 */ /* 0x000fee0008000a84 */
[----:B------:R-:W-:Y:S05]  /*2d9f0*/  @P0 BRA.U.ANY `(.L_x_2543) ;  /* 0xfffffffd00e80947 */ /* 0x000fea000393ffff */
[----:B----4-:R-:W4:Y:S02]  /*2da00*/  LDL.LU R2, [R1+0x60] ;  /* 0x0000600001027983 */ /* 0x010f240000300800 */
[----:B----4-:R-:W-:-:S05]  /*2da10*/  VIADD R2, R2, 0x1 ;  /* 0x0000000102027836 */ /* 0x010fca0000000000 */
        /* <DEDUP_REMOVED lines=10> */
.L_x_2755:
[----:B------:R-:W-:Y:S05]  /*2dac0*/  BSYNC B0 ;  /* 0x0000000000007941 */ /* 0x000fea0003800000 */
.L_x_2544:
[----:B------:R-:W5:Y:S04]  /*2dad0*/  LDL.LU R2, [R1+0x48] ;  /* 0x0000480001027983 */ /* 0x000f680000300800 */
[----:B-1-3--:R-:W3:Y:S01]  /*2dae0*/  LDL R3, [R1+0x20] ;  /* 0x0000200001037983 */ /* 0x00aee20000100800 */
[----:B-----5:R-:W-:-:S04]  /*2daf0*/  IADD3 R2, R2, -0x2, RZ ;  /* 0xfffffffe02027810 */ /* 0x020fc80007ffe0ff */
[----:B---3--:R-:W-:-:S13]  /*2db00*/  ISETP.GE.AND P0, PT, R2, R3, PT ;  /* 0x000000030200720c */ /* 0x008fda0003f06270 */
[----:B------:R-:W-:Y:S05]  /*2db10*/  @!P0 BRA `(.L_x_2546) ;  /* 0x0000001000048947 */ /* 0x000fea0003800000 */
[----:B------:R1:W5:Y:S01]  /*2db20*/  LDL.LU R3, [R1+0x18] ;  /* 0x0000180001037983 */ /* 0x0003620000300800 */
[----:B----4-:R-:W-:-:S07]  /*2db30*/  IMAD.MOV.U32 R0, RZ, RZ, R19 ;  /* 0x000000ffff007224 */ /* 0x010fce00078e0013 */
.L_x_2568:
[----:B------:R-:W3:Y:S01]  /*2db40*/  LDL R4, [R1+0x14] ;  /* 0x0000140001047983 */ /* 0x000ee20000100800 */
[----:B------:R-:W-:Y:S01]  /*2db50*/  VIADD R19, R0, 0x1 ;  /* 0x0000000100137836 */ /* 0x000fe20000000000 */
[----:B------:R-:W-:Y:S05]  /*2db60*/  YIELD ;  /* 0x0000000000007946 */ /* 0x000fea0003800000 */
[C---:B------:R-:W-:Y:S01]  /*2db70*/  ISETP.NE.AND P0, PT, R19.reuse, 0x2, PT ;  /* 0x000000021300780c */ /* 0x040fe20003f05270 */
[----:B------:R-:W-:Y:S03]  /*2db80*/  BSSY B0, `(.L_x_2547) ;  /* 0x0000089000007945 */ /* 0x000fe60003800000 */
[----:B------:R-:W-:-:S02]  /*2db90*/  SEL R19, R19, RZ, P0 ;  /* 0x000000ff13137207 */ /* 0x000fc40000000000 */
[----:B---3--:R-:W-:Y:S02]  /*2dba0*/  LOP3.LUT P1, RZ, R4, 0x1, RZ, 0xc0, !PT ;  /* 0x0000000104ff7812 */ /* 0x008fe4000782c0ff */
[----:B------:R-:W-:-:S04]  /*2dbb0*/  SEL R4, RZ, 0x1, P0 ;  /* 0x00000001ff047807 */ /* 0x000fc80000000000 */
[----:B--2--5:R-:W-:-:S05]  /*2dbc0*/  LOP3.LUT R9, R3, R4, RZ, 0x3c, !PT ;  /* 0x0000000403097212 */ /* 0x024fca00078e3cff */
[----:B------:R3:W-:Y:S02]  /*2dbd0*/  STL [R1+0x18], R9 ;  /* 0x0000180901007387 */ /* 0x0007e40000100800 */
[----:B------:R-:W-:Y:S05]  /*2dbe0*/  @!P1 BRA `(.L_x_2548) ;  /* 0x0000000800089947 */ /* 0x000fea0003800000 */
[----:B------:R-:W-:Y:S01]  /*2dbf0*/  ULDC.64 UR4, c[0x0][0x418] ;  /* 0x0001060000047ab9 */ /* 0x000fe20000000a00 */
[----:B0-----:R-:W-:Y:S01]  /*2dc00*/  IMAD.MOV.U32 R8, RZ, RZ, R2 ;  /* 0x000000ffff087224 */ /* 0x001fe200078e0002 */
[----:B------:R-:W-:-:S04]  /*2dc10*/  ISETP.NE.U32.AND P0, PT, RZ, UR4, PT ;  /* 0x00000004ff007c0c */ /* 0x000fc8000bf05070 */
[----:B------:R-:W-:-:S13]  /*2dc20*/  ISETP.NE.AND.EX P0, PT, RZ, UR5, PT, P0 ;  /* 0x00000005ff007c0c */ /* 0x000fda000bf05300 */
[----:B------:R-:W-:Y:S05]  /*2dc30*/  @!P0 BRA `(.L_x_2549) ;  /* 0x00000000004c8947 */ /* 0x000fea0003800000 */
[----:B------:R-:W4:Y:S01]  /*2dc40*/  LDL R11, [R1+0x24] ;  /* 0x00002400010b7983 */ /* 0x000f220000100800 */
[----:B------:R-:W0:Y:S01]  /*2dc50*/  LDC R7, c[0x0][0x43c] ;  /* 0x00010f00ff077b82 */ /* 0x000e220000000800 */
[----:B------:R-:W-:Y:S02]  /*2dc60*/  ULDC.64 UR6, c[0x0][0x428] ;  /* 0x00010a0000067ab9 */ /* 0x000fe40000000a00 */
[----:B------:R-:W3:Y:S01]  /*2dc70*/  LDL R10, [R1+0x8] ;  /* 0x00000800010a7983 */ /* 0x000ee20000100800 */
[----:B0-----:R-:W-:-:S13]  /*2dc80*/  ISETP.NE.AND P0, PT, R7, 0x1, PT ;  /* 0x000000010700780c */ /* 0x001fda0003f05270 */
[----:B--2---:R-:W0:Y:S02]  /*2dc90*/  @P0 LDC.64 R4, c[0x0][0x440] ;  /* 0x00011000ff040b82 */ /* 0x004e240000000a00 */
[----:B0-----:R-:W-:-:S04]  /*2dca0*/  @P0 IMAD.HI.U32 R6, R2, R4, RZ ;  /* 0x0000000402060227 */ /* 0x001fc800078e00ff */
[----:B------:R-:W-:Y:S01]  /*2dcb0*/  IMAD.MOV.U32 R4, RZ, RZ, R2 ;  /* 0x000000ffff047224 */ /* 0x000fe200078e0002 */
[----:B------:R-:W-:-:S04]  /*2dcc0*/  @P0 SHF.R.U32.HI R4, RZ, R5, R6 ;  /* 0x00000005ff040219 */ /* 0x000fc80000011606 */
[----:B------:R-:W-:Y:S02]  /*2dcd0*/  SHF.R.S32.HI R5, RZ, 0x1f, R4 ;  /* 0x0000001fff057819 */ /* 0x000fe40000011404 */
[----:B------:R-:W-:-:S05]  /*2dce0*/  IADD3 R8, -R4, RZ, RZ ;  /* 0x000000ff04087210 */ /* 0x000fca0007ffe1ff */
[----:B------:R-:W-:Y:S02]  /*2dcf0*/  IMAD R8, R7, R8, R2 ;  /* 0x0000000807087224 */ /* 0x000fe400078e0202 */
[----:B----4-:R-:W-:-:S04]  /*2dd00*/  IMAD R6, R11, UR6, RZ ;  /* 0x000000060b067c24 */ /* 0x010fc8000f8e02ff */
[C---:B---3--:R-:W-:Y:S02]  /*2dd10*/  IMAD R6, R10.reuse, UR7, R6 ;  /* 0x000000070a067c24 */ /* 0x048fe4000f8e0206 */
[----:B------:R-:W-:-:S04]  /*2dd20*/  IMAD.WIDE.U32 R4, R10, UR6, R4 ;  /* 0x000000060a047c25 */ /* 0x000fc8000f8e0004 */
[----:B------:R-:W-:Y:S01]  /*2dd30*/  IMAD.IADD R5, R6, 0x1, R5 ;  /* 0x0000000106057824 */ /* 0x000fe200078e0205 */
[----:B------:R-:W-:-:S04]  /*2dd40*/  LEA R6, P0, R4, UR4, 0x2 ;  /* 0x0000000404067c11 */ /* 0x000fc8000f8010ff */
[----:B------:R-:W-:-:S05]  /*2dd50*/  LEA.HI.X R7, R4, UR5, R5, 0x2, P0 ;  /* 0x0000000504077c11 */ /* 0x000fca00080f1405 */
[----:B------:R0:W5:Y:S04]  /*2dd60*/  LDG.E R17, desc[UR56][R6.64] ;  /* 0x0000003806117981 */ /* 0x000168000c1e1900 */
.L_x_2549:
[----:B------:R-:W0:Y:S01]  /*2dd70*/  S2R R4, SR_TID.X ;  /* 0x0000000000047919 */ /* 0x000e220000002100 */
[----:B--2---:R-:W-:Y:S01]  /*2dd80*/  IMAD R5, R19, 0x8, R18 ;  /* 0x0000000813057824 */ /* 0x004fe200078e0212 */
[----:B------:R-:W-:Y:S01]  /*2dd90*/  BSSY B1, `(.L_x_2550) ;  /* 0x0000006000017945 */ /* 0x000fe20003800000 */
[----:B0-----:R-:W-:Y:S02]  /*2dda0*/  LOP3.LUT R6, R4, 0x7f, RZ, 0xc0, !PT ;  /* 0x0000007f04067812 */ /* 0x001fe400078ec0ff */
[----:B------:R-:W-:Y:S02]  /*2ddb0*/  SHF.L.U32 R4, R9, 0x1f, RZ ;  /* 0x0000001f09047819 */ /* 0x000fe400000006ff */
[----:B------:R-:W-:Y:S02]  /*2ddc0*/  ISETP.NE.AND P1, PT, R6, RZ, PT ;  /* 0x000000ff0600720c */ /* 0x000fe40003f25270 */
[----:B------:R-:W0:Y:S02]  /*2ddd0*/  SYNCS.PHASECHK.TRANS64.TRYWAIT P0, [R5+URZ+0x29880], R4 ;  /* 0x02988004050075a7 */ /* 0x000e24000800017f */
[----:B0-----:R-:W-:Y:S09]  /*2dde0*/  @!P0 BRA `(.L_x_2551) ;  /* 0x0000006400b08947 */ /* 0x001ff20003800000 */
.L_x_2756:
[----:B------:R-:W-:Y:S05]  /*2ddf0*/  BSYNC B1 ;  /* 0x0000000000017941 */ /* 0x000fea0003800000 */
.L_x_2550:
        /* <DEDUP_REMOVED lines=9> */
.L_x_2553:
[----:B------:R-:W-:Y:S05]  /*2de90*/  BSYNC B1 ;  /* 0x0000000000017941 */ /* 0x000fea0003800000 */
.L_x_2552:
[----:B------:R-:W2:Y:S01]  /*2dea0*/  LDL R6, [R1+0x28] ;  /* 0x0000280001067983 */ /* 0x000ea20000100800 */
        /* <DEDUP_REMOVED lines=9> */
[----:B--2---:R-:W-:-:S02]  /*2df40*/  IMAD R6, R8, 0xa0, R6 ;  /* 0x000000a008067824 */ /* 0x004fc400078e0206 */
[----:B------:R-:W-:-:S09]  /*2df50*/  VIADD R8, R5, 0x29870 ;  /* 0x0002987005087836 */ /* 0x000fd20000000000 */
.L_x_2554:
        /* <DEDUP_REMOVED lines=13> */
.L_x_2757:
[----:B------:R-:W-:Y:S05]  /*2e030*/  BSYNC B1 ;  /* 0x0000000000017941 */ /* 0x000fea0003800000 */
.L_x_2555:
[----:B------:R-:W-:Y:S01]  /*2e040*/  BSSY B1, `(.L_x_2557) ;  /* 0x000000b000017945 */ /* 0x000fe20003800000 */
[----:B------:R-:W-:Y:S02]  /*2e050*/  IMAD.MOV.U32 R8, RZ, RZ, 0x0 ;  /* 0x00000000ff087424 */ /* 0x000fe400078e00ff */
[----:B---3--:R-:W-:Y:S01]  /*2e060*/  IMAD.MOV.U32 R9, RZ, RZ, 0x14f00000 ;  /* 0x14f00000ff097424 */ /* 0x008fe200078e00ff */
[----:B------:R-:W-:Y:S06]  /*2e070*/  @P1 BRA `(.L_x_2558) ;  /* 0x00000000001c1947 */ /* 0x000fec0003800000 */
[----:B------:R-:W3:Y:S01]  /*2e080*/  S2R R7, SR_TID.X ;  /* 0x0000000000077919 */ /* 0x000ee20000002100 */
[----:B0-2---:R-:W-:-:S04]  /*2e090*/  IMAD.MOV.U32 R4, RZ, RZ, 0x7800 ;  /* 0x00007800ff047424 */ /* 0x005fc800078e00ff */
[----:B------:R4:W-:Y:S01]  /*2e0a0*/  SYNCS.ARRIVE.TRANS64 RZ, [R5+URZ+0x29830], R4 ;  /* 0x0298300405ff79a7 */ /* 0x0009e2000800003f */
[----:B---3--:R-:W-:-:S04]  /*2e0b0*/  LOP3.LUT R7, R7, 0x1f, RZ, 0xc0, !PT ;  /* 0x0000001f07077812 */ /* 0x008fc800078ec0ff */
[----:B------:R-:W-:-:S13]  /*2e0c0*/  ISETP.NE.AND P0, PT, R7, RZ, PT ;  /* 0x000000ff0700720c */ /* 0x000fda0003f05270 */
[----:B----4-:R-:W-:Y:S05]  /*2e0d0*/  @!P0 BRA `(.L_x_2558) ;  /* 0x0000000000048947 */ /* 0x010fea0003800000 */
[----:B------:R-:W-:Y:S01]  /*2e0e0*/  BPT.TRAP 0x1 ;  /* 0x000000040000795c */ /* 0x000fe20000300000 */
.L_x_2558:
[----:B------:R-:W-:Y:S05]  /*2e0f0*/  BSYNC B1 ;  /* 0x0000000000017941 */ /* 0x000fea0003800000 */
.L_x_2557:
[----:B------:R-:W-:Y:S01]  /*2e100*/  R2UR UR10, R10 ;  /* 0x000000000a0a72ca */ /* 0x000fe200000e0000 */
[----:B0-2---:R-:W-:Y:S01]  /*2e110*/  IMAD R4, R19, 0x7800, R18 ;  /* 0x0000780013047824 */ /* 0x005fe200078e0212 */
[----:B------:R-:W-:Y:S01]  /*2e120*/  R2UR UR6, R8 ;  /* 0x00000000080672ca */ /* 0x000fe200000e0000 */
[----:B------:R-:W-:Y:S01]  /*2e130*/  UIADD3 UR4, UP0, UR40, 0x370, URZ ;  /* 0x0000037028047890 */ /* 0x000fe2000ff1e03f */
[----:B------:R-:W-:Y:S01]  /*2e140*/  R2UR UR7, R9 ;  /* 0x00000000090772ca */ /* 0x000fe200000e0000 */
[----:B------:R-:W-:Y:S01]  /*2e150*/  VIADD R7, R4, 0x1a400 ;  /* 0x0001a40004077836 */ /* 0x000fe20000000000 */
[----:B------:R-:W-:Y:S01]  /*2e160*/  PLOP3.LUT P0, PT, PT, PT, PT, 0x80, 0x0 ;  /* 0x000000000000781c */ /* 0x000fe20003f0f070 */
[----:B------:R-:W-:Y:S01]  /*2e170*/  UIADD3.X UR5, URZ, UR41, URZ, UP0, !UPT ;  /* 0x000000293f057290 */ /* 0x000fe200087fe43f */
[----:B------:R-:W-:-:S11]  /*2e180*/  IADD3 R5, R5, 0x29830, RZ ;  /* 0x0002983005057810 */ /* 0x000fd60007ffe0ff */
.L_x_2559:
        /* <DEDUP_REMOVED lines=15> */
.L_x_2560:
        /* <DEDUP_REMOVED lines=15> */
.L_x_2561:
        /* <DEDUP_REMOVED lines=9> */
[----:B----4-:R-:W-:Y:S05]  /*2e400*/  @P0 BRA.U.ANY `(.L_x_2561) ;  /* 0xfffffffd00d80947 */ /* 0x010fea000393ffff */
.L_x_2548:
[----:B------:R-:W-:Y:S05]  /*2e410*/  BSYNC B0 ;  /* 0x0000000000007941 */ /* 0x000fea0003800000 */
.L_x_2547:
[----:B------:R-:W-:-:S06]  /*2e420*/  UISETP.NE.AND UP0, UPT, UR37, 0x3, UPT ;  /* 0x000000032500788c */ /* 0x000fcc000bf05270 */
[----:B------:R-:W-:-:S13]  /*2e430*/  PLOP3.LUT P0, PT, PT, PT, UP0, 0x80, 0x0 ;  /* 0x000000000000781c */ /* 0x000fda0003f0f008 */
[----:B------:R-:W-:Y:S05]  /*2e440*/  @!P0 BRA `(.L_x_2562) ;  /* 0x0000000000048947 */ /* 0x000fea0003800000 */
[----:B------:R-:W-:Y:S01]  /*2e450*/  BPT.TRAP 0x1 ;  /* 0x000000040000795c */ /* 0x000fe20000300000 */
.L_x_2562:
[----:B------:R-:W-:Y:S01]  /*2e460*/  IMAD.U32 R4, RZ, RZ, UR39 ;  /* 0x00000027ff047e24 */ /* 0x000fe2000f8e00ff */
[----:B------:R-:W-:Y:S01]  /*2e470*/  LEA R20, R0, R18, 0x3 ;  /* 0x0000001200147211 */ /* 0x000fe200078e18ff */
[----:B------:R-:W-:Y:S03]  /*2e480*/  BSSY B0, `(.L_x_2563) ;  /* 0x0000006000007945 */ /* 0x000fe60003800000 */
[----:B------:R-:W-:Y:S02]  /*2e490*/  ISETP.NE.AND P1, PT, R4, 0x3, PT ;  /* 0x000000030400780c */ /* 0x000fe40003f25270 */
[----:B------:R-:W-:-:S04]  /*2e4a0*/  LOP3.LUT R4, R3, 0x1, RZ, 0x3c, !PT ;  /* 0x0000000103047812 */ /* 0x000fc800078e3cff */
[----:B------:R-:W-:-:S04]  /*2e4b0*/  SHF.L.U32 R4, R4, 0x1f, RZ ;  /* 0x0000001f04047819 */ /* 0x000fc800000006ff */
[----:B------:R-:W4:Y:S02]  /*2e4c0*/  SYNCS.PHASECHK.TRANS64.TRYWAIT P0, [R20+URZ+0x29870], R4 ;  /* 0x02987004140075a7 */ /* 0x000f24000800017f */
[----:B----4-:R-:W-:Y:S05]  /*2e4d0*/  @!P0 BRA `(.L_x_2564) ;  /* 0x00000060001c8947 */ /* 0x010fea0003800000 */
.L_x_2758:
[----:B------:R-:W-:Y:S05]  /*2e4e0*/  BSYNC B0 ;  /* 0x0000000000007941 */ /* 0x000fea0003800000 */
.L_x_2563:
[----:B------:R-:W-:Y:S05]  /*2e4f0*/  @!P1 BRA `(.L_x_2565) ;  /* 0x0000000000049947 */ /* 0x000fea0003800000 */
[----:B------:R-:W-:Y:S01]  /*2e500*/  BPT.TRAP 0x1 ;  /* 0x000000040000795c */ /* 0x000fe20000300000 */
.L_x_2565:
[----:B------:R-:W-:Y:S01]  /*2e510*/  SHF.L.U32 R3, R3, 0x1f, RZ ;  /* 0x0000001f03037819 */ /* 0x000fe200000006ff */
[----:B------:R-:W-:-:S03]  /*2e520*/  IMAD R12, R0, 0x5000, RZ ;  /* 0x00005000000c7824 */ /* 0x000fc600078e02ff */
[----:B------:R-:W5:Y:S02]  /*2e530*/  SYNCS.PHASECHK.TRANS64.TRYWAIT P0, [R20+URZ+0x29860], R3 ;  /* 0x02986003140075a7 */ /* 0x000f64000800017f */
[----:B-----5:R-:W-:Y:S05]  /*2e540*/  @!P0 BRA `(.L_x_2566) ;  /* 0x0000006000148947 */ /* 0x020fea0003800000 */
.L_x_2759:
[----:B------:R-:W5:Y:S04]  /*2e550*/  LDL R0, [R1+0x30] ;  /* 0x0000300001007983 */ /* 0x000f680000100800 */
[----:B------:R-:W2:Y:S01]  /*2e560*/  LDL R13, [R1+0x2c] ;  /* 0x00002c00010d7983 */ /* 0x000ea20000100800 */
[----:B------:R-:W-:Y:S05]  /*2e570*/  WARPSYNC.ALL ;  /* 0x0000000000007948 */ /* 0x000fea0003800000 */
[----:B---3--:R-:W3:Y:S01]  /*2e580*/  S2R R9, SR_TID.X ;  /* 0x0000000000097919 */ /* 0x008ee20000002100 */
[----:B------:R-:W-:Y:S01]  /*2e590*/  IMAD.MOV.U32 R14, RZ, RZ, 0x40 ;  /* 0x00000040ff0e7424 */ /* 0x000fe200078e00ff */
[----:B---3--:R-:W-:-:S04]  /*2e5a0*/  LOP3.LUT P0, RZ, R9, 0x4, RZ, 0xc0, !PT ;  /* 0x0000000409ff7812 */ /* 0x008fc8000780c0ff */
[----:B------:R-:W-:Y:S02]  /*2e5b0*/  SEL R14, R14, 0xffffffc0, !P0 ;  /* 0xffffffc00e0e7807 */ /* 0x000fe40004000000 */
[C---:B-----5:R-:W-:Y:S02]  /*2e5c0*/  LOP3.LUT R0, R12.reuse, R0, RZ, 0xfc, !PT ;  /* 0x000000000c007212 */ /* 0x060fe400078efcff */
[----:B--2---:R-:W-:-:S03]  /*2e5d0*/  LOP3.LUT R21, R12, R13, RZ, 0xfc, !PT ;  /* 0x0000000d0c157212 */ /* 0x004fc600078efcff */
[----:B------:R-:W-:-:S04]  /*2e5e0*/  IMAD.IADD R0, R18, 0x1, R0 ;  /* 0x0000000112007824 */ /* 0x000fc800078e0200 */
[----:B------:R-:W-:Y:S01]  /*2e5f0*/  IMAD.IADD R3, R14, 0x1, R0 ;  /* 0x000000010e037824 */ /* 0x000fe200078e0200 */
[----:B0---4-:R-:W0:Y:S01]  /*2e600*/  LDSM.16.MT88.4 R4, [R0+0xa400] ;  /* 0x00a400000004783b */ /* 0x011e220000004200 */
        /* <DEDUP_REMOVED lines=68> */
.L_x_2567:
[----:B------:R-:W3:Y:S01]  /*2ea50*/  S2R R0, SR_TID.X ;  /* 0x0000000000007919 */ /* 0x000ee20000002100 */
[----:B0-----:R0:W-:Y:S01]  /*2ea60*/  SYNCS.ARRIVE.TRANS64.A1T0 RZ, [R20+URZ+0x29850], RZ ;  /* 0x029850ff14ff79a7 */ /* 0x0011e2000810003f */
[----:B---3--:R-:W-:Y:S02]  /*2ea70*/  LOP3.LUT R3, R0, 0x7f, RZ, 0xc0, !PT ;  /* 0x0000007f00037812 */ /* 0x008fe400078ec0ff */
[----:B------:R-:W3:Y:S01]  /*2ea80*/  LDL R0, [R1+0x20] ;  /* 0x0000200001007983 */ /* 0x000ee20000100800 */
[----:B------:R-:W-:Y:S01]  /*2ea90*/  BAR.SYNC.DEFER_BLOCKING 0x2, 0x80 ;  /* 0x0082000000007b1d */ /* 0x000fe20000010000 */
[----:B------:R-:W-:-:S05]  /*2eaa0*/  ISETP.NE.AND P0, PT, R3, RZ, PT ;  /* 0x000000ff0300720c */ /* 0x000fca0003f05270 */
[----:B------:R4:W5:Y:S08]  /*2eab0*/  LDL R3, [R1+0x18] ;  /* 0x0000180001037983 */ /* 0x0009700000100800 */
[----:B0-----:R-:W-:-:S04]  /*2eac0*/  @!P0 IADD3 R20, R20, 0x29880, RZ ;  /* 0x0002988014148810 */ /* 0x001fc80007ffe0ff */
[----:B------:R-:W-:-:S04]  /*2ead0*/  @!P0 PRMT R20, RZ, 0x654, R20 ;  /* 0x00000654ff148816 */ /* 0x000fc80000000014 */
[----:B------:R4:W-:Y:S01]  /*2eae0*/  @!P0 SYNCS.ARRIVE.TRANS64.RED.A1T0 RZ, [R20+URZ], RZ ;  /* 0x000000ff14ff89a7 */ /* 0x0009e2000810043f */
[C---:B---3--:R-:W-:Y:S01]  /*2eaf0*/  ISETP.GT.AND P0, PT, R2.reuse, R0, PT ;  /* 0x000000000200720c */ /* 0x048fe20003f04270 */
[----:B------:R-:W-:Y:S02]  /*2eb00*/  VIADD R2, R2, 0xffffffff ;  /* 0xffffffff02027836 */ /* 0x000fe40000000000 */
[----:B------:R-:W-:-:S10]  /*2eb10*/  IMAD.MOV.U32 R0, RZ, RZ, R19 ;  /* 0x000000ffff007224 */ /* 0x000fd400078e0013 */
[----:B----4-:R-:W-:Y:S05]  /*2eb20*/  @P0 BRA `(.L_x_2568) ;  /* 0xfffffff000040947 */ /* 0x010fea000383ffff */
.L_x_2546:
        /* <DEDUP_REMOVED lines=18> */
.L_x_2570:
[----:B------:R-:W-:Y:S05]  /*2ec50*/  BSYNC B0 ;  /* 0x0000000000007941 */ /* 0x000fea0003800000 */
.L_x_2569:
[----:B------:R-:W-:-:S06]  /*2ec60*/  UISETP.NE.AND UP0, UPT, UR37, 0x3, UPT ;  /* 0x000000032500788c */ /* 0x000fcc000bf05270 */
[----:B------:R-:W-:-:S13]  /*2ec70*/  PLOP3.LUT P1, PT, PT, PT, UP0, 0x80, 0x0 ;  /* 0x000000000000781c */ /* 0x000fda0003f2f008 */
[----:B------:R-:W-:Y:S05]  /*2ec80*/  @!P1 BRA `(.L_x_2571) ;  /* 0x0000000000049947 */ /* 0x000fea0003800000 */
[----:B------:R-:W-:Y:S01]  /*2ec90*/  BPT.TRAP 0x1 ;  /* 0x000000040000795c */ /* 0x000fe20000300000 */
.L_x_2571:
        /* <DEDUP_REMOVED lines=9> */
.L_x_2760:
[----:B------:R-:W-:Y:S05]  /*2ed30*/  BSYNC B0 ;  /* 0x0000000000007941 */ /* 0x000fea0003800000 */
.L_x_2572:
[----:B------:R-:W-:Y:S05]  /*2ed40*/  @!P2 BRA `(.L_x_2574) ;  /* 0x000000000004a947 */ /* 0x000fea0003800000 */
[----:B------:R-:W-:Y:S01]  /*2ed50*/  BPT.TRAP 0x1 ;  /* 0x000000040000795c */ /* 0x000fe20000300000 */
.L_x_2574:
[----:B--2---:R-:W2:Y:S02]  /*2ed60*/  LDL R0, [R1+0x18] ;  /* 0x0000180001007983 */ /* 0x004ea40000100800 */
[----:B--2---:R-:W-:-:S04]  /*2ed70*/  SHF.L.U32 R0, R0, 0x1f, RZ ;  /* 0x0000001f00007819 */ /* 0x004fc800000006ff */
[----:B------:R-:W2:Y:S02]  /*2ed80*/  SYNCS.PHASECHK.TRANS64.TRYWAIT P1, [R16+URZ+0x29860], R0 ;  /* 0x02986000100075a7 */ /* 0x000ea4000802017f */
[----:B--2---:R-:W-:Y:S05]  /*2ed90*/  @!P1 BRA `(.L_x_2575) ;  /* 0x0000005800289947 */ /* 0x004fea0003800000 */
.L_x_2761:
        /* <DEDUP_REMOVED lines=81> */
.L_x_2576:
[----:B------:R-:W3:Y:S01]  /*2f2b0*/  LDL.LU R2, [R1+0x18] ;  /* 0x0000180001027983 */ /* 0x000ee20000300800 */
[----:B0-----:R0:W-:Y:S01]  /*2f2c0*/  SYNCS.ARRIVE.TRANS64.A1T0 RZ, [R16+URZ+0x29850], RZ ;  /* 0x029850ff10ff79a7 */ /* 0x0011e2000810003f */
[----:B------:R-:W-:Y:S01]  /*2f2d0*/  IADD3 R19, R19, 0x1, RZ ;  /* 0x0000000113137810 */ /* 0x000fe20007ffe0ff */
[----:B0-----:R-:W-:-:S05]  /*2f2e0*/  @!P0 VIADD R16, R16, 0x29880 ;  /* 0x0002988010108836 */ /* 0x001fca0000000000 */
        /* <DEDUP_REMOVED lines=8> */
.L_x_2521:
        /* <DEDUP_REMOVED lines=14> */
.L_x_2577:
        /* <DEDUP_REMOVED lines=11> */
[----:B------:R-:W0:Y:S08]  /*2f500*/  @!P1 LDC.64 R2, c[0x0][0xc80] ;  /* 0x00032000ff029b82 */ /* 0x000e300000000a00 */
[----:B------:R-:W2:Y:S01]  /*2f510*/  @!P1 LDC.64 R6, c[0x0][0xc78] ;  /* 0x00031e00ff069b82 */ /* 0x000ea20000000a00 */
[----:B0-----:R-:W-:-:S05]  /*2f520*/  @!P1 IMAD.WIDE R2, R0, 0x4, R2 ;  /* 0x0000000400029825 */ /* 0x001fca00078e0202 */
[----:B------:R2:W3:Y:S02]  /*2f530*/  @!P1 LDG.E R8, desc[UR56][R2.64] ;  /* 0x0000003802089981 */ /* 0x0004e4000c1e1900 */
[----:B--2---:R-:W-:-:S06]  /*2f540*/  @!P1 IMAD.WIDE R2, R0, 0x4, R6 ;  /* 0x0000000400029825 */ /* 0x004fcc00078e0206 */
[----:B------:R-:W2:Y:S01]  /*2f550*/  @!P1 LDG.E R2, desc[UR56][R2.64] ;  /* 0x0000003802029981 */ /* 0x000ea2000c1e1900 */
        /* <DEDUP_REMOVED lines=8> */
[----:B---3--:R-:W-:Y:S01]  /*2f5e0*/  @!P1 MOV R4, R8 ;  /* 0x0000000800049202 */ /* 0x008fe20000000f00 */
[----:B------:R-:W-:-:S02]  /*2f5f0*/  IMAD.MOV.U32 R8, RZ, RZ, RZ ;  /* 0x000000ffff087224 */ /* 0x000fc400078e00ff */
[----:B--2---:R-:W-:Y:S01]  /*2f600*/  @!P1 IMAD.MOV.U32 R6, RZ, RZ, R2 ;  /* 0x000000ffff069224 */ /* 0x004fe200078e0002 */
        /* <DEDUP_REMOVED lines=17> */
[----:B------:R0:W2:Y:S02]  /*2f720*/  SHFL.IDX PT, R9, R3, 0x1f, 0x1f ;  /* 0x03e01f0003097f89 */ /* 0x0000a400000e0000 */
.L_x_2771:
[----:B------:R-:W-:Y:S01]  /*2f730*/  ULDC UR4, c[0x0][0xc38] ;  /* 0x00030e0000047ab9 */ /* 0x000fe20000000800 */
[----:B------:R-:W-:Y:S02]  /*2f740*/  IMAD.MOV.U32 R7, RZ, RZ, R3 ;  /* 0x000000ffff077224 */ /* 0x000fe400078e0003 */
[----:B------:R-:W-:-:S04]  /*2f750*/  IMAD.U32 R2, RZ, RZ, UR4 ;  /* 0x00000004ff027e24 */ /* 0x000fc8000f8e00ff */
[----:B--2---:R-:W-:-:S05]  /*2f760*/  IMAD R9, R9, R2, RZ ;  /* 0x0000000209097224 */ /* 0x004fca00078e02ff */
[----:B------:R-:W-:-:S04]  /*2f770*/  IADD3 R0, R0, R9, RZ ;  /* 0x0000000900007210 */ /* 0x000fc80007ffe0ff */
[----:B------:R-:W-:-:S13]  /*2f780*/  ISETP.GT.AND P6, PT, R0, R5, PT ;  /* 0x000000050000720c */ /* 0x000fda0003fc4270 */
[----:B------:R-:W-:Y:S05]  /*2f790*/  @P6 BRA `(.L_x_2580) ;  /* 0x0000000000ac6947 */ /* 0x000fea0003800000 */
.L_x_2583:
        /* <DEDUP_REMOVED lines=8> */
[----:B------:R-:W-:Y:S02]  /*2f820*/  IMAD.IADD R6, R3, 0x1, R4 ;  /* 0x0000000103067824 */ /* 0x000fe400078e0204 */
[----:B------:R-:W-:-:S03]  /*2f830*/  IMAD.MOV.U32 R4, RZ, RZ, RZ ;  /* 0x000000ffff047224 */ /* 0x000fc600078e00ff */
[----:B------:R-:W-:-:S13]  /*2f840*/  ISETP.GE.OR P6, PT, R6, R2, !P0 ;  /* 0x000000020600720c */ /* 0x000fda00047c6670 */
[----:B--2---:R-:W0:Y:S02]  /*2f850*/  @!P6 LDC.64 R2, c[0x0][0xc80] ;  /* 0x00032000ff02eb82 */ /* 0x004e240000000a00 */
[----:B0-----:R-:W-:-:S05]  /*2f860*/  @!P6 IMAD.WIDE R2, R6, 0x4, R2 ;  /* 0x000000040602e825 */ /* 0x001fca00078e0202 */
[----:B------:R0:W2:Y:S02]  /*2f870*/  @!P6 LDG.E R4, desc[UR56][R2.64] ;  /* 0x000000380204e981 */ /* 0x0000a4000c1e1900 */
[----:B0-----:R-:W0:Y:S02]  /*2f880*/  @!P6 LDC.64 R2, c[0x0][0xc78] ;  /* 0x00031e00ff02eb82 */ /* 0x001e240000000a00 */
[----:B0-----:R-:W-:Y:S01]  /*2f890*/  @!P6 IMAD.WIDE R2, R6, 0x4, R2 ;  /* 0x000000040602e825 */ /* 0x001fe200078e0202 */
[----:B------:R-:W-:-:S06]  /*2f8a0*/  MOV R6, RZ ;  /* 0x000000ff00067202 */ /* 0x000fcc0000000f00 */
        /* <DEDUP_REMOVED lines=19> */
[----:B------:R0:W2:Y:S02]  /*2f9e0*/  SHFL.IDX PT, R9, R7, 0x1f, 0x1f ;  /* 0x03e01f0007097f89 */ /* 0x0000a400000e0000 */
.L_x_2779:
[----:B------:R-:W-:Y:S02]  /*2f9f0*/  ULDC UR4, c[0x0][0xc38] ;  /* 0x00030e0000047ab9 */ /* 0x000fe40000000800 */
[----:B------:R-:W-:-:S04]  /*2fa00*/  IMAD.U32 R2, RZ, RZ, UR4 ;  /* 0x00000004ff027e24 */ /* 0x000fc8000f8e00ff */
[----:B--2---:R-:W-:-:S04]  /*2fa10*/  IMAD R9, R9, R2, RZ ;  /* 0x0000000209097224 */ /* 0x004fc800078e02ff */
[----:B------:R-:W-:-:S05]  /*2fa20*/  IMAD.IADD R0, R9, 0x1, R0 ;  /* 0x0000000109007824 */ /* 0x000fca00078e0200 */
[----:B------:R-:W-:-:S13]  /*2fa30*/  ISETP.GT.AND P6, PT, R0, R5, PT ;  /* 0x000000050000720c */ /* 0x000fda0003fc4270 */
[----:B------:R-:W-:Y:S05]  /*2fa40*/  @!P6 BRA `(.L_x_2583) ;  /* 0xfffffffc0054e947 */ /* 0x000fea000383ffff */
.L_x_2580:
[----:B------:R-:W-:Y:S01]  /*2fa50*/  IMAD.IADD R9, R0, 0x1, -R9 ;  /* 0x0000000100097824 */ /* 0x000fe200078e0a09 */
[----:B------:R-:W-:-:S03]  /*2fa60*/  UMOV UR4, 0xffffffff ;  /* 0xffffffff00047882 */ /* 0x000fc60000000000 */
[----:B------:R-:W-:-:S05]  /*2fa70*/  IMAD R0, R7, R2, R9 ;  /* 0x0000000207007224 */ /* 0x000fca00078e0209 */
[----:B------:R-:W-:Y:S01]  /*2fa80*/  ISETP.GT.AND P6, PT, R0, R5, PT ;  /* 0x000000050000720c */ /* 0x000fe20003fc4270 */
[----:B------:R-:W-:-:S12]  /*2fa90*/  BRA.DIV UR4, `(.L_x_2584) ;  /* 0x0000005604347947 */ /* 0x000fd8000b800000 */
[----:B------:R-:W2:Y:S01]  /*2faa0*/  LDL.LU R10, [R1+0xc] ;  /* 0x00000c00010a7983 */ /* 0x000ea20000300800 */
[----:B0-----:R-:W-:-:S04]  /*2fab0*/  VOTE.ANY R3, PT, !P6 ;  /* 0x0000000000037806 */ /* 0x001fc800070e0100 */
[----:B------:R-:W0:Y:S02]  /*2fac0*/  POPC R0, R3 ;  /* 0x0000000300007309 */ /* 0x000e240000000000 */
[----:B0-----:R3:W4:Y:S04]  /*2fad0*/  SHFL.IDX PT, R4, R4, R0, 0x1f ;  /* 0x00001f0004047589 */ /* 0x00172800000e0000 */
[----:B------:R3:W0:Y:S01]  /*2fae0*/  SHFL.IDX PT, R6, R6, R0, 0x1f ;  /* 0x00001f0006067589 */ /* 0x00062200000e0000 */
[----:B--2---:R-:W-:-:S05]  /*2faf0*/  IMAD.IADD R10, R0, 0x1, R10 ;  /* 0x00000001000a7824 */ /* 0x004fca00078e020a */
[----:B0---4-:R3:W-:Y:S02]  /*2fb00*/  STL [R1+0xc], R10 ;  /* 0x00000c0a01007387 */ /* 0x0117e40000100800 */
.L_x_2784:
[----:B------:R-:W-:-:S13]  /*2fb10*/  ISETP.NE.AND P0, PT, R3, RZ, PT ;  /* 0x000000ff0300720c */ /* 0x000fda0003f05270 */
[----:B------:R-:W-:Y:S05]  /*2fb20*/  @!P0 BRA `(.L_x_2585) ;  /* 0x0000000000148947 */ /* 0x000fea0003800000 */
[----:B------:R-:W-:Y:S01]  /*2fb30*/  UMOV UR4, 0xffffffff ;  /* 0xffffffff00047882 */ /* 0x000fe20000000000 */
[----:B---3--:R-:W-:Y:S02]  /*2fb40*/  IADD3 R0, R0, -0x1, RZ ;  /* 0xffffffff00007810 */ /* 0x008fe40007ffe0ff */
[----:B------:R-:W-:Y:S05]  /*2fb50*/  BRA.DIV UR4, `(.L_x_2586) ;  /* 0x00000056046c7947 */ /* 0x000fea000b800000 */
[----:B------:R2:W3:Y:S02]  /*2fb60*/  SHFL.IDX PT, R0, R7, R0, 0x1f ;  /* 0x00001f0007007589 */ /* 0x0004e400000e0000 */
.L_x_2787:
[----:B---3--:R-:W-:-:S07]  /*2fb70*/  IMAD.MOV.U32 R8, RZ, RZ, R0 ;  /* 0x000000ffff087224 */ /* 0x008fce00078e0000 */
.L_x_2585:
[----:B------:R-:W-:Y:S01]  /*2fb80*/  ISETP.NE.AND P0, PT, R6, 0x1, PT ;  /* 0x000000010600780c */ /* 0x000fe20003f05270 */
[----:B---3--:R-:W-:-:S05]  /*2fb90*/  IMAD R0, R8, R2, R9 ;  /* 0x0000000208007224 */ /* 0x008fca00078e0209 */
[----:B------:R3:W-:Y:S02]  /*2fba0*/  STL [R1], R0 ;  /* 0x0000000001007387 */ /* 0x0007e40000100800 */
[----:B---3--:R-:W-:-:S05]  /*2fbb0*/  IMAD.IADD R0, R5, 0x1, -R0 ;  /* 0x0000000105007824 */ /* 0x008fca00078e0a00 */
[----:B------:R-:W-:Y:S05]  /*2fbc0*/  @!P0 BRA `(.L_x_2587) ;  /* 0x0000000000e48947 */ /* 0x000fea0003800000 */
[----:B------:R-:W-:-:S04]  /*2fbd0*/  IABS R5, R4 ;  /* 0x0000000400057213 */ /* 0x000fc80000000000 */
[----:B------:R-:W3:Y:S08]  /*2fbe0*/  I2F.RP R2, R5 ;  /* 0x0000000500027306 */ /* 0x000ef00000209400 */
[----:B---3--:R-:W3:Y:S02]  /*2fbf0*/  MUFU.RCP R2, R2 ;  /* 0x0000000200027308 */ /* 0x008ee40000001000 */
[----:B---3--:R-:W-:-:S06]  /*2fc00*/  VIADD R2, R2, 0xffffffe ;  /* 0x0ffffffe02027836 */ /* 0x008fcc0000000000 */
[----:B------:R-:W3:Y:S02]  /*2fc10*/  F2I.FTZ.U32.TRUNC.NTZ R3, R2 ;  /* 0x0000000200037305 */ /* 0x000ee4000021f000 */
[----:B---3--:R-:W-:-:S04]  /*2fc20*/  IMAD.MOV R2, RZ, RZ, -R3 ;  /* 0x000000ffff027224 */ /* 0x008fc800078e0a03 */
[----:B------:R-:W-:Y:S01]  /*2fc30*/  IMAD R8, R2, R5, RZ ;  /* 0x0000000502087224 */ /* 0x000fe200078e02ff */
[----:B------:R-:W-:-:S05]  /*2fc40*/  MOV R2, RZ ;  /* 0x000000ff00027202 */ /* 0x000fca0000000f00 */
        /* <DEDUP_REMOVED lines=18> */
[----:B--2---:R-:W-:Y:S01]  /*2fd70*/  IMAD R7, R2, R5, RZ ;  /* 0x0000000502077224 */ /* 0x004fe200078e02ff */
[----:B------:R-:W-:-:S05]  /*2fd80*/  MOV R2, RZ ;  /* 0x000000ff00027202 */ /* 0x000fca0000000f00 */
[----:B------:R-:W-:Y:S01]  /*2fd90*/  IMAD.HI.U32 R7, R3, R7, R2 ;  /* 0x0000000703077227 */ /* 0x000fe200078e0002 */
[----:B------:R-:W-:-:S03]  /*2fda0*/  LOP3.LUT R2, R0, R4, RZ, 0x3c, !PT ;  /* 0x0000000400027212 */ /* 0x000fc600078e3cff */
[----:B------:R-:W-:Y:S01]  /*2fdb0*/  IMAD.MOV.U32 R3, RZ, RZ, R8 ;  /* 0x000000ffff037224 */ /* 0x000fe200078e0008 */
[----:B------:R-:W-:Y:S02]  /*2fdc0*/  ISETP.GE.AND P2, PT, R2, RZ, PT ;  /* 0x000000ff0200720c */ /* 0x000fe40003f46270 */
[----:B------:R-:W-:-:S04]  /*2fdd0*/  IABS R8, R6 ;  /* 0x0000000600087213 */ /* 0x000fc80000000000 */
[----:B------:R-:W-:-:S07]  /*2fde0*/  IADD3 R8, RZ, -R8, RZ ;  /* 0x80000008ff087210 */ /* 0x000fce0007ffe0ff */
        /* <DEDUP_REMOVED lines=15> */
[----:B------:R-:W-:Y:S02]  /*2fee0*/  @!P2 IADD3 R7, -R7, RZ, RZ ;  /* 0x000000ff0707a210 */ /* 0x000fe40007ffe1ff */
[----:B------:R-:W-:-:S05]  /*2fef0*/  @!P1 LOP3.LUT R7, RZ, R6, RZ, 0x33, !PT ;  /* 0x00000006ff079212 */ /* 0x000fca00078e33ff */
[----:B------:R-:W-:-:S04]  /*2ff00*/  IMAD.MOV R2, RZ, RZ, -R7 ;  /* 0x000000ffff027224 */ /* 0x000fc800078e0a07 */
[C---:B------:R-:W-:Y:S02]  /*2ff10*/  IMAD R2, R6.reuse, R2, R3 ;  /* 0x0000000206027224 */ /* 0x040fe400078e0203 */
[----:B------:R-:W-:-:S04]  /*2ff20*/  IMAD R6, R6, 0x1000000, R7 ;  /* 0x0100000006067824 */ /* 0x000fc800078e0207 */
[----:B------:R-:W-:-:S05]  /*2ff30*/  IMAD R2, R2, 0x10000, R6 ;  /* 0x0001000002027824 */ /* 0x000fca00078e0206 */
[----:B------:R2:W-:Y:S01]  /*2ff40*/  STL [R1+0x8], R2 ;  /* 0x0000080201007387 */ /* 0x0005e20000100800 */
[----:B------:R-:W-:Y:S05]  /*2ff50*/  BRA `(.L_x_2588) ;  /* 0x0000000400007947 */ /* 0x000fea0003800000 */
.L_x_2587:
[----:B------:R-:W3:Y:S01]  /*2ff60*/  LDL R3, [R1+0xc] ;  /* 0x00000c0001037983 */ /* 0x000ee20000100800 */
        /* <DEDUP_REMOVED lines=9> */
[----:B--2---:R-:W-:-:S05]  /*30000*/  IADD3 R6, RZ, -R7, RZ ;  /* 0x80000007ff067210 */ /* 0x004fca0007ffe0ff */
        /* <DEDUP_REMOVED lines=15> */
[----:B------:R-:W-:-:S05]  /*30100*/  @P0 IADD3 R9, R9, 0x1, RZ ;  /* 0x0000000109090810 */ /* 0x000fca0007ffe0ff */
[----:B------:R-:W-:-:S04]  /*30110*/  IMAD.MOV.U32 R6, RZ, RZ, R9 ;  /* 0x000000ffff067224 */ /* 0x000fc800078e0009 */
[----:B------:R-:W-:Y:S01]  /*30120*/  @!P2 IMAD.MOV R6, RZ, RZ, -R6 ;  /* 0x000000ffff06a224 */ /* 0x000fe200078e0a06 */
[----:B------:R-:W-:-:S05]  /*30130*/  @!P1 LOP3.LUT R6, RZ, R5, RZ, 0x33, !PT ;  /* 0x00000005ff069212 */ /* 0x000fca00078e33ff */
[----:B------:R-:W-:Y:S01]  /*30140*/  IMAD R7, R3, R6, RZ ;  /* 0x0000000603077224 */ /* 0x000fe200078e02ff */
[----:B------:R-:W-:-:S03]  /*30150*/  IADD3 R6, -R6, RZ, RZ ;  /* 0x000000ff06067210 */ /* 0x000fc60007ffe1ff */
        /* <DEDUP_REMOVED lines=8> */
[----:B--2---:R-:W-:Y:S02]  /*301e0*/  IMAD.MOV.U32 R2, RZ, RZ, RZ ;  /* 0x000000ffff027224 */ /* 0x004fe400078e00ff */
[----:B---3--:R-:W-:-:S04]  /*301f0*/  IMAD.MOV R0, RZ, RZ, -R3 ;  /* 0x000000ffff007224 */ /* 0x008fc800078e0a03 */
        /* <DEDUP_REMOVED lines=22> */
.L_x_2588:
[----:B------:R-:W-:-:S04]  /*30360*/  LOP3.LUT R0, RZ, R0, RZ, 0x33, !PT ;  /* 0x00000000ff007212 */ /* 0x000fc800078e33ff */
[----:B------:R-:W-:-:S05]  /*30370*/  IADD3 R0, R4, R0, RZ ;  /* 0x0000000004007210 */ /* 0x000fca0007ffe0ff */
[----:B------:R4:W-:Y:S01]  /*30380*/  STL [R1+0x4], R0 ;  /* 0x0000040001007387 */ /* 0x0009e20000100800 */
[----:B------:R-:W-:Y:S05]  /*30390*/  BRA `(.L_x_2589) ;  /* 0x0000000000287947 */ /* 0x000fea0003800000 */
.L_x_2581:
[----:B------:R-:W-:Y:S01]  /*303a0*/  UMOV UR4, URZ ;  /* 0x0000003f00047c82 */ /* 0x000fe20008000000 */
[----:B------:R-:W-:Y:S01]  /*303b0*/  ULDC UR6, c[0x0][0xc3c] ;  /* 0x00030f0000067ab9 */ /* 0x000fe20000000800 */
[----:B------:R-:W-:Y:S01]  /*303c0*/  UMOV UR5, URZ ;  /* 0x0000003f00057c82 */ /* 0x000fe20008000000 */
[----:B------:R-:W-:Y:S01]  /*303d0*/  IMAD.U32 R3, RZ, RZ, UR4 ;  /* 0x00000004ff037e24 */ /* 0x000fe2000f8e00ff */
[----:B------:R0:W-:Y:S01]  /*303e0*/  STL [R1], R5 ;  /* 0x0000000501007387 */ /* 0x0001e20000100800 */
[----:B------:R-:W-:Y:S02]  /*303f0*/  IMAD.U32 R0, RZ, RZ, UR6 ;  /* 0x00000006ff007e24 */ /* 0x000fe4000f8e00ff */
[----:B------:R-:W-:Y:S01]  /*30400*/  IMAD.U32 R2, RZ, RZ, UR5 ;  /* 0x00000005ff027e24 */ /* 0x000fe2000f8e00ff */
[----:B------:R0:W-:Y:S04]  /*30410*/  STL [R1+0x4], R3 ;  /* 0x0000040301007387 */ /* 0x0001e80000100800 */
[----:B------:R0:W-:Y:S04]  /*30420*/  STL [R1+0xc], R0 ;  /* 0x00000c0001007387 */ /* 0x0001e80000100800 */
[----:B------:R0:W-:Y:S02]  /*30430*/  STL [R1+0x8], R2 ;  /* 0x0000080201007387 */ /* 0x0001e40000100800 */
.L_x_2589:
[----:B0-23--:R-:W2:Y:S04]  /*30440*/  LDL R2, [R1+0xc] ;  /* 0x00000c0001027983 */ /* 0x00dea80000100800 */
[----:B------:R-:W3:Y:S04]  /*30450*/  LDL R3, [R1+0x8] ;  /* 0x0000080001037983 */ /* 0x000ee80000100800 */
[----:B------:R-:W5:Y:S04]  /*30460*/  LDL R4, [R1] ;  /* 0x0000000001047983 */ /* 0x000f680000100800 */
[----:B------:R-:W5:Y:S01]  /*30470*/  LDL R5, [R1+0x4] ;  /* 0x0000040001057983 */ /* 0x000f620000100800 */
[----:B----4-:R-:W0:Y:S01]  /*30480*/  S2R R0, SR_TID.X ;  /* 0x0000000000007919 */ /* 0x010e220000002100 */
[----:B------:R-:W-:Y:S05]  /*30490*/  WARPSYNC.ALL ;  /* 0x0000000000007948 */ /* 0x000fea0003800000 */
[----:B0-----:R-:W-:Y:S01]  /*304a0*/  LOP3.LUT R0, R0, 0x1f, RZ, 0xc0, !PT ;  /* 0x0000001f00007812 */ /* 0x001fe200078ec0ff */
[----:B------:R-:W-:Y:S03]  /*304b0*/  BAR.SYNC.DEFER_BLOCKING 0x4, 0x180 ;  /* 0x0106000000007b1d */ /* 0x000fe60000010000 */
[----:B------:R-:W-:-:S13]  /*304c0*/  ISETP.NE.AND P0, PT, R0, RZ, PT ;  /* 0x000000ff0000720c */ /* 0x000fda0003f05270 */
[----:B------:R-:W0:Y:S01]  /*304d0*/  @!P0 S2R R0, SR_CgaCtaId ;  /* 0x0000000000008919 */ /* 0x000e220000008800 */
[----:B--2---:R-:W-:Y:S02]  /*304e0*/  MOV R7, R2 ;  /* 0x0000000200077202 */ /* 0x004fe40000000f00 */
[----:B------:R-:W-:Y:S01]  /*304f0*/  @!P0 MOV R2, 0x400 ;  /* 0x0000040000028802 */ /* 0x000fe20000000f00 */
[----:B---3--:R-:W-:-:S03]  /*30500*/  IMAD.MOV.U32 R6, RZ, RZ, R3 ;  /* 0x000000ffff067224 */ /* 0x008fc600078e0003 */
[----:B0-----:R-:W-:-:S05]  /*30510*/  @!P0 LEA R18, R0, R2, 0x18 ;  /* 0x0000000200128211 */ /* 0x001fca00078ec0ff */
[----:B-----5:R0:W-:Y:S01]  /*30520*/  @!P0 STS.128 [R18+0x298d0], R4 ;  /* 0x0298d00412008388 */ /* 0x0201e20000000c00 */
[----:B------:R-:W-:Y:S06]  /*30530*/  BAR.ARV 0x5, 0x180 ;  /* 0x0146000000007b1d */ /* 0x000fec0000002000 */
.L_x_2578:
[----:B------:R-:W3:Y:S01]  /*30540*/  LDL R0, [R1+0xc] ;  /* 0x00000c0001007983 */ /* 0x000ee20000100800 */
[----:B------:R-:W-:Y:S02]  /*30550*/  ULDC UR4, c[0x0][0xc3c] ;  /* 0x00030f0000047ab9 */ /* 0x000fe40000000800 */
[----:B---3--:R-:W-:-:S13]  /*30560*/  ISETP.GE.AND P0, PT, R0, UR4, PT ;  /* 0x0000000400007c0c */ /* 0x008fda000bf06270 */
[----:B------:R-:W-:Y:S05]  /*30570*/  @!P0 BRA `(.L_x_2590) ;  /* 0xffffff9c002c8947 */ /* 0x000fea000383ffff */
[----:B------:R-:W-:Y:S05]  /*30580*/  BSYNC B7 ;  /* 0x0000000000077941 */ /* 0x000fea0003800000 */
.L_x_2476:
[----:B--2---:R-:W2:Y:S01]  /*30590*/  LDL.LU R0, [R1+0x60] ;  /* 0x0000600001007983 */ /* 0x004ea20000300800 */
        /* <DEDUP_REMOVED lines=11> */
.L_x_2788:
[----:B------:R-:W-:Y:S05]  /*30650*/  BSYNC B0 ;  /* 0x0000000000007941 */ /* 0x000fea0003800000 */
.L_x_2591:
[----:B------:R-:W-:-:S03]  /*30660*/  UMOV UR4, 0xffffffff ;  /* 0xffffffff00047882 */ /* 0x000fc60000000000 */
[----:B------:R-:W-:Y:S05]  /*30670*/  BRA.DIV UR4, `(.L_x_2593) ;  /* 0x0000004a04e47947 */ /* 0x000fea000b800000 */
[----:B------:R-:W1:Y:S02]  /*30680*/  S2R R2, SR_TID.X ;  /* 0x0000000000027919 */ /* 0x000e640000002100 */
[----:B-1----:R-:W-:-:S04]  /*30690*/  SHF.R.U32.HI R2, RZ, 0x5, R2 ;  /* 0x00000005ff027819 */ /* 0x002fc80000011602 */
[----:B------:R-:W-:-:S05]  /*306a0*/  LOP3.LUT R2, R2, 0x3, RZ, 0xc0, !PT ;  /* 0x0000000302027812 */ /* 0x000fca00078ec0ff */
[----:B------:R1:W2:Y:S02]  /*306b0*/  SHFL.IDX PT, R14, R2, RZ, 0x1f ;  /* 0x00001fff020e7589 */ /* 0x0002a400000e0000 */
.L_x_2791:
[----:B--2---:R-:W-:-:S13]  /*306c0*/  ISETP.NE.AND P0, PT, R14, RZ, PT ;  /* 0x000000ff0e00720c */ /* 0x004fda0003f05270 */
[----:B------:R-:W-:Y:S05]  /*306d0*/  @P0 BRA `(.L_x_2250) ;  /* 0x0000000000a80947 */ /* 0x000fea0003800000 */
[----:B------:R-:W-:-:S03]  /*306e0*/  UMOV UR4, 0xffffffff ;  /* 0xffffffff00047882 */ /* 0x000fc60000000000 */
[----:B------:R-:W-:Y:S05]  /*306f0*/  BRA.DIV UR4, `(.L_x_2594) ;  /* 0x0000004a04f87947 */ /* 0x000fea000b800000 */
[----:B------:R-:W-:-:S13]  /*30700*/  ELECT P6, URZ, PT ;  /* 0x00000000003f782f */ /* 0x000fda00038c0000 */
.L_x_2794:
[----:B------:R-:W-:Y:S05]  /*30710*/  @!P6 BRA `(.L_x_2250) ;  /* 0x000000000098e947 */ /* 0x000fea0003800000 */
[----:B------:R-:W-:-:S06]  /*30720*/  ULOP3.LUT UR4, UR36, 0x2, URZ, 0xfc, !UPT ;  /* 0x0000000224047892 */ /* 0x000fcc000f8efc3f */
[----:B-1----:R-:W-:-:S05]  /*30730*/  IMAD.U32 R2, RZ, RZ, UR4 ;  /* 0x00000004ff027e24 */ /* 0x002fca000f8e00ff */
[----:B------:R-:W-:-:S13]  /*30740*/  ISETP.NE.AND P0, PT, R2, 0x3, PT ;  /* 0x000000030200780c */ /* 0x000fda0003f05270 */
[----:B------:R-:W-:Y:S05]  /*30750*/  @!P0 BRA `(.L_x_2595) ;  /* 0x0000000000048947 */ /* 0x000fea0003800000 */
[----:B------:R-:W-:Y:S01]  /*30760*/  BPT.TRAP 0x1 ;  /* 0x000000040000795c */ /* 0x000fe20000300000 */
.L_x_2595:
[----:B------:R-:W2:Y:S01]  /*30770*/  LDL.LU R7, [R1+0x18] ;  /* 0x0000180001077983 */ /* 0x000ea20000300800 */
[----:B------:R-:W-:Y:S02]  /*30780*/  VIADD R2, R0, 0x29840 ;  /* 0x0002984000027836 */ /* 0x000fe40000000000 */
[----:B0-----:R-:W-:-:S03]  /*30790*/  VIADD R3, R19, 0x1 ;  /* 0x0000000113037836 */ /* 0x001fc60000000000 */
[----:B------:R-:W-:Y:S02]  /*307a0*/  LEA R6, R19, R2, 0x3 ;  /* 0x0000000213067211 */ /* 0x000fe400078e18ff */
        /* <DEDUP_REMOVED lines=9> */
.L_x_2795:
[----:B------:R-:W1:Y:S02]  /*30840*/  SYNCS.PHASECHK.TRANS64.TRYWAIT P1, [R7+URZ], R2 ;  /* 0x00000002070075a7 */ /* 0x000e64000802017f */
[----:B-1----:R-:W-:Y:S05]  /*30850*/  @!P1 BRA `(.L_x_2597) ;  /* 0x0000004800d49947 */ /* 0x002fea0003800000 */
.L_x_2796:
[----:B------:R-:W-:Y:S05]  /*30860*/  @!P0 BRA `(.L_x_2598) ;  /* 0x0000000000048947 */ /* 0x000fea0003800000 */
[----:B------:R-:W-:Y:S01]  /*30870*/  BPT.TRAP 0x1 ;  /* 0x000000040000795c */ /* 0x000fe20000300000 */
.L_x_2598:
[----:B------:R-:W-:-:S04]  /*30880*/  IMAD R4, R19, 0x8, R0 ;  /* 0x0000000813047824 */ /* 0x000fc800078e0200 */
[----:B------:R-:W2:Y:S02]  /*30890*/  SYNCS.PHASECHK.TRANS64.TRYWAIT P1, [R4+URZ+0x29860], R5 ;  /* 0x02986005040075a7 */ /* 0x000ea4000802017f */
[----:B--2---:R-:W-:Y:S05]  /*308a0*/  @!P1 BRA `(.L_x_2599) ;  /* 0x0000004800d49947 */ /* 0x004fea0003800000 */
.L_x_2797:
[----:B------:R-:W-:Y:S05]  /*308b0*/  @!P0 BRA `(.L_x_2600) ;  /* 0x0000000000048947 */ /* 0x000fea0003800000 */
[----:B------:R-:W-:Y:S01]  /*308c0*/  BPT.TRAP 0x1 ;  /* 0x000000040000795c */ /* 0x000fe20000300000 */
.L_x_2600:
[----:B------:R-:W-:-:S04]  /*308d0*/  IMAD R3, R3, 0x8, R0 ;  /* 0x0000000803037824 */ /* 0x000fc800078e0200 */
[----:B------:R-:W3:Y:S02]  /*308e0*/  SYNCS.PHASECHK.TRANS64.TRYWAIT P1, [R3+URZ+0x29860], R2 ;  /* 0x02986002030075a7 */ /* 0x000ee4000802017f */
[----:B---3--:R-:W-:Y:S05]  /*308f0*/  @!P1 BRA `(.L_x_2601) ;  /* 0x0000004800d49947 */ /* 0x008fea0003800000 */
.L_x_2798:
[----:B------:R-:W-:Y:S05]  /*30900*/  @!P0 BRA `(.L_x_2602) ;  /* 0x0000000000048947 */ /* 0x000fea0003800000 */
[----:B------:R-:W-:Y:S01]  /*30910*/  BPT.TRAP 0x1 ;  /* 0x000000040000795c */ /* 0x000fe20000300000 */
.L_x_2602:
[----:B------:R-:W4:Y:S02]  /*30920*/  SYNCS.PHASECHK.TRANS64.TRYWAIT P0, [R4+URZ+0x29880], R5 ;  /* 0x02988005040075a7 */ /* 0x000f24000800017f */
[----:B----4-:R-:W-:Y:S05]  /*30930*/  @!P0 BRA `(.L_x_2603) ;  /* 0x0000004800d88947 */ /* 0x010fea0003800000 */
.L_x_2604:
[----:B------:R0:W0:Y:S02]  /*30940*/  SYNCS.PHASECHK.TRANS64.TRYWAIT P0, [R3+URZ+0x29880], R2 ;  /* 0x02988002030075a7 */ /* 0x000024000800017f */
[----:B0-----:R-:W-:Y:S05]  /*30950*/  @!P0 NANOSLEEP.SYNCS 0x989680 ;  /* 0x009896800000895d */ /* 0x001fea0003900000 */
[----:B------:R-:W0:Y:S02]  /*30960*/  @!P0 SYNCS.PHASECHK.TRANS64 P0, [R3+URZ+0x29880], R2 ;  /* 0x02988002030085a7 */ /* 0x000e24000800007f */
[----:B0-----:R-:W-:Y:S05]  /*30970*/  @!P0 BRA `(.L_x_2604) ;  /* 0xfffffffc00f08947 */ /* 0x001fea000383ffff */
.L_x_2250:
[----:B------:R-:W-:Y:S05]  /*30980*/  BSYNC B8 ;  /* 0x0000000000087941 */ /* 0x000fea0003800000 */
.L_x_2247:
[----:B------:R-:W-:Y:S05]  /*30990*/  EXIT ;  /* 0x000000000000794d */ /* 0x000fea0003800000 */
.L_x_2270:
[----:B---3--:R3:W4:Y:S02]  /*309a0*/  SYNCS.PHASECHK.TRANS64.TRYWAIT P5, [R97+URZ+0x29890], R98 ;  /* 0x02989062610075a7 */ /* 0x00872400080a017f */
[----:B----4-:R-:W-:Y:S05]  /*309b0*/  @!P5 NANOSLEEP.SYNCS 0x989680 ;  /* 0x009896800000d95d */ /* 0x010fea0003900000 */
[----:B------:R-:W4:Y:S02]  /*309c0*/  @!P5 SYNCS.PHASECHK.TRANS64 P5, [R97+URZ+0x29890], R98 ;  /* 0x029890626100d5a7 */ /* 0x000f2400080a007f */
[----:B----4-:R-:W-:Y:S05]  /*309d0*/  @!P5 BRA `(.L_x_2270) ;  /* 0xfffffffc00f0d947 */ /* 0x010fea000383ffff */
[----:B------:R-:W-:Y:S05]  /*309e0*/  BRA `(.L_x_2605) ;  /* 0xfffffd3000187947 */ /* 0x000fea000383ffff */
.L_x_2324:
[----:B--2---:R2:W3:Y:S02]  /*309f0*/  SYNCS.PHASECHK.TRANS64.TRYWAIT P5, [R97+URZ+0x29890], R98 ;  /* 0x02989062610075a7 */ /* 0x0044e400080a017f */
[----:B---3--:R-:W-:Y:S05]  /*30a00*/  @!P5 NANOSLEEP.SYNCS 0x989680 ;  /* 0x009896800000d95d */ /* 0x008fea0003900000 */
[----:B------:R-:W3:Y:S02]  /*30a10*/  @!P5 SYNCS.PHASECHK.TRANS64 P5, [R97+URZ+0x29890], R98 ;  /* 0x029890626100d5a7 */ /* 0x000ee400080a007f */
[----:B---3--:R-:W-:Y:S05]  /*30a20*/  @!P5 BRA `(.L_x_2324) ;  /* 0xfffffffc00f0d947 */ /* 0x008fea000383ffff */
[----:B------:R-:W-:Y:S05]  /*30a30*/  BRA `(.L_x_2606) ;  /* 0xfffffd8c00707947 */ /* 0x000fea000383ffff */
.L_x_2349:
[----:B-1----:R1:W2:Y:S02]  /*30a40*/  SYNCS.PHASECHK.TRANS64.TRYWAIT P2, [R97+URZ+0x29890], R98 ;  /* 0x02989062610075a7 */ /* 0x0022a4000804017f */
[----:B--2---:R-:W-:Y:S05]  /*30a50*/  @!P2 NANOSLEEP.SYNCS 0x989680 ;  /* 0x009896800000a95d */ /* 0x004fea0003900000 */
[----:B------:R-:W2:Y:S02]  /*30a60*/  @!P2 SYNCS.PHASECHK.TRANS64 P2, [R97+URZ+0x29890], R98 ;  /* 0x029890626100a5a7 */ /* 0x000ea4000804007f */
[----:B--2---:R-:W-:Y:S05]  /*30a70*/  @!P2 BRA `(.L_x_2349) ;  /* 0xfffffffc00f0a947 */ /* 0x004fea000383ffff */
[----:B------:R-:W-:Y:S05]  /*30a80*/  BRA `(.L_x_2607) ;  /* 0xfffffdec00347947 */ /* 0x000fea000383ffff */
.L_x_2355:
[----:B-1----:R1:W2:Y:S02]  /*30a90*/  SYNCS.PHASECHK.TRANS64.TRYWAIT P1, [R97+URZ+0x298b0], R98 ;  /* 0x0298b062610075a7 */ /* 0x0022a4000802017f */
[----:B--2---:R-:W-:Y:S05]  /*30aa0*/  @!P1 NANOSLEEP.SYNCS 0x989680 ;  /* 0x009896800000995d */ /* 0x004fea0003900000 */
[----:B------:R-:W2:Y:S02]  /*30ab0*/  @!P1 SYNCS.PHASECHK.TRANS64 P1, [R97+URZ+0x298b0], R98 ;  /* 0x0298b062610095a7 */ /* 0x000ea4000802007f */
[----:B--2---:R-:W-:Y:S05]  /*30ac0*/  @!P1 BRA `(.L_x_2355) ;  /* 0xfffffffc00f09947 */ /* 0x004fea000383ffff */
[----:B------:R-:W-:Y:S05]  /*30ad0*/  BRA `(.L_x_2608) ;  /* 0xfffffdf000347947 */ /* 0x000fea000383ffff */
.L_x_2365:
[----:B------:R-:W0:Y:S01]  /*30ae0*/  S2R R2, SR_TID.X ;  /* 0x0000000000027919 */ /* 0x000e220000002100 */
[----:B------:R-:W-:Y:S01]  /*30af0*/  BSSY B0, `(.L_x_2609) ;  /* 0x000000d000007945 */ /* 0x000fe20003800000 */
[----:B------:R-:W-:Y:S01]  /*30b00*/  IMAD.MOV.U32 R12, RZ, RZ, RZ ;  /* 0x000000ffff0c7224 */ /* 0x000fe200078e00ff */
[----:B------:R-:W-:Y:S01]  /*30b10*/  MOV R15, 0xffffffff ;  /* 0xffffffff000f7802 */ /* 0x000fe20000000f00 */
[----:B------:R-:W-:Y:S01]  /*30b20*/  IMAD.MOV.U32 R11, RZ, RZ, 0x1f ;  /* 0x0000001fff0b7424 */ /* 0x000fe200078e00ff */
[C---:B0-----:R-:W-:Y:S01]  /*30b30*/  IADD3 R3, R2.reuse, -0x80, RZ ;  /* 0xffffff8002037810 */ /* 0x041fe20007ffe0ff */
[----:B------:R-:W-:-:S05]  /*30b40*/  VIADD R2, R2, 0xffffff80 ;  /* 0xffffff8002027836 */ /* 0x000fca0000000000 */
[----:B------:R-:W-:-:S04]  /*30b50*/  SHF.R.S32.HI R2, RZ, 0x1f, R2 ;  /* 0x0000001fff027819 */ /* 0x000fc80000011402 */
[----:B------:R-:W-:-:S04]  /*30b60*/  LEA.HI R2, R2, R3, RZ, 0x7 ;  /* 0x0000000302027211 */ /* 0x000fc800078f38ff */
[----:B------:R-:W-:-:S05]  /*30b70*/  SHF.R.S32.HI R2, RZ, 0x7, R2 ;  /* 0x00000007ff027819 */ /* 0x000fca0000011402 */
[----:B------:R-:W-:-:S07]  /*30b80*/  IMAD.MOV.U32 R13, RZ, RZ, R2 ;  /* 0x000000ffff0d7224 */ /* 0x000fce00078e0002 */
[----:B-----5:R-:W-:Y:S05]  /*30b90*/  WARPSYNC.COLLECTIVE R15, `(.L_x_2610) ;  /* 0x000000000f087348 */ /* 0x020fea0003c00000 */
[----:B------:R0:W1:Y:S02]  /*30ba0*/  SHFL.IDX P6, R14, R13, R12, R11 ;  /* 0x0000000c0d0e7389 */ /* 0x00006400000c000b */
[----:B01---5:R-:W-:Y:S01]  /*30bb0*/  ENDCOLLECTIVE ;  /* 0x000000000000791b */ /* 0x023fe20003800000 */
.L_x_2610:
[----:B------:R-:W-:Y:S05]  /*30bc0*/  BSYNC B0 ;  /* 0x0000000000007941 */ /* 0x000fea0003800000 */
.L_x_2609:
[----:B------:R-:W-:Y:S01]  /*30bd0*/  IMAD.MOV.U32 R197, RZ, RZ, R14 ;  /* 0x000000ffffc57224 */ /* 0x000fe200078e000e */
[----:B------:R-:W-:Y:S06]  /*30be0*/  BRA `(.L_x_2611) ;  /* 0xfffffdf800d07947 */ /* 0x000fec000383ffff */
.L_x_2375:
[----:B------:R-:W-:Y:S01]  /*30bf0*/  BSSY B1, `(.L_x_2612) ;  /* 0x0000007000017945 */ /* 0x000fe20003800000 */
[----:B------:R-:W-:Y:S02]  /*30c00*/  IMAD.MOV.U32 R12, RZ, RZ, RZ ;  /* 0x000000ffff0c7224 */ /* 0x000fe400078e00ff */
[----:B------:R-:W-:Y:S02]  /*30c10*/  IMAD.MOV.U32 R11, RZ, RZ, 0x1e1f ;  /* 0x00001e1fff0b7424 */ /* 0x000fe400078e00ff */
[----:B------:R-:W-:-:S07]  /*30c20*/  IMAD.MOV.U32 R15, RZ, RZ, -0x1 ;  /* 0xffffffffff0f7424 */ /* 0x000fce00078e00ff */
[----:B------:R-:W-:Y:S05]  /*30c30*/  WARPSYNC.COLLECTIVE R15, `(.L_x_2613) ;  /* 0x000000000f087348 */ /* 0x000fea0003c00000 */
[----:B------:R0:W1:Y:S02]  /*30c40*/  SHFL.IDX P6, R14, R13, R12, R11 ;  /* 0x0000000c0d0e7389 */ /* 0x00006400000c000b */
[----:B01----:R-:W-:Y:S01]  /*30c50*/  ENDCOLLECTIVE ;  /* 0x000000000000791b */ /* 0x003fe20003800000 */
.L_x_2613:
[----:B------:R-:W-:Y:S05]  /*30c60*/  BSYNC B1 ;  /* 0x0000000000017941 */ /* 0x000fea0003800000 */
.L_x_2612:
[----:B------:R-:W-:Y:S01]  /*30c70*/  IMAD.MOV.U32 R13, RZ, RZ, R3 ;  /* 0x000000ffff0d7224 */ /* 0x000fe200078e0003 */
[----:B------:R-:W-:Y:S01]  /*30c80*/  MOV R0, R14 ;  /* 0x0000000e00007202 */ /* 0x000fe20000000f00 */
[----:B------:R-:W-:Y:S02]  /*30c90*/  IMAD.MOV.U32 R12, RZ, RZ, RZ ;  /* 0x000000ffff0c7224 */ /* 0x000fe400078e00ff */
[----:B------:R-:W-:Y:S02]  /*30ca0*/  IMAD.MOV.U32 R11, RZ, RZ, 0x1e1f ;  /* 0x00001e1fff0b7424 */ /* 0x000fe400078e00ff */
[----:B------:R-:W-:-:S07]  /*30cb0*/  IMAD.MOV.U32 R15, RZ, RZ, -0x1 ;  /* 0xffffffffff0f7424 */ /* 0x000fce00078e00ff */
[----:B------:R-:W-:Y:S05]  /*30cc0*/  WARPSYNC.COLLECTIVE R15, `(.L_x_2614) ;  /* 0x000000000f087348 */ /* 0x000fea0003c00000 */
[----:B------:R0:W1:Y:S02]  /*30cd0*/  SHFL.IDX P6, R14, R13, R12, R11 ;  /* 0x0000000c0d0e7389 */ /* 0x00006400000c000b */
[----:B01----:R-:W-:Y:S01]  /*30ce0*/  ENDCOLLECTIVE ;  /* 0x000000000000791b */ /* 0x003fe20003800000 */
.L_x_2614:
[----:B------:R-:W-:Y:S01]  /*30cf0*/  IMAD.MOV.U32 R13, RZ, RZ, R4 ;  /* 0x000000ffff0d7224 */ /* 0x000fe200078e0004 */
[----:B------:R-:W-:-:S07]  /*30d00*/  MOV R3, R14 ;  /* 0x0000000e00037202 */ /* 0x000fce0000000f00 */
[----:B------:R-:W-:Y:S05]  /*30d10*/  WARPSYNC.COLLECTIVE R15, `(.L_x_2615) ;  /* 0x000000000f087348 */ /* 0x000fea0003c00000 */
[----:B------:R0:W1:Y:S02]  /*30d20*/  SHFL.IDX P6, R14, R13, R12, R11 ;  /* 0x0000000c0d0e7389 */ /* 0x00006400000c000b */
[----:B01----:R-:W-:Y:S01]  /*30d30*/  ENDCOLLECTIVE ;  /* 0x000000000000791b */ /* 0x003fe20003800000 */
.L_x_2615:
[----:B------:R-:W-:Y:S02]  /*30d40*/  IMAD.MOV.U32 R13, RZ, RZ, R5 ;  /* 0x000000ffff0d7224 */ /* 0x000fe400078e0005 */
[----:B------:R-:W-:-:S07]  /*30d50*/  IMAD.MOV.U32 R4, RZ, RZ, R14 ;  /* 0x000000ffff047224 */ /* 0x000fce00078e000e */
[----:B------:R-:W-:Y:S05]  /*30d60*/  WARPSYNC.COLLECTIVE R15, `(.L_x_2616) ;  /* 0x000000000f087348 */ /* 0x000fea0003c00000 */
[----:B------:R0:W1:Y:S02]  /*30d70*/  SHFL.IDX P6, R14, R13, R12, R11 ;  /* 0x0000000c0d0e7389 */ /* 0x00006400000c000b */
[----:B01----:R-:W-:Y:S01]  /*30d80*/  ENDCOLLECTIVE ;  /* 0x000000000000791b */ /* 0x003fe20003800000 */
.L_x_2616:
[----:B------:R-:W-:Y:S05]  /*30d90*/  BRA `(.L_x_2617) ;  /* 0xfffffe0000a47947 */ /* 0x000fea000383ffff */
.L_x_2379:
[----:B--2---:R2:W0:Y:S02]  /*30da0*/  SYNCS.PHASECHK.TRANS64.TRYWAIT P0, [R16+URZ+0x29800], R5 ;  /* 0x02980005100075a7 */ /* 0x004424000800017f */
[----:B0-----:R-:W-:Y:S05]  /*30db0*/  @!P0 NANOSLEEP.SYNCS 0x989680 ;  /* 0x009896800000895d */ /* 0x001fea0003900000 */
[----:B------:R-:W0:Y:S02]  /*30dc0*/  @!P0 SYNCS.PHASECHK.TRANS64 P0, [R16+URZ+0x29800], R5 ;  /* 0x02980005100085a7 */ /* 0x000e24000800007f */
[----:B0-----:R-:W-:Y:S05]  /*30dd0*/  @!P0 BRA `(.L_x_2379) ;  /* 0xfffffffc00f08947 */ /* 0x001fea000383ffff */
[----:B------:R-:W-:Y:S05]  /*30de0*/  BRA `(.L_x_2618) ;  /* 0xfffffe0400f07947 */ /* 0x000fea000383ffff */
.L_x_2391:
[----:B------:R-:W-:Y:S01]  /*30df0*/  BSSY B1, `(.L_x_2619) ;  /* 0x0000007000017945 */ /* 0x000fe20003800000 */
[----:B------:R-:W-:Y:S01]  /*30e00*/  IMAD.MOV.U32 R12, RZ, RZ, RZ ;  /* 0x000000ffff0c7224 */ /* 0x000fe200078e00ff */
[----:B------:R-:W-:Y:S01]  /*30e10*/  MOV R11, 0x1e1f ;  /* 0x00001e1f000b7802 */ /* 0x000fe20000000f00 */
[----:B------:R-:W-:-:S07]  /*30e20*/  IMAD.MOV.U32 R15, RZ, RZ, -0x1 ;  /* 0xffffffffff0f7424 */ /* 0x000fce00078e00ff */
[----:B------:R-:W-:Y:S05]  /*30e30*/  WARPSYNC.COLLECTIVE R15, `(.L_x_2620) ;  /* 0x000000000f087348 */ /* 0x000fea0003c00000 */
[----:B------:R0:W1:Y:S02]  /*30e40*/  SHFL.IDX P6, R14, R13, R12, R11 ;  /* 0x0000000c0d0e7389 */ /* 0x00006400000c000b */
[----:B01----:R-:W-:Y:S01]  /*30e50*/  ENDCOLLECTIVE ;  /* 0x000000000000791b */ /* 0x003fe20003800000 */
.L_x_2620:
[----:B------:R-:W-:Y:S05]  /*30e60*/  BSYNC B1 ;  /* 0x0000000000017941 */ /* 0x000fea0003800000 */
.L_x_2619:
[----:B------:R-:W-:Y:S01]  /*30e70*/  IMAD.MOV.U32 R13, RZ, RZ, R3 ;  /* 0x000000ffff0d7224 */ /* 0x000fe200078e0003 */
[----:B------:R-:W-:Y:S01]  /*30e80*/  MOV R11, 0x1e1f ;  /* 0x00001e1f000b7802 */ /* 0x000fe20000000f00 */
[----:B------:R-:W-:Y:S02]  /*30e90*/  IMAD.MOV.U32 R12, RZ, RZ, RZ ;  /* 0x000000ffff0c7224 */ /* 0x000fe400078e00ff */
[----:B------:R-:W-:Y:S02]  /*30ea0*/  IMAD.MOV.U32 R15, RZ, RZ, -0x1 ;  /* 0xffffffffff0f7424 */ /* 0x000fe400078e00ff */
[----:B------:R-:W-:-:S07]  /*30eb0*/  IMAD.MOV.U32 R0, RZ, RZ, R14 ;  /* 0x000000ffff007224 */ /* 0x000fce00078e000e */
[----:B------:R-:W-:Y:S05]  /*30ec0*/  WARPSYNC.COLLECTIVE R15, `(.L_x_2621) ;  /* 0x000000000f087348 */ /* 0x000fea0003c00000 */
[----:B------:R0:W1:Y:S02]  /*30ed0*/  SHFL.IDX P6, R14, R13, R12, R11 ;  /* 0x0000000c0d0e7389 */ /* 0x00006400000c000b */
[----:B01----:R-:W-:Y:S01]  /*30ee0*/  ENDCOLLECTIVE ;  /* 0x000000000000791b */ /* 0x003fe20003800000 */
.L_x_2621:
[----:B------:R-:W-:Y:S02]  /*30ef0*/  IMAD.MOV.U32 R13, RZ, RZ, R20 ;  /* 0x000000ffff0d7224 */ /* 0x000fe400078e0014 */
[----:B------:R-:W-:-:S07]  /*30f00*/  IMAD.MOV.U32 R3, RZ, RZ, R14 ;  /* 0x000000ffff037224 */ /* 0x000fce00078e000e */
[----:B------:R-:W-:Y:S05]  /*30f10*/  WARPSYNC.COLLECTIVE R15, `(.L_x_2622) ;  /* 0x000000000f087348 */ /* 0x000fea0003c00000 */
[----:B------:R0:W1:Y:S02]  /*30f20*/  SHFL.IDX P6, R14, R13, R12, R11 ;  /* 0x0000000c0d0e7389 */ /* 0x00006400000c000b */
[----:B01----:R-:W-:Y:S01]  /*30f30*/  ENDCOLLECTIVE ;  /* 0x000000000000791b */ /* 0x003fe20003800000 */
.L_x_2622:
[----:B------:R-:W-:Y:S01]  /*30f40*/  MOV R13, R21 ;  /* 0x00000015000d7202 */ /* 0x000fe20000000f00 */
[----:B------:R-:W-:-:S07]  /*30f50*/  IMAD.MOV.U32 R20, RZ, RZ, R14 ;  /* 0x000000ffff147224 */ /* 0x000fce00078e000e */
[----:B------:R-:W-:Y:S05]  /*30f60*/  WARPSYNC.COLLECTIVE R15, `(.L_x_2623) ;  /* 0x000000000f087348 */ /* 0x000fea0003c00000 */
[----:B------:R0:W1:Y:S02]  /*30f70*/  SHFL.IDX P6, R14, R13, R12, R11 ;  /* 0x0000000c0d0e7389 */ /* 0x00006400000c000b */
[----:B01----:R-:W-:Y:S01]  /*30f80*/  ENDCOLLECTIVE ;  /* 0x000000000000791b */ /* 0x003fe20003800000 */
.L_x_2623:
[----:B------:R-:W-:Y:S01]  /*30f90*/  IMAD.MOV.U32 R21, RZ, RZ, R14 ;  /* 0x000000ffff157224 */ /* 0x000fe200078e000e */
[----:B------:R-:W-:Y:S06]  /*30fa0*/  BRA `(.L_x_2624) ;  /* 0xfffffe3400b87947 */ /* 0x000fec000383ffff */
.L_x_2395:
[----:B--2---:R2:W4:Y:S02]  /*30fb0*/  SYNCS.PHASECHK.TRANS64.TRYWAIT P0, [R16+URZ+0x29800], R21 ;  /* 0x02980015100075a7 */ /* 0x004524000800017f */
[----:B----4-:R-:W-:Y:S05]  /*30fc0*/  @!P0 NANOSLEEP.SYNCS 0x989680 ;  /* 0x009896800000895d */ /* 0x010fea0003900000 */
[----:B------:R-:W4:Y:S02]  /*30fd0*/  @!P0 SYNCS.PHASECHK.TRANS64 P0, [R16+URZ+0x29800], R21 ;  /* 0x02980015100085a7 */ /* 0x000f24000800007f */
[----:B----4-:R-:W-:Y:S05]  /*30fe0*/  @!P0 BRA `(.L_x_2395) ;  /* 0xfffffffc00f08947 */ /* 0x010fea000383ffff */
[----:B------:R-:W-:Y:S05]  /*30ff0*/  BRA `(.L_x_2625) ;  /* 0xfffffe3800bc7947 */ /* 0x000fea000383ffff */
.L_x_2403:
[----:B-1----:R1:W3:Y:S02]  /*31000*/  SYNCS.PHASECHK.TRANS64.TRYWAIT P0, [R0+URZ+0x29830], R3 ;  /* 0x02983003000075a7 */ /* 0x0022e4000800017f */
[----:B---3--:R-:W-:Y:S05]  /*31010*/  @!P0 NANOSLEEP.SYNCS 0x989680 ;  /* 0x009896800000895d */ /* 0x008fea0003900000 */
[----:B------:R-:W3:Y:S02]  /*31020*/  @!P0 SYNCS.PHASECHK.TRANS64 P0, [R0+URZ+0x29830], R3 ;  /* 0x02983003000085a7 */ /* 0x000ee4000800007f */
[----:B---3--:R-:W-:Y:S05]  /*31030*/  @!P0 BRA `(.L_x_2403) ;  /* 0xfffffffc00f08947 */ /* 0x008fea000383ffff */
[----:B------:R-:W-:Y:S05]  /*31040*/  BRA `(.L_x_2402) ;  /* 0xfffffe6c00047947 */ /* 0x000fea000383ffff */
.L_x_2409:
[----:B-1----:R1:W2:Y:S02]  /*31050*/  SYNCS.PHASECHK.TRANS64.TRYWAIT P3, [R11+URZ+0x29830], R10 ;  /* 0x0298300a0b0075a7 */ /* 0x0022a4000806017f */
[----:B--2---:R-:W-:Y:S05]  /*31060*/  @!P3 NANOSLEEP.SYNCS 0x989680 ;  /* 0x009896800000b95d */ /* 0x004fea0003900000 */
[----:B------:R-:W2:Y:S02]  /*31070*/  @!P3 SYNCS.PHASECHK.TRANS64 P3, [R11+URZ+0x29830], R10 ;  /* 0x0298300a0b00b5a7 */ /* 0x000ea4000806007f */
[----:B--2---:R-:W-:Y:S05]  /*31080*/  @!P3 BRA `(.L_x_2409) ;  /* 0xfffffffc00f0b947 */ /* 0x004fea000383ffff */
[----:B------:R-:W-:Y:S05]  /*31090*/  BRA `(.L_x_2408) ;  /* 0xfffffeac00b47947 */ /* 0x000fea000383ffff */
.L_x_2413:
[----:B-1----:R1:W2:Y:S02]  /*310a0*/  SYNCS.PHASECHK.TRANS64.TRYWAIT P2, [R11+URZ+0x29850], R9 ;  /* 0x029850090b0075a7 */ /* 0x0022a4000804017f */
[----:B--2---:R-:W-:Y:S05]  /*310b0*/  @!P2 NANOSLEEP.SYNCS 0x989680 ;  /* 0x009896800000a95d */ /* 0x004fea0003900000 */
[----:B------:R-:W2:Y:S02]  /*310c0*/  @!P2 SYNCS.PHASECHK.TRANS64 P2, [R11+URZ+0x29850], R9 ;  /* 0x029850090b00a5a7 */ /* 0x000ea4000804007f */
[----:B--2---:R-:W-:Y:S05]  /*310d0*/  @!P2 BRA `(.L_x_2413) ;  /* 0xfffffffc00f0a947 */ /* 0x004fea000383ffff */
[----:B------:R-:W-:Y:S05]  /*310e0*/  BRA `(.L_x_2410) ;  /* 0xfffffebc00f07947 */ /* 0x000fea000383ffff */
.L_x_2421:
[----:B-1----:R1:W2:Y:S02]  /*310f0*/  SYNCS.PHASECHK.TRANS64.TRYWAIT P0, [R10+URZ+0x29830], R11 ;  /* 0x0298300b0a0075a7 */ /* 0x0022a4000800017f */
[----:B--2---:R-:W-:Y:S05]  /*31100*/  @!P0 NANOSLEEP.SYNCS 0x989680 ;  /* 0x009896800000895d */ /* 0x004fea0003900000 */
[----:B------:R-:W2:Y:S02]  /*31110*/  @!P0 SYNCS.PHASECHK.TRANS64 P0, [R10+URZ+0x29830], R11 ;  /* 0x0298300b0a0085a7 */ /* 0x000ea4000800007f */
[----:B--2---:R-:W-:Y:S05]  /*31120*/  @!P0 BRA `(.L_x_2421) ;  /* 0xfffffffc00f08947 */ /* 0x004fea000383ffff */
[----:B------:R-:W-:Y:S05]  /*31130*/  BRA `(.L_x_2420) ;  /* 0xfffffef400787947 */ /* 0x000fea000383ffff */
.L_x_2425:
[----:B-1----:R1:W2:Y:S02]  /*31140*/  SYNCS.PHASECHK.TRANS64.TRYWAIT P0, [R10+URZ+0x29850], R7 ;  /* 0x029850070a0075a7 */ /* 0x0022a4000800017f */
[----:B--2---:R-:W-:Y:S05]  /*31150*/  @!P0 NANOSLEEP.SYNCS 0x989680 ;  /* 0x009896800000895d */ /* 0x004fea0003900000 */
[----:B------:R-:W2:Y:S02]  /*31160*/  @!P0 SYNCS.PHASECHK.TRANS64 P0, [R10+URZ+0x29850], R7 ;  /* 0x029850070a0085a7 */ /* 0x000ea4000800007f */
[----:B--2---:R-:W-:Y:S05]  /*31170*/  @!P0 BRA `(.L_x_2425) ;  /* 0xfffffffc00f08947 */ /* 0x004fea000383ffff */
[----:B------:R-:W-:Y:S05]  /*31180*/  BRA `(.L_x_2422) ;  /* 0xffffff0400a87947 */ /* 0x000fea000383ffff */
.L_x_2431:
[----:B-1----:R1:W2:Y:S02]  /*31190*/  SYNCS.PHASECHK.TRANS64.TRYWAIT P0, [R13+URZ+0x29850], R2 ;  /* 0x029850020d0075a7 */ /* 0x0022a4000800017f */
[----:B--2---:R-:W-:Y:S05]  /*311a0*/  @!P0 NANOSLEEP.SYNCS 0x989680 ;  /* 0x009896800000895d */ /* 0x004fea0003900000 */
[----:B------:R-:W2:Y:S02]  /*311b0*/  @!P0 SYNCS.PHASECHK.TRANS64 P0, [R13+URZ+0x29850], R2 ;  /* 0x029850020d0085a7 */ /* 0x000ea4000800007f */
[----:B--2---:R-:W-:Y:S05]  /*311c0*/  @!P0 BRA `(.L_x_2431) ;  /* 0xfffffffc00f08947 */ /* 0x004fea000383ffff */
[----:B------:R-:W-:Y:S05]  /*311d0*/  BRA `(.L_x_2430) ;  /* 0xffffff30003c7947 */ /* 0x000fea000383ffff */
.L_x_2435:
[----:B------:R-:W-:Y:S01]  /*311e0*/  SEL R84, R12, R77, P0 ;  /* 0x0000004d0c547207 */ /* 0x000fe20000000000 */
[----:B------:R-:W-:Y:S01]  /*311f0*/  IMAD.MOV.U32 R11, RZ, RZ, 0x1c1f ;  /* 0x00001c1fff0b7424 */ /* 0x000fe200078e00ff */
[----:B------:R-:W-:Y:S01]  /*31200*/  SEL R83, R77, R12, P0 ;  /* 0x0000000c4d537207 */ /* 0x000fe20000000000 */
[----:B-----5:R-:W-:Y:S01]  /*31210*/  IMAD.MOV.U32 R12, RZ, RZ, R9 ;  /* 0x000000ffff0c7224 */ /* 0x020fe200078e0009 */
[----:B------:R-:W-:Y:S01]  /*31220*/  SEL R78, R0, R93, P0 ;  /* 0x0000005d004e7207 */ /* 0x000fe20000000000 */
[----:B------:R-:W-:Y:S01]  /*31230*/  IMAD.MOV.U32 R15, RZ, RZ, -0x1 ;  /* 0xffffffffff0f7424 */ /* 0x000fe200078e00ff */
[----:B------:R-:W-:Y:S02]  /*31240*/  SEL R49, R93, R0, P0 ;  /* 0x000000005d317207 */ /* 0x000fe40000000000 */
[----:B------:R-:W-:-:S07]  /*31250*/  SEL R0, R98, R45, P0 ;  /* 0x0000002d62007207 */ /* 0x000fce0000000000 */
[----:B-1----:R-:W-:Y:S05]  /*31260*/  WARPSYNC.COLLECTIVE R15, `(.L_x_2626) ;  /* 0x000000000f087348 */ /* 0x002fea0003c00000 */
[----:B------:R0:W2:Y:S02]  /*31270*/  SHFL.IDX P6, R14, R13, R12, R11 ;  /* 0x0000000c0d0e7389 */ /* 0x0000a400000c000b */
[----:B012---:R-:W-:Y:S01]  /*31280*/  ENDCOLLECTIVE ;  /* 0x000000000000791b */ /* 0x007fe20003800000 */
.L_x_2626:
[----:B------:R-:W-:Y:S02]  /*31290*/  SEL R21, R45, R98, P0 ;  /* 0x000000622d157207 */ /* 0x000fe40000000000 */
[----:B------:R-:W-:Y:S02]  /*312a0*/  LOP3.LUT R10, R9, 0x2, RZ, 0x3c, !PT ;  /* 0x00000002090a7812 */ /* 0x000fe400078e3cff */
        /* <DEDUP_REMOVED lines=15> */
.L_x_2627:
        /* <DEDUP_REMOVED lines=19> */
.L_x_2628:
        /* <DEDUP_REMOVED lines=17> */
.L_x_2629:
        /* <DEDUP_REMOVED lines=19> */
.L_x_2630:
        /* <DEDUP_REMOVED lines=11> */
[----:B------:R-:W-:-:S07]  /*317c0*/  MOV R77, R14 ;  /* 0x0000000e004d7202 */ /* 0x000fce0000000f00 */
[----:B------:R-:W-:Y:S05]  /*317d0*/  WARPSYNC.COLLECTIVE R15, `(.L_x_2631) ;  /* 0x000000000f087348 */ /* 0x000fea0003c00000 */
[----:B------:R0:W1:Y:S02]  /*317e0*/  SHFL.IDX P6, R14, R13, R12, R11 ;  /* 0x0000000c0d0e7389 */ /* 0x00006400000c000b */
[----:B01----:R-:W-:Y:S01]  /*317f0*/  ENDCOLLECTIVE ;  /* 0x000000000000791b */ /* 0x003fe20003800000 */
.L_x_2631:
[----:B------:R-:W-:Y:S02]  /*31800*/  IMAD.MOV.U32 R13, RZ, RZ, R97 ;  /* 0x000000ffff0d7224 */ /* 0x000fe400078e0061 */
[----:B------:R-:W-:Y:S02]  /*31810*/  IMAD.MOV.U32 R12, RZ, RZ, R10 ;  /* 0x000000ffff0c7224 */ /* 0x000fe400078e000a */
[----:B------:R-:W-:-:S07]  /*31820*/  IMAD.MOV.U32 R78, RZ, RZ, R14 ;  /* 0x000000ffff4e7224 */ /* 0x000fce00078e000e */
[----:B------:R-:W-:Y:S05]  /*31830*/  WARPSYNC.COLLECTIVE R15, `(.L_x_2632) ;  /* 0x000000000f087348 */ /* 0x000fea0003c00000 */
[----:B------:R0:W1:Y:S02]  /*31840*/  SHFL.IDX P6, R14, R13, R12, R11 ;  /* 0x0000000c0d0e7389 */ /* 0x00006400000c000b */
[----:B01----:R-:W-:Y:S01]  /*31850*/  ENDCOLLECTIVE ;  /* 0x000000000000791b */ /* 0x003fe20003800000 */
.L_x_2632:
[----:B------:R-:W-:Y:S01]  /*31860*/  IMAD.MOV.U32 R13, RZ, RZ, R49 ;  /* 0x000000ffff0d7224 */ /* 0x000fe200078e0031 */
[----:B------:R-:W-:-:S07]  /*31870*/  MOV R2, R14 ;  /* 0x0000000e00027202 */ /* 0x000fce0000000f00 */
[----:B------:R-:W-:Y:S05]  /*31880*/  WARPSYNC.COLLECTIVE R15, `(.L_x_2633) ;  /* 0x000000000f087348 */ /* 0x000fea0003c00000 */
[----:B------:R0:W1:Y:S02]  /*31890*/  SHFL.IDX P6, R14, R13, R12, R11 ;  /* 0x0000000c0d0e7389 */ /* 0x00006400000c000b */
[----:B01----:R-:W-:Y:S01]  /*318a0*/  ENDCOLLECTIVE ;  /* 0x000000000000791b */ /* 0x003fe20003800000 */
.L_x_2633:
        /* <DEDUP_REMOVED lines=8> */
.L_x_2634:
[----:B------:R-:W-:Y:S02]  /*31930*/  SEL R97, R78, R49, P0 ;  /* 0x000000314e617207 */ /* 0x000fe40000000000 */
[----:B------:R-:W-:Y:S01]  /*31940*/  SEL R78, R49, R78, P0 ;  /* 0x0000004e314e7207 */ /* 0x000fe20000000000 */
[----:B------:R-:W-:Y:S01]  /*31950*/  IMAD.MOV.U32 R13, RZ, RZ, R4 ;  /* 0x000000ffff0d7224 */ /* 0x000fe200078e0004 */
[----:B------:R-:W-:-:S07]  /*31960*/  MOV R0, R14 ;  /* 0x0000000e00007202 */ /* 0x000fce0000000f00 */
[----:B------:R-:W-:Y:S05]  /*31970*/  WARPSYNC.COLLECTIVE R15, `(.L_x_2635) ;  /* 0x000000000f087348 */ /* 0x000fea0003c00000 */
[----:B------:R0:W1:Y:S02]  /*31980*/  SHFL.IDX P6, R14, R13, R12, R11 ;  /* 0x0000000c0d0e7389 */ /* 0x00006400000c000b */
[----:B01----:R-:W-:Y:S01]  /*31990*/  ENDCOLLECTIVE ;  /* 0x000000000000791b */ /* 0x003fe20003800000 */
.L_x_2635:
[----:B------:R-:W-:Y:S02]  /*319a0*/  IMAD.MOV.U32 R13, RZ, RZ, R21 ;  /* 0x000000ffff0d7224 */ /* 0x000fe400078e0015 */
[----:B------:R-:W-:Y:S02]  /*319b0*/  IMAD.MOV.U32 R12, RZ, RZ, R10 ;  /* 0x000000ffff0c7224 */ /* 0x000fe400078e000a */
[----:B------:R-:W-:-:S07]  /*319c0*/  IMAD.MOV.U32 R3, RZ, RZ, R14 ;  /* 0x000000ffff037224 */ /* 0x000fce00078e000e */
[----:B------:R-:W-:Y:S05]  /*319d0*/  WARPSYNC.COLLECTIVE R15, `(.L_x_2636) ;  /* 0x000000000f087348 */ /* 0x000fea0003c00000 */
[----:B------:R0:W1:Y:S02]  /*319e0*/  SHFL.IDX P6, R14, R13, R12, R11 ;  /* 0x0000000c0d0e7389 */ /* 0x00006400000c000b */
[----:B01----:R-:W-:Y:S01]  /*319f0*/  ENDCOLLECTIVE ;  /* 0x000000000000791b */ /* 0x003fe20003800000 */
.L_x_2636:
[----:B------:R-:W-:Y:S01]  /*31a00*/  IMAD.MOV.U32 R13, RZ, RZ, R79 ;  /* 0x000000ffff0d7224 */ /* 0x000fe200078e004f */
[----:B------:R-:W-:-:S07]  /*31a10*/  MOV R21, R14 ;  /* 0x0000000e00157202 */ /* 0x000fce0000000f00 */
[----:B------:R-:W-:Y:S05]  /*31a20*/  WARPSYNC.COLLECTIVE R15, `(.L_x_2637) ;  /* 0x000000000f087348 */ /* 0x000fea0003c00000 */
[----:B------:R0:W1:Y:S02]  /*31a30*/  SHFL.IDX P6, R14, R13, R12, R11 ;  /* 0x0000000c0d0e7389 */ /* 0x00006400000c000b */
[----:B01----:R-:W-:Y:S01]  /*31a40*/  ENDCOLLECTIVE ;  /* 0x000000000000791b */ /* 0x003fe20003800000 */
.L_x_2637:
        /* <DEDUP_REMOVED lines=8> */
.L_x_2638:
[----:B------:R-:W-:Y:S02]  /*31ad0*/  SEL R2, R3, R4, P0 ;  /* 0x0000000403027207 */ /* 0x000fe40000000000 */
[----:B------:R-:W-:Y:S01]  /*31ae0*/  SEL R3, R4, R3, P0 ;  /* 0x0000000304037207 */ /* 0x000fe20000000000 */
[----:B------:R-:W-:Y:S01]  /*31af0*/  IMAD.MOV.U32 R13, RZ, RZ, R40 ;  /* 0x000000ffff0d7224 */ /* 0x000fe200078e0028 */
[----:B------:R-:W-:-:S07]  /*31b00*/  MOV R20, R14 ;  /* 0x0000000e00147202 */ /* 0x000fce0000000f00 */
[----:B------:R-:W-:Y:S05]  /*31b10*/  WARPSYNC.COLLECTIVE R15, `(.L_x_2639) ;  /* 0x000000000f087348 */ /* 0x000fea0003c00000 */
[----:B------:R0:W1:Y:S02]  /*31b20*/  SHFL.IDX P6, R14, R13, R12, R11 ;  /* 0x0000000c0d0e7389 */ /* 0x00006400000c000b */
[----:B01----:R-:W-:Y:S01]  /*31b30*/  ENDCOLLECTIVE ;  /* 0x000000000000791b */ /* 0x003fe20003800000 */
.L_x_2639:
[----:B------:R-:W-:Y:S02]  /*31b40*/  IMAD.MOV.U32 R13, RZ, RZ, R41 ;  /* 0x000000ffff0d7224 */ /* 0x000fe400078e0029 */
[----:B------:R-:W-:Y:S02]  /*31b50*/  IMAD.MOV.U32 R12, RZ, RZ, R10 ;  /* 0x000000ffff0c7224 */ /* 0x000fe400078e000a */
[----:B------:R-:W-:-:S07]  /*31b60*/  IMAD.MOV.U32 R40, RZ, RZ, R14 ;  /* 0x000000ffff287224 */ /* 0x000fce00078e000e */
[----:B------:R-:W-:Y:S05]  /*31b70*/  WARPSYNC.COLLECTIVE R15, `(.L_x_2640) ;  /* 0x000000000f087348 */ /* 0x000fea0003c00000 */
[----:B------:R0:W1:Y:S02]  /*31b80*/  SHFL.IDX P6, R14, R13, R12, R11 ;  /* 0x0000000c0d0e7389 */ /* 0x00006400000c000b */
[----:B01----:R-:W-:Y:S01]  /*31b90*/  ENDCOLLECTIVE ;  /* 0x000000000000791b */ /* 0x003fe20003800000 */
.L_x_2640:
[----:B------:R-:W-:Y:S01]  /*31ba0*/  IMAD.MOV.U32 R13, RZ, RZ, R121 ;  /* 0x000000ffff0d7224 */ /* 0x000fe200078e0079 */
[----:B------:R-:W-:-:S07]  /*31bb0*/  MOV R41, R14 ;  /* 0x0000000e00297202 */ /* 0x000fce0000000f00 */
[----:B------:R-:W-:Y:S05]  /*31bc0*/  WARPSYNC.COLLECTIVE R15, `(.L_x_2641) ;  /* 0x000000000f087348 */ /* 0x000fea0003c00000 */
[----:B------:R0:W1:Y:S02]  /*31bd0*/  SHFL.IDX P6, R14, R13, R12, R11 ;  /* 0x0000000c0d0e7389 */ /* 0x00006400000c000b */
[----:B01----:R-:W-:Y:S01]  /*31be0*/  ENDCOLLECTIVE ;  /* 0x000000000000791b */ /* 0x003fe20003800000 */
.L_x_2641:
        /* <DEDUP_REMOVED lines=8> */
.L_x_2642:
[----:B------:R-:W-:Y:S02]  /*31c70*/  SEL R21, R40, R121, P0 ;  /* 0x0000007928157207 */ /* 0x000fe40000000000 */
[----:B------:R-:W-:Y:S01]  /*31c80*/  SEL R40, R121, R40, P0 ;  /* 0x0000002879287207 */ /* 0x000fe20000000000 */
[----:B------:R-:W-:Y:S01]  /*31c90*/  IMAD.MOV.U32 R13, RZ, RZ, R44 ;  /* 0x000000ffff0d7224 */ /* 0x000fe200078e002c */
[----:B------:R-:W-:-:S07]  /*31ca0*/  MOV R42, R14 ;  /* 0x0000000e002a7202 */ /* 0x000fce0000000f00 */
[----:B------:R-:W-:Y:S05]  /*31cb0*/  WARPSYNC.COLLECTIVE R15, `(.L_x_2643) ;  /* 0x000000000f087348 */ /* 0x000fea0003c00000 */
[----:B------:R0:W1:Y:S02]  /*31cc0*/  SHFL.IDX P6, R14, R13, R12, R11 ;  /* 0x0000000c0d0e7389 */ /* 0x00006400000c000b */
[----:B01----:R-:W-:Y:S01]  /*31cd0*/  ENDCOLLECTIVE ;  /* 0x000000000000791b */ /* 0x003fe20003800000 */
.L_x_2643:
[----:B------:R-:W-:Y:S02]  /*31ce0*/  IMAD.MOV.U32 R13, RZ, RZ, R119 ;  /* 0x000000ffff0d7224 */ /* 0x000fe400078e0077 */
[----:B------:R-:W-:Y:S02]  /*31cf0*/  IMAD.MOV.U32 R12, RZ, RZ, R10 ;  /* 0x000000ffff0c7224 */ /* 0x000fe400078e000a */
[----:B------:R-:W-:-:S07]  /*31d00*/  IMAD.MOV.U32 R44, RZ, RZ, R14 ;  /* 0x000000ffff2c7224 */ /* 0x000fce00078e000e */
[----:B------:R-:W-:Y:S05]  /*31d10*/  WARPSYNC.COLLECTIVE R15, `(.L_x_2644) ;  /* 0x000000000f087348 */ /* 0x000fea0003c00000 */
[----:B------:R0:W1:Y:S02]  /*31d20*/  SHFL.IDX P6, R14, R13, R12, R11 ;  /* 0x0000000c0d0e7389 */ /* 0x00006400000c000b */
[----:B01----:R-:W-:Y:S01]  /*31d30*/  ENDCOLLECTIVE ;  /* 0x000000000000791b */ /* 0x003fe20003800000 */
.L_x_2644:
[----:B------:R-:W-:Y:S01]  /*31d40*/  IMAD.MOV.U32 R13, RZ, RZ, R117 ;  /* 0x000000ffff0d7224 */ /* 0x000fe200078e0075 */
[----:B------:R-:W-:-:S07]  /*31d50*/  MOV R119, R14 ;  /* 0x0000000e00777202 */ /* 0x000fce0000000f00 */
[----:B------:R-:W-:Y:S05]  /*31d60*/  WARPSYNC.COLLECTIVE R15, `(.L_x_2645) ;  /* 0x000000000f087348 */ /* 0x000fea0003c00000 */
[----:B------:R0:W1:Y:S02]  /*31d70*/  SHFL.IDX P6, R14, R13, R12, R11 ;  /* 0x0000000c0d0e7389 */ /* 0x00006400000c000b */
[----:B01----:R-:W-:Y:S01]  /*31d80*/  ENDCOLLECTIVE ;  /* 0x000000000000791b */ /* 0x003fe20003800000 */
.L_x_2645:
        /* <DEDUP_REMOVED lines=8> */
.L_x_2646:
[----:B------:R-:W-:Y:S01]  /*31e10*/  IMAD.MOV.U32 R13, RZ, RZ, R48 ;  /* 0x000000ffff0d7224 */ /* 0x000fe200078e0030 */
[----:B------:R-:W-:-:S07]  /*31e20*/  MOV R46, R14 ;  /* 0x0000000e002e7202 */ /* 0x000fce0000000f00 */
[----:B------:R-:W-:Y:S05]  /*31e30*/  WARPSYNC.COLLECTIVE R15, `(.L_x_2647) ;  /* 0x000000000f087348 */ /* 0x000fea0003c00000 */
[----:B------:R0:W1:Y:S02]  /*31e40*/  SHFL.IDX P6, R14, R13, R12, R11 ;  /* 0x0000000c0d0e7389 */ /* 0x00006400000c000b */
[----:B01----:R-:W-:Y:S01]  /*31e50*/  ENDCOLLECTIVE ;  /* 0x000000000000791b */ /* 0x003fe20003800000 */
.L_x_2647:
[----:B------:R-:W-:Y:S02]  /*31e60*/  IMAD.MOV.U32 R13, RZ, RZ, R115 ;  /* 0x000000ffff0d7224 */ /* 0x000fe400078e0073 */
[----:B------:R-:W-:Y:S02]  /*31e70*/  IMAD.MOV.U32 R12, RZ, RZ, R10 ;  /* 0x000000ffff0c7224 */ /* 0x000fe400078e000a */
[----:B------:R-:W-:-:S07]  /*31e80*/  IMAD.MOV.U32 R48, RZ, RZ, R14 ;  /* 0x000000ffff307224 */ /* 0x000fce00078e000e */
[----:B------:R-:W-:Y:S05]  /*31e90*/  WARPSYNC.COLLECTIVE R15, `(.L_x_2648) ;  /* 0x000000000f087348 */ /* 0x000fea0003c00000 */
[----:B------:R0:W1:Y:S02]  /*31ea0*/  SHFL.IDX P6, R14, R13, R12, R11 ;  /* 0x0000000c0d0e7389 */ /* 0x00006400000c000b */
[----:B01----:R-:W-:Y:S01]  /*31eb0*/  ENDCOLLECTIVE ;  /* 0x000000000000791b */ /* 0x003fe20003800000 */
.L_x_2648:
[----:B------:R-:W-:Y:S01]  /*31ec0*/  IMAD.MOV.U32 R13, RZ, RZ, R113 ;  /* 0x000000ffff0d7224 */ /* 0x000fe200078e0071 */
[----:B------:R-:W-:-:S07]  /*31ed0*/  MOV R115, R14 ;  /* 0x0000000e00737202 */ /* 0x000fce0000000f00 */
[----:B------:R-:W-:Y:S05]  /*31ee0*/  WARPSYNC.COLLECTIVE R15, `(.L_x_2649) ;  /* 0x000000000f087348 */ /* 0x000fea0003c00000 */
[----:B------:R0:W1:Y:S02]  /*31ef0*/  SHFL.IDX P6, R14, R13, R12, R11 ;  /* 0x0000000c0d0e7389 */ /* 0x00006400000c000b */
[----:B01----:R-:W-:Y:S01]  /*31f00*/  ENDCOLLECTIVE ;  /* 0x000000000000791b */ /* 0x003fe20003800000 */
.L_x_2649:
[----:B------:R-:W-:Y:S02]  /*31f10*/  IMAD.MOV.U32 R13, RZ, RZ, R50 ;  /* 0x000000ffff0d7224 */ /* 0x000fe400078e0032 */
[----:B------:R-:W-:Y:S02]  /*31f20*/  IMAD.MOV.U32 R12, RZ, RZ, R9 ;  /* 0x000000ffff0c7224 */ /* 0x000fe400078e0009 */
[----:B------:R-:W-:-:S07]  /*31f30*/  IMAD.MOV.U32 R113, RZ, RZ, R14 ;  /* 0x000000ffff717224 */ /* 0x000fce00078e000e */
[----:B------:R-:W-:Y:S05]  /*31f40*/  WARPSYNC.COLLECTIVE R15, `(.L_x_2650) ;  /* 0x000000000f087348 */ /* 0x000fea0003c00000 */
[----:B------:R0:W1:Y:S02]  /*31f50*/  SHFL.IDX P6, R14, R13, R12, R11 ;  /* 0x0000000c0d0e7389 */ /* 0x00006400000c000b */
[----:B01----:R-:W-:Y:S01]  /*31f60*/  ENDCOLLECTIVE ;  /* 0x000000000000791b */ /* 0x003fe20003800000 */
.L_x_2650:
[----:B------:R-:W-:Y:S02]  /*31f70*/  SEL R47, R48, R113, P0 ;  /* 0x00000071302f7207 */ /* 0x000fe40000000000 */
[----:B------:R-:W-:Y:S01]  /*31f80*/  SEL R48, R113, R48, P0 ;  /* 0x0000003071307207 */ /* 0x000fe20000000000 */
[----:B------:R-:W-:Y:S01]  /*31f90*/  IMAD.MOV.U32 R13, RZ, RZ, R80 ;  /* 0x000000ffff0d7224 */ /* 0x000fe200078e0050 */
[----:B------:R-:W-:-:S07]  /*31fa0*/  MOV R50, R14 ;  /* 0x0000000e00327202 */ /* 0x000fce0000000f00 */
[----:B------:R-:W-:Y:S05]  /*31fb0*/  WARPSYNC.COLLECTIVE R15, `(.L_x_2651) ;  /* 0x000000000f087348 */ /* 0x000fea0003c00000 */
[----:B------:R0:W1:Y:S02]  /*31fc0*/  SHFL.IDX P6, R14, R13, R12, R11 ;  /* 0x0000000c0d0e7389 */ /* 0x00006400000c000b */
[----:B01----:R-:W-:Y:S01]  /*31fd0*/  ENDCOLLECTIVE ;  /* 0x000000000000791b */ /* 0x003fe20003800000 */
.L_x_2651:
[----:B------:R-:W-:Y:S02]  /*31fe0*/  IMAD.MOV.U32 R13, RZ, RZ, R111 ;  /* 0x000000ffff0d7224 */ /* 0x000fe400078e006f */
[----:B------:R-:W-:Y:S02]  /*31ff0*/  IMAD.MOV.U32 R12, RZ, RZ, R10 ;  /* 0x000000ffff0c7224 */ /* 0x000fe400078e000a */
[----:B------:R-:W-:-:S07]  /*32000*/  IMAD.MOV.U32 R80, RZ, RZ, R14 ;  /* 0x000000ffff507224 */ /* 0x000fce00078e000e */
[----:B------:R-:W-:Y:S05]  /*32010*/  WARPSYNC.COLLECTIVE R15, `(.L_x_2652) ;  /* 0x000000000f087348 */ /* 0x000fea0003c00000 */
[----:B------:R0:W1:Y:S02]  /*32020*/  SHFL.IDX P6, R14, R13, R12, R11 ;  /* 0x0000000c0d0e7389 */ /* 0x00006400000c000b */
[----:B01----:R-:W-:Y:S01]  /*32030*/  ENDCOLLECTIVE ;  /* 0x000000000000791b */ /* 0x003fe20003800000 */
.L_x_2652:
[----:B------:R-:W-:Y:S01]  /*32040*/  IMAD.MOV.U32 R13, RZ, RZ, R101 ;  /* 0x000000ffff0d7224 */ /* 0x000fe200078e0065 */
[----:B------:R-:W-:-:S07]  /*32050*/  MOV R111, R14 ;  /* 0x0000000e006f7202 */ /* 0x000fce0000000f00 */
[----:B------:R-:W-:Y:S05]  /*32060*/  WARPSYNC.COLLECTIVE R15, `(.L_x_2653) ;  /* 0x000000000f087348 */ /* 0x000fea0003c00000 */
[----:B------:R0:W1:Y:S02]  /*32070*/  SHFL.IDX P6, R14, R13, R12, R11 ;  /* 0x0000000c0d0e7389 */ /* 0x00006400000c000b */
[----:B01----:R-:W-:Y:S01]  /*32080*/  ENDCOLLECTIVE ;  /* 0x000000000000791b */ /* 0x003fe20003800000 */
.L_x_2653:
        /* <DEDUP_REMOVED lines=8> */
.L_x_2654:
[----:B------:R-:W-:Y:S02]  /*32110*/  SEL R51, R80, R101, P0 ;  /* 0x0000006550337207 */ /* 0x000fe40000000000 */
[----:B------:R-:W-:Y:S01]  /*32120*/  SEL R80, R101, R80, P0 ;  /* 0x0000005065507207 */ /* 0x000fe20000000000 */
[----:B------:R-:W-:Y:S02]  /*32130*/  IMAD.MOV.U32 R101, RZ, RZ, RZ ;  /* 0x000000ffff657224 */ /* 0x000fe400078e00ff */
[----:B------:R-:W-:Y:S01]  /*32140*/  IMAD.MOV.U32 R13, RZ, RZ, R84 ;  /* 0x000000ffff0d7224 */ /* 0x000fe200078e0054 */
[----:B------:R-:W-:-:S07]  /*32150*/  MOV R82, R14 ;  /* 0x0000000e00527202 */ /* 0x000fce0000000f00 */
[----:B------:R-:W-:Y:S05]  /*32160*/  WARPSYNC.COLLECTIVE R15, `(.L_x_2655) ;  /* 0x000000000f087348 */ /* 0x000fea0003c00000 */
[----:B------:R0:W1:Y:S02]  /*32170*/  SHFL.IDX P6, R14, R13, R12, R11 ;  /* 0x0000000c0d0e7389 */ /* 0x00006400000c000b */
[----:B01----:R-:W-:Y:S01]  /*32180*/  ENDCOLLECTIVE ;  /* 0x000000000000791b */ /* 0x003fe20003800000 */
.L_x_2655:
[----:B------:R-:W-:Y:S02]  /*32190*/  IMAD.MOV.U32 R13, RZ, RZ, R85 ;  /* 0x000000ffff0d7224 */ /* 0x000fe400078e0055 */
[----:B------:R-:W-:Y:S02]  /*321a0*/  IMAD.MOV.U32 R12, RZ, RZ, R10 ;  /* 0x000000ffff0c7224 */ /* 0x000fe400078e000a */
[----:B------:R-:W-:-:S07]  /*321b0*/  IMAD.MOV.U32 R84, RZ, RZ, R14 ;  /* 0x000000ffff547224 */ /* 0x000fce00078e000e */
[----:B------:R-:W-:Y:S05]  /*321c0*/  WARPSYNC.COLLECTIVE R15, `(.L_x_2656) ;  /* 0x000000000f087348 */ /* 0x000fea0003c00000 */
[----:B------:R0:W1:Y:S02]  /*321d0*/  SHFL.IDX P6, R14, R13, R12, R11 ;  /* 0x0000000c0d0e7389 */ /* 0x00006400000c000b */
[----:B01----:R-:W-:Y:S01]  /*321e0*/  ENDCOLLECTIVE ;  /* 0x000000000000791b */ /* 0x003fe20003800000 */
.L_x_2656:
[----:B------:R-:W-:Y:S01]  /*321f0*/  IMAD.MOV.U32 R13, RZ, RZ, R83 ;  /* 0x000000ffff0d7224 */ /* 0x000fe200078e0053 */
[----:B------:R-:W-:-:S07]  /*32200*/  MOV R85, R14 ;  /* 0x0000000e00557202 */ /* 0x000fce0000000f00 */
[----:B------:R-:W-:Y:S05]  /*32210*/  WARPSYNC.COLLECTIVE R15, `(.L_x_2657) ;  /* 0x000000000f087348 */ /* 0x000fea0003c00000 */
[----:B------:R0:W1:Y:S02]  /*32220*/  SHFL.IDX P6, R14, R13, R12, R11 ;  /* 0x0000000c0d0e7389 */ /* 0x00006400000c000b */
[----:B01----:R-:W-:Y:S01]  /*32230*/  ENDCOLLECTIVE ;  /* 0x000000000000791b */ /* 0x003fe20003800000 */
.L_x_2657:
[----:B------:R-:W-:Y:S02]  /*32240*/  IMAD.MOV.U32 R13, RZ, RZ, R86 ;  /* 0x000000ffff0d7224 */ /* 0x000fe400078e0056 */
[----:B------:R-:W-:Y:S02]  /*32250*/  IMAD.MOV.U32 R12, RZ, RZ, R9 ;  /* 0x000000ffff0c7224 */ /* 0x000fe400078e0009 */
[----:B------:R-:W-:-:S07]  /*32260*/  IMAD.MOV.U32 R123, RZ, RZ, R14 ;  /* 0x000000ffff7b7224 */ /* 0x000fce00078e000e */
[----:B------:R-:W-:Y:S05]  /*32270*/  WARPSYNC.COLLECTIVE R15, `(.L_x_2658) ;  /* 0x000000000f087348 */ /* 0x000fea0003c00000 */
[----:B------:R0:W1:Y:S02]  /*32280*/  SHFL.IDX P6, R14, R13, R12, R11 ;  /* 0x0000000c0d0e7389 */ /* 0x00006400000c000b */
[----:B01----:R-:W-:Y:S01]  /*32290*/  ENDCOLLECTIVE ;  /* 0x000000000000791b */ /* 0x003fe20003800000 */
.L_x_2658:
[----:B------:R-:W-:Y:S02]  /*322a0*/  SEL R83, R84, R123, P0 ;  /* 0x0000007b54537207 */ /* 0x000fe40000000000 */
[----:B------:R-:W-:Y:S01]  /*322b0*/  SEL R84, R123, R84, P0 ;  /* 0x000000547b547207 */ /* 0x000fe20000000000 */
[----:B------:R-:W-:Y:S01]  /*322c0*/  IMAD.MOV.U32 R13, RZ, RZ, R54 ;  /* 0x000000ffff0d7224 */ /* 0x000fe200078e0036 */
[----:B------:R-:W-:-:S07]  /*322d0*/  MOV R86, R14 ;  /* 0x0000000e00567202 */ /* 0x000fce0000000f00 */
[----:B------:R-:W-:Y:S05]  /*322e0*/  WARPSYNC.COLLECTIVE R15, `(.L_x_2659) ;  /* 0x000000000f087348 */ /* 0x000fea0003c00000 */
[----:B------:R0:W1:Y:S02]  /*322f0*/  SHFL.IDX P6, R14, R13, R12, R11 ;  /* 0x0000000c0d0e7389 */ /* 0x00006400000c000b */
[----:B01----:R-:W-:Y:S01]  /*32300*/  ENDCOLLECTIVE ;  /* 0x000000000000791b */ /* 0x003fe20003800000 */
.L_x_2659:
        /* <DEDUP_REMOVED lines=8> */
.L_x_2660:
[----:B------:R-:W-:Y:S01]  /*32390*/  IMAD.MOV.U32 R13, RZ, RZ, R45 ;  /* 0x000000ffff0d7224 */ /* 0x000fe200078e002d */
[----:B------:R-:W-:Y:S02]  /*323a0*/  SEL R45, R46, R115, P0 ;  /* 0x000000732e2d7207 */ /* 0x000fe40000000000 */
[----:B------:R-:W-:Y:S02]  /*323b0*/  SEL R46, R115, R46, P0 ;  /* 0x0000002e732e7207 */ /* 0x000fe40000000000 */
[----:B------:R-:W-:-:S07]  /*323c0*/  MOV R125, R14 ;  /* 0x0000000e007d7202 */ /* 0x000fce0000000f00 */
[----:B------:R-:W-:Y:S05]  /*323d0*/  WARPSYNC.COLLECTIVE R15, `(.L_x_2661) ;  /* 0x000000000f087348 */ /* 0x000fea0003c00000 */
[----:B------:R0:W1:Y:S02]  /*323e0*/  SHFL.IDX P6, R14, R13, R12, R11 ;  /* 0x0000000c0d0e7389 */ /* 0x00006400000c000b */
[----:B01----:R-:W-:Y:S01]  /*323f0*/  ENDCOLLECTIVE ;  /* 0x000000000000791b */ /* 0x003fe20003800000 */
.L_x_2661:
        /* <DEDUP_REMOVED lines=8> */
.L_x_2662:
[----:B------:R-:W-:Y:S01]  /*32480*/  IMAD.MOV.U32 R13, RZ, RZ, R56 ;  /* 0x000000ffff0d7224 */ /* 0x000fe200078e0038 */
[----:B------:R-:W-:-:S07]  /*32490*/  MOV R58, R14 ;  /* 0x0000000e003a7202 */ /* 0x000fce0000000f00 */
[----:B------:R-:W-:Y:S05]  /*324a0*/  WARPSYNC.COLLECTIVE R15, `(.L_x_2663) ;  /* 0x000000000f087348 */ /* 0x000fea0003c00000 */
[----:B------:R0:W1:Y:S02]  /*324b0*/  SHFL.IDX P6, R14, R13, R12, R11 ;  /* 0x0000000c0d0e7389 */ /* 0x00006400000c000b */
[----:B01----:R-:W-:Y:S01]  /*324c0*/  ENDCOLLECTIVE ;  /* 0x000000000000791b */ /* 0x003fe20003800000 */
.L_x_2663:
        /* <DEDUP_REMOVED lines=8> */
.L_x_2664:
[----:B------:R-:W-:Y:S01]  /*32550*/  IMAD.MOV.U32 R13, RZ, RZ, R55 ;  /* 0x000000ffff0d7224 */ /* 0x000fe200078e0037 */
[----:B------:R-:W-:-:S07]  /*32560*/  MOV R129, R14 ;  /* 0x0000000e00817202 */ /* 0x000fce0000000f00 */
[----:B------:R-:W-:Y:S05]  /*32570*/  WARPSYNC.COLLECTIVE R15, `(.L_x_2665) ;  /* 0x000000000f087348 */ /* 0x000fea0003c00000 */
[----:B------:R0:W1:Y:S02]  /*32580*/  SHFL.IDX P6, R14, R13, R12, R11 ;  /* 0x0000000c0d0e7389 */ /* 0x00006400000c000b */
[----:B01----:R-:W-:Y:S01]  /*32590*/  ENDCOLLECTIVE ;  /* 0x000000000000791b */ /* 0x003fe20003800000 */
.L_x_2665:
[----:B------:R-:W-:Y:S01]  /*325a0*/  SEL R55, R129, R58, P0 ;  /* 0x0000003a81377207 */ /* 0x000fe20000000000 */
[----:B------:R-:W-:Y:S02]  /*325b0*/  IMAD.MOV.U32 R13, RZ, RZ, R62 ;  /* 0x000000ffff0d7224 */ /* 0x000fe400078e003e */
[----:B------:R-:W-:Y:S02]  /*325c0*/  IMAD.MOV.U32 R12, RZ, RZ, R9 ;  /* 0x000000ffff0c7224 */ /* 0x000fe400078e0009 */
[----:B------:R-:W-:-:S07]  /*325d0*/  IMAD.MOV.U32 R66, RZ, RZ, R14 ;  /* 0x000000ffff427224 */ /* 0x000fce00078e000e */
[----:B------:R-:W-:Y:S05]  /*325e0*/  WARPSYNC.COLLECTIVE R15, `(.L_x_2666) ;  /* 0x000000000f087348 */ /* 0x000fea0003c00000 */
[----:B------:R0:W1:Y:S02]  /*325f0*/  SHFL.IDX P6, R14, R13, R12, R11 ;  /* 0x0000000c0d0e7389 */ /* 0x00006400000c000b */
[----:B01----:R-:W-:Y:S01]  /*32600*/  ENDCOLLECTIVE ;  /* 0x000000000000791b */ /* 0x003fe20003800000 */
.L_x_2666:
[----:B------:R-:W-:Y:S01]  /*32610*/  SEL R56, R65, R66, P0 ;  /* 0x0000004241387207 */ /* 0x000fe20000000000 */
[----:B------:R-:W-:Y:S01]  /*32620*/  IMAD.MOV.U32 R13, RZ, RZ, R52 ;  /* 0x000000ffff0d7224 */ /* 0x000fe200078e0034 */
[----:B------:R-:W-:Y:S02]  /*32630*/  SEL R52, R54, R127, P0 ;  /* 0x0000007f36347207 */ /* 0x000fe40000000000 */
[----:B------:R-:W-:-:S07]  /*32640*/  MOV R62, R14 ;  /* 0x0000000e003e7202 */ /* 0x000fce0000000f00 */
[----:B------:R-:W-:Y:S05]  /*32650*/  WARPSYNC.COLLECTIVE R15, `(.L_x_2667) ;  /* 0x000000000f087348 */ /* 0x000fea0003c00000 */
[----:B------:R0:W1:Y:S02]  /*32660*/  SHFL.IDX P6, R14, R13, R12, R11 ;  /* 0x0000000c0d0e7389 */ /* 0x00006400000c000b */
[----:B01----:R-:W-:Y:S01]  /*32670*/  ENDCOLLECTIVE ;  /* 0x000000000000791b */ /* 0x003fe20003800000 */
.L_x_2667:
[----:B------:R-:W-:Y:S02]  /*32680*/  IMAD.MOV.U32 R13, RZ, RZ, R63 ;  /* 0x000000ffff0d7224 */ /* 0x000fe400078e003f */
[----:B------:R-:W-:Y:S02]  /*32690*/  IMAD.MOV.U32 R12, RZ, RZ, R10 ;  /* 0x000000ffff0c7224 */ /* 0x000fe400078e000a */
[----:B------:R-:W-:-:S07]  /*326a0*/  IMAD.MOV.U32 R67, RZ, RZ, R14 ;  /* 0x000000ffff437224 */ /* 0x000fce00078e000e */
[----:B------:R-:W-:Y:S05]  /*326b0*/  WARPSYNC.COLLECTIVE R15, `(.L_x_2668) ;  /* 0x000000000f087348 */ /* 0x000fea0003c00000 */
[----:B------:R0:W1:Y:S02]  /*326c0*/  SHFL.IDX P6, R14, R13, R12, R11 ;  /* 0x0000000c0d0e7389 */ /* 0x00006400000c000b */
[----:B01----:R-:W-:Y:S01]  /*326d0*/  ENDCOLLECTIVE ;  /* 0x000000000000791b */ /* 0x003fe20003800000 */
.L_x_2668:
[----:B------:R-:W-:Y:S01]  /*326e0*/  IMAD.MOV.U32 R13, RZ, RZ, R53 ;  /* 0x000000ffff0d7224 */ /* 0x000fe200078e0035 */
[----:B------:R-:W-:Y:S02]  /*326f0*/  SEL R53, R127, R54, P0 ;  /* 0x000000367f357207 */ /* 0x000fe40000000000 */
[----:B------:R-:W-:Y:S02]  /*32700*/  SEL R54, R58, R129, P0 ;  /* 0x000000813a367207 */ /* 0x000fe40000000000 */
[----:B------:R-:W-:-:S07]  /*32710*/  MOV R63, R14 ;  /* 0x0000000e003f7202 */ /* 0x000fce0000000f00 */
[----:B------:R-:W-:Y:S05]  /*32720*/  WARPSYNC.COLLECTIVE R15, `(.L_x_2669) ;  /* 0x000000000f087348 */ /* 0x000fea0003c00000 */
[----:B------:R0:W1:Y:S02]  /*32730*/  SHFL.IDX P6, R14, R13, R12, R11 ;  /* 0x0000000c0d0e7389 */ /* 0x00006400000c000b */
[----:B01----:R-:W-:Y:S01]  /*32740*/  ENDCOLLECTIVE ;  /* 0x000000000000791b */ /* 0x003fe20003800000 */
.L_x_2669:
[----:B------:R-:W-:Y:S01]  /*32750*/  SEL R58, R62, R63, P0 ;  /* 0x0000003f3e3a7207 */ /* 0x000fe20000000000 */
[----:B------:R-:W-:Y:S02]  /*32760*/  IMAD.MOV.U32 R13, RZ, RZ, R38 ;  /* 0x000000ffff0d7224 */ /* 0x000fe400078e0026 */
[----:B------:R-:W-:Y:S02]  /*32770*/  IMAD.MOV.U32 R12, RZ, RZ, R9 ;  /* 0x000000ffff0c7224 */ /* 0x000fe400078e0009 */
[----:B------:R-:W-:-:S07]  /*32780*/  IMAD.MOV.U32 R68, RZ, RZ, R14 ;  /* 0x000000ffff447224 */ /* 0x000fce00078e000e */
[----:B------:R-:W-:Y:S05]  /*32790*/  WARPSYNC.COLLECTIVE R15, `(.L_x_2670) ;  /* 0x000000000f087348 */ /* 0x000fea0003c00000 */
[----:B------:R0:W1:Y:S02]  /*327a0*/  SHFL.IDX P6, R14, R13, R12, R11 ;  /* 0x0000000c0d0e7389 */ /* 0x00006400000c000b */
[----:B01----:R-:W-:Y:S01]  /*327b0*/  ENDCOLLECTIVE ;  /* 0x000000000000791b */ /* 0x003fe20003800000 */
.L_x_2670:
[----:B------:R-:W-:Y:S01]  /*327c0*/  IMAD.MOV.U32 R13, RZ, RZ, R36 ;  /* 0x000000ffff0d7224 */ /* 0x000fe200078e0024 */
[----:B------:R-:W-:-:S07]  /*327d0*/  MOV R69, R14 ;  /* 0x0000000e00457202 */ /* 0x000fce0000000f00 */
[----:B------:R-:W-:Y:S05]  /*327e0*/  WARPSYNC.COLLECTIVE R15, `(.L_x_2671) ;  /* 0x000000000f087348 */ /* 0x000fea0003c00000 */
[----:B------:R0:W1:Y:S02]  /*327f0*/  SHFL.IDX P6, R14, R13, R12, R11 ;  /* 0x0000000c0d0e7389 */ /* 0x00006400000c000b */
[----:B01----:R-:W-:Y:S01]  /*32800*/  ENDCOLLECTIVE ;  /* 0x000000000000791b */ /* 0x003fe20003800000 */
.L_x_2671:
[----:B------:R-:W-:Y:S02]  /*32810*/  IMAD.MOV.U32 R13, RZ, RZ, R33 ;  /* 0x000000ffff0d7224 */ /* 0x000fe400078e0021 */
[----:B------:R-:W-:Y:S02]  /*32820*/  IMAD.MOV.U32 R12, RZ, RZ, R10 ;  /* 0x000000ffff0c7224 */ /* 0x000fe400078e000a */
[----:B------:R-:W-:-:S07]  /*32830*/  IMAD.MOV.U32 R71, RZ, RZ, R14 ;  /* 0x000000ffff477224 */ /* 0x000fce00078e000e */
[----:B------:R-:W-:Y:S05]  /*32840*/  WARPSYNC.COLLECTIVE R15, `(.L_x_2672) ;  /* 0x000000000f087348 */ /* 0x000fea0003c00000 */
[----:B------:R0:W1:Y:S02]  /*32850*/  SHFL.IDX P6, R14, R13, R12, R11 ;  /* 0x0000000c0d0e7389 */ /* 0x00006400000c000b */
[----:B01----:R-:W-:Y:S01]  /*32860*/  ENDCOLLECTIVE ;  /* 0x000000000000791b */ /* 0x003fe20003800000 */
.L_x_2672:
[----:B------:R-:W-:Y:S01]  /*32870*/  IMAD.MOV.U32 R13, RZ, RZ, R31 ;  /* 0x000000ffff0d7224 */ /* 0x000fe200078e001f */
[----:B------:R-:W-:-:S07]  /*32880*/  MOV R36, R14 ;  /* 0x0000000e00247202 */ /* 0x000fce0000000f00 */
[----:B------:R-:W-:Y:S05]  /*32890*/  WARPSYNC.COLLECTIVE R15, `(.L_x_2673) ;  /* 0x000000000f087348 */ /* 0x000fea0003c00000 */
[----:B------:R0:W1:Y:S02]  /*328a0*/  SHFL.IDX P6, R14, R13, R12, R11 ;  /* 0x0000000c0d0e7389 */ /* 0x00006400000c000b */
[----:B01----:R-:W-:Y:S01]  /*328b0*/  ENDCOLLECTIVE ;  /* 0x000000000000791b */ /* 0x003fe20003800000 */
.L_x_2673:
[----:B------:R-:W-:Y:S02]  /*328c0*/  IMAD.MOV.U32 R13, RZ, RZ, R34 ;  /* 0x000000ffff0d7224 */ /* 0x000fe400078e0022 */
[----:B------:R-:W-:Y:S02]  /*328d0*/  IMAD.MOV.U32 R12, RZ, RZ, R9 ;  /* 0x000000ffff0c7224 */ /* 0x000fe400078e0009 */
[----:B------:R-:W-:-:S07]  /*328e0*/  IMAD.MOV.U32 R38, RZ, RZ, R14 ;  /* 0x000000ffff267224 */ /* 0x000fce00078e000e */
[----:B------:R-:W-:Y:S05]  /*328f0*/  WARPSYNC.COLLECTIVE R15, `(.L_x_2674) ;  /* 0x000000000f087348 */ /* 0x000fea0003c00000 */
[----:B------:R0:W1:Y:S02]  /*32900*/  SHFL.IDX P6, R14, R13, R12, R11 ;  /* 0x0000000c0d0e7389 */ /* 0x00006400000c000b */
[----:B01----:R-:W-:Y:S01]  /*32910*/  ENDCOLLECTIVE ;  /* 0x000000000000791b */ /* 0x003fe20003800000 */
.L_x_2674:
[----:B------:R-:W-:Y:S02]  /*32920*/  SEL R70, R71, R38, P0 ;  /* 0x0000002647467207 */ /* 0x000fe40000000000 */
[----:B------:R-:W-:Y:S01]  /*32930*/  SEL R71, R38, R71, P0 ;  /* 0x0000004726477207 */ /* 0x000fe20000000000 */
[----:B------:R-:W-:Y:S01]  /*32940*/  IMAD.MOV.U32 R13, RZ, RZ, R32 ;  /* 0x000000ffff0d7224 */ /* 0x000fe200078e0020 */
[----:B------:R-:W-:-:S07]  /*32950*/  MOV R73, R14 ;  /* 0x0000000e00497202 */ /* 0x000fce0000000f00 */
[----:B------:R-:W-:Y:S05]  /*32960*/  WARPSYNC.COLLECTIVE R15, `(.L_x_2675) ;  /* 0x000000000f087348 */ /* 0x000fea0003c00000 */
[----:B------:R0:W1:Y:S02]  /*32970*/  SHFL.IDX P6, R14, R13, R12, R11 ;  /* 0x0000000c0d0e7389 */ /* 0x00006400000c000b */
[----:B01----:R-:W-:Y:S01]  /*32980*/  ENDCOLLECTIVE ;  /* 0x000000000000791b */ /* 0x003fe20003800000 */
.L_x_2675:
[----:B------:R-:W-:Y:S02]  /*32990*/  IMAD.MOV.U32 R13, RZ, RZ, R37 ;  /* 0x000000ffff0d7224 */ /* 0x000fe400078e0025 */
[----:B------:R-:W-:Y:S02]  /*329a0*/  IMAD.MOV.U32 R12, RZ, RZ, R10 ;  /* 0x000000ffff0c7224 */ /* 0x000fe400078e000a */
[----:B------:R-:W-:-:S07]  /*329b0*/  IMAD.MOV.U32 R75, RZ, RZ, R14 ;  /* 0x000000ffff4b7224 */ /* 0x000fce00078e000e */
[----:B------:R-:W-:Y:S05]  /*329c0*/  WARPSYNC.COLLECTIVE R15, `(.L_x_2676) ;  /* 0x000000000f087348 */ /* 0x000fea0003c00000 */
[----:B------:R0:W1:Y:S02]  /*329d0*/  SHFL.IDX P6, R14, R13, R12, R11 ;  /* 0x0000000c0d0e7389 */ /* 0x00006400000c000b */
[----:B01----:R-:W-:Y:S01]  /*329e0*/  ENDCOLLECTIVE ;  /* 0x000000000000791b */ /* 0x003fe20003800000 */
.L_x_2676:
[----:B------:R-:W-:Y:S01]  /*329f0*/  IMAD.MOV.U32 R13, RZ, RZ, R35 ;  /* 0x000000ffff0d7224 */ /* 0x000fe200078e0023 */
[----:B------:R-:W-:-:S07]  /*32a00*/  MOV R32, R14 ;  /* 0x0000000e00207202 */ /* 0x000fce0000000f00 */
[----:B------:R-:W-:Y:S05]  /*32a10*/  WARPSYNC.COLLECTIVE R15, `(.L_x_2677) ;  /* 0x000000000f087348 */ /* 0x000fea0003c00000 */
[----:B------:R0:W1:Y:S02]  /*32a20*/  SHFL.IDX P6, R14, R13, R12, R11 ;  /* 0x0000000c0d0e7389 */ /* 0x00006400000c000b */
[----:B01----:R-:W-:Y:S01]  /*32a30*/  ENDCOLLECTIVE ;  /* 0x000000000000791b */ /* 0x003fe20003800000 */
.L_x_2677:
        /* <DEDUP_REMOVED lines=8> */
.L_x_2678:
[----:B------:R-:W-:Y:S02]  /*32ac0*/  SEL R74, R75, R34, P0 ;  /* 0x000000224b4a7207 */ /* 0x000fe40000000000 */
[----:B------:R-:W-:Y:S01]  /*32ad0*/  SEL R75, R34, R75, P0 ;  /* 0x0000004b224b7207 */ /* 0x000fe20000000000 */
[----:B------:R-:W-:Y:S01]  /*32ae0*/  IMAD.MOV.U32 R13, RZ, RZ, R28 ;  /* 0x000000ffff0d7224 */ /* 0x000fe200078e001c */
[----:B------:R-:W-:-:S07]  /*32af0*/  MOV R87, R14 ;  /* 0x0000000e00577202 */ /* 0x000fce0000000f00 */
[----:B------:R-:W-:Y:S05]  /*32b00*/  WARPSYNC.COLLECTIVE R15, `(.L_x_2679) ;  /* 0x000000000f087348 */ /* 0x000fea0003c00000 */
[----:B------:R0:W1:Y:S02]  /*32b10*/  SHFL.IDX P6, R14, R13, R12, R11 ;  /* 0x0000000c0d0e7389 */ /* 0x00006400000c000b */
[----:B01----:R-:W-:Y:S01]  /*32b20*/  ENDCOLLECTIVE ;  /* 0x000000000000791b */ /* 0x003fe20003800000 */
.L_x_2679:
[----:B------:R-:W-:Y:S01]  /*32b30*/  IMAD.MOV.U32 R13, RZ, RZ, R57 ;  /* 0x000000ffff0d7224 */ /* 0x000fe200078e0039 */
        /* <DEDUP_REMOVED lines=10> */
.L_x_2680:
[----:B------:R-:W-:Y:S01]  /*32be0*/  IMAD.MOV.U32 R13, RZ, RZ, R39 ;  /* 0x000000ffff0d7224 */ /* 0x000fe200078e0027 */
[----:B------:R-:W-:-:S07]  /*32bf0*/  MOV R28, R14 ;  /* 0x0000000e001c7202 */ /* 0x000fce0000000f00 */
[----:B------:R-:W-:Y:S05]  /*32c00*/  WARPSYNC.COLLECTIVE R15, `(.L_x_2681) ;  /* 0x000000000f087348 */ /* 0x000fea0003c00000 */
[----:B------:R0:W1:Y:S02]  /*32c10*/  SHFL.IDX P6, R14, R13, R12, R11 ;  /* 0x0000000c0d0e7389 */ /* 0x00006400000c000b */
[----:B01----:R-:W-:Y:S01]  /*32c20*/  ENDCOLLECTIVE ;  /* 0x000000000000791b */ /* 0x003fe20003800000 */
.L_x_2681:
        /* <DEDUP_REMOVED lines=8> */
.L_x_2682:
[----:B------:R-:W-:Y:S02]  /*32cb0*/  SEL R90, R91, R30, P0 ;  /* 0x0000001e5b5a7207 */ /* 0x000fe40000000000 */
[----:B------:R-:W-:Y:S01]  /*32cc0*/  SEL R91, R30, R91, P0 ;  /* 0x0000005b1e5b7207 */ /* 0x000fe20000000000 */
[----:B------:R-:W-:Y:S01]  /*32cd0*/  IMAD.MOV.U32 R13, RZ, RZ, R24 ;  /* 0x000000ffff0d7224 */ /* 0x000fe200078e0018 */
[----:B------:R-:W-:-:S07]  /*32ce0*/  MOV R93, R14 ;  /* 0x0000000e005d7202 */ /* 0x000fce0000000f00 */
[----:B------:R-:W-:Y:S05]  /*32cf0*/  WARPSYNC.COLLECTIVE R15, `(.L_x_2683) ;  /* 0x000000000f087348 */ /* 0x000fea0003c00000 */
[----:B------:R0:W1:Y:S02]  /*32d00*/  SHFL.IDX P6, R14, R13, R12, R11 ;  /* 0x0000000c0d0e7389 */ /* 0x00006400000c000b */
[----:B01----:R-:W-:Y:S01]  /*32d10*/  ENDCOLLECTIVE ;  /* 0x000000000000791b */ /* 0x003fe20003800000 */
.L_x_2683:
[----:B------:R-:W-:Y:S01]  /*32d20*/  IMAD.MOV.U32 R13, RZ, RZ, R59 ;  /* 0x000000ffff0d7224 */ /* 0x000fe200078e003b */
[----:B------:R-:W-:Y:S01]  /*32d30*/  SEL R59, R63, R62, P0 ;  /* 0x0000003e3f3b7207 */ /* 0x000fe20000000000 */
[----:B------:R-:W-:Y:S02]  /*32d40*/  IMAD.MOV.U32 R12, RZ, RZ, R10 ;  /* 0x000000ffff0c7224 */ /* 0x000fe400078e000a */
[----:B------:R-:W-:-:S07]  /*32d50*/  IMAD.MOV.U32 R95, RZ, RZ, R14 ;  /* 0x000000ffff5f7224 */ /* 0x000fce00078e000e */
[----:B------:R-:W-:Y:S05]  /*32d60*/  WARPSYNC.COLLECTIVE R15, `(.L_x_2684) ;  /* 0x000000000f087348 */ /* 0x000fea0003c00000 */
[----:B------:R0:W1:Y:S02]  /*32d70*/  SHFL.IDX P6, R14, R13, R12, R11 ;  /* 0x0000000c0d0e7389 */ /* 0x00006400000c000b */
[----:B01----:R-:W-:Y:S01]  /*32d80*/  ENDCOLLECTIVE ;  /* 0x000000000000791b */ /* 0x003fe20003800000 */
.L_x_2684:
[----:B------:R-:W-:Y:S01]  /*32d90*/  IMAD.MOV.U32 R13, RZ, RZ, R29 ;  /* 0x000000ffff0d7224 */ /* 0x000fe200078e001d */
[----:B------:R-:W-:-:S07]  /*32da0*/  MOV R24, R14 ;  /* 0x0000000e00187202 */ /* 0x000fce0000000f00 */
[----:B------:R-:W-:Y:S05]  /*32db0*/  WARPSYNC.COLLECTIVE R15, `(.L_x_2685) ;  /* 0x000000000f087348 */ /* 0x000fea0003c00000 */
[----:B------:R0:W1:Y:S02]  /*32dc0*/  SHFL.IDX P6, R14, R13, R12, R11 ;  /* 0x0000000c0d0e7389 */ /* 0x00006400000c000b */
[----:B01----:R-:W-:Y:S01]  /*32dd0*/  ENDCOLLECTIVE ;  /* 0x000000000000791b */ /* 0x003fe20003800000 */
.L_x_2685:
        /* <DEDUP_REMOVED lines=8> */
.L_x_2686:
[----:B------:R-:W-:Y:S02]  /*32e60*/  SEL R94, R95, R26, P0 ;  /* 0x0000001a5f5e7207 */ /* 0x000fe40000000000 */
[----:B------:R-:W-:Y:S01]  /*32e70*/  SEL R95, R26, R95, P0 ;  /* 0x0000005f1a5f7207 */ /* 0x000fe20000000000 */
[----:B------:R-:W-:Y:S01]  /*32e80*/  IMAD.MOV.U32 R13, RZ, RZ, R64 ;  /* 0x000000ffff0d7224 */ /* 0x000fe200078e0040 */
[----:B------:R-:W-:-:S07]  /*32e90*/  MOV R8, R14 ;  /* 0x0000000e00087202 */ /* 0x000fce0000000f00 */
[----:B------:R-:W-:Y:S05]  /*32ea0*/  WARPSYNC.COLLECTIVE R15, `(.L_x_2687) ;  /* 0x000000000f087348 */ /* 0x000fea0003c00000 */
[----:B------:R0:W1:Y:S02]  /*32eb0*/  SHFL.IDX P6, R14, R13, R12, R11 ;  /* 0x0000000c0d0e7389 */ /* 0x00006400000c000b */
[----:B01----:R-:W-:Y:S01]  /*32ec0*/  ENDCOLLECTIVE ;  /* 0x000000000000791b */ /* 0x003fe20003800000 */
.L_x_2687:
[----:B------:R-:W-:Y:S02]  /*32ed0*/  IMAD.MOV.U32 R13, RZ, RZ, R27 ;  /* 0x000000ffff0d7224 */ /* 0x000fe400078e001b */
[----:B------:R-:W-:Y:S02]  /*32ee0*/  IMAD.MOV.U32 R12, RZ, RZ, R10 ;  /* 0x000000ffff0c7224 */ /* 0x000fe400078e000a */
[----:B------:R-:W-:-:S07]  /*32ef0*/  IMAD.MOV.U32 R64, RZ, RZ, R14 ;  /* 0x000000ffff407224 */ /* 0x000fce00078e000e */
[----:B------:R-:W-:Y:S05]  /*32f00*/  WARPSYNC.COLLECTIVE R15, `(.L_x_2688) ;  /* 0x000000000f087348 */ /* 0x000fea0003c00000 */
[----:B------:R0:W1:Y:S02]  /*32f10*/  SHFL.IDX P6, R14, R13, R12, R11 ;  /* 0x0000000c0d0e7389 */ /* 0x00006400000c000b */
[----:B01----:R-:W-:Y:S01]  /*32f20*/  ENDCOLLECTIVE ;  /* 0x000000000000791b */ /* 0x003fe20003800000 */
.L_x_2688:
[----:B------:R-:W-:Y:S01]  /*32f30*/  IMAD.MOV.U32 R13, RZ, RZ, R25 ;  /* 0x000000ffff0d7224 */ /* 0x000fe200078e0019 */
[----:B------:R-:W-:-:S07]  /*32f40*/  MOV R27, R14 ;  /* 0x0000000e001b7202 */ /* 0x000fce0000000f00 */
[----:B------:R-:W-:Y:S05]  /*32f50*/  WARPSYNC.COLLECTIVE R15, `(.L_x_2689) ;  /* 0x000000000f087348 */ /* 0x000fea0003c00000 */
[----:B------:R0:W1:Y:S02]  /*32f60*/  SHFL.IDX P6, R14, R13, R12, R11 ;  /* 0x0000000c0d0e7389 */ /* 0x00006400000c000b */
[----:B01----:R-:W-:Y:S01]  /*32f70*/  ENDCOLLECTIVE ;  /* 0x000000000000791b */ /* 0x003fe20003800000 */
.L_x_2689:
[----:B------:R-:W-:Y:S05]  /*32f80*/  BRA `(.L_x_2690) ;  /* 0xffffff2c00687947 */ /* 0x000fea000383ffff */
.L_x_2438:
[----:B------:R-:W-:Y:S01]  /*32f90*/  IMAD.MOV.U32 R13, RZ, RZ, R3 ;  /* 0x000000ffff0d7224 */ /* 0x000fe200078e0003 */
[----:B------:R-:W-:Y:S01]  /*32fa0*/  MOV R11, 0x181f ;  /* 0x0000181f000b7802 */ /* 0x000fe20000000f00 */
[----:B------:R-:W-:Y:S02]  /*32fb0*/  IMAD.MOV.U32 R12, RZ, RZ, RZ ;  /* 0x000000ffff0c7224 */ /* 0x000fe400078e00ff */
[----:B------:R-:W-:-:S07]  /*32fc0*/  IMAD.MOV.U32 R15, RZ, RZ, -0x1 ;  /* 0xffffffffff0f7424 */ /* 0x000fce00078e00ff */
[----:B-----5:R-:W-:Y:S05]  /*32fd0*/  WARPSYNC.COLLECTIVE R15, `(.L_x_2691) ;  /* 0x000000000f087348 */ /* 0x020fea0003c00000 */
[----:B------:R0:W1:Y:S02]  /*32fe0*/  SHFL.IDX P6, R14, R13, R12, R11 ;  /* 0x0000000c0d0e7389 */ /* 0x00006400000c000b */
[----:B01---5:R-:W-:Y:S01]  /*32ff0*/  ENDCOLLECTIVE ;  /* 0x000000000000791b */ /* 0x023fe20003800000 */
.L_x_2691:
[----:B------:R-:W-:Y:S02]  /*33000*/  IMAD.MOV.U32 R13, RZ, RZ, R2 ;  /* 0x000000ffff0d7224 */ /* 0x000fe400078e0002 */
[----:B------:R-:W-:-:S07]  /*33010*/  IMAD.MOV.U32 R0, RZ, RZ, R14 ;  /* 0x000000ffff007224 */ /* 0x000fce00078e000e */
[----:B------:R-:W-:Y:S05]  /*33020*/  WARPSYNC.COLLECTIVE R15, `(.L_x_2692) ;  /* 0x000000000f087348 */ /* 0x000fea0003c00000 */
[----:B------:R0:W1:Y:S02]  /*33030*/  SHFL.IDX P6, R14, R13, R12, R11 ;  /* 0x0000000c0d0e7389 */ /* 0x00006400000c000b */
[----:B01----:R-:W-:Y:S01]  /*33040*/  ENDCOLLECTIVE ;  /* 0x000000000000791b */ /* 0x003fe20003800000 */
.L_x_2692:
[----:B------:R-:W-:Y:S05]  /*33050*/  BRA `(.L_x_2693) ;  /* 0xffffff3800dc7947 */ /* 0x000fea000383ffff */
.L_x_2441:
[----:B------:R-:W-:Y:S01]  /*33060*/  BSSY B1, `(.L_x_2694) ;  /* 0x0000008000017945 */ /* 0x000fe20003800000 */
[----:B------:R-:W-:Y:S01]  /*33070*/  IMAD.MOV.U32 R13, RZ, RZ, R3 ;  /* 0x000000ffff0d7224 */ /* 0x000fe200078e0003 */
[----:B------:R-:W-:Y:S01]  /*33080*/  MOV R12, 0x1 ;  /* 0x00000001000c7802 */ /* 0x000fe20000000f00 */
[----:B------:R-:W-:Y:S02]  /*33090*/  IMAD.MOV.U32 R11, RZ, RZ, 0x181f ;  /* 0x0000181fff0b7424 */ /* 0x000fe400078e00ff */
[----:B---3--:R-:W-:-:S07]  /*330a0*/  IMAD.MOV.U32 R15, RZ, RZ, -0x1 ;  /* 0xffffffffff0f7424 */ /* 0x008fce00078e00ff */
[----:B012--5:R-:W-:Y:S05]  /*330b0*/  WARPSYNC.COLLECTIVE R15, `(.L_x_2695) ;  /* 0x000000000f087348 */ /* 0x027fea0003c00000 */
[----:B--2---:R2:W3:Y:S02]  /*330c0*/  SHFL.IDX P6, R14, R13, R12, R11 ;  /* 0x0000000c0d0e7389 */ /* 0x0044e400000c000b */
[----:B0123-5:R-:W-:Y:S01]  /*330d0*/  ENDCOLLECTIVE ;  /* 0x000000000000791b */ /* 0x02ffe20003800000 */
.L_x_2695:
[----:B------:R-:W-:Y:S05]  /*330e0*/  BSYNC B1 ;  /* 0x0000000000017941 */ /* 0x000fea0003800000 */
.L_x_2694:
        /* <DEDUP_REMOVED lines=8> */
.L_x_2696:
[----:B------:R-:W-:Y:S05]  /*33170*/  BRA `(.L_x_2697) ;  /* 0xffffff3800e47947 */ /* 0x000fea000383ffff */
.L_x_2444:
[----:B------:R-:W-:Y:S01]  /*33180*/  BSSY B1, `(.L_x_2698) ;  /* 0x0000008000017945 */ /* 0x000fe20003800000 */
[----:B------:R-:W-:Y:S01]  /*33190*/  IMAD.MOV.U32 R13, RZ, RZ, R3 ;  /* 0x000000ffff0d7224 */ /* 0x000fe200078e0003 */
[----:B------:R-:W-:Y:S01]  /*331a0*/  MOV R11, 0x181f ;  /* 0x0000181f000b7802 */ /* 0x000fe20000000f00 */
[----:B------:R-:W-:Y:S02]  /*331b0*/  IMAD.MOV.U32 R12, RZ, RZ, 0x2 ;  /* 0x00000002ff0c7424 */ /* 0x000fe400078e00ff */
[----:B---3--:R-:W-:-:S07]  /*331c0*/  IMAD.MOV.U32 R15, RZ, RZ, -0x1 ;  /* 0xffffffffff0f7424 */ /* 0x008fce00078e00ff */
[----:B012-45:R-:W-:Y:S05]  /*331d0*/  WARPSYNC.COLLECTIVE R15, `(.L_x_2699) ;  /* 0x000000000f087348 */ /* 0x037fea0003c00000 */
[----:B--2---:R2:W3:Y:S02]  /*331e0*/  SHFL.IDX P6, R14, R13, R12, R11 ;  /* 0x0000000c0d0e7389 */ /* 0x0044e400000c000b */
[----:B012345:R-:W-:Y:S01]  /*331f0*/  ENDCOLLECTIVE ;  /* 0x000000000000791b */ /* 0x03ffe20003800000 */
.L_x_2699:
[----:B------:R-:W-:Y:S05]  /*33200*/  BSYNC B1 ;  /* 0x0000000000017941 */ /* 0x000fea0003800000 */
.L_x_2698:
        /* <DEDUP_REMOVED lines=8> */
.L_x_2700:
[----:B------:R-:W-:Y:S05]  /*33290*/  BRA `(.L_x_2701) ;  /* 0xffffff3800ec7947 */ /* 0x000fea000383ffff */
.L_x_2447:
[----:B------:R-:W-:Y:S01]  /*332a0*/  BSSY B1, `(.L_x_2702) ;  /* 0x0000008000017945 */ /* 0x000fe20003800000 */
[----:B------:R-:W-:Y:S01]  /*332b0*/  IMAD.MOV.U32 R13, RZ, RZ, R3 ;  /* 0x000000ffff0d7224 */ /* 0x000fe200078e0003 */
[----:B---3--:R-:W-:Y:S01]  /*332c0*/  MOV R15, 0xffffffff ;  /* 0xffffffff000f7802 */ /* 0x008fe20000000f00 */
[----:B------:R-:W-:Y:S02]  /*332d0*/  IMAD.MOV.U32 R12, RZ, RZ, 0x3 ;  /* 0x00000003ff0c7424 */ /* 0x000fe400078e00ff */
[----:B------:R-:W-:-:S07]  /*332e0*/  IMAD.MOV.U32 R11, RZ, RZ, 0x181f ;  /* 0x0000181fff0b7424 */ /* 0x000fce00078e00ff */
[----:B012-45:R-:W-:Y:S05]  /*332f0*/  WARPSYNC.COLLECTIVE R15, `(.L_x_2703) ;  /* 0x000000000f087348 */ /* 0x037fea0003c00000 */
[----:B--2---:R2:W3:Y:S02]  /*33300*/  SHFL.IDX P6, R14, R13, R12, R11 ;  /* 0x0000000c0d0e7389 */ /* 0x0044e400000c000b */
[----:B012345:R-:W-:Y:S01]  /*33310*/  ENDCOLLECTIVE ;  /* 0x000000000000791b */ /* 0x03ffe20003800000 */
.L_x_2703:
[----:B------:R-:W-:Y:S05]  /*33320*/  BSYNC B1 ;  /* 0x0000000000017941 */ /* 0x000fea0003800000 */
.L_x_2702:
[----:B------:R-:W-:Y:S01]  /*33330*/  IMAD.MOV.U32 R13, RZ, RZ, R2 ;  /* 0x000000ffff0d7224 */ /* 0x000fe200078e0002 */
[----:B------:R-:W-:Y:S01]  /*33340*/  MOV R15, 0xffffffff ;  /* 0xffffffff000f7802 */ /* 0x000fe20000000f00 */
[----:B------:R-:W-:Y:S02]  /*33350*/  IMAD.MOV.U32 R12, RZ, RZ, 0x3 ;  /* 0x00000003ff0c7424 */ /* 0x000fe400078e00ff */
[----:B------:R-:W-:Y:S02]  /*33360*/  IMAD.MOV.U32 R11, RZ, RZ, 0x181f ;  /* 0x0000181fff0b7424 */ /* 0x000fe400078e00ff */
[----:B------:R-:W-:-:S07]  /*33370*/  IMAD.MOV.U32 R0, RZ, RZ, R14 ;  /* 0x000000ffff007224 */ /* 0x000fce00078e000e */
[----:B------:R-:W-:Y:S05]  /*33380*/  WARPSYNC.COLLECTIVE R15, `(.L_x_2704) ;  /* 0x000000000f087348 */ /* 0x000fea0003c00000 */
[----:B------:R0:W1:Y:S02]  /*33390*/  SHFL.IDX P6, R14, R13, R12, R11 ;  /* 0x0000000c0d0e7389 */ /* 0x00006400000c000b */
[----:B01----:R-:W-:Y:S01]  /*333a0*/  ENDCOLLECTIVE ;  /* 0x000000000000791b */ /* 0x003fe20003800000 */
.L_x_2704:
[----:B------:R-:W-:Y:S05]  /*333b0*/  BRA `(.L_x_2705) ;  /* 0xffffff3800f47947 */ /* 0x000fea000383ffff */
.L_x_2449:
[----:B------:R-:W-:Y:S02]  /*333c0*/  IMAD.MOV.U32 R13, RZ, RZ, R27 ;  /* 0x000000ffff0d7224 */ /* 0x000fe400078e001b */
[----:B------:R-:W-:Y:S02]  /*333d0*/  IMAD.MOV.U32 R12, RZ, RZ, RZ ;  /* 0x000000ffff0c7224 */ /* 0x000fe400078e00ff */
[----:B------:R-:W-:Y:S02]  /*333e0*/  IMAD.MOV.U32 R11, RZ, RZ, 0x1c1f ;  /* 0x00001c1fff0b7424 */ /* 0x000fe400078e00ff */
[----:B------:R-:W-:-:S07]  /*333f0*/  IMAD.MOV.U32 R15, RZ, RZ, -0x1 ;  /* 0xffffffffff0f7424 */ /* 0x000fce00078e00ff */
[----:B------:R-:W-:Y:S05]  /*33400*/  WARPSYNC.COLLECTIVE R15, `(.L_x_2706) ;  /* 0x000000000f087348 */ /* 0x000fea0003c00000 */
[----:B------:R0:W1:Y:S02]  /*33410*/  SHFL.IDX P6, R14, R13, R12, R11 ;  /* 0x0000000c0d0e7389 */ /* 0x00006400000c000b */
[----:B01----:R-:W-:Y:S01]  /*33420*/  ENDCOLLECTIVE ;  /* 0x000000000000791b */ /* 0x003fe20003800000 */
.L_x_2706:
[----:B------:R-:W-:Y:S01]  /*33430*/  IMAD.MOV.U32 R13, RZ, RZ, R25 ;  /* 0x000000ffff0d7224 */ /* 0x000fe200078e0019 */
[----:B------:R-:W-:-:S07]  /*33440*/  MOV R26, R14 ;  /* 0x0000000e001a7202 */ /* 0x000fce0000000f00 */
[----:B------:R-:W-:Y:S05]  /*33450*/  WARPSYNC.COLLECTIVE R15, `(.L_x_2707) ;  /* 0x000000000f087348 */ /* 0x000fea0003c00000 */
[----:B------:R0:W1:Y:S02]  /*33460*/  SHFL.IDX P6, R14, R13, R12, R11 ;  /* 0x0000000c0d0e7389 */ /* 0x00006400000c000b */
[----:B01----:R-:W-:Y:S01]  /*33470*/  ENDCOLLECTIVE ;  /* 0x000000000000791b */ /* 0x003fe20003800000 */
.L_x_2707:
[----:B------:R-:W-:Y:S05]  /*33480*/  BRA `(.L_x_2708) ;  /* 0xffffff3c00c47947 */ /* 0x000fea000383ffff */
.L_x_2452:
[----:B------:R-:W-:Y:S01]  /*33490*/  BSSY B1, `(.L_x_2709) ;  /* 0x0000008000017945 */ /* 0x000fe20003800000 */
[----:B------:R-:W-:Y:S01]  /*334a0*/  IMAD.MOV.U32 R13, RZ, RZ, R27 ;  /* 0x000000ffff0d7224 */ /* 0x000fe200078e001b */
[----:B------:R-:W-:Y:S01]  /*334b0*/  MOV R15, 0xffffffff ;  /* 0xffffffff000f7802 */ /* 0x000fe20000000f00 */
[----:B------:R-:W-:Y:S02]  /*334c0*/  IMAD.MOV.U32 R12, RZ, RZ, 0x1 ;  /* 0x00000001ff0c7424 */ /* 0x000fe400078e00ff */
[----:B---3--:R-:W-:-:S07]  /*334d0*/  IMAD.MOV.U32 R11, RZ, RZ, 0x1c1f ;  /* 0x00001c1fff0b7424 */ /* 0x008fce00078e00ff */
[----:B012---:R-:W-:Y:S05]  /*334e0*/  WARPSYNC.COLLECTIVE R15, `(.L_x_2710) ;  /* 0x000000000f087348 */ /* 0x007fea0003c00000 */
[----:B--2---:R2:W3:Y:S02]  /*334f0*/  SHFL.IDX P6, R14, R13, R12, R11 ;  /* 0x0000000c0d0e7389 */ /* 0x0044e400000c000b */
[----:B0123--:R-:W-:Y:S01]  /*33500*/  ENDCOLLECTIVE ;  /* 0x000000000000791b */ /* 0x00ffe20003800000 */
.L_x_2710:
[----:B------:R-:W-:Y:S05]  /*33510*/  BSYNC B1 ;  /* 0x0000000000017941 */ /* 0x000fea0003800000 */
.L_x_2709:
        /* <DEDUP_REMOVED lines=8> */
.L_x_2711:
[----:B------:R-:W-:Y:S05]  /*335a0*/  BRA `(.L_x_2712) ;  /* 0xffffff4400547947 */ /* 0x000fea000383ffff */
.L_x_2456:
[----:B------:R-:W-:Y:S02]  /*335b0*/  IMAD.MOV.U32 R13, RZ, RZ, R3 ;  /* 0x000000ffff0d7224 */ /* 0x000fe400078e0003 */
[----:B------:R-:W-:Y:S02]  /*335c0*/  IMAD.MOV.U32 R12, RZ, RZ, RZ ;  /* 0x000000ffff0c7224 */ /* 0x000fe400078e00ff */
[----:B------:R-:W-:Y:S02]  /*335d0*/  IMAD.MOV.U32 R11, RZ, RZ, 0x181f ;  /* 0x0000181fff0b7424 */ /* 0x000fe400078e00ff */
[----:B------:R-:W-:-:S07]  /*335e0*/  IMAD.MOV.U32 R15, RZ, RZ, -0x1 ;  /* 0xffffffffff0f7424 */ /* 0x000fce00078e00ff */
[----:B0-----:R-:W-:Y:S05]  /*335f0*/  WARPSYNC.COLLECTIVE R15, `(.L_x_2713) ;  /* 0x000000000f087348 */ /* 0x001fea0003c00000 */
[----:B------:R1:W2:Y:S02]  /*33600*/  SHFL.IDX P6, R14, R13, R12, R11 ;  /* 0x0000000c0d0e7389 */ /* 0x0002a400000c000b */
[----:B012---:R-:W-:Y:S01]  /*33610*/  ENDCOLLECTIVE ;  /* 0x000000000000791b */ /* 0x007fe20003800000 */
.L_x_2713:
[----:B------:R-:W-:Y:S01]  /*33620*/  IMAD.MOV.U32 R13, RZ, RZ, R2 ;  /* 0x000000ffff0d7224 */ /* 0x000fe200078e0002 */
[----:B------:R-:W-:-:S07]  /*33630*/  MOV R0, R14 ;  /* 0x0000000e00007202 */ /* 0x000fce0000000f00 */
[----:B------:R-:W-:Y:S05]  /*33640*/  WARPSYNC.COLLECTIVE R15, `(.L_x_2714) ;  /* 0x000000000f087348 */ /* 0x000fea0003c00000 */
[----:B------:R0:W1:Y:S02]  /*33650*/  SHFL.IDX P6, R14, R13, R12, R11 ;  /* 0x0000000c0d0e7389 */ /* 0x00006400000c000b */
[----:B01----:R-:W-:Y:S01]  /*33660*/  ENDCOLLECTIVE ;  /* 0x000000000000791b */ /* 0x003fe20003800000 */
.L_x_2714:
[----:B------:R-:W-:Y:S05]  /*33670*/  BRA `(.L_x_2715) ;  /* 0xffffff5000b87947 */ /* 0x000fea000383ffff */
.L_x_2459:
[----:B------:R-:W-:Y:S01]  /*33680*/  BSSY B1, `(.L_x_2716) ;  /* 0x0000008000017945 */ /* 0x000fe20003800000 */
[----:B------:R-:W-:Y:S01]  /*33690*/  IMAD.MOV.U32 R13, RZ, RZ, R3 ;  /* 0x000000ffff0d7224 */ /* 0x000fe200078e0003 */
[----:B----4-:R-:W-:Y:S01]  /*336a0*/  MOV R15, 0xffffffff ;  /* 0xffffffff000f7802 */ /* 0x010fe20000000f00 */
[----:B------:R-:W-:Y:S02]  /*336b0*/  IMAD.MOV.U32 R12, RZ, RZ, 0x1 ;  /* 0x00000001ff0c7424 */ /* 0x000fe400078e00ff */
[----:B------:R-:W-:-:S07]  /*336c0*/  IMAD.MOV.U32 R11, RZ, RZ, 0x181f ;  /* 0x0000181fff0b7424 */ /* 0x000fce00078e00ff */
[----:B0123--:R-:W-:Y:S05]  /*336d0*/  WARPSYNC.COLLECTIVE R15, `(.L_x_2717) ;  /* 0x000000000f087348 */ /* 0x00ffea0003c00000 */
[----:B---3--:R3:W4:Y:S02]  /*336e0*/  SHFL.IDX P6, R14, R13, R12, R11 ;  /* 0x0000000c0d0e7389 */ /* 0x00872400000c000b */
[----:B01234-:R-:W-:Y:S01]  /*336f0*/  ENDCOLLECTIVE ;  /* 0x000000000000791b */ /* 0x01ffe20003800000 */
.L_x_2717:
[----:B------:R-:W-:Y:S05]  /*33700*/  BSYNC B1 ;  /* 0x0000000000017941 */ /* 0x000fea0003800000 */
.L_x_2716:
        /* <DEDUP_REMOVED lines=8> */
.L_x_2718:
[----:B------:R-:W-:Y:S05]  /*33790*/  BRA `(.L_x_2719) ;  /* 0xffffff5000c47947 */ /* 0x000fea000383ffff */
.L_x_2462:
[----:B------:R-:W-:Y:S01]  /*337a0*/  BSSY B1, `(.L_x_2720) ;  /* 0x0000008000017945 */ /* 0x000fe20003800000 */
[----:B------:R-:W-:Y:S02]  /*337b0*/  IMAD.MOV.U32 R13, RZ, RZ, R3 ;  /* 0x000000ffff0d7224 */ /* 0x000fe400078e0003 */
[----:B------:R-:W-:Y:S02]  /*337c0*/  IMAD.MOV.U32 R12, RZ, RZ, 0x2 ;  /* 0x00000002ff0c7424 */ /* 0x000fe400078e00ff */
[----:B------:R-:W-:Y:S02]  /*337d0*/  IMAD.MOV.U32 R11, RZ, RZ, 0x181f ;  /* 0x0000181fff0b7424 */ /* 0x000fe400078e00ff */
[----:B----4-:R-:W-:-:S07]  /*337e0*/  IMAD.MOV.U32 R15, RZ, RZ, -0x1 ;  /* 0xffffffffff0f7424 */ /* 0x010fce00078e00ff */
[----:B0123--:R-:W-:Y:S05]  /*337f0*/  WARPSYNC.COLLECTIVE R15, `(.L_x_2721) ;  /* 0x000000000f087348 */ /* 0x00ffea0003c00000 */
[----:B---3--:R3:W4:Y:S02]  /*33800*/  SHFL.IDX P6, R14, R13, R12, R11 ;  /* 0x0000000c0d0e7389 */ /* 0x00872400000c000b */
[----:B01234-:R-:W-:Y:S01]  /*33810*/  ENDCOLLECTIVE ;  /* 0x000000000000791b */ /* 0x01ffe20003800000 */
.L_x_2721:
[----:B------:R-:W-:Y:S05]  /*33820*/  BSYNC B1 ;  /* 0x0000000000017941 */ /* 0x000fea0003800000 */
.L_x_2720:
[----:B------:R-:W-:Y:S01]  /*33830*/  IMAD.MOV.U32 R13, RZ, RZ, R2 ;  /* 0x000000ffff0d7224 */ /* 0x000fe200078e0002 */
[----:B------:R-:W-:Y:S01]  /*33840*/  MOV R0, R14 ;  /* 0x0000000e00007202 */ /* 0x000fe20000000f00 */
[----:B------:R-:W-:Y:S02]  /*33850*/  IMAD.MOV.U32 R12, RZ, RZ, 0x2 ;  /* 0x00000002ff0c7424 */ /* 0x000fe400078e00ff */
[----:B------:R-:W-:Y:S02]  /*33860*/  IMAD.MOV.U32 R11, RZ, RZ, 0x181f ;  /* 0x0000181fff0b7424 */ /* 0x000fe400078e00ff */
[----:B------:R-:W-:-:S07]  /*33870*/  IMAD.MOV.U32 R15, RZ, RZ, -0x1 ;  /* 0xffffffffff0f7424 */ /* 0x000fce00078e00ff */
[----:B------:R-:W-:Y:S05]  /*33880*/  WARPSYNC.COLLECTIVE R15, `(.L_x_2722) ;  /* 0x000000000f087348 */ /* 0x000fea0003c00000 */
[----:B------:R0:W1:Y:S02]  /*33890*/  SHFL.IDX P6, R14, R13, R12, R11 ;  /* 0x0000000c0d0e7389 */ /* 0x00006400000c000b */
[----:B01----:R-:W-:Y:S01]  /*338a0*/  ENDCOLLECTIVE ;  /* 0x000000000000791b */ /* 0x003fe20003800000 */
.L_x_2722:
[----:B------:R-:W-:Y:S05]  /*338b0*/  BRA `(.L_x_2723) ;  /* 0xffffff5000cc7947 */ /* 0x000fea000383ffff */
.L_x_2465:
[----:B------:R-:W-:Y:S01]  /*338c0*/  BSSY B1, `(.L_x_2724) ;  /* 0x0000008000017945 */ /* 0x000fe20003800000 */
[----:B------:R-:W-:Y:S01]  /*338d0*/  MOV R13, R3 ;  /* 0x00000003000d7202 */ /* 0x000fe20000000f00 */
[----:B------:R-:W-:Y:S02]  /*338e0*/  IMAD.MOV.U32 R12, RZ, RZ, 0x3 ;  /* 0x00000003ff0c7424 */ /* 0x000fe400078e00ff */
[----:B------:R-:W-:Y:S02]  /*338f0*/  IMAD.MOV.U32 R11, RZ, RZ, 0x181f ;  /* 0x0000181fff0b7424 */ /* 0x000fe400078e00ff */
[----:B0-----:R-:W-:-:S07]  /*33900*/  IMAD.MOV.U32 R15, RZ, RZ, -0x1 ;  /* 0xffffffffff0f7424 */ /* 0x001fce00078e00ff */
[----:B-1234-:R-:W-:Y:S05]  /*33910*/  WARPSYNC.COLLECTIVE R15, `(.L_x_2725) ;  /* 0x000000000f087348 */ /* 0x01efea0003c00000 */
[----:B----4-:R0:W4:Y:S02]  /*33920*/  SHFL.IDX P6, R14, R13, R12, R11 ;  /* 0x0000000c0d0e7389 */ /* 0x01012400000c000b */
[----:B01234-:R-:W-:Y:S01]  /*33930*/  ENDCOLLECTIVE ;  /* 0x000000000000791b */ /* 0x01ffe20003800000 */
.L_x_2725:
[----:B------:R-:W-:Y:S05]  /*33940*/  BSYNC B1 ;  /* 0x0000000000017941 */ /* 0x000fea0003800000 */
.L_x_2724:
[----:B------:R-:W-:Y:S01]  /*33950*/  MOV R13, R2 ;  /* 0x00000002000d7202 */ /* 0x000fe20000000f00 */
[----:B------:R-:W-:Y:S02]  /*33960*/  IMAD.MOV.U32 R12, RZ, RZ, 0x3 ;  /* 0x00000003ff0c7424 */ /* 0x000fe400078e00ff */
[----:B------:R-:W-:Y:S02]  /*33970*/  IMAD.MOV.U32 R11, RZ, RZ, 0x181f ;  /* 0x0000181fff0b7424 */ /* 0x000fe400078e00ff */
[----:B------:R-:W-:Y:S02]  /*33980*/  IMAD.MOV.U32 R15, RZ, RZ, -0x1 ;  /* 0xffffffffff0f7424 */ /* 0x000fe400078e00ff */
[----:B------:R-:W-:-:S07]  /*33990*/  IMAD.MOV.U32 R0, RZ, RZ, R14 ;  /* 0x000000ffff007224 */ /* 0x000fce00078e000e */
[----:B------:R-:W-:Y:S05]  /*339a0*/  WARPSYNC.COLLECTIVE R15, `(.L_x_2726) ;  /* 0x000000000f087348 */ /* 0x000fea0003c00000 */
[----:B------:R0:W1:Y:S02]  /*339b0*/  SHFL.IDX P6, R14, R13, R12, R11 ;  /* 0x0000000c0d0e7389 */ /* 0x00006400000c000b */
[----:B01----:R-:W-:Y:S01]  /*339c0*/  ENDCOLLECTIVE ;  /* 0x000000000000791b */ /* 0x003fe20003800000 */
.L_x_2726:
[----:B------:R-:W-:Y:S05]  /*339d0*/  BRA `(.L_x_2727) ;  /* 0xffffff5000d47947 */ /* 0x000fea000383ffff */
.L_x_2484:
        /* <DEDUP_REMOVED lines=11> */
.L_x_2729:
[----:B------:R-:W-:Y:S05]  /*33a90*/  BSYNC B1 ;  /* 0x0000000000017941 */ /* 0x000fea0003800000 */
.L_x_2728:
[----:B------:R-:W-:Y:S05]  /*33aa0*/  BRA `(.L_x_2730) ;  /* 0xffffff7000987947 */ /* 0x000fea000383ffff */
.L_x_2486:
[----:B------:R-:W-:Y:S01]  /*33ab0*/  BSSY B1, `(.L_x_2731) ;  /* 0x0000006000017945 */ /* 0x000fe20003800000 */
[----:B------:R-:W-:-:S07]  /*33ac0*/  IMAD.MOV.U32 R15, RZ, RZ, -0x1 ;  /* 0xffffffffff0f7424 */ /* 0x000fce00078e00ff */
[----:B0-----:R-:W-:Y:S05]  /*33ad0*/  WARPSYNC.COLLECTIVE R15, `(.L_x_2732) ;  /* 0x000000000f0c7348 */ /* 0x001fea0003c00000 */
[----:B------:R-:W-:Y:S02]  /*33ae0*/  ELECT P6, UR62, PT ;  /* 0x00000000003e782f */ /* 0x000fe400038c0000 */
[----:B------:R-:W-:Y:S01]  /*33af0*/  MOV R14, UR62 ;  /* 0x0000003e000e7c02 */ /* 0x000fe20008000f00 */
[----:B0-----:R-:W-:Y:S10]  /*33b00*/  ENDCOLLECTIVE ;  /* 0x000000000000791b */ /* 0x001ff40003800000 */
.L_x_2732:
[----:B------:R-:W-:Y:S05]  /*33b10*/  BSYNC B1 ;  /* 0x0000000000017941 */ /* 0x000fea0003800000 */
.L_x_2731:
[----:B------:R-:W-:Y:S05]  /*33b20*/  BRA `(.L_x_2485) ;  /* 0xffffff7000907947 */ /* 0x000fea000383ffff */
.L_x_2488:
[----:B0-----:R0:W1:Y:S02]  /*33b30*/  SYNCS.PHASECHK.TRANS64.TRYWAIT P0, [R18+URZ+0x29820], R4 ;  /* 0x02982004120075a7 */ /* 0x001064000800017f */
[----:B-1----:R-:W-:Y:S05]  /*33b40*/  @!P0 NANOSLEEP.SYNCS 0x989680 ;  /* 0x009896800000895d */ /* 0x002fea0003900000 */
[----:B------:R-:W1:Y:S02]  /*33b50*/  @!P0 SYNCS.PHASECHK.TRANS64 P0, [R18+URZ+0x29820], R4 ;  /* 0x02982004120085a7 */ /* 0x000e64000800007f */
[----:B-1----:R-:W-:Y:S05]  /*33b60*/  @!P0 BRA `(.L_x_2488) ;  /* 0xfffffffc00f08947 */ /* 0x002fea000383ffff */
[----:B------:R-:W-:Y:S05]  /*33b70*/  BRA `(.L_x_2733) ;  /* 0xffffff7000a07947 */ /* 0x000fea000383ffff */
.L_x_2492:
[----:B-1----:R1:W2:Y:S02]  /*33b80*/  SYNCS.PHASECHK.TRANS64.TRYWAIT P0, [R7+URZ+0x298a0], R10 ;  /* 0x0298a00a070075a7 */ /* 0x0022a4000800017f */
[----:B--2---:R-:W-:Y:S05]  /*33b90*/  @!P0 NANOSLEEP.SYNCS 0x989680 ;  /* 0x009896800000895d */ /* 0x004fea0003900000 */
[----:B------:R-:W2:Y:S02]  /*33ba0*/  @!P0 SYNCS.PHASECHK.TRANS64 P0, [R7+URZ+0x298a0], R10 ;  /* 0x0298a00a070085a7 */ /* 0x000ea4000800007f */
[----:B--2---:R-:W-:Y:S05]  /*33bb0*/  @!P0 BRA `(.L_x_2492) ;  /* 0xfffffffc00f08947 */ /* 0x004fea000383ffff */
[----:B------:R-:W-:Y:S05]  /*33bc0*/  BRA `(.L_x_2734) ;  /* 0xffffff7000c07947 */ /* 0x000fea000383ffff */
.L_x_2499:
[----:B0-----:R0:W2:Y:S02]  /*33bd0*/  SYNCS.PHASECHK.TRANS64.TRYWAIT P0, [R7+URZ+0x298c0], R10 ;  /* 0x0298c00a070075a7 */ /* 0x0010a4000800017f */
[----:B--2---:R-:W-:Y:S05]  /*33be0*/  @!P0 NANOSLEEP.SYNCS 0x989680 ;  /* 0x009896800000895d */ /* 0x004fea0003900000 */
[----:B------:R-:W2:Y:S02]  /*33bf0*/  @!P0 SYNCS.PHASECHK.TRANS64 P0, [R7+URZ+0x298c0], R10 ;  /* 0x0298c00a070085a7 */ /* 0x000ea4000800007f */
[----:B--2---:R-:W-:Y:S05]  /*33c00*/  @!P0 BRA `(.L_x_2499) ;  /* 0xfffffffc00f08947 */ /* 0x004fea000383ffff */
[----:B------:R-:W-:Y:S05]  /*33c10*/  BRA `(.L_x_2735) ;  /* 0xffffff7400b87947 */ /* 0x000fea000383ffff */
.L_x_2506:
[----:B0-----:R0:W1:Y:S02]  /*33c20*/  SYNCS.PHASECHK.TRANS64.TRYWAIT P1, [R8+URZ+0x298a0], R7 ;  /* 0x0298a007080075a7 */ /* 0x001064000802017f */
[----:B-1----:R-:W-:Y:S05]  /*33c30*/  @!P1 NANOSLEEP.SYNCS 0x989680 ;  /* 0x009896800000995d */ /* 0x002fea0003900000 */
[----:B------:R-:W1:Y:S02]  /*33c40*/  @!P1 SYNCS.PHASECHK.TRANS64 P1, [R8+URZ+0x298a0], R7 ;  /* 0x0298a007080095a7 */ /* 0x000e64000802007f */
[----:B-1----:R-:W-:Y:S05]  /*33c50*/  @!P1 BRA `(.L_x_2506) ;  /* 0xfffffffc00f09947 */ /* 0x002fea000383ffff */
[----:B------:R-:W-:Y:S05]  /*33c60*/  BRA `(.L_x_2736) ;  /* 0xffffff7800947947 */ /* 0x000fea000383ffff */
.L_x_2513:
[----:B-1----:R1:W2:Y:S02]  /*33c70*/  SYNCS.PHASECHK.TRANS64.TRYWAIT P1, [R8+URZ+0x298c0], R7 ;  /* 0x0298c007080075a7 */ /* 0x0022a4000802017f */
[----:B--2---:R-:W-:Y:S05]  /*33c80*/  @!P1 NANOSLEEP.SYNCS 0x989680 ;  /* 0x009896800000995d */ /* 0x004fea0003900000 */
[----:B------:R-:W2:Y:S02]  /*33c90*/  @!P1 SYNCS.PHASECHK.TRANS64 P1, [R8+URZ+0x298c0], R7 ;  /* 0x0298c007080095a7 */ /* 0x000ea4000802007f */
[----:B--2---:R-:W-:Y:S05]  /*33ca0*/  @!P1 BRA `(.L_x_2513) ;  /* 0xfffffffc00f09947 */ /* 0x004fea000383ffff */
[----:B------:R-:W-:Y:S05]  /*33cb0*/  BRA `(.L_x_2737) ;  /* 0xffffff7c00887947 */ /* 0x000fea000383ffff */
.L_x_2530:
        /* <DEDUP_REMOVED lines=8> */
[----:B-1----:R-:W-:Y:S05]  /*33d40*/  WARPSYNC.COLLECTIVE R15, `(.L_x_2739) ;  /* 0x000000000f087348 */ /* 0x002fea0003c00000 */
[----:B------:R0:W2:Y:S02]  /*33d50*/  SHFL.IDX P6, R14, R13, R12, R11 ;  /* 0x0000000c0d0e7389 */ /* 0x0000a400000c000b */
[----:B012---:R-:W-:Y:S01]  /*33d60*/  ENDCOLLECTIVE ;  /* 0x000000000000791b */ /* 0x007fe20003800000 */
.L_x_2739:
[----:B------:R-:W-:Y:S05]  /*33d70*/  BSYNC B0 ;  /* 0x0000000000007941 */ /* 0x000fea0003800000 */
.L_x_2738:
[----:B------:R-:W-:Y:S05]  /*33d80*/  BRA `(.L_x_2740) ;  /* 0xffffff8800ec7947 */ /* 0x000fea000383ffff */
.L_x_2532:
[----:B------:R-:W-:Y:S01]  /*33d90*/  BSSY B0, `(.L_x_2741) ;  /* 0x0000006000007945 */ /* 0x000fe20003800000 */
[----:B------:R-:W-:-:S07]  /*33da0*/  IMAD.MOV.U32 R15, RZ, RZ, -0x1 ;  /* 0xffffffffff0f7424 */ /* 0x000fce00078e00ff */
[----:B01----:R-:W-:Y:S05]  /*33db0*/  WARPSYNC.COLLECTIVE R15, `(.L_x_2742) ;  /* 0x000000000f0c7348 */ /* 0x003fea0003c00000 */
[----:B------:R-:W-:Y:S02]  /*33dc0*/  ELECT P6, UR62, PT ;  /* 0x00000000003e782f */ /* 0x000fe400038c0000 */
[----:B------:R-:W-:Y:S01]  /*33dd0*/  MOV R14, UR62 ;  /* 0x0000003e000e7c02 */ /* 0x000fe20008000f00 */
[----:B01----:R-:W-:Y:S10]  /*33de0*/  ENDCOLLECTIVE ;  /* 0x000000000000791b */ /* 0x003ff40003800000 */
.L_x_2742:
[----:B------:R-:W-:Y:S05]  /*33df0*/  BSYNC B0 ;  /* 0x0000000000007941 */ /* 0x000fea0003800000 */
.L_x_2741:
[----:B------:R-:W-:Y:S05]  /*33e00*/  BRA `(.L_x_2743) ;  /* 0xffffff8800f47947 */ /* 0x000fea000383ffff */
.L_x_2534:
[----:B0-----:R0:W1:Y:S02]  /*33e10*/  SYNCS.PHASECHK.TRANS64.TRYWAIT P0, [R2+URZ+0x29880], R3 ;  /* 0x02988003020075a7 */ /* 0x001064000800017f */
[----:B-1----:R-:W-:Y:S05]  /*33e20*/  @!P0 NANOSLEEP.SYNCS 0x989680 ;  /* 0x009896800000895d */ /* 0x002fea0003900000 */
[----:B------:R-:W1:Y:S02]  /*33e30*/  @!P0 SYNCS.PHASECHK.TRANS64 P0, [R2+URZ+0x29880], R3 ;  /* 0x02988003020085a7 */ /* 0x000e64000800007f */
[----:B-1----:R-:W-:Y:S05]  /*33e40*/  @!P0 BRA `(.L_x_2534) ;  /* 0xfffffffc00f08947 */ /* 0x002fea000383ffff */
[----:B------:R-:W-:Y:S05]  /*33e50*/  BRA `(.L_x_2744) ;  /* 0xffffff8c005c7947 */ /* 0x000fea000383ffff */
.L_x_2536:
[----:B-1----:R1:W2:Y:S02]  /*33e60*/  SYNCS.PHASECHK.TRANS64.TRYWAIT P0, [R2+URZ+0x29840], R3 ;  /* 0x02984003020075a7 */ /* 0x0022a4000800017f */
[----:B--2---:R-:W-:Y:S05]  /*33e70*/  @!P0 NANOSLEEP.SYNCS 0x989680 ;  /* 0x009896800000895d */ /* 0x004fea0003900000 */
[----:B------:R-:W2:Y:S02]  /*33e80*/  @!P0 SYNCS.PHASECHK.TRANS64 P0, [R2+URZ+0x29840], R3 ;  /* 0x02984003020085a7 */ /* 0x000ea4000800007f */
[----:B--2---:R-:W-:Y:S05]  /*33e90*/  @!P0 BRA `(.L_x_2536) ;  /* 0xfffffffc00f08947 */ /* 0x004fea000383ffff */
[----:B------:R-:W-:Y:S05]  /*33ea0*/  BRA `(.L_x_2745) ;  /* 0xffffff8c00b07947 */ /* 0x000fea000383ffff */
.L_x_2540:
[----:B------:R-:W2:Y:S01]  /*33eb0*/  LDL.LU R11, [R1+0x44] ;  /* 0x00004400010b7983 */ /* 0x000ea20000300800 */
[----:B------:R-:W-:Y:S01]  /*33ec0*/  IMAD.MOV.U32 R13, RZ, RZ, R3 ;  /* 0x000000ffff0d7224 */ /* 0x000fe200078e0003 */
[----:B------:R-:W-:Y:S01]  /*33ed0*/  MOV R12, RZ ;  /* 0x000000ff000c7202 */ /* 0x000fe20000000f00 */
[----:B------:R-:W-:Y:S01]  /*33ee0*/  IMAD.MOV.U32 R15, RZ, RZ, -0x1 ;  /* 0xffffffffff0f7424 */ /* 0x000fe200078e00ff */
[----:B------:R-:W-:-:S04]  /*33ef0*/  LOP3.LUT R5, R5, 0x7f, RZ, 0xc0, !PT ;  /* 0x0000007f05057812 */ /* 0x000fc800078ec0ff */
[----:B------:R-:W-:-:S05]  /*33f00*/  SHF.R.U32.HI R5, RZ, 0x2, R5 ;  /* 0x00000002ff057819 */ /* 0x000fca0000011605 */
[----:B------:R-:W-:-:S04]  /*33f10*/  IMAD R0, R10, 0x80, R5 ;  /* 0x000000800a007824 */ /* 0x000fc800078e0205 */
[----:B------:R-:W-:Y:S02]  /*33f20*/  VIADD R5, R0, 0x20 ;  /* 0x0000002000057836 */ /* 0x000fe40000000000 */
[----:B--2---:R-:W-:Y:S02]  /*33f30*/  IMAD R2, R11, R7, RZ ;  /* 0x000000070b027224 */ /* 0x004fe400078e02ff */
[----:B------:R-:W-:-:S03]  /*33f40*/  IMAD.MOV.U32 R11, RZ, RZ, 0x1c1f ;  /* 0x00001c1fff0b7424 */ /* 0x000fc600078e00ff */
[----:B------:R-:W-:-:S13]  /*33f50*/  ISETP.GE.AND P4, PT, R0, R2, PT ;  /* 0x000000020000720c */ /* 0x000fda0003f86270 */
[----:B-----5:R-:W-:Y:S05]  /*33f60*/  WARPSYNC.COLLECTIVE R15, `(.L_x_2746) ;  /* 0x000000000f087348 */ /* 0x020fea0003c00000 */
[----:B------:R0:W1:Y:S02]  /*33f70*/  SHFL.IDX P6, R14, R13, R12, R11 ;  /* 0x0000000c0d0e7389 */ /* 0x00006400000c000b */
[----:B01---5:R-:W-:Y:S01]  /*33f80*/  ENDCOLLECTIVE ;  /* 0x000000000000791b */ /* 0x023fe20003800000 */
.L_x_2746:
[----:B------:R-:W-:Y:S02]  /*33f90*/  IMAD.MOV.U32 R13, RZ, RZ, R4 ;  /* 0x000000ffff0d7224 */ /* 0x000fe400078e0004 */
[----:B------:R-:W-:-:S07]  /*33fa0*/  IMAD.MOV.U32 R6, RZ, RZ, R14 ;  /* 0x000000ffff067224 */ /* 0x000fce00078e000e */
[----:B------:R-:W-:Y:S05]  /*33fb0*/  WARPSYNC.COLLECTIVE R15, `(.L_x_2747) ;  /* 0x000000000f087348 */ /* 0x000fea0003c00000 */
[----:B------:R0:W1:Y:S02]  /*33fc0*/  SHFL.IDX P6, R14, R13, R12, R11 ;  /* 0x0000000c0d0e7389 */ /* 0x00006400000c000b */
[----:B01----:R-:W-:Y:S01]  /*33fd0*/  ENDCOLLECTIVE ;  /* 0x000000000000791b */ /* 0x003fe20003800000 */
.L_x_2747:
[----:B------:R-:W-:Y:S01]  /*33fe0*/  IMAD.MOV.U32 R13, RZ, RZ, R3 ;  /* 0x000000ffff0d7224 */ /* 0x000fe200078e0003 */
[----:B------:R-:W-:Y:S02]  /*33ff0*/  MOV R12, 0x1 ;  /* 0x00000001000c7802 */ /* 0x000fe40000000f00 */
[----:B------:R-:W-:-:S07]  /*34000*/  MOV R7, R14 ;  /* 0x0000000e00077202 */ /* 0x000fce0000000f00 */
[----:B------:R-:W-:Y:S05]  /*34010*/  WARPSYNC.COLLECTIVE R15, `(.L_x_2748) ;  /* 0x000000000f087348 */ /* 0x000fea0003c00000 */
[----:B------:R0:W1:Y:S02]  /*34020*/  SHFL.IDX P6, R14, R13, R12, R11 ;  /* 0x0000000c0d0e7389 */ /* 0x00006400000c000b */
[----:B01----:R-:W-:Y:S01]  /*34030*/  ENDCOLLECTIVE ;  /* 0x000000000000791b */ /* 0x003fe20003800000 */
.L_x_2748:
        /* <DEDUP_REMOVED lines=17> */
.L_x_2749:
[----:B------:R-:W-:Y:S02]  /*34150*/  IMAD.MOV.U32 R13, RZ, RZ, R3 ;  /* 0x000000ffff0d7224 */ /* 0x000fe400078e0003 */
[----:B------:R-:W-:Y:S02]  /*34160*/  IMAD.MOV.U32 R12, RZ, RZ, 0x2 ;  /* 0x00000002ff0c7424 */ /* 0x000fe400078e00ff */
[----:B------:R-:W-:-:S07]  /*34170*/  IMAD.MOV.U32 R5, RZ, RZ, R14 ;  /* 0x000000ffff057224 */ /* 0x000fce00078e000e */
[----:B------:R-:W-:Y:S05]  /*34180*/  WARPSYNC.COLLECTIVE R15, `(.L_x_2750) ;  /* 0x000000000f087348 */ /* 0x000fea0003c00000 */
[----:B------:R0:W1:Y:S02]  /*34190*/  SHFL.IDX P6, R14, R13, R12, R11 ;  /* 0x0000000c0d0e7389 */ /* 0x00006400000c000b */
[----:B01----:R-:W-:Y:S01]  /*341a0*/  ENDCOLLECTIVE ;  /* 0x000000000000791b */ /* 0x003fe20003800000 */
.L_x_2750:
[----:B------:R-:W-:-:S05]  /*341b0*/  @!P3 IADD3 R5, P4, R9, R5, RZ ;  /* 0x000000050905b210 */ /* 0x000fca0007f9e0ff */
[----:B------:R-:W-:-:S05]  /*341c0*/  @!P3 IMAD.X R6, RZ, RZ, R6, P4 ;  /* 0x000000ffff06b224 */ /* 0x000fca00020e0606 */
[----:B------:R-:W-:Y:S01]  /*341d0*/  @!P3 MOV R7, R6 ;  /* 0x000000060007b202 */ /* 0x000fe20000000f00 */
        /* <DEDUP_REMOVED lines=9> */
[----:B------:R-:W-:-:S02]  /*34270*/  ISETP.GE.AND P3, PT, R5, R2, PT ;  /* 0x000000020500720c */ /* 0x000fc40003f66270 */
[----:B0-----:R-:W-:-:S11]  /*34280*/  MOV R6, R14 ;  /* 0x0000000e00067202 */ /* 0x001fd60000000f00 */
[----:B------:R-:W-:Y:S05]  /*34290*/  WARPSYNC.COLLECTIVE R15, `(.L_x_2751) ;  /* 0x000000000f087348 */ /* 0x000fea0003c00000 */
[----:B------:R0:W1:Y:S02]  /*342a0*/  SHFL.IDX P6, R14, R13, R12, R11 ;  /* 0x0000000c0d0e7389 */ /* 0x00006400000c000b */
[----:B01----:R-:W-:Y:S01]  /*342b0*/  ENDCOLLECTIVE ;  /* 0x000000000000791b */ /* 0x003fe20003800000 */
.L_x_2751:
[----:B------:R-:W-:Y:S02]  /*342c0*/  IMAD.MOV.U32 R13, RZ, RZ, R3 ;  /* 0x000000ffff0d7224 */ /* 0x000fe400078e0003 */
[----:B------:R-:W-:Y:S02]  /*342d0*/  IMAD.MOV.U32 R12, RZ, RZ, 0x3 ;  /* 0x00000003ff0c7424 */ /* 0x000fe400078e00ff */
[----:B------:R-:W-:-:S07]  /*342e0*/  IMAD.MOV.U32 R5, RZ, RZ, R14 ;  /* 0x000000ffff057224 */ /* 0x000fce00078e000e */
[----:B------:R-:W-:Y:S05]  /*342f0*/  WARPSYNC.COLLECTIVE R15, `(.L_x_2752) ;  /* 0x000000000f087348 */ /* 0x000fea0003c00000 */
[----:B------:R0:W1:Y:S02]  /*34300*/  SHFL.IDX P6, R14, R13, R12, R11 ;  /* 0x0000000c0d0e7389 */ /* 0x00006400000c000b */
[----:B01----:R-:W-:Y:S01]  /*34310*/  ENDCOLLECTIVE ;  /* 0x000000000000791b */ /* 0x003fe20003800000 */
.L_x_2752:
[----:B------:R-:W-:-:S05]  /*34320*/  @!P3 IADD3 R5, P4, R9, R5, RZ ;  /* 0x000000050905b210 */ /* 0x000fca0007f9e0ff */
[----:B------:R-:W-:-:S04]  /*34330*/  @!P3 IMAD.X R6, RZ, RZ, R6, P4 ;  /* 0x000000ffff06b224 */ /* 0x000fc800020e0606 */
[----:B------:R-:W-:Y:S01]  /*34340*/  @!P3 IMAD.MOV.U32 R7, RZ, RZ, R6 ;  /* 0x000000ffff07b224 */ /* 0x000fe200078e0006 */
[----:B------:R-:W-:Y:S01]  /*34350*/  @!P3 MOV R6, R5 ;  /* 0x000000050006b202 */ /* 0x000fe20000000f00 */
[----:B------:R-:W-:-:S04]  /*34360*/  IMAD.MOV.U32 R13, RZ, RZ, R4 ;  /* 0x000000ffff0d7224 */ /* 0x000fc800078e0004 */
        /* <DEDUP_REMOVED lines=9> */
.L_x_2753:
[----:B------:R-:W-:Y:S01]  /*34400*/  @!PT LDS RZ, [RZ] ;  /* 0x00000000fffff984 */ /* 0x000fe20000000800 */
[----:B------:R-:W-:Y:S01]  /*34410*/  @!PT LDS RZ, [RZ] ;  /* 0x00000000fffff984 */ /* 0x000fe20000000800 */
[----:B------:R-:W-:Y:S01]  /*34420*/  @!PT LDS RZ, [RZ] ;  /* 0x00000000fffff984 */ /* 0x000fe20000000800 */
[----:B------:R0:W-:Y:S01]  /*34430*/  @!P3 LDGSTS.E.BYPASS.LTC128B.128 [R8+0x19400], desc[UR56][R6.64+0x80], !P2 ;  /* 0x194000800608bfae */ /* 0x0001e2000d101d78 */
[----:B------:R-:W-:Y:S01]  /*34440*/  MOV R3, R14 ;  /* 0x0000000e00037202 */ /* 0x000fe20000000f00 */
[----:B------:R-:W-:Y:S06]  /*34450*/  BRA `(.L_x_2754) ;  /* 0xffffff9400147947 */ /* 0x000fec000383ffff */
.L_x_2545:
[----:B----4-:R4:W0:Y:S02]  /*34460*/  SYNCS.PHASECHK.TRANS64.TRYWAIT P0, [R18+URZ+0x29820], R0 ;  /* 0x02982000120075a7 */ /* 0x010824000800017f */
[----:B0-----:R-:W-:Y:S05]  /*34470*/  @!P0 NANOSLEEP.SYNCS 0x989680 ;  /* 0x009896800000895d */ /* 0x001fea0003900000 */
[----:B------:R-:W0:Y:S02]  /*34480*/  @!P0 SYNCS.PHASECHK.TRANS64 P0, [R18+URZ+0x29820], R0 ;  /* 0x02982000120085a7 */ /* 0x000e24000800007f */
[----:B0-----:R-:W-:Y:S05]  /*34490*/  @!P0 BRA `(.L_x_2545) ;  /* 0xfffffffc00f08947 */ /* 0x001fea000383ffff */
[----:B------:R-:W-:Y:S05]  /*344a0*/  BRA `(.L_x_2755) ;  /* 0xffffff9400847947 */ /* 0x000fea000383ffff */
.L_x_2551:
[----:B0-----:R0:W2:Y:S02]  /*344b0*/  SYNCS.PHASECHK.TRANS64.TRYWAIT P0, [R5+URZ+0x29880], R4 ;  /* 0x02988004050075a7 */ /* 0x0010a4000800017f */
[----:B--2---:R-:W-:Y:S05]  /*344c0*/  @!P0 NANOSLEEP.SYNCS 0x989680 ;  /* 0x009896800000895d */ /* 0x004fea0003900000 */
[----:B------:R-:W2:Y:S02]  /*344d0*/  @!P0 SYNCS.PHASECHK.TRANS64 P0, [R5+URZ+0x29880], R4 ;  /* 0x02988004050085a7 */ /* 0x000ea4000800007f */
[----:B--2---:R-:W-:Y:S05]  /*344e0*/  @!P0 BRA `(.L_x_2551) ;  /* 0xfffffffc00f08947 */ /* 0x004fea000383ffff */
[----:B------:R-:W-:Y:S05]  /*344f0*/  BRA `(.L_x_2756) ;  /* 0xffffff98003c7947 */ /* 0x000fea000383ffff */
.L_x_2556:
[----:B--2---:R2:W4:Y:S02]  /*34500*/  SYNCS.PHASECHK.TRANS64.TRYWAIT P0, [R5+URZ+0x29840], R4 ;  /* 0x02984004050075a7 */ /* 0x004524000800017f */
[----:B----4-:R-:W-:Y:S05]  /*34510*/  @!P0 NANOSLEEP.SYNCS 0x989680 ;  /* 0x009896800000895d */ /* 0x010fea0003900000 */
[----:B------:R-:W4:Y:S02]  /*34520*/  @!P0 SYNCS.PHASECHK.TRANS64 P0, [R5+URZ+0x29840], R4 ;  /* 0x02984004050085a7 */ /* 0x000f24000800007f */
[----:B----4-:R-:W-:Y:S05]  /*34530*/  @!P0 BRA `(.L_x_2556) ;  /* 0xfffffffc00f08947 */ /* 0x010fea000383ffff */
[----:B------:R-:W-:Y:S05]  /*34540*/  BRA `(.L_x_2757) ;  /* 0xffffff9800b87947 */ /* 0x000fea000383ffff */
.L_x_2564:
[----:B----4-:R4:W0:Y:S02]  /*34550*/  SYNCS.PHASECHK.TRANS64.TRYWAIT P0, [R20+URZ+0x29870], R4 ;  /* 0x02987004140075a7 */ /* 0x010824000800017f */
[----:B0-----:R-:W-:Y:S05]  /*34560*/  @!P0 NANOSLEEP.SYNCS 0x989680 ;  /* 0x009896800000895d */ /* 0x001fea0003900000 */
[----:B------:R-:W0:Y:S02]  /*34570*/  @!P0 SYNCS.PHASECHK.TRANS64 P0, [R20+URZ+0x29870], R4 ;  /* 0x02987004140085a7 */ /* 0x000e24000800007f */
[----:B0-----:R-:W-:Y:S05]  /*34580*/  @!P0 BRA `(.L_x_2564) ;  /* 0xfffffffc00f08947 */ /* 0x001fea000383ffff */
[----:B------:R-:W-:Y:S05]  /*34590*/  BRA `(.L_x_2758) ;  /* 0xffffff9c00d07947 */ /* 0x000fea000383ffff */
.L_x_2566:
[----:B------:R0:W0:Y:S02]  /*345a0*/  SYNCS.PHASECHK.TRANS64.TRYWAIT P0, [R20+URZ+0x29860], R3 ;  /* 0x02986003140075a7 */ /* 0x000024000800017f */
[----:B0-----:R-:W-:Y:S05]  /*345b0*/  @!P0 NANOSLEEP.SYNCS 0x989680 ;  /* 0x009896800000895d */ /* 0x001fea0003900000 */
[----:B------:R-:W0:Y:S02]  /*345c0*/  @!P0 SYNCS.PHASECHK.TRANS64 P0, [R20+URZ+0x29860], R3 ;  /* 0x02986003140085a7 */ /* 0x000e24000800007f */
[----:B0-----:R-:W-:Y:S05]  /*345d0*/  @!P0 BRA `(.L_x_2566) ;  /* 0xfffffffc00f08947 */ /* 0x001fea000383ffff */
[----:B------:R-:W-:Y:S05]  /*345e0*/  BRA `(.L_x_2759) ;  /* 0xffffff9c00d87947 */ /* 0x000fea000383ffff */
.L_x_2573:
[----:B--2---:R2:W3:Y:S02]  /*345f0*/  SYNCS.PHASECHK.TRANS64.TRYWAIT P1, [R16+URZ+0x29870], R0 ;  /* 0x02987000100075a7 */ /* 0x0044e4000802017f */
[----:B---3--:R-:W-:Y:S05]  /*34600*/  @!P1 NANOSLEEP.SYNCS 0x989680 ;  /* 0x009896800000995d */ /* 0x008fea0003900000 */
[----:B------:R-:W3:Y:S02]  /*34610*/  @!P1 SYNCS.PHASECHK.TRANS64 P1, [R16+URZ+0x29870], R0 ;  /* 0x02987000100095a7 */ /* 0x000ee4000802007f */
[----:B---3--:R-:W-:Y:S05]  /*34620*/  @!P1 BRA `(.L_x_2573) ;  /* 0xfffffffc00f09947 */ /* 0x008fea000383ffff */
[----:B------:R-:W-:Y:S05]  /*34630*/  BRA `(.L_x_2760) ;  /* 0xffffffa400bc7947 */ /* 0x000fea000383ffff */
.L_x_2575:
[----:B--2---:R2:W3:Y:S02]  /*34640*/  SYNCS.PHASECHK.TRANS64.TRYWAIT P1, [R16+URZ+0x29860], R0 ;  /* 0x02986000100075a7 */ /* 0x0044e4000802017f */
[----:B---3--:R-:W-:Y:S05]  /*34650*/  @!P1 NANOSLEEP.SYNCS 0x989680 ;  /* 0x009896800000995d */ /* 0x008fea0003900000 */
[----:B------:R-:W3:Y:S02]  /*34660*/  @!P1 SYNCS.PHASECHK.TRANS64 P1, [R16+URZ+0x29860], R0 ;  /* 0x02986000100095a7 */ /* 0x000ee4000802007f */
[----:B---3--:R-:W-:Y:S05]  /*34670*/  @!P1 BRA `(.L_x_2575) ;  /* 0xfffffffc00f09947 */ /* 0x008fea000383ffff */
[----:B------:R-:W-:Y:S05]  /*34680*/  BRA `(.L_x_2761) ;  /* 0xffffffa400c47947 */ /* 0x000fea000383ffff */
.L_x_2579:
[----:B------:R-:W2:Y:S01]  /*34690*/  LDL R0, [R1] ;  /* 0x0000000001007983 */ /* 0x000ea20000100800 */
[----:B------:R-:W-:Y:S01]  /*346a0*/  BSSY B0, `(.L_x_2762) ;  /* 0x0000008000007945 */ /* 0x000fe20003800000 */
[----:B------:R-:W-:Y:S02]  /*346b0*/  IMAD.MOV.U32 R12, RZ, RZ, RZ ;  /* 0x000000ffff0c7224 */ /* 0x000fe400078e00ff */
[----:B------:R-:W-:Y:S02]  /*346c0*/  IMAD.MOV.U32 R11, RZ, RZ, 0x1f ;  /* 0x0000001fff0b7424 */ /* 0x000fe400078e00ff */
[----:B------:R-:W-:Y:S02]  /*346d0*/  IMAD.MOV.U32 R15, RZ, RZ, -0x1 ;  /* 0xffffffffff0f7424 */ /* 0x000fe400078e00ff */
[----:B--2---:R-:W-:-:S07]  /*346e0*/  IMAD.MOV.U32 R13, RZ, RZ, R0 ;  /* 0x000000ffff0d7224 */ /* 0x004fce00078e0000 */
[----:B-1----:R-:W-:Y:S05]  /*346f0*/  WARPSYNC.COLLECTIVE R15, `(.L_x_2763) ;  /* 0x000000000f087348 */ /* 0x002fea0003c00000 */
[----:B------:R0:W2:Y:S02]  /*34700*/  SHFL.IDX P6, R14, R13, R12, R11 ;  /* 0x0000000c0d0e7389 */ /* 0x0000a400000c000b */
[----:B012---:R-:W-:Y:S01]  /*34710*/  ENDCOLLECTIVE ;  /* 0x000000000000791b */ /* 0x007fe20003800000 */
.L_x_2763:
[----:B------:R-:W-:Y:S05]  /*34720*/  BSYNC B0 ;  /* 0x0000000000007941 */ /* 0x000fea0003800000 */
.L_x_2762:
        /* <DEDUP_REMOVED lines=9> */
.L_x_2764:
[----:B------:R-:W-:Y:S01]  /*347c0*/  ULDC UR4, c[0x0][0xc3c] ;  /* 0x00030f0000047ab9 */ /* 0x000fe20000000800 */
[----:B------:R-:W-:Y:S01]  /*347d0*/  IMAD.IADD R4, R2, 0x1, R16 ;  /* 0x0000000102047824 */ /* 0x000fe200078e0210 */
[----:B------:R-:W-:-:S04]  /*347e0*/  MOV R0, R14 ;  /* 0x0000000e00007202 */ /* 0x000fc80000000f00 */
        /* <DEDUP_REMOVED lines=11> */
[----:B------:R-:W-:Y:S01]  /*348a0*/  IMAD.MOV.U32 R11, RZ, RZ, RZ ;  /* 0x000000ffff0b7224 */ /* 0x000fe200078e00ff */
[C---:B------:R-:W-:Y:S02]  /*348b0*/  ISETP.GE.U32.AND P4, PT, R16.reuse, 0x8, PT ;  /* 0x000000081000780c */ /* 0x040fe40003f86070 */
[----:B------:R-:W-:Y:S01]  /*348c0*/  ISETP.GE.U32.AND P5, PT, R16, 0x10, PT ;  /* 0x000000101000780c */ /* 0x000fe20003fa6070 */
[----:B--2---:R-:W-:Y:S01]  /*348d0*/  @!P1 IMAD.MOV.U32 R4, RZ, RZ, R8 ;  /* 0x000000ffff049224 */ /* 0x004fe200078e0008 */
[----:B------:R-:W-:-:S02]  /*348e0*/  MOV R8, RZ ;  /* 0x000000ff00087202 */ /* 0x000fc40000000f00 */
[----:B---3--:R-:W-:Y:S02]  /*348f0*/  @!P1 MOV R6, R2 ;  /* 0x0000000200069202 */ /* 0x008fe40000000f00 */
[----:B------:R-:W-:-:S03]  /*34900*/  ISETP.NE.AND P1, PT, R16, RZ, PT ;  /* 0x000000ff1000720c */ /* 0x000fc60003f25270 */
[----:B------:R-:W-:-:S04]  /*34910*/  IMAD R2, R6, R4, RZ ;  /* 0x0000000406027224 */ /* 0x000fc800078e02ff */
[----:B------:R-:W-:-:S07]  /*34920*/  IMAD.MOV.U32 R13, RZ, RZ, R2 ;  /* 0x000000ffff0d7224 */ /* 0x000fce00078e0002 */
[----:B------:R-:W-:Y:S05]  /*34930*/  WARPSYNC.COLLECTIVE R15, `(.L_x_2765) ;  /* 0x000000000f087348 */ /* 0x000fea0003c00000 */
[----:B------:R0:W1:Y:S02]  /*34940*/  SHFL.UP P6, R14, R13, R12, R11 ;  /* 0x0400000c0d0e7389 */ /* 0x00006400000c000b */
[----:B01----:R-:W-:Y:S01]  /*34950*/  ENDCOLLECTIVE ;  /* 0x000000000000791b */ /* 0x003fe20003800000 */
.L_x_2765:
        /* <DEDUP_REMOVED lines=8> */
.L_x_2766:
[----:B------:R-:W-:Y:S01]  /*349e0*/  MOV R12, 0x4 ;  /* 0x00000004000c7802 */ /* 0x000fe20000000f00 */
[----:B------:R-:W-:-:S05]  /*349f0*/  IMAD.MOV.U32 R3, RZ, RZ, R14 ;  /* 0x000000ffff037224 */ /* 0x000fca00078e000e */
[----:B------:R-:W-:-:S05]  /*34a00*/  SEL R3, R3, RZ, P2 ;  /* 0x000000ff03037207 */ /* 0x000fca0001000000 */
[----:B------:R-:W-:-:S04]  /*34a10*/  IMAD.IADD R2, R2, 0x1, R3 ;  /* 0x0000000102027824 */ /* 0x000fc800078e0203 */
[----:B------:R-:W-:-:S07]  /*34a20*/  IMAD.MOV.U32 R13, RZ, RZ, R2 ;  /* 0x000000ffff0d7224 */ /* 0x000fce00078e0002 */
[----:B------:R-:W-:Y:S05]  /*34a30*/  WARPSYNC.COLLECTIVE R15, `(.L_x_2767) ;  /* 0x000000000f087348 */ /* 0x000fea0003c00000 */
[----:B------:R0:W1:Y:S02]  /*34a40*/  SHFL.UP P6, R14, R13, R12, R11 ;  /* 0x0400000c0d0e7389 */ /* 0x00006400000c000b */
[----:B01----:R-:W-:Y:S01]  /*34a50*/  ENDCOLLECTIVE ;  /* 0x000000000000791b */ /* 0x003fe20003800000 */
.L_x_2767:
        /* <DEDUP_REMOVED lines=8> */
.L_x_2768:
[----:B------:R-:W-:Y:S01]  /*34ae0*/  IMAD.MOV.U32 R12, RZ, RZ, 0x10 ;  /* 0x00000010ff0c7424 */ /* 0x000fe200078e00ff */
[----:B------:R-:W-:-:S04]  /*34af0*/  MOV R3, R14 ;  /* 0x0000000e00037202 */ /* 0x000fc80000000f00 */
[----:B------:R-:W-:-:S05]  /*34b00*/  SEL R3, R3, RZ, P4 ;  /* 0x000000ff03037207 */ /* 0x000fca0002000000 */
[----:B------:R-:W-:-:S04]  /*34b10*/  IMAD.IADD R2, R2, 0x1, R3 ;  /* 0x0000000102027824 */ /* 0x000fc800078e0203 */
[----:B------:R-:W-:-:S07]  /*34b20*/  IMAD.MOV.U32 R13, RZ, RZ, R2 ;  /* 0x000000ffff0d7224 */ /* 0x000fce00078e0002 */
[----:B------:R-:W-:Y:S05]  /*34b30*/  WARPSYNC.COLLECTIVE R15, `(.L_x_2769) ;  /* 0x000000000f087348 */ /* 0x000fea0003c00000 */
[----:B------:R0:W1:Y:S02]  /*34b40*/  SHFL.UP P6, R14, R13, R12, R11 ;  /* 0x0400000c0d0e7389 */ /* 0x00006400000c000b */
[----:B01----:R-:W-:Y:S01]  /*34b50*/  ENDCOLLECTIVE ;  /* 0x000000000000791b */ /* 0x003fe20003800000 */
.L_x_2769:
        /* <DEDUP_REMOVED lines=9> */
.L_x_2770:
[----:B------:R-:W-:Y:S01]  /*34bf0*/  IMAD.MOV.U32 R9, RZ, RZ, R14 ;  /* 0x000000ffff097224 */ /* 0x000fe200078e000e */
[----:B------:R-:W-:Y:S06]  /*34c00*/  BRA `(.L_x_2771) ;  /* 0xffffffa800c87947 */ /* 0x000fec000383ffff */
.L_x_2582:
[----:B------:R-:W-:Y:S01]  /*34c10*/  BSSY B0, `(.L_x_2772) ;  /* 0x0000008000007945 */ /* 0x000fe20003800000 */
[----:B------:R-:W-:Y:S02]  /*34c20*/  IMAD.MOV.U32 R13, RZ, RZ, R2 ;  /* 0x000000ffff0d7224 */ /* 0x000fe400078e0002 */
[----:B------:R-:W-:Y:S02]  /*34c30*/  IMAD.MOV.U32 R12, RZ, RZ, 0x1 ;  /* 0x00000001ff0c7424 */ /* 0x000fe400078e00ff */
[----:B------:R-:W-:Y:S02]  /*34c40*/  IMAD.MOV.U32 R11, RZ, RZ, RZ ;  /* 0x000000ffff0b7224 */ /* 0x000fe400078e00ff */
[----:B------:R-:W-:-:S07]  /*34c50*/  IMAD.MOV.U32 R15, RZ, RZ, -0x1 ;  /* 0xffffffffff0f7424 */ /* 0x000fce00078e00ff */
[----:B-1----:R-:W-:Y:S05]  /*34c60*/  WARPSYNC.COLLECTIVE R15, `(.L_x_2773) ;  /* 0x000000000f087348 */ /* 0x002fea0003c00000 */
[----:B------:R0:W2:Y:S02]  /*34c70*/  SHFL.UP P6, R14, R13, R12, R11 ;  /* 0x0400000c0d0e7389 */ /* 0x0000a400000c000b */
[----:B012---:R-:W-:Y:S01]  /*34c80*/  ENDCOLLECTIVE ;  /* 0x000000000000791b */ /* 0x007fe20003800000 */
.L_x_2773:
[----:B------:R-:W-:Y:S05]  /*34c90*/  BSYNC B0 ;  /* 0x0000000000007941 */ /* 0x000fea0003800000 */
.L_x_2772:
[----:B------:R-:W-:Y:S01]  /*34ca0*/  MOV R3, R14 ;  /* 0x0000000e00037202 */ /* 0x000fe20000000f00 */
[----:B------:R-:W-:Y:S01]  /*34cb0*/  IMAD.MOV.U32 R12, RZ, RZ, 0x2 ;  /* 0x00000002ff0c7424 */ /* 0x000fe200078e00ff */
[----:B------:R-:W-:Y:S01]  /*34cc0*/  MOV R15, 0xffffffff ;  /* 0xffffffff000f7802 */ /* 0x000fe20000000f00 */
[----:B------:R-:W-:Y:S01]  /*34cd0*/  IMAD.MOV.U32 R11, RZ, RZ, RZ ;  /* 0x000000ffff0b7224 */ /* 0x000fe200078e00ff */
[----:B------:R-:W-:-:S05]  /*34ce0*/  SEL R3, R3, RZ, P1 ;  /* 0x000000ff03037207 */ /* 0x000fca0000800000 */
[----:B------:R-:W-:-:S04]  /*34cf0*/  IMAD.IADD R2, R2, 0x1, R3 ;  /* 0x0000000102027824 */ /* 0x000fc800078e0203 */
[----:B------:R-:W-:-:S07]  /*34d00*/  IMAD.MOV.U32 R13, RZ, RZ, R2 ;  /* 0x000000ffff0d7224 */ /* 0x000fce00078e0002 */
[----:B------:R-:W-:Y:S05]  /*34d10*/  WARPSYNC.COLLECTIVE R15, `(.L_x_2774) ;  /* 0x000000000f087348 */ /* 0x000fea0003c00000 */
[----:B------:R0:W1:Y:S02]  /*34d20*/  SHFL.UP P6, R14, R13, R12, R11 ;  /* 0x0400000c0d0e7389 */ /* 0x00006400000c000b */
[----:B01----:R-:W-:Y:S01]  /*34d30*/  ENDCOLLECTIVE ;  /* 0x000000000000791b */ /* 0x003fe20003800000 */
.L_x_2774:
        /* <DEDUP_REMOVED lines=8> */
.L_x_2775:
        /* <DEDUP_REMOVED lines=8> */
.L_x_2776:
        /* <DEDUP_REMOVED lines=8> */
.L_x_2777:
        /* <DEDUP_REMOVED lines=9> */
.L_x_2778:
[----:B------:R-:W-:Y:S01]  /*34f50*/  IMAD.MOV.U32 R9, RZ, RZ, R14 ;  /* 0x000000ffff097224 */ /* 0x000fe200078e000e */
[----:B------:R-:W-:Y:S06]  /*34f60*/  BRA `(.L_x_2779) ;  /* 0xffffffa800a07947 */ /* 0x000fec000383ffff */
.L_x_2584:
[----:B------:R-:W-:Y:S01]  /*34f70*/  BSSY B0, `(.L_x_2780) ;  /* 0x0000006000007945 */ /* 0x000fe20003800000 */
[----:B------:R-:W-:Y:S01]  /*34f80*/  PLOP3.LUT P6, PT, P6, PT, PT, 0x8, 0x0 ;  /* 0x000000000000781c */ /* 0x000fe200037ce170 */
[----:B------:R-:W-:-:S12]  /*34f90*/  IMAD.MOV.U32 R15, RZ, RZ, -0x1 ;  /* 0xffffffffff0f7424 */ /* 0x000fd800078e00ff */
[----:B01----:R-:W-:Y:S05]  /*34fa0*/  WARPSYNC.COLLECTIVE R15, `(.L_x_2781) ;  /* 0x000000000f087348 */ /* 0x003fea0003c00000 */
[----:B------:R-:W-:Y:S01]  /*34fb0*/  VOTE.ANY R14, PT, P6 ;  /* 0x00000000000e7806 */ /* 0x000fe200030e0100 */
[----:B01----:R-:W-:Y:S06]  /*34fc0*/  ENDCOLLECTIVE ;  /* 0x000000000000791b */ /* 0x003fec0003800000 */
.L_x_2781:
[----:B------:R-:W-:Y:S05]  /*34fd0*/  BSYNC B0 ;  /* 0x0000000000007941 */ /* 0x000fea0003800000 */
.L_x_2780:
[----:B------:R0:W5:Y:S01]  /*34fe0*/  LDL.LU R10, [R1+0xc] ;  /* 0x00000c00010a7983 */ /* 0x0001620000300800 */
[----:B------:R-:W-:Y:S01]  /*34ff0*/  MOV R3, R14 ;  /* 0x0000000e00037202 */ /* 0x000fe20000000f00 */
[----:B------:R-:W-:Y:S02]  /*35000*/  IMAD.MOV.U32 R13, RZ, RZ, R4 ;  /* 0x000000ffff0d7224 */ /* 0x000fe400078e0004 */
[----:B------:R-:W-:Y:S01]  /*35010*/  IMAD.MOV.U32 R11, RZ, RZ, 0x1f ;  /* 0x0000001fff0b7424 */ /* 0x000fe200078e00ff */
[----:B------:R-:W1:Y:S01]  /*35020*/  POPC R0, R3 ;  /* 0x0000000300007309 */ /* 0x000e620000000000 */
[----:B------:R-:W-:Y:S02]  /*35030*/  IMAD.MOV.U32 R15, RZ, RZ, -0x1 ;  /* 0xffffffffff0f7424 */ /* 0x000fe400078e00ff */
[----:B01----:R-:W-:-:S07]  /*35040*/  IMAD.MOV.U32 R12, RZ, RZ, R0 ;  /* 0x000000ffff0c7224 */ /* 0x003fce00078e0000 */
[----:B-----5:R-:W-:Y:S05]  /*35050*/  WARPSYNC.COLLECTIVE R15, `(.L_x_2782) ;  /* 0x000000000f087348 */ /* 0x020fea0003c00000 */
[----:B------:R0:W1:Y:S02]  /*35060*/  SHFL.IDX P6, R14, R13, R12, R11 ;  /* 0x0000000c0d0e7389 */ /* 0x00006400000c000b */
[----:B01---5:R-:W-:Y:S01]  /*35070*/  ENDCOLLECTIVE ;  /* 0x000000000000791b */ /* 0x023fe20003800000 */
.L_x_2782:
[----:B------:R-:W-:Y:S01]  /*35080*/  IMAD.MOV.U32 R13, RZ, RZ, R6 ;  /* 0x000000ffff0d7224 */ /* 0x000fe200078e0006 */
[----:B------:R-:W-:-:S07]  /*35090*/  MOV R4, R14 ;  /* 0x0000000e00047202 */ /* 0x000fce0000000f00 */
[----:B------:R-:W-:Y:S05]  /*350a0*/  WARPSYNC.COLLECTIVE R15, `(.L_x_2783) ;  /* 0x000000000f087348 */ /* 0x000fea0003c00000 */
[----:B------:R0:W1:Y:S02]  /*350b0*/  SHFL.IDX P6, R14, R13, R12, R11 ;  /* 0x0000000c0d0e7389 */ /* 0x00006400000c000b */
[----:B01----:R-:W-:Y:S01]  /*350c0*/  ENDCOLLECTIVE ;  /* 0x000000000000791b */ /* 0x003fe20003800000 */
.L_x_2783:
[----:B------:R-:W-:Y:S02]  /*350d0*/  IMAD.MOV.U32 R6, RZ, RZ, R14 ;  /* 0x000000ffff067224 */ /* 0x000fe400078e000e */
[----:B------:R-:W-:-:S05]  /*350e0*/  IMAD.IADD R10, R0, 0x1, R10 ;  /* 0x00000001000a7824 */ /* 0x000fca00078e020a */
[----:B------:R0:W-:Y:S01]  /*350f0*/  STL [R1+0xc], R10 ;  /* 0x00000c0a01007387 */ /* 0x0001e20000100800 */
[----:B------:R-:W-:Y:S05]  /*35100*/  BRA `(.L_x_2784) ;  /* 0xffffffa800807947 */ /* 0x000fea000383ffff */
.L_x_2586:
[----:B------:R-:W-:Y:S01]  /*35110*/  BSSY B0, `(.L_x_2785) ;  /* 0x0000008000007945 */ /* 0x000fe20003800000 */
[----:B------:R-:W-:Y:S01]  /*35120*/  IMAD.MOV.U32 R13, RZ, RZ, R7 ;  /* 0x000000ffff0d7224 */ /* 0x000fe200078e0007 */
[----:B------:R-:W-:Y:S01]  /*35130*/  MOV R12, R0 ;  /* 0x00000000000c7202 */ /* 0x000fe20000000f00 */
[----:B------:R-:W-:Y:S02]  /*35140*/  IMAD.MOV.U32 R11, RZ, RZ, 0x1f ;  /* 0x0000001fff0b7424 */ /* 0x000fe400078e00ff */
[----:B------:R-:W-:-:S07]  /*35150*/  IMAD.MOV.U32 R15, RZ, RZ, -0x1 ;  /* 0xffffffffff0f7424 */ /* 0x000fce00078e00ff */
[----:B01----:R-:W-:Y:S05]  /*35160*/  WARPSYNC.COLLECTIVE R15, `(.L_x_2786) ;  /* 0x000000000f087348 */ /* 0x003fea0003c00000 */
[----:B------:R2:W3:Y:S02]  /*35170*/  SHFL.IDX P6, R14, R13, R12, R11 ;  /* 0x0000000c0d0e7389 */ /* 0x0004e400000c000b */
[----:B0123--:R-:W-:Y:S01]  /*35180*/  ENDCOLLECTIVE ;  /* 0x000000000000791b */ /* 0x00ffe20003800000 */
.L_x_2786:
[----:B------:R-:W-:Y:S05]  /*35190*/  BSYNC B0 ;  /* 0x0000000000007941 */ /* 0x000fea0003800000 */
.L_x_2785:
[----:B------:R-:W-:Y:S01]  /*351a0*/  IMAD.MOV.U32 R0, RZ, RZ, R14 ;  /* 0x000000ffff007224 */ /* 0x000fe200078e000e */
[----:B------:R-:W-:Y:S06]  /*351b0*/  BRA `(.L_x_2787) ;  /* 0xffffffa8006c7947 */ /* 0x000fec000383ffff */
.L_x_2592:
[----:B0-----:R0:W1:Y:S02]  /*351c0*/  SYNCS.PHASECHK.TRANS64.TRYWAIT P0, [R0+URZ+0x29820], R3 ;  /* 0x02982003000075a7 */ /* 0x001064000800017f */
[----:B-1----:R-:W-:Y:S05]  /*351d0*/  @!P0 NANOSLEEP.SYNCS 0x989680 ;  /* 0x009896800000895d */ /* 0x002fea0003900000 */
[----:B------:R-:W1:Y:S02]  /*351e0*/  @!P0 SYNCS.PHASECHK.TRANS64 P0, [R0+URZ+0x29820], R3 ;  /* 0x02982003000085a7 */ /* 0x000e64000800007f */
[----:B-1----:R-:W-:Y:S05]  /*351f0*/  @!P0 BRA `(.L_x_2592) ;  /* 0xfffffffc00f08947 */ /* 0x002fea000383ffff */
[----:B------:R-:W-:Y:S05]  /*35200*/  BRA `(.L_x_2788) ;  /* 0xffffffb400107947 */ /* 0x000fea000383ffff */
.L_x_2593:
[----:B------:R-:W1:Y:S01]  /*35210*/  S2R R2, SR_TID.X ;  /* 0x0000000000027919 */ /* 0x000e620000002100 */
[----:B------:R-:W-:Y:S01]  /*35220*/  BSSY B0, `(.L_x_2789) ;  /* 0x000000a000007945 */ /* 0x000fe20003800000 */
[----:B------:R-:W-:Y:S01]  /*35230*/  MOV R12, RZ ;  /* 0x000000ff000c7202 */ /* 0x000fe20000000f00 */
        /* <DEDUP_REMOVED lines=8> */
.L_x_2790:
[----:B------:R-:W-:Y:S05]  /*352c0*/  BSYNC B0 ;  /* 0x0000000000007941 */ /* 0x000fea0003800000 */
.L_x_2789:
[----:B------:R-:W-:Y:S05]  /*352d0*/  BRA `(.L_x_2791) ;  /* 0xffffffb000f87947 */ /* 0x000fea000383ffff */
.L_x_2594:
[----:B------:R-:W-:Y:S01]  /*352e0*/  BSSY B0, `(.L_x_2792) ;  /* 0x0000006000007945 */ /* 0x000fe20003800000 */
[----:B------:R-:W-:-:S07]  /*352f0*/  IMAD.MOV.U32 R15, RZ, RZ, -0x1 ;  /* 0xffffffffff0f7424 */ /* 0x000fce00078e00ff */
[----:B01----:R-:W-:Y:S05]  /*35300*/  WARPSYNC.COLLECTIVE R15, `(.L_x_2793) ;  /* 0x000000000f0c7348 */ /* 0x003fea0003c00000 */
[----:B------:R-:W-:Y:S02]  /*35310*/  ELECT P6, UR62, PT ;  /* 0x00000000003e782f */ /* 0x000fe400038c0000 */
[----:B------:R-:W-:Y:S01]  /*35320*/  MOV R14, UR62 ;  /* 0x0000003e000e7c02 */ /* 0x000fe20008000f00 */
[----:B01----:R-:W-:Y:S10]  /*35330*/  ENDCOLLECTIVE ;  /* 0x000000000000791b */ /* 0x003ff40003800000 */
.L_x_2793:
[----:B------:R-:W-:Y:S05]  /*35340*/  BSYNC B0 ;  /* 0x0000000000007941 */ /* 0x000fea0003800000 */
.L_x_2792:
[----:B------:R-:W-:Y:S05]  /*35350*/  BRA `(.L_x_2794) ;  /* 0xffffffb000ec7947 */ /* 0x000fea000383ffff */
.L_x_2596:
[----:B0-----:R0:W1:Y:S02]  /*35360*/  SYNCS.PHASECHK.TRANS64.TRYWAIT P1, [R6+URZ], R5 ;  /* 0x00000005060075a7 */ /* 0x001064000802017f */
[----:B-1----:R-:W-:Y:S05]  /*35370*/  @!P1 NANOSLEEP.SYNCS 0x989680 ;  /* 0x009896800000995d */ /* 0x002fea0003900000 */
[----:B------:R-:W1:Y:S02]  /*35380*/  @!P1 SYNCS.PHASECHK.TRANS64 P1, [R6+URZ], R5 ;  /* 0x00000005060095a7 */ /* 0x000e64000802007f */
[----:B-1----:R-:W-:Y:S05]  /*35390*/  @!P1 BRA `(.L_x_2596) ;  /* 0xfffffffc00f09947 */ /* 0x002fea000383ffff */
[----:B------:R-:W-:Y:S05]  /*353a0*/  BRA `(.L_x_2795) ;  /* 0xffffffb400247947 */ /* 0x000fea000383ffff */
.L_x_2597:
[----:B-1----:R1:W2:Y:S02]  /*353b0*/  SYNCS.PHASECHK.TRANS64.TRYWAIT P1, [R7+URZ], R2 ;  /* 0x00000002070075a7 */ /* 0x0022a4000802017f */
[----:B--2---:R-:W-:Y:S05]  /*353c0*/  @!P1 NANOSLEEP.SYNCS 0x989680 ;  /* 0x009896800000995d */ /* 0x004fea0003900000 */
[----:B------:R-:W2:Y:S02]  /*353d0*/  @!P1 SYNCS.PHASECHK.TRANS64 P1, [R7+URZ], R2 ;  /* 0x00000002070095a7 */ /* 0x000ea4000802007f */
[----:B--2---:R-:W-:Y:S05]  /*353e0*/  @!P1 BRA `(.L_x_2597) ;  /* 0xfffffffc00f09947 */ /* 0x004fea000383ffff */
[----:B------:R-:W-:Y:S05]  /*353f0*/  BRA `(.L_x_2796) ;  /* 0xffffffb400187947 */ /* 0x000fea000383ffff */
.L_x_2599:
[----:B--2---:R2:W3:Y:S02]  /*35400*/  SYNCS.PHASECHK.TRANS64.TRYWAIT P1, [R4+URZ+0x29860], R5 ;  /* 0x02986005040075a7 */ /* 0x0044e4000802017f */
[----:B---3--:R-:W-:Y:S05]  /*35410*/  @!P1 NANOSLEEP.SYNCS 0x989680 ;  /* 0x009896800000995d */ /* 0x008fea0003900000 */
[----:B------:R-:W3:Y:S02]  /*35420*/  @!P1 SYNCS.PHASECHK.TRANS64 P1, [R4+URZ+0x29860], R5 ;  /* 0x02986005040095a7 */ /* 0x000ee4000802007f */
[----:B---3--:R-:W-:Y:S05]  /*35430*/  @!P1 BRA `(.L_x_2599) ;  /* 0xfffffffc00f09947 */ /* 0x008fea000383ffff */
[----:B------:R-:W-:Y:S05]  /*35440*/  BRA `(.L_x_2797) ;  /* 0xffffffb400187947 */ /* 0x000fea000383ffff */
.L_x_2601:
[----:B---3--:R3:W4:Y:S02]  /*35450*/  SYNCS.PHASECHK.TRANS64.TRYWAIT P1, [R3+URZ+0x29860], R2 ;  /* 0x02986002030075a7 */ /* 0x008724000802017f */
[----:B----4-:R-:W-:Y:S05]  /*35460*/  @!P1 NANOSLEEP.SYNCS 0x989680 ;  /* 0x009896800000995d */ /* 0x010fea0003900000 */
[----:B------:R-:W4:Y:S02]  /*35470*/  @!P1 SYNCS.PHASECHK.TRANS64 P1, [R3+URZ+0x29860], R2 ;  /* 0x02986002030095a7 */ /* 0x000f24000802007f */
[----:B----4-:R-:W-:Y:S05]  /*35480*/  @!P1 BRA `(.L_x_2601) ;  /* 0xfffffffc00f09947 */ /* 0x010fea000383ffff */
[----:B------:R-:W-:Y:S05]  /*35490*/  BRA `(.L_x_2798) ;  /* 0xffffffb400187947 */ /* 0x000fea000383ffff */
.L_x_2603:
[----:B----4-:R4:W0:Y:S02]  /*354a0*/  SYNCS.PHASECHK.TRANS64.TRYWAIT P0, [R4+URZ+0x29880], R5 ;  /* 0x02988005040075a7 */ /* 0x010824000800017f */
[----:B0-----:R-:W-:Y:S05]  /*354b0*/  @!P0 NANOSLEEP.SYNCS 0x989680 ;  /* 0x009896800000895d */ /* 0x001fea0003900000 */
[----:B------:R-:W0:Y:S02]  /*354c0*/  @!P0 SYNCS.PHASECHK.TRANS64 P0, [R4+URZ+0x29880], R5 ;  /* 0x02988005040085a7 */ /* 0x000e24000800007f */
[----:B0-----:R-:W-:Y:S05]  /*354d0*/  @!P0 BRA `(.L_x_2603) ;  /* 0xfffffffc00f08947 */ /* 0x001fea000383ffff */
[----:B------:R-:W-:Y:S05]  /*354e0*/  BRA `(.L_x_2604) ;  /* 0xffffffb400147947 */ /* 0x000fea000383ffff */
.L_x_2799:
        /* <DEDUP_REMOVED lines=9> */
.L_x_2808:


//--------------------- .nv.global.init           --------------------------
	.section	.nv.global.init,"aw",@progbits
	.align	4
.nv.global.init:
	.type		_ZZN5flash28permute_output_fp8_VcolmajorIN4cute6TensorINS1_11ArrayEngineIfLm64EEENS1_6LayoutINS1_5tupleIJNS6_IJNS1_1CILi2EEES8_NS7_ILi16EEEEEENS7_ILi1EEESB_EEENS6_IJNS6_IJSB_S8_NS7_ILi4EEEEEENS7_ILi0EEESF_EEEEEEEEEvRT_E9upper_map,@object
	.size		_ZZN5flash28permute_output_fp8_VcolmajorIN4cute6TensorINS1_11ArrayEngineIfLm64EEENS1_6LayoutINS1_5tupleIJNS6_IJNS1_1CILi2EEES8_NS7_ILi16EEEEEENS7_ILi1EEESB_EEENS6_IJNS6_IJSB_S8_NS7_ILi4EEEEEENS7_ILi0EEESF_EEEEEEEEEvRT_E9upper_map,($str$23 - _ZZN5flash28permute_output_fp8_VcolmajorIN4cute6TensorINS1_11ArrayEngineIfLm64EEENS1_6LayoutINS1_5tupleIJNS6_IJNS1_1CILi2EEES8_NS7_ILi16EEEEEENS7_ILi1EEESB_EEENS6_IJNS6_IJSB_S8_NS7_ILi4EEEEEENS7_ILi0EEESF_EEEEEEEEEvRT_E9upper_map)
_ZZN5flash28permute_output_fp8_VcolmajorIN4cute6TensorINS1_11ArrayEngineIfLm64EEENS1_6LayoutINS1_5tupleIJNS6_IJNS1_1CILi2EEES8_NS7_ILi16EEEEEENS7_ILi1EEESB_EEENS6_IJNS6_IJSB_S8_NS7_ILi4EEEEEENS7_ILi0EEESF_EEEEEEEEEvRT_E9upper_map:
        /*0000*/ 	.byte	0x00, 0x00, 0x00, 0x00, 0x02, 0x00, 0x00, 0x00, 0x03, 0x00, 0x00, 0x00, 0x01, 0x00, 0x00, 0x00
	.type		$str$23,@object
	.size		$str$23,($str$24 - $str$23)
$str$23:
        /*0010*/ 	.byte	0x28, 0x61, 0x64, 0x64, 0x72, 0x65, 0x73, 0x73, 0x20, 0x26, 0x20, 0x6d, 0x61, 0x73, 0x6b, 0x29
        /*0020*/ 	.byte	0x20, 0x3d, 0x3d, 0x20, 0x30, 0x00
	.type		$str$24,@object
	.size		$str$24,(__unnamed_7 - $str$24)
$str$24:
        /*0026*/ 	.byte	0x2f, 0x74, 0x6d, 0x70, 0x2f, 0x6f, 0x73, 0x73, 0x5f, 0x6b, 0x65, 0x72, 0x6e, 0x65, 0x6c, 0x73
        /*0036*/ 	.byte	0x5f, 0x73, 0x72, 0x63, 0x2f, 0x66, 0x6c, 0x61, 0x73, 0x68, 0x5f, 0x61, 0x74, 0x74, 0x65, 0x6e
        /*0046*/ 	.byte	0x74, 0x69, 0x6f, 0x6e, 0x2f, 0x63, 0x73, 0x72, 0x63, 0x2f, 0x63, 0x75, 0x74, 0x6c, 0x61, 0x73
        /*0056*/ 	.byte	0x73, 0x2f, 0x69, 0x6e, 0x63, 0x6c, 0x75, 0x64, 0x65, 0x2f, 0x63, 0x75, 0x74, 0x65, 0x2f, 0x70
        /*0066*/ 	.byte	0x6f, 0x69, 0x6e, 0x74, 0x65, 0x72, 0x5f, 0x66, 0x6c, 0x61, 0x67, 0x67, 0x65, 0x64, 0x2e, 0x68
        /*0076*/ 	.byte	0x70, 0x70, 0x00
	.type		__unnamed_7,@object
	.size		__unnamed_7,(__unnamed_12 - __unnamed_7)
__unnamed_7:
        /* <DEDUP_REMOVED lines=24> */
        /*01f9*/ 	.byte	0x3e, 0x3e, 0x20, 0x26, 0x5d, 0x00
	.type		__unnamed_12,@object
	.size		__unnamed_12,(__unnamed_5 - __unnamed_12)
__unnamed_12:
        /* <DEDUP_REMOVED lines=25> */
	.type		__unnamed_5,@object
	.size		__unnamed_5,(__unnamed_10 - __unnamed_5)
__unnamed_5:
        /* <DEDUP_REMOVED lines=25> */
	.type		__unnamed_10,@object
	.size		__unnamed_10,(__unnamed_3 - __unnamed_10)
__unnamed_10:
        /* <DEDUP_REMOVED lines=29> */
        /*06db*/ 	.byte	0x5d, 0x00
	.type		__unnamed_3,@object
	.size		__unnamed_3,(__unnamed_9 - __unnamed_3)
__unnamed_3:
        /* <DEDUP_REMOVED lines=30> */
	.type		__unnamed_9,@object
	.size		__unnamed_9,(__unnamed_2 - __unnamed_9)
__unnamed_9:
        /* <DEDUP_REMOVED lines=30> */
	.type		__unnamed_2,@object
	.size		__unnamed_2,(__unnamed_11 - __unnamed_2)
__unnamed_2:
        /* <DEDUP_REMOVED lines=30> */
	.type		__unnamed_11,@object
	.size		__unnamed_11,(__unnamed_4 - __unnamed_11)
__unnamed_11:
        /* <DEDUP_REMOVED lines=30> */
	.type		__unnamed_4,@object
	.size		__unnamed_4,(__unnamed_6 - __unnamed_4)
__unnamed_4:
        /* <DEDUP_REMOVED lines=30> */
	.type		__unnamed_6,@object
	.size		__unnamed_6,(__unnamed_8 - __unnamed_6)
__unnamed_6:
        /* <DEDUP_REMOVED lines=29> */
        /*11c7*/ 	.byte	0x3e, 0x5d, 0x00
	.type		__unnamed_8,@object
	.size		__unnamed_8,(__unnamed_1 - __unnamed_8)
__unnamed_8:
        /* <DEDUP_REMOVED lines=30> */
	.type		__unnamed_1,@object
	.size		__unnamed_1,(.L_0 - __unnamed_1)
__unnamed_1:
        /* <DEDUP_REMOVED lines=29> */
        /*156e*/ 	.byte	0x3e, 0x20, 0x26, 0x5d, 0x00
.L_0:


//--------------------- .nv.shared._ZN7cutlass13device_kernelIN5flash11enable_sm90INS1_16FlashAttnFwdSm90INS1_25CollectiveMainloopFwdSm90ILi2EN4cute5tupleIJNS5_1CILi1EEES8_S8_EEENS6_IJNS7_ILi128EEENS7_ILi160EEENS7_ILi192EEEEEELi128ENS_12float_e4m3_tEfNS_4arch4Sm90ELb0ELb0ELb1ELb0ELb0ELb0ELb0ELb1ELb1ELb1ELb1ELb0EEENS1_21CollectiveEpilogueFwdINS6_IJSA_SA_SB_EEES9_NS_10bfloat16_tESG_Li256ELb0ELb1ELb1ELb1EEENS1_19SingleTileSchedulerILb0ELb1ELb1ELi128EEEEEEEEEvNT_6ParamsE --------------------------
	.section	.nv.shared._ZN7cutlass13device_kernelIN5flash11enable_sm90INS1_16FlashAttnFwdSm90INS1_25CollectiveMainloopFwdSm90ILi2EN4cute5tupleIJNS5_1CILi1EEES8_S8_EEENS6_IJNS7_ILi128EEENS7_ILi160EEENS7_ILi192EEEEEELi128ENS_12float_e4m3_tEfNS_4arch4Sm90ELb0ELb0ELb1ELb0ELb0ELb0ELb0ELb1ELb1ELb1ELb1ELb0EEENS1_21CollectiveEpilogueFwdINS6_IJSA_SA_SB_EEES9_NS_10bfloat16_tESG_Li256ELb0ELb1ELb1ELb1EEENS1_19SingleTileSchedulerILb0ELb1ELb1ELi128EEEEEEEEEvNT_6ParamsE,"aw",@nobits
	.sectionflags	@""
	.align	16
	.zero		1024


//--------------------- .nv.shared.reserved.0     --------------------------
	.section	.nv.shared.reserved.0,"aw",@nobits
	.weak		__nv_reservedSMEM_offset_0_alias
	.size		__nv_reservedSMEM_offset_0_alias, 0, 0
	.other		__nv_reservedSMEM_offset_0_alias,@"STO_CUDA_RESERVED_SHARED STV_DEFAULT"
__nv_reservedSMEM_offset_0_alias:
	.zero		0


//--------------------- .nv.global                --------------------------
	.section	.nv.global,"aw",@nobits
.nv.global:
	.type		_ZN81_INTERNAL_e085a948_45_flash_fwd_hdimdiff_e4m3_split_softcap_sm90_cu_58b58f81_32324cute1_E,@object
	.size		_ZN81_INTERNAL_e085a948_45_flash_fwd_hdimdiff_e4m3_split_softcap_sm90_cu_58b58f81_32324cute1_E,(_ZN81_INTERNAL_e085a948_45_flash_fwd_hdimdiff_e4m3_split_softcap_sm90_cu_58b58f81_32324cuda3std3__45__cpo6cbeginE - _ZN81_INTERNAL_e085a948_45_flash_fwd_hdimdiff_e4m3_split_softcap_sm90_cu_58b58f81_32324cute1_E)
_ZN81_INTERNAL_e085a948_45_flash_fwd_hdimdiff_e4m3_split_softcap_sm90_cu_58b58f81_32324cute1_E:
	.zero		1
	.type		_ZN81_INTERNAL_e085a948_45_flash_fwd_hdimdiff_e4m3_split_softcap_sm90_cu_58b58f81_32324cuda3std3__45__cpo6cbeginE,@object
	.size		_ZN81_INTERNAL_e085a948_45_flash_fwd_hdimdiff_e4m3_split_softcap_sm90_cu_58b58f81_32324cuda3std3__45__cpo6cbeginE,(_ZN81_INTERNAL_e085a948_45_flash_fwd_hdimdiff_e4m3_split_softcap_sm90_cu_58b58f81_32324cuda3std3__48in_placeE - _ZN81_INTERNAL_e085a948_45_flash_fwd_hdimdiff_e4m3_split_softcap_sm90_cu_58b58f81_32324cuda3std3__45__cpo6cbeginE)
_ZN81_INTERNAL_e085a948_45_flash_fwd_hdimdiff_e4m3_split_softcap_sm90_cu_58b58f81_32324cuda3std3__45__cpo6cbeginE:
	.zero		1
	.type		_ZN81_INTERNAL_e085a948_45_flash_fwd_hdimdiff_e4m3_split_softcap_sm90_cu_58b58f81_32324cuda3std3__48in_placeE,@object
	.size		_ZN81_INTERNAL_e085a948_45_flash_fwd_hdimdiff_e4m3_split_softcap_sm90_cu_58b58f81_32324cuda3std3__48in_placeE,(_ZN81_INTERNAL_e085a948_45_flash_fwd_hdimdiff_e4m3_split_softcap_sm90_cu_58b58f81_32324cuda3std6ranges3__45__cpo9iter_moveE - _ZN81_INTERNAL_e085a948_45_flash_fwd_hdimdiff_e4m3_split_softcap_sm90_cu_58b58f81_32324cuda3std3__48in_placeE)
_ZN81_INTERNAL_e085a948_45_flash_fwd_hdimdiff_e4m3_split_softcap_sm90_cu_58b58f81_32324cuda3std3__48in_placeE:
	.zero		1
	.type		_ZN81_INTERNAL_e085a948_45_flash_fwd_hdimdiff_e4m3_split_softcap_sm90_cu_58b58f81_32324cuda3std6ranges3__45__cpo9iter_moveE,@object
	.size		_ZN81_INTERNAL_e085a948_45_flash_fwd_hdimdiff_e4m3_split_softcap_sm90_cu_58b58f81_32324cuda3std6ranges3__45__cpo9iter_moveE,(_ZN81_INTERNAL_e085a948_45_flash_fwd_hdimdiff_e4m3_split_softcap_sm90_cu_58b58f81_32324cuda3std3__45__cpo5beginE - _ZN81_INTERNAL_e085a948_45_flash_fwd_hdimdiff_e4m3_split_softcap_sm90_cu_58b58f81_32324cuda3std6ranges3__45__cpo9iter_moveE)
_ZN81_INTERNAL_e085a948_45_flash_fwd_hdimdiff_e4m3_split_softcap_sm90_cu_58b58f81_32324cuda3std6ranges3__45__cpo9iter_moveE:
	.zero		1
	.type		_ZN81_INTERNAL_e085a948_45_flash_fwd_hdimdiff_e4m3_split_softcap_sm90_cu_58b58f81_32324cuda3std3__45__cpo5beginE,@object
	.size		_ZN81_INTERNAL_e085a948_45_flash_fwd_hdimdiff_e4m3_split_softcap_sm90_cu_58b58f81_32324cuda3std3__45__cpo5beginE,(_ZN81_INTERNAL_e085a948_45_flash_fwd_hdimdiff_e4m3_split_softcap_sm90_cu_58b58f81_32324cuda3std3__483_GLOBAL__N__e085a948_45_flash_fwd_hdimdiff_e4m3_split_softcap_sm90_cu_58b58f81_32326ignoreE - _ZN81_INTERNAL_e085a948_45_flash_fwd_hdimdiff_e4m3_split_softcap_sm90_cu_58b58f81_32324cuda3std3__45__cpo5beginE)
_ZN81_INTERNAL_e085a948_45_flash_fwd_hdimdiff_e4m3_split_softcap_sm90_cu_58b58f81_32324cuda3std3__45__cpo5beginE:
	.zero		1
	.type		_ZN81_INTERNAL_e085a948_45_flash_fwd_hdimdiff_e4m3_split_softcap_sm90_cu_58b58f81_32324cuda3std3__483_GLOBAL__N__e085a948_45_flash_fwd_hdimdiff_e4m3_split_softcap_sm90_cu_58b58f81_32326ignoreE,@object
	.size		_ZN81_INTERNAL_e085a948_45_flash_fwd_hdimdiff_e4m3_split_softcap_sm90_cu_58b58f81_32324cuda3std3__483_GLOBAL__N__e085a948_45_flash_fwd_hdimdiff_e4m3_split_softcap_sm90_cu_58b58f81_32326ignoreE,(_ZN81_INTERNAL_e085a948_45_flash_fwd_hdimdiff_e4m3_split_softcap_sm90_cu_58b58f81_32324cute7productE - _ZN81_INTERNAL_e085a948_45_flash_fwd_hdimdiff_e4m3_split_softcap_sm90_cu_58b58f81_32324cuda3std3__483_GLOBAL__N__e085a948_45_flash_fwd_hdimdiff_e4m3_split_softcap_sm90_cu_58b58f81_32326ignoreE)
_ZN81_INTERNAL_e085a948_45_flash_fwd_hdimdiff_e4m3_split_softcap_sm90_cu_58b58f81_32324cuda3std3__483_GLOBAL__N__e085a948_45_flash_fwd_hdimdiff_e4m3_split_softcap_sm90_cu_58b58f81_32326ignoreE:
	.zero		1
	.type		_ZN81_INTERNAL_e085a948_45_flash_fwd_hdimdiff_e4m3_split_softcap_sm90_cu_58b58f81_32324cute7productE,@object
	.size		_ZN81_INTERNAL_e085a948_45_flash_fwd_hdimdiff_e4m3_split_softcap_sm90_cu_58b58f81_32324cute7productE,(_ZN81_INTERNAL_e085a948_45_flash_fwd_hdimdiff_e4m3_split_softcap_sm90_cu_58b58f81_32324cuda3std3__45__cpo3endE - _ZN81_INTERNAL_e085a948_45_flash_fwd_hdimdiff_e4m3_split_softcap_sm90_cu_58b58f81_32324cute7productE)
_ZN81_INTERNAL_e085a948_45_flash_fwd_hdimdiff_e4m3_split_softcap_sm90_cu_58b58f81_32324cute7productE:
	.zero		1
	.type		_ZN81_INTERNAL_e085a948_45_flash_fwd_hdimdiff_e4m3_split_softcap_sm90_cu_58b58f81_32324cuda3std3__45__cpo3endE,@object
	.size		_ZN81_INTERNAL_e085a948_45_flash_fwd_hdimdiff_e4m3_split_softcap_sm90_cu_58b58f81_32324cuda3std3__45__cpo3endE,(_ZN81_INTERNAL_e085a948_45_flash_fwd_hdimdiff_e4m3_split_softcap_sm90_cu_58b58f81_32324cuda3std3__419piecewise_constructE - _ZN81_INTERNAL_e085a948_45_flash_fwd_hdimdiff_e4m3_split_softcap_sm90_cu_58b58f81_32324cuda3std3__45__cpo3endE)
_ZN81_INTERNAL_e085a948_45_flash_fwd_hdimdiff_e4m3_split_softcap_sm90_cu_58b58f81_32324cuda3std3__45__cpo3endE:
	.zero		1
	.type		_ZN81_INTERNAL_e085a948_45_flash_fwd_hdimdiff_e4m3_split_softcap_sm90_cu_58b58f81_32324cuda3std3__419piecewise_constructE,@object
	.size		_ZN81_INTERNAL_e085a948_45_flash_fwd_hdimdiff_e4m3_split_softcap_sm90_cu_58b58f81_32324cuda3std3__419piecewise_constructE,(_ZN81_INTERNAL_e085a948_45_flash_fwd_hdimdiff_e4m3_split_softcap_sm90_cu_58b58f81_32324cuda3std3__45__cpo4cendE - _ZN81_INTERNAL_e085a948_45_flash_fwd_hdimdiff_e4m3_split_softcap_sm90_cu_58b58f81_32324cuda3std3__419piecewise_constructE)
_ZN81_INTERNAL_e085a948_45_flash_fwd_hdimdiff_e4m3_split_softcap_sm90_cu_58b58f81_32324cuda3std3__419piecewise_constructE:
	.zero		1
	.type		_ZN81_INTERNAL_e085a948_45_flash_fwd_hdimdiff_e4m3_split_softcap_sm90_cu_58b58f81_32324cuda3std3__45__cpo4cendE,@object
	.size		_ZN81_INTERNAL_e085a948_45_flash_fwd_hdimdiff_e4m3_split_softcap_sm90_cu_58b58f81_32324cuda3std3__45__cpo4cendE,(_ZN81_INTERNAL_e085a948_45_flash_fwd_hdimdiff_e4m3_split_softcap_sm90_cu_58b58f81_32324cuda3std6ranges3__45__cpo4swapE - _ZN81_INTERNAL_e085a948_45_flash_fwd_hdimdiff_e4m3_split_softcap_sm90_cu_58b58f81_32324cuda3std3__45__cpo4cendE)
_ZN81_INTERNAL_e085a948_45_flash_fwd_hdimdiff_e4m3_split_softcap_sm90_cu_58b58f81_32324cuda3std3__45__cpo4cendE:
	.zero		1
	.type		_ZN81_INTERNAL_e085a948_45_flash_fwd_hdimdiff_e4m3_split_softcap_sm90_cu_58b58f81_32324cuda3std6ranges3__45__cpo4swapE,@object
	.size		_ZN81_INTERNAL_e085a948_45_flash_fwd_hdimdiff_e4m3_split_softcap_sm90_cu_58b58f81_32324cuda3std6ranges3__45__cpo4swapE,(.L_20 - _ZN81_INTERNAL_e085a948_45_flash_fwd_hdimdiff_e4m3_split_softcap_sm90_cu_58b58f81_32324cuda3std6ranges3__45__cpo4swapE)
_ZN81_INTERNAL_e085a948_45_flash_fwd_hdimdiff_e4m3_split_softcap_sm90_cu_58b58f81_32324cuda3std6ranges3__45__cpo4swapE:
	.zero		1
.L_20:


//--------------------- .nv.shared._ZN7cutlass13device_kernelIN5flash11enable_sm90INS1_16FlashAttnFwdSm90INS1_25CollectiveMainloopFwdSm90ILi2EN4cute5tupleIJNS5_1CILi1EEES8_S8_EEENS6_IJNS7_ILi128EEENS7_ILi160EEENS7_ILi192EEEEEELi128ENS_12float_e4m3_tEfNS_4arch4Sm90ELb0ELb0ELb1ELb1ELb0ELb0ELb0ELb1ELb1ELb1ELb1ELb0EEENS1_21CollectiveEpilogueFwdINS6_IJSA_SA_SB_EEES9_NS_10bfloat16_tESG_Li256ELb1ELb1ELb1ELb1EEENS1_36VarlenDynamicPersistentTileSchedulerILi128ELi160ELi256ELi128ELb1ELb1ELb1ELb0ELb1ELb1EEEEEEEEEvNT_6ParamsE --------------------------
	.section	.nv.shared._ZN7cutlass13device_kernelIN5flash11enable_sm90INS1_16FlashAttnFwdSm90INS1_25CollectiveMainloopFwdSm90ILi2EN4cute5tupleIJNS5_1CILi1EEES8_S8_EEENS6_IJNS7_ILi128EEENS7_ILi160EEENS7_ILi192EEEEEELi128ENS_12float_e4m3_tEfNS_4arch4Sm90ELb0ELb0ELb1ELb1ELb0ELb0ELb0ELb1ELb1ELb1ELb1ELb0EEENS1_21CollectiveEpilogueFwdINS6_IJSA_SA_SB_EEES9_NS_10bfloat16_tESG_Li256ELb1ELb1ELb1ELb1EEENS1_36VarlenDynamicPersistentTileSchedulerILi128ELi160ELi256ELi128ELb1ELb1ELb1ELb0ELb1ELb1EEEEEEEEEvNT_6ParamsE,"aw",@nobits
	.sectionflags	@""
	.align	16
	.zero		1024


//--------------------- .nv.shared._ZN7cutlass13device_kernelIN5flash11enable_sm90INS1_16FlashAttnFwdSm90INS1_25CollectiveMainloopFwdSm90ILi2EN4cute5tupleIJNS5_1CILi1EEES8_S8_EEENS6_IJNS7_ILi128EEENS7_ILi160EEENS7_ILi192EEEEEELi128ENS_12float_e4m3_tEfNS_4arch4Sm90ELb0ELb0ELb1ELb1ELb0ELb1ELb0ELb1ELb1ELb1ELb1ELb0EEENS1_21CollectiveEpilogueFwdINS6_IJSA_SA_SB_EEES9_NS_10bfloat16_tESG_Li256ELb1ELb1ELb1ELb1EEENS1_36VarlenDynamicPersistentTileSchedulerILi128ELi160ELi256ELi128ELb1ELb1ELb1ELb0ELb1ELb1EEEEEEEEEvNT_6ParamsE --------------------------
	.section	.nv.shared._ZN7cutlass13device_kernelIN5flash11enable_sm90INS1_16FlashAttnFwdSm90INS1_25CollectiveMainloopFwdSm90ILi2EN4cute5tupleIJNS5_1CILi1EEES8_S8_EEENS6_IJNS7_ILi128EEENS7_ILi160EEENS7_ILi192EEEEEELi128ENS_12float_e4m3_tEfNS_4arch4Sm90ELb0ELb0ELb1ELb1ELb0ELb1ELb0ELb1ELb1ELb1ELb1ELb0EEENS1_21CollectiveEpilogueFwdINS6_IJSA_SA_SB_EEES9_NS_10bfloat16_tESG_Li256ELb1ELb1ELb1ELb1EEENS1_36VarlenDynamicPersistentTileSchedulerILi128ELi160ELi256ELi128ELb1ELb1ELb1ELb0ELb1ELb1EEEEEEEEEvNT_6ParamsE,"aw",@nobits
	.sectionflags	@""
	.align	16
	.zero		1024


//--------------------- .nv.shared._ZN7cutlass13device_kernelIN5flash11enable_sm90INS1_16FlashAttnFwdSm90INS1_25CollectiveMainloopFwdSm90ILi2EN4cute5tupleIJNS5_1CILi1EEES8_S8_EEENS6_IJNS7_ILi128EEESA_NS7_ILi192EEEEEELi128ENS_12float_e4m3_tEfNS_4arch4Sm90ELb0ELb1ELb1ELb0ELb0ELb0ELb0ELb1ELb1ELb1ELb1ELb0EEENS1_21CollectiveEpilogueFwdINS6_IJSA_SA_SA_EEES9_NS_10bfloat16_tESF_Li256ELb0ELb1ELb1ELb1EEENS1_19SingleTileSchedulerILb0ELb1ELb1ELi128EEEEEEEEEvNT_6ParamsE --------------------------
	.section	.nv.shared._ZN7cutlass13device_kernelIN5flash11enable_sm90INS1_16FlashAttnFwdSm90INS1_25CollectiveMainloopFwdSm90ILi2EN4cute5tupleIJNS5_1CILi1EEES8_S8_EEENS6_IJNS7_ILi128EEESA_NS7_ILi192EEEEEELi128ENS_12float_e4m3_tEfNS_4arch4Sm90ELb0ELb1ELb1ELb0ELb0ELb0ELb0ELb1ELb1ELb1ELb1ELb0EEENS1_21CollectiveEpilogueFwdINS6_IJSA_SA_SA_EEES9_NS_10bfloat16_tESF_Li256ELb0ELb1ELb1ELb1EEENS1_19SingleTileSchedulerILb0ELb1ELb1ELi128EEEEEEEEEvNT_6ParamsE,"aw",@nobits
	.sectionflags	@""
	.align	16
	.zero		1024


//--------------------- .nv.shared._ZN7cutlass13device_kernelIN5flash11enable_sm90INS1_16FlashAttnFwdSm90INS1_25CollectiveMainloopFwdSm90ILi2EN4cute5tupleIJNS5_1CILi1EEES8_S8_EEENS6_IJNS7_ILi128EEESA_NS7_ILi192EEEEEELi128ENS_12float_e4m3_tEfNS_4arch4Sm90ELb0ELb1ELb1ELb1ELb0ELb0ELb0ELb1ELb1ELb1ELb1ELb0EEENS1_21CollectiveEpilogueFwdINS6_IJSA_SA_SA_EEES9_NS_10bfloat16_tESF_Li256ELb1ELb1ELb1ELb1EEENS1_36VarlenDynamicPersistentTileSchedulerILi128ELi128ELi256ELi128ELb1ELb1ELb1ELb1ELb0ELb1EEEEEEEEEvNT_6ParamsE --------------------------
	.section	.nv.shared._ZN7cutlass13device_kernelIN5flash11enable_sm90INS1_16FlashAttnFwdSm90INS1_25CollectiveMainloopFwdSm90ILi2EN4cute5tupleIJNS5_1CILi1EEES8_S8_EEENS6_IJNS7_ILi128EEESA_NS7_ILi192EEEEEELi128ENS_12float_e4m3_tEfNS_4arch4Sm90ELb0ELb1ELb1ELb1ELb0ELb0ELb0ELb1ELb1ELb1ELb1ELb0EEENS1_21CollectiveEpilogueFwdINS6_IJSA_SA_SA_EEES9_NS_10bfloat16_tESF_Li256ELb1ELb1ELb1ELb1EEENS1_36VarlenDynamicPersistentTileSchedulerILi128ELi128ELi256ELi128ELb1ELb1ELb1ELb1ELb0ELb1EEEEEEEEEvNT_6ParamsE,"aw",@nobits
	.sectionflags	@""
	.align	16
	.zero		1024


//--------------------- .nv.shared._ZN7cutlass13device_kernelIN5flash11enable_sm90INS1_16FlashAttnFwdSm90INS1_25CollectiveMainloopFwdSm90ILi2EN4cute5tupleIJNS5_1CILi1EEES8_S8_EEENS6_IJNS7_ILi128EEESA_NS7_ILi192EEEEEELi128ENS_12float_e4m3_tEfNS_4arch4Sm90ELb0ELb1ELb1ELb1ELb0ELb1ELb0ELb1ELb1ELb1ELb1ELb0EEENS1_21CollectiveEpilogueFwdINS6_IJSA_SA_SA_EEES9_NS_10bfloat16_tESF_Li256ELb1ELb1ELb1ELb1EEENS1_36VarlenDynamicPersistentTileSchedulerILi128ELi128ELi256ELi128ELb1ELb1ELb1ELb1ELb0ELb1EEEEEEEEEvNT_6ParamsE --------------------------
	.section	.nv.shared._ZN7cutlass13device_kernelIN5flash11enable_sm90INS1_16FlashAttnFwdSm90INS1_25CollectiveMainloopFwdSm90ILi2EN4cute5tupleIJNS5_1CILi1EEES8_S8_EEENS6_IJNS7_ILi128EEESA_NS7_ILi192EEEEEELi128ENS_12float_e4m3_tEfNS_4arch4Sm90ELb0ELb1ELb1ELb1ELb0ELb1ELb0ELb1ELb1ELb1ELb1ELb0EEENS1_21CollectiveEpilogueFwdINS6_IJSA_SA_SA_EEES9_NS_10bfloat16_tESF_Li256ELb1ELb1ELb1ELb1EEENS1_36VarlenDynamicPersistentTileSchedulerILi128ELi128ELi256ELi128ELb1ELb1ELb1ELb1ELb0ELb1EEEEEEEEEvNT_6ParamsE,"aw",@nobits
	.sectionflags	@""
	.align	16
	.zero		1024


//--------------------- .nv.shared._ZN7cutlass13device_kernelIN5flash11enable_sm90INS1_16FlashAttnFwdSm90INS1_25CollectiveMainloopFwdSm90ILi2EN4cute5tupleIJNS5_1CILi1EEES8_S8_EEENS6_IJNS7_ILi128EEENS7_ILi160EEENS7_ILi192EEEEEELi128ENS_12float_e4m3_tEfNS_4arch4Sm90ELb1ELb0ELb1ELb0ELb0ELb0ELb0ELb1ELb1ELb1ELb1ELb0EEENS1_21CollectiveEpilogueFwdINS6_IJSA_SA_SB_EEES9_NS_10bfloat16_tESG_Li256ELb0ELb1ELb1ELb1EEENS1_19SingleTileSchedulerILb0ELb1ELb1ELi128EEEEEEEEEvNT_6ParamsE --------------------------
	.section	.nv.shared._ZN7cutlass13device_kernelIN5flash11enable_sm90INS1_16FlashAttnFwdSm90INS1_25CollectiveMainloopFwdSm90ILi2EN4cute5tupleIJNS5_1CILi1EEES8_S8_EEENS6_IJNS7_ILi128EEENS7_ILi160EEENS7_ILi192EEEEEELi128ENS_12float_e4m3_tEfNS_4arch4Sm90ELb1ELb0ELb1ELb0ELb0ELb0ELb0ELb1ELb1ELb1ELb1ELb0EEENS1_21CollectiveEpilogueFwdINS6_IJSA_SA_SB_EEES9_NS_10bfloat16_tESG_Li256ELb0ELb1ELb1ELb1EEENS1_19SingleTileSchedulerILb0ELb1ELb1ELi128EEEEEEEEEvNT_6ParamsE,"aw",@nobits
	.sectionflags	@""
	.align	16
	.zero		1024


//--------------------- .nv.shared._ZN7cutlass13device_kernelIN5flash11enable_sm90INS1_16FlashAttnFwdSm90INS1_25CollectiveMainloopFwdSm90ILi2EN4cute5tupleIJNS5_1CILi1EEES8_S8_EEENS6_IJNS7_ILi128EEENS7_ILi160EEENS7_ILi192EEEEEELi128ENS_12float_e4m3_tEfNS_4arch4Sm90ELb1ELb0ELb1ELb1ELb0ELb0ELb0ELb1ELb1ELb1ELb1ELb0EEENS1_21CollectiveEpilogueFwdINS6_IJSA_SA_SB_EEES9_NS_10bfloat16_tESG_Li256ELb1ELb1ELb1ELb1EEENS1_36VarlenDynamicPersistentTileSchedulerILi128ELi160ELi256ELi128ELb1ELb1ELb1ELb1ELb1ELb1EEEEEEEEEvNT_6ParamsE --------------------------
	.section	.nv.shared._ZN7cutlass13device_kernelIN5flash11enable_sm90INS1_16FlashAttnFwdSm90INS1_25CollectiveMainloopFwdSm90ILi2EN4cute5tupleIJNS5_1CILi1EEES8_S8_EEENS6_IJNS7_ILi128EEENS7_ILi160EEENS7_ILi192EEEEEELi128ENS_12float_e4m3_tEfNS_4arch4Sm90ELb1ELb0ELb1ELb1ELb0ELb0ELb0ELb1ELb1ELb1ELb1ELb0EEENS1_21CollectiveEpilogueFwdINS6_IJSA_SA_SB_EEES9_NS_10bfloat16_tESG_Li256ELb1ELb1ELb1ELb1EEENS1_36VarlenDynamicPersistentTileSchedulerILi128ELi160ELi256ELi128ELb1ELb1ELb1ELb1ELb1ELb1EEEEEEEEEvNT_6ParamsE,"aw",@nobits
	.sectionflags	@""
	.align	16
	.zero		1024


//--------------------- .nv.shared._ZN7cutlass13device_kernelIN5flash11enable_sm90INS1_16FlashAttnFwdSm90INS1_25CollectiveMainloopFwdSm90ILi2EN4cute5tupleIJNS5_1CILi1EEES8_S8_EEENS6_IJNS7_ILi128EEENS7_ILi160EEENS7_ILi192EEEEEELi128ENS_12float_e4m3_tEfNS_4arch4Sm90ELb1ELb0ELb1ELb1ELb0ELb1ELb0ELb1ELb1ELb1ELb1ELb0EEENS1_21CollectiveEpilogueFwdINS6_IJSA_SA_SB_EEES9_NS_10bfloat16_tESG_Li256ELb1ELb1ELb1ELb1EEENS1_36VarlenDynamicPersistentTileSchedulerILi128ELi160ELi256ELi128ELb1ELb1ELb1ELb1ELb1ELb1EEEEEEEEEvNT_6ParamsE --------------------------
	.section	.nv.shared._ZN7cutlass13device_kernelIN5flash11enable_sm90INS1_16FlashAttnFwdSm90INS1_25CollectiveMainloopFwdSm90ILi2EN4cute5tupleIJNS5_1CILi1EEES8_S8_EEENS6_IJNS7_ILi128EEENS7_ILi160EEENS7_ILi192EEEEEELi128ENS_12float_e4m3_tEfNS_4arch4Sm90ELb1ELb0ELb1ELb1ELb0ELb1ELb0ELb1ELb1ELb1ELb1ELb0EEENS1_21CollectiveEpilogueFwdINS6_IJSA_SA_SB_EEES9_NS_10bfloat16_tESG_Li256ELb1ELb1ELb1ELb1EEENS1_36VarlenDynamicPersistentTileSchedulerILi128ELi160ELi256ELi128ELb1ELb1ELb1ELb1ELb1ELb1EEEEEEEEEvNT_6ParamsE,"aw",@nobits
	.sectionflags	@""
	.align	16
	.zero		1024


//--------------------- .nv.constant0._ZN7cutlass13device_kernelIN5flash11enable_sm90INS1_16FlashAttnFwdSm90INS1_25CollectiveMainloopFwdSm90ILi2EN4cute5tupleIJNS5_1CILi1EEES8_S8_EEENS6_IJNS7_ILi128EEENS7_ILi160EEENS7_ILi192EEEEEELi128ENS_12float_e4m3_tEfNS_4arch4Sm90ELb0ELb0ELb1ELb0ELb0ELb0ELb0ELb1ELb1ELb1ELb1ELb0EEENS1_21CollectiveEpilogueFwdINS6_IJSA_SA_SB_EEES9_NS_10bfloat16_tESG_Li256ELb0ELb1ELb1ELb1EEENS1_19SingleTileSchedulerILb0ELb1ELb1ELi128EEEEEEEEEvNT_6ParamsE --------------------------
	.section	.nv.constant0._ZN7cutlass13device_kernelIN5flash11enable_sm90INS1_16FlashAttnFwdSm90INS1_25CollectiveMainloopFwdSm90ILi2EN4cute5tupleIJNS5_1CILi1EEES8_S8_EEENS6_IJNS7_ILi128EEENS7_ILi160EEENS7_ILi192EEEEEELi128ENS_12float_e4m3_tEfNS_4arch4Sm90ELb0ELb0ELb1ELb0ELb0ELb0ELb0ELb1ELb1ELb1ELb1ELb0EEENS1_21CollectiveEpilogueFwdINS6_IJSA_SA_SB_EEES9_NS_10bfloat16_tESG_Li256ELb0ELb1ELb1ELb1EEENS1_19SingleTileSchedulerILb0ELb1ELb1ELi128EEEEEEEEEvNT_6ParamsE,"a",@progbits
	.sectionflags	@""
	.align	4
.nv.constant0._ZN7cutlass13device_kernelIN5flash11enable_sm90INS1_16FlashAttnFwdSm90INS1_25CollectiveMainloopFwdSm90ILi2EN4cute5tupleIJNS5_1CILi1EEES8_S8_EEENS6_IJNS7_ILi128EEENS7_ILi160EEENS7_ILi192EEEEEELi128ENS_12float_e4m3_tEfNS_4arch4Sm90ELb0ELb0ELb1ELb0ELb0ELb0ELb0ELb1ELb1ELb1ELb1ELb0EEENS1_21CollectiveEpilogueFwdINS6_IJSA_SA_SB_EEES9_NS_10bfloat16_tESG_Li256ELb0ELb1ELb1ELb1EEENS1_19SingleTileSchedulerILb0ELb1ELb1ELi128EEEEEEEEEvNT_6ParamsE:
	.zero		3200


//--------------------- .nv.constant0._ZN7cutlass13device_kernelIN5flash11enable_sm90INS1_16FlashAttnFwdSm90INS1_25CollectiveMainloopFwdSm90ILi2EN4cute5tupleIJNS5_1CILi1EEES8_S8_EEENS6_IJNS7_ILi128EEENS7_ILi160EEENS7_ILi192EEEEEELi128ENS_12float_e4m3_tEfNS_4arch4Sm90ELb0ELb0ELb1ELb1ELb0ELb0ELb0ELb1ELb1ELb1ELb1ELb0EEENS1_21CollectiveEpilogueFwdINS6_IJSA_SA_SB_EEES9_NS_10bfloat16_tESG_Li256ELb1ELb1ELb1ELb1EEENS1_36VarlenDynamicPersistentTileSchedulerILi128ELi160ELi256ELi128ELb1ELb1ELb1ELb0ELb1ELb1EEEEEEEEEvNT_6ParamsE --------------------------
	.section	.nv.constant0._ZN7cutlass13device_kernelIN5flash11enable_sm90INS1_16FlashAttnFwdSm90INS1_25CollectiveMainloopFwdSm90ILi2EN4cute5tupleIJNS5_1CILi1EEES8_S8_EEENS6_IJNS7_ILi128EEENS7_ILi160EEENS7_ILi192EEEEEELi128ENS_12float_e4m3_tEfNS_4arch4Sm90ELb0ELb0ELb1ELb1ELb0ELb0ELb0ELb1ELb1ELb1ELb1ELb0EEENS1_21CollectiveEpilogueFwdINS6_IJSA_SA_SB_EEES9_NS_10bfloat16_tESG_Li256ELb1ELb1ELb1ELb1EEENS1_36VarlenDynamicPersistentTileSchedulerILi128ELi160ELi256ELi128ELb1ELb1ELb1ELb0ELb1ELb1EEEEEEEEEvNT_6ParamsE,"a",@progbits
	.sectionflags	@""
	.align	4
.nv.constant0._ZN7cutlass13device_kernelIN5flash11enable_sm90INS1_16FlashAttnFwdSm90INS1_25CollectiveMainloopFwdSm90ILi2EN4cute5tupleIJNS5_1CILi1EEES8_S8_EEENS6_IJNS7_ILi128EEENS7_ILi160EEENS7_ILi192EEEEEELi128ENS_12float_e4m3_tEfNS_4arch4Sm90ELb0ELb0ELb1ELb1ELb0ELb0ELb0ELb1ELb1ELb1ELb1ELb0EEENS1_21CollectiveEpilogueFwdINS6_IJSA_SA_SB_EEES9_NS_10bfloat16_tESG_Li256ELb1ELb1ELb1ELb1EEENS1_36VarlenDynamicPersistentTileSchedulerILi128ELi160ELi256ELi128ELb1ELb1ELb1ELb0ELb1ELb1EEEEEEEEEvNT_6ParamsE:
	.zero		3328


//--------------------- .nv.constant0._ZN7cutlass13device_kernelIN5flash11enable_sm90INS1_16FlashAttnFwdSm90INS1_25CollectiveMainloopFwdSm90ILi2EN4cute5tupleIJNS5_1CILi1EEES8_S8_EEENS6_IJNS7_ILi128EEENS7_ILi160EEENS7_ILi192EEEEEELi128ENS_12float_e4m3_tEfNS_4arch4Sm90ELb0ELb0ELb1ELb1ELb0ELb1ELb0ELb1ELb1ELb1ELb1ELb0EEENS1_21CollectiveEpilogueFwdINS6_IJSA_SA_SB_EEES9_NS_10bfloat16_tESG_Li256ELb1ELb1ELb1ELb1EEENS1_36VarlenDynamicPersistentTileSchedulerILi128ELi160ELi256ELi128ELb1ELb1ELb1ELb0ELb1ELb1EEEEEEEEEvNT_6ParamsE --------------------------
	.section	.nv.constant0._ZN7cutlass13device_kernelIN5flash11enable_sm90INS1_16FlashAttnFwdSm90INS1_25CollectiveMainloopFwdSm90ILi2EN4cute5tupleIJNS5_1CILi1EEES8_S8_EEENS6_IJNS7_ILi128EEENS7_ILi160EEENS7_ILi192EEEEEELi128ENS_12float_e4m3_tEfNS_4arch4Sm90ELb0ELb0ELb1ELb1ELb0ELb1ELb0ELb1ELb1ELb1ELb1ELb0EEENS1_21CollectiveEpilogueFwdINS6_IJSA_SA_SB_EEES9_NS_10bfloat16_tESG_Li256ELb1ELb1ELb1ELb1EEENS1_36VarlenDynamicPersistentTileSchedulerILi128ELi160ELi256ELi128ELb1ELb1ELb1ELb0ELb1ELb1EEEEEEEEEvNT_6ParamsE,"a",@progbits
	.sectionflags	@""
	.align	4
.nv.constant0._ZN7cutlass13device_kernelIN5flash11enable_sm90INS1_16FlashAttnFwdSm90INS1_25CollectiveMainloopFwdSm90ILi2EN4cute5tupleIJNS5_1CILi1EEES8_S8_EEENS6_IJNS7_ILi128EEENS7_ILi160EEENS7_ILi192EEEEEELi128ENS_12float_e4m3_tEfNS_4arch4Sm90ELb0ELb0ELb1ELb1ELb0ELb1ELb0ELb1ELb1ELb1ELb1ELb0EEENS1_21CollectiveEpilogueFwdINS6_IJSA_SA_SB_EEES9_NS_10bfloat16_tESG_Li256ELb1ELb1ELb1ELb1EEENS1_36VarlenDynamicPersistentTileSchedulerILi128ELi160ELi256ELi128ELb1ELb1ELb1ELb0ELb1ELb1EEEEEEEEEvNT_6ParamsE:
	.zero		3328


//--------------------- .nv.constant0._ZN7cutlass13device_kernelIN5flash11enable_sm90INS1_16FlashAttnFwdSm90INS1_25CollectiveMainloopFwdSm90ILi2EN4cute5tupleIJNS5_1CILi1EEES8_S8_EEENS6_IJNS7_ILi128EEESA_NS7_ILi192EEEEEELi128ENS_12float_e4m3_tEfNS_4arch4Sm90ELb0ELb1ELb1ELb0ELb0ELb0ELb0ELb1ELb1ELb1ELb1ELb0EEENS1_21CollectiveEpilogueFwdINS6_IJSA_SA_SA_EEES9_NS_10bfloat16_tESF_Li256ELb0ELb1ELb1ELb1EEENS1_19SingleTileSchedulerILb0ELb1ELb1ELi128EEEEEEEEEvNT_6ParamsE --------------------------
	.section	.nv.constant0._ZN7cutlass13device_kernelIN5flash11enable_sm90INS1_16FlashAttnFwdSm90INS1_25CollectiveMainloopFwdSm90ILi2EN4cute5tupleIJNS5_1CILi1EEES8_S8_EEENS6_IJNS7_ILi128EEESA_NS7_ILi192EEEEEELi128ENS_12float_e4m3_tEfNS_4arch4Sm90ELb0ELb1ELb1ELb0ELb0ELb0ELb0ELb1ELb1ELb1ELb1ELb0EEENS1_21CollectiveEpilogueFwdINS6_IJSA_SA_SA_EEES9_NS_10bfloat16_tESF_Li256ELb0ELb1ELb1ELb1EEENS1_19SingleTileSchedulerILb0ELb1ELb1ELi128EEEEEEEEEvNT_6ParamsE,"a",@progbits
	.sectionflags	@""
	.align	4
.nv.constant0._ZN7cutlass13device_kernelIN5flash11enable_sm90INS1_16FlashAttnFwdSm90INS1_25CollectiveMainloopFwdSm90ILi2EN4cute5tupleIJNS5_1CILi1EEES8_S8_EEENS6_IJNS7_ILi128EEESA_NS7_ILi192EEEEEELi128ENS_12float_e4m3_tEfNS_4arch4Sm90ELb0ELb1ELb1ELb0ELb0ELb0ELb0ELb1ELb1ELb1ELb1ELb0EEENS1_21CollectiveEpilogueFwdINS6_IJSA_SA_SA_EEES9_NS_10bfloat16_tESF_Li256ELb0ELb1ELb1ELb1EEENS1_19SingleTileSchedulerILb0ELb1ELb1ELi128EEEEEEEEEvNT_6ParamsE:
	.zero		3200


//--------------------- .nv.constant0._ZN7cutlass13device_kernelIN5flash11enable_sm90INS1_16FlashAttnFwdSm90INS1_25CollectiveMainloopFwdSm90ILi2EN4cute5tupleIJNS5_1CILi1EEES8_S8_EEENS6_IJNS7_ILi128EEESA_NS7_ILi192EEEEEELi128ENS_12float_e4m3_tEfNS_4arch4Sm90ELb0ELb1ELb1ELb1ELb0ELb0ELb0ELb1ELb1ELb1ELb1ELb0EEENS1_21CollectiveEpilogueFwdINS6_IJSA_SA_SA_EEES9_NS_10bfloat16_tESF_Li256ELb1ELb1ELb1ELb1EEENS1_36VarlenDynamicPersistentTileSchedulerILi128ELi128ELi256ELi128ELb1ELb1ELb1ELb1ELb0ELb1EEEEEEEEEvNT_6ParamsE --------------------------
	.section	.nv.constant0._ZN7cutlass13device_kernelIN5flash11enable_sm90INS1_16FlashAttnFwdSm90INS1_25CollectiveMainloopFwdSm90ILi2EN4cute5tupleIJNS5_1CILi1EEES8_S8_EEENS6_IJNS7_ILi128EEESA_NS7_ILi192EEEEEELi128ENS_12float_e4m3_tEfNS_4arch4Sm90ELb0ELb1ELb1ELb1ELb0ELb0ELb0ELb1ELb1ELb1ELb1ELb0EEENS1_21CollectiveEpilogueFwdINS6_IJSA_SA_SA_EEES9_NS_10bfloat16_tESF_Li256ELb1ELb1ELb1ELb1EEENS1_36VarlenDynamicPersistentTileSchedulerILi128ELi128ELi256ELi128ELb1ELb1ELb1ELb1ELb0ELb1EEEEEEEEEvNT_6ParamsE,"a",@progbits
	.sectionflags	@""
	.align	4
.nv.constant0._ZN7cutlass13device_kernelIN5flash11enable_sm90INS1_16FlashAttnFwdSm90INS1_25CollectiveMainloopFwdSm90ILi2EN4cute5tupleIJNS5_1CILi1EEES8_S8_EEENS6_IJNS7_ILi128EEESA_NS7_ILi192EEEEEELi128ENS_12float_e4m3_tEfNS_4arch4Sm90ELb0ELb1ELb1ELb1ELb0ELb0ELb0ELb1ELb1ELb1ELb1ELb0EEENS1_21CollectiveEpilogueFwdINS6_IJSA_SA_SA_EEES9_NS_10bfloat16_tESF_Li256ELb1ELb1ELb1ELb1EEENS1_36VarlenDynamicPersistentTileSchedulerILi128ELi128ELi256ELi128ELb1ELb1ELb1ELb1ELb0ELb1EEEEEEEEEvNT_6ParamsE:
	.zero		3328


//--------------------- .nv.constant0._ZN7cutlass13device_kernelIN5flash11enable_sm90INS1_16FlashAttnFwdSm90INS1_25CollectiveMainloopFwdSm90ILi2EN4cute5tupleIJNS5_1CILi1EEES8_S8_EEENS6_IJNS7_ILi128EEESA_NS7_ILi192EEEEEELi128ENS_12float_e4m3_tEfNS_4arch4Sm90ELb0ELb1ELb1ELb1ELb0ELb1ELb0ELb1ELb1ELb1ELb1ELb0EEENS1_21CollectiveEpilogueFwdINS6_IJSA_SA_SA_EEES9_NS_10bfloat16_tESF_Li256ELb1ELb1ELb1ELb1EEENS1_36VarlenDynamicPersistentTileSchedulerILi128ELi128ELi256ELi128ELb1ELb1ELb1ELb1ELb0ELb1EEEEEEEEEvNT_6ParamsE --------------------------
	.section	.nv.constant0._ZN7cutlass13device_kernelIN5flash11enable_sm90INS1_16FlashAttnFwdSm90INS1_25CollectiveMainloopFwdSm90ILi2EN4cute5tupleIJNS5_1CILi1EEES8_S8_EEENS6_IJNS7_ILi128EEESA_NS7_ILi192EEEEEELi128ENS_12float_e4m3_tEfNS_4arch4Sm90ELb0ELb1ELb1ELb1ELb0ELb1ELb0ELb1ELb1ELb1ELb1ELb0EEENS1_21CollectiveEpilogueFwdINS6_IJSA_SA_SA_EEES9_NS_10bfloat16_tESF_Li256ELb1ELb1ELb1ELb1EEENS1_36VarlenDynamicPersistentTileSchedulerILi128ELi128ELi256ELi128ELb1ELb1ELb1ELb1ELb0ELb1EEEEEEEEEvNT_6ParamsE,"a",@progbits
	.sectionflags	@""
	.align	4
.nv.constant0._ZN7cutlass13device_kernelIN5flash11enable_sm90INS1_16FlashAttnFwdSm90INS1_25CollectiveMainloopFwdSm90ILi2EN4cute5tupleIJNS5_1CILi1EEES8_S8_EEENS6_IJNS7_ILi128EEESA_NS7_ILi192EEEEEELi128ENS_12float_e4m3_tEfNS_4arch4Sm90ELb0ELb1ELb1ELb1ELb0ELb1ELb0ELb1ELb1ELb1ELb1ELb0EEENS1_21CollectiveEpilogueFwdINS6_IJSA_SA_SA_EEES9_NS_10bfloat16_tESF_Li256ELb1ELb1ELb1ELb1EEENS1_36VarlenDynamicPersistentTileSchedulerILi128ELi128ELi256ELi128ELb1ELb1ELb1ELb1ELb0ELb1EEEEEEEEEvNT_6ParamsE:
	.zero		3328


//--------------------- .nv.constant0._ZN7cutlass13device_kernelIN5flash11enable_sm90INS1_16FlashAttnFwdSm90INS1_25CollectiveMainloopFwdSm90ILi2EN4cute5tupleIJNS5_1CILi1EEES8_S8_EEENS6_IJNS7_ILi128EEENS7_ILi160EEENS7_ILi192EEEEEELi128ENS_12float_e4m3_tEfNS_4arch4Sm90ELb1ELb0ELb1ELb0ELb0ELb0ELb0ELb1ELb1ELb1ELb1ELb0EEENS1_21CollectiveEpilogueFwdINS6_IJSA_SA_SB_EEES9_NS_10bfloat16_tESG_Li256ELb0ELb1ELb1ELb1EEENS1_19SingleTileSchedulerILb0ELb1ELb1ELi128EEEEEEEEEvNT_6ParamsE --------------------------
	.section	.nv.constant0._ZN7cutlass13device_kernelIN5flash11enable_sm90INS1_16FlashAttnFwdSm90INS1_25CollectiveMainloopFwdSm90ILi2EN4cute5tupleIJNS5_1CILi1EEES8_S8_EEENS6_IJNS7_ILi128EEENS7_ILi160EEENS7_ILi192EEEEEELi128ENS_12float_e4m3_tEfNS_4arch4Sm90ELb1ELb0ELb1ELb0ELb0ELb0ELb0ELb1ELb1ELb1ELb1ELb0EEENS1_21CollectiveEpilogueFwdINS6_IJSA_SA_SB_EEES9_NS_10bfloat16_tESG_Li256ELb0ELb1ELb1ELb1EEENS1_19SingleTileSchedulerILb0ELb1ELb1ELi128EEEEEEEEEvNT_6ParamsE,"a",@progbits
	.sectionflags	@""
	.align	4
.nv.constant0._ZN7cutlass13device_kernelIN5flash11enable_sm90INS1_16FlashAttnFwdSm90INS1_25CollectiveMainloopFwdSm90ILi2EN4cute5tupleIJNS5_1CILi1EEES8_S8_EEENS6_IJNS7_ILi128EEENS7_ILi160EEENS7_ILi192EEEEEELi128ENS_12float_e4m3_tEfNS_4arch4Sm90ELb1ELb0ELb1ELb0ELb0ELb0ELb0ELb1ELb1ELb1ELb1ELb0EEENS1_21CollectiveEpilogueFwdINS6_IJSA_SA_SB_EEES9_NS_10bfloat16_tESG_Li256ELb0ELb1ELb1ELb1EEENS1_19SingleTileSchedulerILb0ELb1ELb1ELi128EEEEEEEEEvNT_6ParamsE:
	.zero		3200


//--------------------- .nv.constant0._ZN7cutlass13device_kernelIN5flash11enable_sm90INS1_16FlashAttnFwdSm90INS1_25CollectiveMainloopFwdSm90ILi2EN4cute5tupleIJNS5_1CILi1EEES8_S8_EEENS6_IJNS7_ILi128EEENS7_ILi160EEENS7_ILi192EEEEEELi128ENS_12float_e4m3_tEfNS_4arch4Sm90ELb1ELb0ELb1ELb1ELb0ELb0ELb0ELb1ELb1ELb1ELb1ELb0EEENS1_21CollectiveEpilogueFwdINS6_IJSA_SA_SB_EEES9_NS_10bfloat16_tESG_Li256ELb1ELb1ELb1ELb1EEENS1_36VarlenDynamicPersistentTileSchedulerILi128ELi160ELi256ELi128ELb1ELb1ELb1ELb1ELb1ELb1EEEEEEEEEvNT_6ParamsE --------------------------
	.section	.nv.constant0._ZN7cutlass13device_kernelIN5flash11enable_sm90INS1_16FlashAttnFwdSm90INS1_25CollectiveMainloopFwdSm90ILi2EN4cute5tupleIJNS5_1CILi1EEES8_S8_EEENS6_IJNS7_ILi128EEENS7_ILi160EEENS7_ILi192EEEEEELi128ENS_12float_e4m3_tEfNS_4arch4Sm90ELb1ELb0ELb1ELb1ELb0ELb0ELb0ELb1ELb1ELb1ELb1ELb0EEENS1_21CollectiveEpilogueFwdINS6_IJSA_SA_SB_EEES9_NS_10bfloat16_tESG_Li256ELb1ELb1ELb1ELb1EEENS1_36VarlenDynamicPersistentTileSchedulerILi128ELi160ELi256ELi128ELb1ELb1ELb1ELb1ELb1ELb1EEEEEEEEEvNT_6ParamsE,"a",@progbits
	.sectionflags	@""
	.align	4
.nv.constant0._ZN7cutlass13device_kernelIN5flash11enable_sm90INS1_16FlashAttnFwdSm90INS1_25CollectiveMainloopFwdSm90ILi2EN4cute5tupleIJNS5_1CILi1EEES8_S8_EEENS6_IJNS7_ILi128EEENS7_ILi160EEENS7_ILi192EEEEEELi128ENS_12float_e4m3_tEfNS_4arch4Sm90ELb1ELb0ELb1ELb1ELb0ELb0ELb0ELb1ELb1ELb1ELb1ELb0EEENS1_21CollectiveEpilogueFwdINS6_IJSA_SA_SB_EEES9_NS_10bfloat16_tESG_Li256ELb1ELb1ELb1ELb1EEENS1_36VarlenDynamicPersistentTileSchedulerILi128ELi160ELi256ELi128ELb1ELb1ELb1ELb1ELb1ELb1EEEEEEEEEvNT_6ParamsE:
	.zero		3328


//--------------------- .nv.constant0._ZN7cutlass13device_kernelIN5flash11enable_sm90INS1_16FlashAttnFwdSm90INS1_25CollectiveMainloopFwdSm90ILi2EN4cute5tupleIJNS5_1CILi1EEES8_S8_EEENS6_IJNS7_ILi128EEENS7_ILi160EEENS7_ILi192EEEEEELi128ENS_12float_e4m3_tEfNS_4arch4Sm90ELb1ELb0ELb1ELb1ELb0ELb1ELb0ELb1ELb1ELb1ELb1ELb0EEENS1_21CollectiveEpilogueFwdINS6_IJSA_SA_SB_EEES9_NS_10bfloat16_tESG_Li256ELb1ELb1ELb1ELb1EEENS1_36VarlenDynamicPersistentTileSchedulerILi128ELi160ELi256ELi128ELb1ELb1ELb1ELb1ELb1ELb1EEEEEEEEEvNT_6ParamsE --------------------------
	.section	.nv.constant0._ZN7cutlass13device_kernelIN5flash11enable_sm90INS1_16FlashAttnFwdSm90INS1_25CollectiveMainloopFwdSm90ILi2EN4cute5tupleIJNS5_1CILi1EEES8_S8_EEENS6_IJNS7_ILi128EEENS7_ILi160EEENS7_ILi192EEEEEELi128ENS_12float_e4m3_tEfNS_4arch4Sm90ELb1ELb0ELb1ELb1ELb0ELb1ELb0ELb1ELb1ELb1ELb1ELb0EEENS1_21CollectiveEpilogueFwdINS6_IJSA_SA_SB_EEES9_NS_10bfloat16_tESG_Li256ELb1ELb1ELb1ELb1EEENS1_36VarlenDynamicPersistentTileSchedulerILi128ELi160ELi256ELi128ELb1ELb1ELb1ELb1ELb1ELb1EEEEEEEEEvNT_6ParamsE,"a",@progbits
	.sectionflags	@""
	.align	4
.nv.constant0._ZN7cutlass13device_kernelIN5flash11enable_sm90INS1_16FlashAttnFwdSm90INS1_25CollectiveMainloopFwdSm90ILi2EN4cute5tupleIJNS5_1CILi1EEES8_S8_EEENS6_IJNS7_ILi128EEENS7_ILi160EEENS7_ILi192EEEEEELi128ENS_12float_e4m3_tEfNS_4arch4Sm90ELb1ELb0ELb1ELb1ELb0ELb1ELb0ELb1ELb1ELb1ELb1ELb0EEENS1_21CollectiveEpilogueFwdINS6_IJSA_SA_SB_EEES9_NS_10bfloat16_tESG_Li256ELb1ELb1ELb1ELb1EEENS1_36VarlenDynamicPersistentTileSchedulerILi128ELi160ELi256ELi128ELb1ELb1ELb1ELb1ELb1ELb1EEEEEEEEEvNT_6ParamsE:
	.zero		3328


//--------------------- SYMBOLS --------------------------

	.type		.nv.reservedSmem.offset0,@object
	.size		.nv.reservedSmem.offset0,0x4
	.type		__assertfail,@function
